def matmul_kernel(
    a_ptr,
    b_ptr,
    c_ptr,
    M,
    N,
    K,
    stride_am,
    stride_ak,
    stride_bk,
    stride_bn,
    stride_cm,
    stride_cn,
    BLOCK_M: tl.constexpr,
    BLOCK_N: tl.constexpr,
    BLOCK_K: tl.constexpr,
    GROUP_M: tl.constexpr,
):
    pid = tl.program_id(axis=0)
    num_pid_m = tl.cdiv(M, BLOCK_M)
    num_pid_n = tl.cdiv(N, BLOCK_N)
    num_pid_in_group = GROUP_M * num_pid_n
    group_id = pid // num_pid_in_group
    first_pid_m = group_id * GROUP_M
    group_size_m = min(num_pid_m - first_pid_m, GROUP_M)
    pid_m = first_pid_m + ((pid % num_pid_in_group) % group_size_m)
    pid_n = (pid % num_pid_in_group) // group_size_m

    offs_am = (pid_m * BLOCK_M + tl.arange(0, BLOCK_M)) % M
    offs_bn = (pid_n * BLOCK_N + tl.arange(0, BLOCK_N)) % N
    offs_k = tl.arange(0, BLOCK_K)
    a_ptrs = a_ptr + offs_am[:, None] * stride_am + offs_k[None, :] * stride_ak
    b_ptrs = b_ptr + offs_k[:, None] * stride_bk + offs_bn[None, :] * stride_bn

    acc = tl.zeros((BLOCK_M, BLOCK_N), dtype=tl.float32)
    for kk in range(0, tl.cdiv(K, BLOCK_K)):
        a = tl.load(a_ptrs, mask=offs_k[None, :] < K - kk * BLOCK_K, other=0.0)
        b = tl.load(b_ptrs, mask=offs_k[:, None] < K - kk * BLOCK_K, other=0.0)
        acc = tl.dot(a, b, acc)
        a_ptrs += BLOCK_K * stride_ak
        b_ptrs += BLOCK_K * stride_bk

    c = acc.to(c_ptr.dtype.element_ty)
    offs_cm = pid_m * BLOCK_M + tl.arange(0, BLOCK_M)
    offs_cn = pid_n * BLOCK_N + tl.arange(0, BLOCK_N)
    c_ptrs = c_ptr + offs_cm[:, None] * stride_cm + offs_cn[None, :] * stride_cn
    mask = (offs_cm[:, None] < M) & (offs_cn[None, :] < N)
    tl.store(c_ptrs, c, mask=mask)

# config = {"BLOCK_K": 32, "BLOCK_M": 512, "BLOCK_N": 256, "GROUP_M": 8, "arch": "sm_100", "dtype": "fp8e5m2", "num_ctas": 1, "num_stages": 3, "num_warps": 2}
# arch = sm_100


// ===== COMPILED SASS (sm_100a) =====

	.target	sm_100a

	.elftype	@"ET_EXEC"


//--------------------- .note.nv.tkinfo           --------------------------
	.section	.note.nv.tkinfo,"",@"SHT_NOTE"
	.sectionflags	@"SHF_NOTE_NV_TKINFO"
	.tkinfo
        /*0018*/ 	.word	0x00000081
        /*0030*/ 	.string	""
        /*0030*/ 	.string	"ptxas-blackwell"
        /*0030*/ 	.string	"Cuda compilation tools, release 12.9, V12.9.86"
        /*0030*/ 	.string	"Build cuda_12.9.r12.9/compiler.36037853_0"
        /*0030*/ 	.string	"-v  -suppress-debug-info  -lineinfo  -arch sm_100a "



//--------------------- .note.nv.cuver            --------------------------
	.section	.note.nv.cuver,"",@"SHT_NOTE"
	.sectionflags	@"SHF_NOTE_NV_CUVER"
        /*0018*/ 	.short	0x0001
        /*001a*/ 	.short	0x0064
        /*001c*/ 	.short	0x0001
        /*001e*/ 	.short	0x0000
        /*0020*/ 	.short	0x0001
        /*0022*/ 	.short	0x0000


//--------------------- .nv.info                  --------------------------
	.section	.nv.info,"",@"SHT_CUDA_INFO"
	.align	4


	//----- nvinfo : EIATTR_REGCOUNT
	.align		4
        /*0000*/ 	.byte	0x04, 0x2f
        /*0002*/ 	.short	(.L_1 - .L_0)
	.align		4
.L_0:
        /*0004*/ 	.word	index@(matmul_kernel)
        /*0008*/ 	.word	0x00000020


	//----- nvinfo : EIATTR_FRAME_SIZE
	.align		4
.L_1:
        /*000c*/ 	.byte	0x04, 0x11
        /*000e*/ 	.short	(.L_3 - .L_2)
	.align		4
.L_2:
        /*0010*/ 	.word	index@(matmul_kernel)
        /*0014*/ 	.word	0x00009a08


	//----- nvinfo : EIATTR_MIN_STACK_SIZE
	.align		4
.L_3:
        /*0018*/ 	.byte	0x04, 0x12
        /*001a*/ 	.short	(.L_5 - .L_4)
	.align		4
.L_4:
        /*001c*/ 	.word	index@(matmul_kernel)
        /*0020*/ 	.word	0x00009a08
.L_5:


//--------------------- .nv.info.matmul_kernel    --------------------------
	.section	.nv.info.matmul_kernel,"",@"SHT_CUDA_INFO"
	.sectionflags	@""
	.align	4


	//----- nvinfo : EIATTR_CUDA_API_VERSION
	.align		4
        /*0000*/ 	.byte	0x04, 0x37
        /*0002*/ 	.short	(.L_7 - .L_6)
.L_6:
        /*0004*/ 	.word	0x00000081


	//----- nvinfo : EIATTR_KPARAM_INFO
	.align		4
.L_7:
        /*0008*/ 	.byte	0x04, 0x17
        /*000a*/ 	.short	(.L_9 - .L_8)
.L_8:
        /*000c*/ 	.word	0x00000000
        /*0010*/ 	.short	0x000d
        /*0012*/ 	.short	0x0048
        /*0014*/ 	.byte	0x00, 0xf4, 0x21, 0x00


	//----- nvinfo : EIATTR_KPARAM_INFO
	.align		4
.L_9:
        /*0018*/ 	.byte	0x04, 0x17
        /*001a*/ 	.short	(.L_11 - .L_10)
.L_10:
        /*001c*/ 	.word	0x00000000
        /*0020*/ 	.short	0x000c
        /*0022*/ 	.short	0x0040
        /*0024*/ 	.byte	0x00, 0xf4, 0x21, 0x00


	//----- nvinfo : EIATTR_KPARAM_INFO
	.align		4
.L_11:
        /*0028*/ 	.byte	0x04, 0x17
        /*002a*/ 	.short	(.L_13 - .L_12)
.L_12:
        /*002c*/ 	.word	0x00000000
        /*0030*/ 	.short	0x000b
        /*0032*/ 	.short	0x0038
        /*0034*/ 	.byte	0x00, 0xf0, 0x11, 0x00


	//----- nvinfo : EIATTR_KPARAM_INFO
	.align		4
.L_13:
        /*0038*/ 	.byte	0x04, 0x17
        /*003a*/ 	.short	(.L_15 - .L_14)
.L_14:
        /*003c*/ 	.word	0x00000000
        /*0040*/ 	.short	0x000a
        /*0042*/ 	.short	0x0034
        /*0044*/ 	.byte	0x00, 0xf0, 0x11, 0x00


	//----- nvinfo : EIATTR_KPARAM_INFO
	.align		4
.L_15:
        /*0048*/ 	.byte	0x04, 0x17
        /*004a*/ 	.short	(.L_17 - .L_16)
.L_16:
        /*004c*/ 	.word	0x00000000
        /*0050*/ 	.short	0x0009
        /*0052*/ 	.short	0x0030
        /*0054*/ 	.byte	0x00, 0xf0, 0x11, 0x00


	//----- nvinfo : EIATTR_KPARAM_INFO
	.align		4
.L_17:
        /*0058*/ 	.byte	0x04, 0x17
        /*005a*/ 	.short	(.L_19 - .L_18)
.L_18:
        /*005c*/ 	.word	0x00000000
        /*0060*/ 	.short	0x0008
        /*0062*/ 	.short	0x002c
        /*0064*/ 	.byte	0x00, 0xf0, 0x11, 0x00


	//----- nvinfo : EIATTR_KPARAM_INFO
	.align		4
.L_19:
        /*0068*/ 	.byte	0x04, 0x17
        /*006a*/ 	.short	(.L_21 - .L_20)
.L_20:
        /*006c*/ 	.word	0x00000000
        /*0070*/ 	.short	0x0007
        /*0072*/ 	.short	0x0028
        /*0074*/ 	.byte	0x00, 0xf0, 0x11, 0x00


	//----- nvinfo : EIATTR_KPARAM_INFO
	.align		4
.L_21:
        /*0078*/ 	.byte	0x04, 0x17
        /*007a*/ 	.short	(.L_23 - .L_22)
.L_22:
        /*007c*/ 	.word	0x00000000
        /*0080*/ 	.short	0x0006
        /*0082*/ 	.short	0x0024
        /*0084*/ 	.byte	0x00, 0xf0, 0x11, 0x00


	//----- nvinfo : EIATTR_KPARAM_INFO
	.align		4
.L_23:
        /*0088*/ 	.byte	0x04, 0x17
        /*008a*/ 	.short	(.L_25 - .L_24)
.L_24:
        /*008c*/ 	.word	0x00000000
        /*0090*/ 	.short	0x0005
        /*0092*/ 	.short	0x0020
        /*0094*/ 	.byte	0x00, 0xf0, 0x11, 0x00


	//----- nvinfo : EIATTR_KPARAM_INFO
	.align		4
.L_25:
        /*0098*/ 	.byte	0x04, 0x17
        /*009a*/ 	.short	(.L_27 - .L_26)
.L_26:
        /*009c*/ 	.word	0x00000000
        /*00a0*/ 	.short	0x0004
        /*00a2*/ 	.short	0x001c
        /*00a4*/ 	.byte	0x00, 0xf0, 0x11, 0x00


	//----- nvinfo : EIATTR_KPARAM_INFO
	.align		4
.L_27:
        /*00a8*/ 	.byte	0x04, 0x17
        /*00aa*/ 	.short	(.L_29 - .L_28)
.L_28:
        /*00ac*/ 	.word	0x00000000
        /*00b0*/ 	.short	0x0003
        /*00b2*/ 	.short	0x0018
        /*00b4*/ 	.byte	0x00, 0xf0, 0x11, 0x00


	//----- nvinfo : EIATTR_KPARAM_INFO
	.align		4
.L_29:
        /*00b8*/ 	.byte	0x04, 0x17
        /*00ba*/ 	.short	(.L_31 - .L_30)
.L_30:
        /*00bc*/ 	.word	0x00000000
        /*00c0*/ 	.short	0x0002
        /*00c2*/ 	.short	0x0010
        /*00c4*/ 	.byte	0x00, 0xf4, 0x21, 0x00


	//----- nvinfo : EIATTR_KPARAM_INFO
	.align		4
.L_31:
        /*00c8*/ 	.byte	0x04, 0x17
        /*00ca*/ 	.short	(.L_33 - .L_32)
.L_32:
        /*00cc*/ 	.word	0x00000000
        /*00d0*/ 	.short	0x0001
        /*00d2*/ 	.short	0x0008
        /*00d4*/ 	.byte	0x00, 0xf4, 0x21, 0x00


	//----- nvinfo : EIATTR_KPARAM_INFO
	.align		4
.L_33:
        /*00d8*/ 	.byte	0x04, 0x17
        /*00da*/ 	.short	(.L_35 - .L_34)
.L_34:
        /*00dc*/ 	.word	0x00000000
        /*00e0*/ 	.short	0x0000
        /*00e2*/ 	.short	0x0000
        /*00e4*/ 	.byte	0x00, 0xf4, 0x21, 0x00


	//----- nvinfo : EIATTR_SPARSE_MMA_MASK
	.align		4
.L_35:
        /*00e8*/ 	.byte	0x03, 0x50
        /*00ea*/ 	.short	0x0000


	//----- nvinfo : EIATTR_MAXREG_COUNT
	.align		4
        /*00ec*/ 	.byte	0x03, 0x1b
        /*00ee*/ 	.short	0x00ff


	//----- nvinfo : EIATTR_NUM_BARRIERS
	.align		4
        /*00f0*/ 	.byte	0x02, 0x4c
        /*00f2*/ 	.byte	0x01
	.zero		1


	//----- nvinfo : EIATTR_ANNOTATIONS
	.align		4
        /*00f4*/ 	.byte	0x04, 0x55
        /*00f6*/ 	.short	(.L_37 - .L_36)


	//   ....[0]....
.L_36:
        /*00f8*/ 	.word	0x00000001
        /*00fc*/ 	.byte	0x40, 0x05, 0x00, 0x00, 0x01, 0x00, 0x00, 0x00, 0x70, 0x05, 0x00, 0x00, 0x01, 0x00, 0x00, 0x00
        /* <DEDUP_REMOVED lines=2508> */
        /*9dcc*/ 	.byte	0xd0, 0xc8, 0x01, 0x00


	//----- nvinfo : EIATTR_VRC_CTA_INIT_COUNT
	.align		4
.L_37:
        /*9dd0*/ 	.byte	0x02, 0x4a
	.zero		1
	.zero		1


	//----- nvinfo : EIATTR_EXIT_INSTR_OFFSETS
	.align		4
        /*9dd4*/ 	.byte	0x04, 0x1c
        /*9dd6*/ 	.short	(.L_39 - .L_38)


	//   ....[0]....
.L_38:
        /*9dd8*/ 	.word	0x001253b0


	//   ....[1]....
        /*9ddc*/ 	.word	0x001253e0


	//----- nvinfo : EIATTR_REQNTID
	.align		4
.L_39:
        /*9de0*/ 	.byte	0x04, 0x10
        /*9de2*/ 	.short	(.L_41 - .L_40)
.L_40:
        /*9de4*/ 	.word	0x00000040
        /*9de8*/ 	.word	0x00000001
        /*9dec*/ 	.word	0x00000001


	//----- nvinfo : EIATTR_CBANK_PARAM_SIZE
	.align		4
.L_41:
        /*9df0*/ 	.byte	0x03, 0x19
        /*9df2*/ 	.short	0x0050


	//----- nvinfo : EIATTR_PARAM_CBANK
	.align		4
        /*9df4*/ 	.byte	0x04, 0x0a
        /*9df6*/ 	.short	(.L_43 - .L_42)
	.align		4
.L_42:
        /*9df8*/ 	.word	index@(.nv.constant0.matmul_kernel)
        /*9dfc*/ 	.short	0x0380
        /*9dfe*/ 	.short	0x0050


	//----- nvinfo : EIATTR_SW_WAR
	.align		4
.L_43:
        /*9e00*/ 	.byte	0x04, 0x36
        /*9e02*/ 	.short	(.L_45 - .L_44)
.L_44:
        /*9e04*/ 	.word	0x00000008
.L_45:


//--------------------- .nv.compat                --------------------------
	.section	.nv.compat,"",@"SHT_CUDA_COMPAT_INFO"
	.align	4
        /*0000*/ 	.byte	0x02, 0x02, 0x02, 0x00, 0x02, 0x05, 0x05, 0x00, 0x02, 0x03, 0x00, 0x00, 0x02, 0x06, 0x01, 0x00


//--------------------- .nv.callgraph             --------------------------
	.section	.nv.callgraph,"",@"SHT_CUDA_CALLGRAPH"
	.align	4
	.sectionentsize	8
	.align		4
        /*0000*/ 	.word	0x00000000
	.align		4
        /*0004*/ 	.word	0xffffffff
	.align		4
        /*0008*/ 	.word	0x00000000
	.align		4
        /*000c*/ 	.word	0xfffffffe
	.align		4
        /*0010*/ 	.word	0x00000000
	.align		4
        /*0014*/ 	.word	0xfffffffd
	.align		4
        /*0018*/ 	.word	0x00000000
	.align		4
        /*001c*/ 	.word	0xfffffffc


//--------------------- .text.matmul_kernel       --------------------------
	.section	.text.matmul_kernel,"ax",@progbits
	.align	128
        .global         matmul_kernel
        .type           matmul_kernel,@function
        .size           matmul_kernel,(.L_x_4 - matmul_kernel)
        .other          matmul_kernel,@"STO_CUDA_ENTRY STV_DEFAULT"
matmul_kernel:
.text.matmul_kernel:
[----:B------:R-:W0:Y:S08]  /*0000*/  LDC R1, c[0x0][0x37c] ;  /* 0x0000df00ff017b82 */ /* 0x000e300000000800 */
[----:B------:R-:W1:Y:S01]  /*0010*/  LDC.64 R2, c[0x0][0x398] ;  /* 0x0000e600ff027b82 */ /* 0x000e620000000a00 */
[----:B------:R-:W2:Y:S01]  /*0020*/  S2R R17, SR_TID.X ;  /* 0x0000000000117919 */ /* 0x000ea20000002100 */
[----:B0-----:R-:W-:Y:S01]  /*0030*/  VIADD R1, R1, 0xffff65f8 ;  /* 0xffff65f801017836 */ /* 0x001fe20000000000 */
[----:B------:R-:W0:Y:S01]  /*0040*/  LDCU UR22, c[0x0][0x3a0] ;  /* 0x00007400ff1677ac */ /* 0x000e220008000800 */
[----:B------:R-:W-:-:S04]  /*0050*/  UMOV UR4, 0x400 ;  /* 0x0000040000047882 */ /* 0x000fc80000000000 */
[----:B------:R-:W3:Y:S01]  /*0060*/  S2UR UR5, SR_CgaCtaId ;  /* 0x00000000000579c3 */ /* 0x000ee20000008800 */
[----:B------:R-:W4:Y:S01]  /*0070*/  LDCU.64 UR6, c[0x0][0x358] ;  /* 0x00006b00ff0677ac */ /* 0x000f220008000a00 */
[----:B0-----:R-:W-:Y:S01]  /*0080*/  UIADD3 UR22, UPT, UPT, UR22, 0x1f, URZ ;  /* 0x0000001f16167890 */ /* 0x001fe2000fffe0ff */
[----:B-1----:R-:W-:-:S03]  /*0090*/  VIADD R0, R3, 0xff ;  /* 0x000000ff03007836 */ /* 0x002fc60000000000 */
[----:B------:R-:W-:Y:S02]  /*00a0*/  UISETP.GT.AND UP0, UPT, UR22, 0x1f, UPT ;  /* 0x0000001f1600788c */ /* 0x000fe4000bf04270 */
[----:B------:R-:W-:Y:S01]  /*00b0*/  SHF.R.S32.HI R5, RZ, 0x1f, R0 ;  /* 0x0000001fff057819 */ /* 0x000fe20000011400 */
[----:B---3--:R-:W-:-:S03]  /*00c0*/  ULEA UR4, UR5, UR4, 0x18 ;  /* 0x0000000405047291 */ /* 0x008fc6000f8ec0ff */
[----:B------:R-:W-:Y:S02]  /*00d0*/  LEA.HI R5, R5, R0, RZ, 0x8 ;  /* 0x0000000005057211 */ /* 0x000fe400078f40ff */
[----:B--2---:R-:W-:Y:S02]  /*00e0*/  LOP3.LUT R14, R17, 0x3f, RZ, 0xc0, !PT ;  /* 0x0000003f110e7812 */ /* 0x004fe400078ec0ff */
[----:B------:R-:W-:Y:S02]  /*00f0*/  SHF.R.S32.HI R0, RZ, 0x8, R5 ;  /* 0x00000008ff007819 */ /* 0x000fe40000011405 */
[----:B------:R-:W0:Y:S03]  /*0100*/  S2R R5, SR_CTAID.X ;  /* 0x0000000000057919 */ /* 0x000e260000002500 */
[----:B------:R-:W-:-:S05]  /*0110*/  IMAD.SHL.U32 R0, R0, 0x8, RZ ;  /* 0x0000000800007824 */ /* 0x000fca00078e00ff */
[-C--:B------:R-:W-:Y:S02]  /*0120*/  IABS R9, R0.reuse ;  /* 0x0000000000097213 */ /* 0x080fe40000000000 */
[----:B------:R-:W-:Y:S02]  /*0130*/  IABS R12, R0 ;  /* 0x00000000000c7213 */ /* 0x000fe40000000000 */
[----:B------:R-:W1:Y:S08]  /*0140*/  I2F.RP R4, R9 ;  /* 0x0000000900047306 */ /* 0x000e700000209400 */
[----:B-1----:R-:W1:Y:S01]  /*0150*/  MUFU.RCP R4, R4 ;  /* 0x0000000400047308 */ /* 0x002e620000001000 */
[----:B0-----:R-:W-:Y:S01]  /*0160*/  IABS R10, R5 ;  /* 0x00000005000a7213 */ /* 0x001fe20000000000 */
[----:B-1----:R-:W-:-:S02]  /*0170*/  VIADD R6, R4, 0xffffffe ;  /* 0x0ffffffe04067836 */ /* 0x002fc40000000000 */
[----:B------:R-:W-:Y:S01]  /*0180*/  IMAD.MOV R4, RZ, RZ, -R12 ;  /* 0x000000ffff047224 */ /* 0x000fe200078e0a0c */
[----:B------:R-:W-:-:S03]  /*0190*/  LOP3.LUT R12, R17, 0x20, RZ, 0xc0, !PT ;  /* 0x00000020110c7812 */ /* 0x000fc600078ec0ff */
[----:B------:R0:W1:Y:S02]  /*01a0*/  F2I.FTZ.U32.TRUNC.NTZ R7, R6 ;  /* 0x0000000600077305 */ /* 0x000064000021f000 */
[----:B0-----:R-:W-:Y:S02]  /*01b0*/  IMAD.MOV.U32 R6, RZ, RZ, RZ ;  /* 0x000000ffff067224 */ /* 0x001fe400078e00ff */
[----:B-1----:R-:W-:-:S04]  /*01c0*/  IMAD.MOV R8, RZ, RZ, -R7 ;  /* 0x000000ffff087224 */ /* 0x002fc800078e0a07 */
[----:B------:R-:W-:Y:S02]  /*01d0*/  IMAD R11, R8, R9, RZ ;  /* 0x00000009080b7224 */ /* 0x000fe400078e02ff */
[----:B------:R-:W-:Y:S02]  /*01e0*/  IMAD.MOV.U32 R8, RZ, RZ, R10 ;  /* 0x000000ffff087224 */ /* 0x000fe400078e000a */
[----:B------:R-:W-:-:S06]  /*01f0*/  IMAD.HI.U32 R7, R7, R11, R6 ;  /* 0x0000000b07077227 */ /* 0x000fcc00078e0006 */
[----:B------:R-:W-:-:S04]  /*0200*/  IMAD.HI.U32 R7, R7, R8, RZ ;  /* 0x0000000807077227 */ /* 0x000fc800078e00ff */
[----:B------:R-:W-:-:S05]  /*0210*/  IMAD R4, R7, R4, R8 ;  /* 0x0000000407047224 */ /* 0x000fca00078e0208 */
[----:B------:R-:W-:-:S13]  /*0220*/  ISETP.GT.U32.AND P1, PT, R9, R4, PT ;  /* 0x000000040900720c */ /* 0x000fda0003f24070 */
[----:B------:R-:W-:Y:S02]  /*0230*/  @!P1 IMAD.IADD R4, R4, 0x1, -R9 ;  /* 0x0000000104049824 */ /* 0x000fe400078e0a09 */
[----:B------:R-:W-:Y:S01]  /*0240*/  @!P1 VIADD R7, R7, 0x1 ;  /* 0x0000000107079836 */ /* 0x000fe20000000000 */
[----:B------:R-:W-:Y:S02]  /*0250*/  ISETP.NE.AND P1, PT, R0, RZ, PT ;  /* 0x000000ff0000720c */ /* 0x000fe40003f25270 */
[----:B------:R-:W-:Y:S02]  /*0260*/  ISETP.GE.U32.AND P0, PT, R4, R9, PT ;  /* 0x000000090400720c */ /* 0x000fe40003f06070 */
[----:B------:R-:W-:-:S04]  /*0270*/  LOP3.LUT R4, R5, R0, RZ, 0x3c, !PT ;  /* 0x0000000005047212 */ /* 0x000fc800078e3cff */
[----:B------:R-:W-:Y:S01]  /*0280*/  ISETP.GE.AND P2, PT, R4, RZ, PT ;  /* 0x000000ff0400720c */ /* 0x000fe20003f46270 */
[----:B------:R-:W-:-:S06]  /*0290*/  VIADD R4, R2, 0x1ff ;  /* 0x000001ff02047836 */ /* 0x000fcc0000000000 */
[----:B------:R-:W-:-:S04]  /*02a0*/  @P0 VIADD R7, R7, 0x1 ;  /* 0x0000000107070836 */ /* 0x000fc80000000000 */
[----:B------:R-:W-:Y:S01]  /*02b0*/  IMAD.MOV.U32 R6, RZ, RZ, R7 ;  /* 0x000000ffff067224 */ /* 0x000fe200078e0007 */
[----:B------:R-:W-:-:S03]  /*02c0*/  SHF.R.S32.HI R7, RZ, 0x1f, R4 ;  /* 0x0000001fff077819 */ /* 0x000fc60000011404 */
[----:B------:R-:W-:Y:S01]  /*02d0*/  @!P2 IMAD.MOV R6, RZ, RZ, -R6 ;  /* 0x000000ffff06a224 */ /* 0x000fe200078e0a06 */
[----:B------:R-:W-:Y:S02]  /*02e0*/  @!P1 LOP3.LUT R6, RZ, R0, RZ, 0x33, !PT ;  /* 0x00000000ff069212 */ /* 0x000fe400078e33ff */
[----:B------:R-:W-:-:S03]  /*02f0*/  LEA.HI R7, R7, R4, RZ, 0x9 ;  /* 0x0000000407077211 */ /* 0x000fc600078f48ff */
[----:B------:R-:W-:Y:S02]  /*0300*/  IMAD.SHL.U32 R4, R6, 0x8, RZ ;  /* 0x0000000806047824 */ /* 0x000fe400078e00ff */
[----:B------:R-:W-:-:S03]  /*0310*/  IMAD.MOV R6, RZ, RZ, -R6 ;  /* 0x000000ffff067224 */ /* 0x000fc600078e0a06 */
[----:B------:R-:W-:Y:S01]  /*0320*/  LEA.HI.SX32 R7, R7, -R4, 0x17 ;  /* 0x8000000407077211 */ /* 0x000fe200078fbaff */
[----:B------:R-:W-:Y:S02]  /*0330*/  IMAD R15, R0, R6, R5 ;  /* 0x00000006000f7224 */ /* 0x000fe400078e0205 */
[----:B------:R-:W-:Y:S01]  /*0340*/  IMAD.MOV.U32 R6, RZ, RZ, RZ ;  /* 0x000000ffff067224 */ /* 0x000fe200078e00ff */
[----:B------:R-:W-:Y:S02]  /*0350*/  VIMNMX R8, PT, PT, R7, 0x8, PT ;  /* 0x0000000807087848 */ /* 0x000fe40003fe0100 */
[----:B------:R-:W-:Y:S02]  /*0360*/  IABS R13, R15 ;  /* 0x0000000f000d7213 */ /* 0x000fe40000000000 */
[----:B------:R-:W-:-:S04]  /*0370*/  IABS R11, R8 ;  /* 0x00000008000b7213 */ /* 0x000fc80000000000 */
[----:B------:R-:W0:Y:S08]  /*0380*/  I2F.RP R9, R11 ;  /* 0x0000000b00097306 */ /* 0x000e300000209400 */
[----:B0-----:R-:W0:Y:S02]  /*0390*/  MUFU.RCP R9, R9 ;  /* 0x0000000900097308 */ /* 0x001e240000001000 */
[----:B0-----:R-:W-:-:S06]  /*03a0*/  VIADD R7, R9, 0xffffffe ;  /* 0x0ffffffe09077836 */ /* 0x001fcc0000000000 */
[----:B------:R-:W0:Y:S02]  /*03b0*/  F2I.FTZ.U32.TRUNC.NTZ R7, R7 ;  /* 0x0000000700077305 */ /* 0x000e24000021f000 */
[----:B0-----:R-:W-:-:S04]  /*03c0*/  IMAD.MOV R10, RZ, RZ, -R7 ;  /* 0x000000ffff0a7224 */ /* 0x001fc800078e0a07 */
[----:B------:R-:W-:-:S04]  /*03d0*/  IMAD.MOV.U32 R0, RZ, RZ, R10 ;  /* 0x000000ffff007224 */ /* 0x000fc800078e000a */
[----:B------:R-:W-:Y:S01]  /*03e0*/  IMAD R5, R0, R11, RZ ;  /* 0x0000000b00057224 */ /* 0x000fe200078e02ff */
[----:B------:R-:W-:-:S03]  /*03f0*/  IABS R0, R8 ;  /* 0x0000000800007213 */ /* 0x000fc60000000000 */
[----:B------:R-:W-:-:S04]  /*0400*/  IMAD.HI.U32 R6, R7, R5, R6 ;  /* 0x0000000507067227 */ /* 0x000fc800078e0006 */
[----:B------:R-:W-:Y:S02]  /*0410*/  IMAD.MOV R0, RZ, RZ, -R0 ;  /* 0x000000ffff007224 */ /* 0x000fe400078e0a00 */
        /* <DEDUP_REMOVED lines=8> */
[----:B------:R-:W-:-:S07]  /*04a0*/  ISETP.GE.AND P2, PT, R0, RZ, PT ;  /* 0x000000ff0000720c */ /* 0x000fce0003f46270 */
[----:B------:R-:W-:-:S06]  /*04b0*/  @P0 VIADD R6, R6, 0x1 ;  /* 0x0000000106060836 */ /* 0x000fcc0000000000 */
[----:B------:R-:W-:Y:S01]  /*04c0*/  @!P2 IMAD.MOV R6, RZ, RZ, -R6 ;  /* 0x000000ffff06a224 */ /* 0x000fe200078e0a06 */
[----:B------:R-:W-:-:S05]  /*04d0*/  @!P1 LOP3.LUT R6, RZ, R8, RZ, 0x33, !PT ;  /* 0x00000008ff069212 */ /* 0x000fca00078e33ff */
[----:B------:R-:W-:-:S04]  /*04e0*/  IMAD.MOV R5, RZ, RZ, -R6 ;  /* 0x000000ffff057224 */ /* 0x000fc800078e0a06 */
[----:B------:R-:W-:-:S04]  /*04f0*/  IMAD R5, R8, R5, R15 ;  /* 0x0000000508057224 */ /* 0x000fc800078e020f */
[----:B------:R-:W-:-:S04]  /*0500*/  IMAD.IADD R5, R4, 0x1, R5 ;  /* 0x0000000104057824 */ /* 0x000fc800078e0205 */
[----:B------:R-:W-:Y:S02]  /*0510*/  IMAD R22, R5, 0x200, R14 ;  /* 0x0000020005167824 */ /* 0x000fe400078e020e */
[----:B------:R-:W-:Y:S02]  /*0520*/  IMAD.SHL.U32 R14, R6, 0x100, RZ ;  /* 0x00000100060e7824 */ /* 0x000fe400078e00ff */
[C---:B------:R-:W-:Y:S01]  /*0530*/  VIADD R24, R22.reuse, 0x40 ;  /* 0x0000004016187836 */ /* 0x040fe20000000000 */
[----:B------:R0:W-:Y:S01]  /*0540*/  STL [R1+0x21c4], R22 ;  /* 0x0021c41601007387 */ /* 0x0001e20000100800 */
[C---:B------:R-:W-:Y:S02]  /*0550*/  VIADD R25, R22.reuse, 0x80 ;  /* 0x0000008016197836 */ /* 0x040fe40000000000 */
[C---:B------:R-:W-:Y:S01]  /*0560*/  VIADD R26, R22.reuse, 0xc0 ;  /* 0x000000c0161a7836 */ /* 0x040fe20000000000 */
[----:B------:R0:W-:Y:S01]  /*0570*/  STL [R1+0x21c0], R14 ;  /* 0x0021c00e01007387 */ /* 0x0001e20000100800 */
[----:B------:R-:W-:-:S02]  /*0580*/  VIADD R27, R22, 0x100 ;  /* 0x00000100161b7836 */ /* 0x000fc40000000000 */
[C---:B------:R-:W-:Y:S01]  /*0590*/  VIADD R28, R22.reuse, 0x140 ;  /* 0x00000140161c7836 */ /* 0x040fe20000000000 */
[----:B------:R0:W-:Y:S01]  /*05a0*/  STL [R1+0x21e0], R24 ;  /* 0x0021e01801007387 */ /* 0x0001e20000100800 */
[C---:B------:R-:W-:Y:S02]  /*05b0*/  VIADD R23, R22.reuse, 0x180 ;  /* 0x0000018016177836 */ /* 0x040fe40000000000 */
[----:B------:R-:W-:Y:S01]  /*05c0*/  VIADD R29, R22, 0x1c0 ;  /* 0x000001c0161d7836 */ /* 0x000fe20000000000 */
[----:B------:R0:W-:Y:S04]  /*05d0*/  STL [R1+0x21dc], R25 ;  /* 0x0021dc1901007387 */ /* 0x0001e80000100800 */
[----:B------:R0:W-:Y:S04]  /*05e0*/  STL [R1+0x21d8], R26 ;  /* 0x0021d81a01007387 */ /* 0x0001e80000100800 */
[----:B------:R0:W-:Y:S04]  /*05f0*/  STL [R1+0x21d4], R27 ;  /* 0x0021d41b01007387 */ /* 0x0001e80000100800 */
[----:B------:R0:W-:Y:S04]  /*0600*/  STL [R1+0x21d0], R28 ;  /* 0x0021d01c01007387 */ /* 0x0001e80000100800 */
[----:B------:R0:W-:Y:S04]  /*0610*/  STL [R1+0x21cc], R23 ;  /* 0x0021cc1701007387 */ /* 0x0001e80000100800 */
[----:B------:R0:W-:Y:S01]  /*0620*/  STL [R1+0x21c8], R29 ;  /* 0x0021c81d01007387 */ /* 0x0001e20000100800 */
[----:B----4-:R-:W-:Y:S05]  /*0630*/  BRA.U UP0, `(.L_x_0) ;  /* 0x00000081000c7547 */ /* 0x010fea000b800000 */
[----:B------:R-:W-:Y:S01]  /*0640*/  IMAD.SHL.U32 R0, R17, 0x10, RZ ;  /* 0x0000001011007824 */ /* 0x000fe200078e00ff */
[----:B------:R2:W-:Y:S04]  /*0650*/  STL [R1+0x1d0], RZ ;  /* 0x0001d0ff01007387 */ /* 0x0005e80000100800 */
[----:B------:R2:W-:Y:S04]  /*0660*/  STL [R1+0x4d98], R0 ;  /* 0x004d980001007387 */ /* 0x0005e80000100800 */
[----:B------:R2:W-:Y:S04]  /*0670*/  STL [R1+0x1d4], RZ ;  /* 0x0001d4ff01007387 */ /* 0x0005e80000100800 */
        /* <DEDUP_REMOVED lines=2045> */
[----:B------:R2:W-:Y:S01]  /*8650*/  STL [R1+0x19c], RZ ;  /* 0x00019cff01007387 */ /* 0x0005e20000100800 */
[----:B------:R-:W-:Y:S05]  /*8660*/  BRA `(.L_x_1) ;  /* 0x00000688000c7947 */ /* 0x000fea0003800000 */
.L_x_0:
[----:B------:R-:W-:Y:S01]  /*8670*/  IABS R16, R3 ;  /* 0x0000000300107213 */ /* 0x000fe20000000000 */
[----:B------:R1:W-:Y:S01]  /*8680*/  STL [R1+0x5538], R3 ;  /* 0x0055380301007387 */ /* 0x0003e20000100800 */
[----:B------:R-:W-:Y:S01]  /*8690*/  IABS R9, R2 ;  /* 0x0000000200097213 */ /* 0x000fe20000000000 */
[----:B------:R-:W2:Y:S01]  /*86a0*/  LDCU UR21, c[0x0][0x3ac] ;  /* 0x00007580ff1577ac */ /* 0x000ea20008000800 */
[----:B------:R-:W3:Y:S01]  /*86b0*/  I2F.RP R0, R16 ;  /* 0x0000001000007306 */ /* 0x000ee20000209400 */
[----:B------:R-:W-:Y:S02]  /*86c0*/  SHF.R.U32.HI R11, RZ, 0x2, R17 ;  /* 0x00000002ff0b7819 */ /* 0x000fe40000011611 */
[----:B------:R-:W-:Y:S01]  /*86d0*/  SHF.R.U32.HI R10, RZ, 0x1, R12 ;  /* 0x00000001ff0a7819 */ /* 0x000fe2000001160c */
[----:B------:R-:W4:Y:S01]  /*86e0*/  LDCU.64 UR24, c[0x0][0x388] ;  /* 0x00007100ff1877ac */ /* 0x000f220008000a00 */
[----:B------:R-:W-:Y:S02]  /*86f0*/  SGXT.U32 R11, R11, 0x3 ;  /* 0x000000030b0b781a */ /* 0x000fe40000000000 */
[----:B------:R-:W-:Y:S01]  /*8700*/  IABS R18, R23 ;  /* 0x0000001700127213 */ /* 0x000fe20000000000 */
[----:B------:R-:W5:Y:S01]  /*8710*/  I2F.RP R8, R9 ;  /* 0x0000000900087306 */ /* 0x000f620000209400 */
[----:B------:R-:W-:Y:S01]  /*8720*/  IABS R19, R29 ;  /* 0x0000001d00137213 */ /* 0x000fe20000000000 */
[----:B------:R-:W0:Y:S01]  /*8730*/  LDCU UR23, c[0x0][0x3b0] ;  /* 0x00007600ff1777ac */ /* 0x000e220008000800 */
[----:B------:R-:W-:Y:S01]  /*8740*/  IABS R15, R28 ;  /* 0x0000001c000f7213 */ /* 0x000fe20000000000 */
[----:B------:R-:W0:Y:S04]  /*8750*/  LDCU UR26, c[0x0][0x3a4] ;  /* 0x00007480ff1a77ac */ /* 0x000e280008000800 */
[----:B---3--:R-:W3:Y:S01]  /*8760*/  MUFU.RCP R0, R0 ;  /* 0x0000000000007308 */ /* 0x008ee20000001000 */
[----:B------:R-:W0:Y:S01]  /*8770*/  LDCU UR20, c[0x0][0x3a8] ;  /* 0x00007500ff1477ac */ /* 0x000e220008000800 */
[----:B------:R-:W0:Y:S06]  /*8780*/  LDCU UR19, c[0x0][0x3a8] ;  /* 0x00007500ff1377ac */ /* 0x000e2c0008000800 */
[----:B-----5:R-:W5:Y:S01]  /*8790*/  MUFU.RCP R8, R8 ;  /* 0x0000000800087308 */ /* 0x020f620000001000 */
[----:B------:R-:W0:Y:S01]  /*87a0*/  LDCU UR18, c[0x0][0x3a8] ;  /* 0x00007500ff1277ac */ /* 0x000e220008000800 */
[----:B------:R-:W0:Y:S01]  /*87b0*/  LDCU UR17, c[0x0][0x3a8] ;  /* 0x00007500ff1177ac */ /* 0x000e220008000800 */
[----:B---3--:R-:W-:Y:S01]  /*87c0*/  VIADD R6, R0, 0xffffffe ;  /* 0x0ffffffe00067836 */ /* 0x008fe20000000000 */
[----:B------:R-:W-:Y:S01]  /*87d0*/  LOP3.LUT R0, R17, 0x3, RZ, 0xc0, !PT ;  /* 0x0000000311007812 */ /* 0x000fe200078ec0ff */
[----:B------:R-:W3:Y:S01]  /*87e0*/  LDCU UR16, c[0x0][0x3a8] ;  /* 0x00007500ff1077ac */ /* 0x000ee20008000800 */
[----:B------:R-:W-:-:S02]  /*87f0*/  LEA.HI R17, R12, R14, RZ, 0x1b ;  /* 0x0000000e0c117211 */ /* 0x000fc400078fd8ff */
[----:B------:R0:W2:Y:S02]  /*8800*/  F2I.FTZ.U32.TRUNC.NTZ R7, R6 ;  /* 0x0000000600077305 */ /* 0x0000a4000021f000 */
[----:B0-----:R-:W-:Y:S01]  /*8810*/  IABS R14, R27 ;  /* 0x0000001b000e7213 */ /* 0x001fe20000000000 */
[----:B------:R-:W-:Y:S01]  /*8820*/  IMAD.SHL.U32 R0, R0, 0x800, RZ ;  /* 0x0000080000007824 */ /* 0x000fe200078e00ff */
[----:B------:R-:W-:Y:S01]  /*8830*/  IABS R20, R17 ;  /* 0x0000001100147213 */ /* 0x000fe20000000000 */
[----:B-----5:R-:W-:Y:S01]  /*8840*/  VIADD R4, R8, 0xffffffe ;  /* 0x0ffffffe08047836 */ /* 0x020fe20000000000 */
[----:B------:R-:W-:Y:S01]  /*8850*/  IABS R12, R25 ;  /* 0x00000019000c7213 */ /* 0x000fe20000000000 */
[----:B------:R-:W0:Y:S01]  /*8860*/  LDCU UR15, c[0x0][0x3a8] ;  /* 0x00007500ff0f77ac */ /* 0x000e220008000800 */
[----:B-1----:R-:W-:Y:S01]  /*8870*/  LOP3.LUT R3, R10, R0, R11, 0xfe, !PT ;  /* 0x000000000a037212 */ /* 0x002fe200078efe0b */
[----:B------:R-:W1:Y:S01]  /*8880*/  F2I.FTZ.U32.TRUNC.NTZ R5, R4 ;  /* 0x0000000400057305 */ /* 0x000e62000021f000 */
[----:B------:R-:W-:Y:S01]  /*8890*/  IMAD.MOV.U32 R6, RZ, RZ, RZ ;  /* 0x000000ffff067224 */ /* 0x000fe200078e00ff */
[----:B------:R-:W-:Y:S01]  /*88a0*/  IABS R10, R22 ;  /* 0x00000016000a7213 */ /* 0x000fe20000000000 */
[----:B------:R-:W5:Y:S01]  /*88b0*/  LDCU UR14, c[0x0][0x3a8] ;  /* 0x00007500ff0e77ac */ /* 0x000f620008000800 */
[----:B--2---:R-:W-:Y:S01]  /*88c0*/  IMAD.MOV R13, RZ, RZ, -R7 ;  /* 0x000000ffff0d7224 */ /* 0x004fe200078e0a07 */
[----:B------:R-:W2:Y:S03]  /*88d0*/  LDCU UR13, c[0x0][0x3a8] ;  /* 0x00007500ff0d77ac */ /* 0x000ea60008000800 */
[----:B------:R-:W-:Y:S01]  /*88e0*/  IMAD R11, R13, R16, RZ ;  /* 0x000000100d0b7224 */ /* 0x000fe200078e02ff */
[----:B------:R-:W-:Y:S01]  /*88f0*/  IABS R13, R26 ;  /* 0x0000001a000d7213 */ /* 0x000fe20000000000 */
[----:B------:R-:W0:Y:S01]  /*8900*/  LDCU UR12, c[0x0][0x3a8] ;  /* 0x00007500ff0c77ac */ /* 0x000e220008000800 */
[----:B-1----:R-:W-:-:S02]  /*8910*/  IMAD.MOV R4, RZ, RZ, -R5 ;  /* 0x000000ffff047224 */ /* 0x002fc400078e0a05 */
[----:B------:R-:W-:Y:S01]  /*8920*/  IMAD.HI.U32 R0, R7, R11, R6 ;  /* 0x0000000b07007227 */ /* 0x000fe200078e0006 */
[----:B------:R-:W-:Y:S01]  /*8930*/  IABS R11, R24 ;  /* 0x00000018000b7213 */ /* 0x000fe20000000000 */
[----:B------:R-:W1:Y:S02]  /*8940*/  LDCU UR11, c[0x0][0x3a8] ;  /* 0x00007500ff0b77ac */ /* 0x000e640008000800 */
[----:B------:R-:W-:Y:S02]  /*8950*/  IMAD R7, R4, R9, RZ ;  /* 0x0000000904077224 */ /* 0x000fe400078e02ff */
[----:B------:R-:W-:Y:S01]  /*8960*/  IMAD.MOV.U32 R4, RZ, RZ, RZ ;  /* 0x000000ffff047224 */ /* 0x000fe200078e00ff */
[----:B------:R-:W0:Y:S03]  /*8970*/  LDCU UR10, c[0x0][0x3a8] ;  /* 0x00007500ff0a77ac */ /* 0x000e260008000800 */
[----:B------:R-:W-:Y:S01]  /*8980*/  IMAD.HI.U32 R4, R5, R7, R4 ;  /* 0x0000000705047227 */ /* 0x000fe200078e0004 */
[----:B------:R-:W0:Y:S03]  /*8990*/  LDCU UR9, c[0x0][0x3a8] ;  /* 0x00007500ff0977ac */ /* 0x000e260008000800 */
[----:B------:R-:W-:Y:S01]  /*89a0*/  IMAD.HI.U32 R5, R0, R20, RZ ;  /* 0x0000001400057227 */ /* 0x000fe200078e00ff */
[----:B------:R-:W0:Y:S03]  /*89b0*/  LDCU UR8, c[0x0][0x3a8] ;  /* 0x00007500ff0877ac */ /* 0x000e260008000800 */
[C---:B------:R-:W-:Y:S01]  /*89c0*/  IMAD.HI.U32 R7, R4.reuse, R18, RZ ;  /* 0x0000001204077227 */ /* 0x040fe200078e00ff */
[----:B------:R-:W0:Y:S03]  /*89d0*/  LDCU UR5, c[0x0][0x3a8] ;  /* 0x00007500ff0577ac */ /* 0x000e260008000800 */
[----:B------:R-:W-:Y:S01]  /*89e0*/  IMAD.HI.U32 R8, R4, R19, RZ ;  /* 0x0000001304087227 */ /* 0x000fe200078e00ff */
[----:B------:R-:W0:Y:S03]  /*89f0*/  LDCU UR47, c[0x0][0x3a8] ;  /* 0x00007500ff2f77ac */ /* 0x000e260008000800 */
[----:B------:R-:W-:Y:S01]  /*8a00*/  IMAD.MOV R7, RZ, RZ, -R7 ;  /* 0x000000ffff077224 */ /* 0x000fe200078e0a07 */
[----:B------:R-:W0:Y:S01]  /*8a10*/  LDCU UR46, c[0x0][0x3a8] ;  /* 0x00007500ff2e77ac */ /* 0x000e220008000800 */
[----:B------:R-:W-:-:S02]  /*8a20*/  IMAD.MOV R8, RZ, RZ, -R8 ;  /* 0x000000ffff087224 */ /* 0x000fc400078e0a08 */
[----:B------:R-:W-:Y:S01]  /*8a30*/  IMAD R18, R9, R7, R18 ;  /* 0x0000000709127224 */ /* 0x000fe200078e0212 */
[----:B------:R-:W0:Y:S01]  /*8a40*/  LDCU UR45, c[0x0][0x3a8] ;  /* 0x00007500ff2d77ac */ /* 0x000e220008000800 */
[----:B------:R-:W-:-:S03]  /*8a50*/  IMAD.HI.U32 R6, R4, R15, RZ ;  /* 0x0000000f04067227 */ /* 0x000fc600078e00ff */
[C---:B------:R-:W-:Y:S01]  /*8a60*/  ISETP.GT.U32.AND P1, PT, R9.reuse, R18, PT ;  /* 0x000000120900720c */ /* 0x040fe20003f24070 */
[C---:B------:R-:W-:Y:S01]  /*8a70*/  IMAD R19, R9.reuse, R8, R19 ;  /* 0x0000000809137224 */ /* 0x040fe200078e0213 */
[----:B------:R-:W0:Y:S01]  /*8a80*/  LDCU UR44, c[0x0][0x3a8] ;  /* 0x00007500ff2c77ac */ /* 0x000e220008000800 */
[----:B------:R-:W-:Y:S02]  /*8a90*/  IMAD.MOV R5, RZ, RZ, -R5 ;  /* 0x000000ffff057224 */ /* 0x000fe400078e0a05 */
[----:B------:R-:W-:Y:S01]  /*8aa0*/  IMAD.MOV R6, RZ, RZ, -R6 ;  /* 0x000000ffff067224 */ /* 0x000fe200078e0a06 */
[C---:B------:R-:W-:Y:S01]  /*8ab0*/  ISETP.GT.U32.AND P0, PT, R9.reuse, R19, PT ;  /* 0x000000130900720c */ /* 0x040fe20003f04070 */
[----:B------:R-:W-:Y:S01]  /*8ac0*/  IMAD R20, R16, R5, R20 ;  /* 0x0000000510147224 */ /* 0x000fe200078e0214 */
[----:B------:R-:W0:Y:S01]  /*8ad0*/  LDCU UR43, c[0x0][0x3a8] ;  /* 0x00007500ff2b77ac */ /* 0x000e220008000800 */
[C---:B------:R-:W-:Y:S02]  /*8ae0*/  IMAD R15, R9.reuse, R6, R15 ;  /* 0x00000006090f7224 */ /* 0x040fe400078e020f */
[----:B------:R-:W-:Y:S01]  /*8af0*/  IMAD.HI.U32 R7, R4, R13, RZ ;  /* 0x0000000d04077227 */ /* 0x000fe200078e00ff */
[----:B------:R-:W-:Y:S01]  /*8b00*/  ISETP.GT.U32.AND P3, PT, R16, R20, PT ;  /* 0x000000141000720c */ /* 0x000fe20003f64070 */
[----:B------:R-:W0:Y:S01]  /*8b10*/  LDCU UR42, c[0x0][0x3a8] ;  /* 0x00007500ff2a77ac */ /* 0x000e220008000800 */
[----:B------:R-:W-:Y:S01]  /*8b20*/  ISETP.GT.U32.AND P2, PT, R9, R15, PT ;  /* 0x0000000f0900720c */ /* 0x000fe20003f44070 */
[C---:B------:R-:W-:Y:S01]  /*8b30*/  IMAD.HI.U32 R5, R4.reuse, R14, RZ ;  /* 0x0000000e04057227 */ /* 0x040fe200078e00ff */
[----:B------:R-:W0:Y:S03]  /*8b40*/  LDCU UR41, c[0x0][0x3a8] ;  /* 0x00007500ff2977ac */ /* 0x000e260008000800 */
[----:B------:R-:W-:Y:S01]  /*8b50*/  IMAD.HI.U32 R6, R4, R12, RZ ;  /* 0x0000000c04067227 */ /* 0x000fe200078e00ff */
[----:B------:R-:W0:Y:S03]  /*8b60*/  LDCU UR40, c[0x0][0x3a8] ;  /* 0x00007500ff2877ac */ /* 0x000e260008000800 */
[----:B------:R-:W-:-:S02]  /*8b70*/  IMAD.MOV R7, RZ, RZ, -R7 ;  /* 0x000000ffff077224 */ /* 0x000fc400078e0a07 */
[----:B------:R-:W-:Y:S02]  /*8b80*/  @!P1 IMAD.IADD R18, R18, 0x1, -R9 ;  /* 0x0000000112129824 */ /* 0x000fe400078e0a09 */
[----:B------:R-:W-:Y:S02]  /*8b90*/  IMAD.MOV R5, RZ, RZ, -R5 ;  /* 0x000000ffff057224 */ /* 0x000fe400078e0a05 */
[----:B------:R-:W-:Y:S02]  /*8ba0*/  IMAD.MOV R6, RZ, RZ, -R6 ;  /* 0x000000ffff067224 */ /* 0x000fe400078e0a06 */
[----:B------:R-:W-:Y:S02]  /*8bb0*/  IMAD R13, R9, R7, R13 ;  /* 0x00000007090d7224 */ /* 0x000fe400078e020d */
[----:B------:R-:W-:Y:S01]  /*8bc0*/  @!P0 IMAD.IADD R19, R19, 0x1, -R9 ;  /* 0x0000000113138824 */ /* 0x000fe200078e0a09 */
[C---:B------:R-:W-:Y:S01]  /*8bd0*/  ISETP.GT.U32.AND P0, PT, R9.reuse, R18, PT ;  /* 0x000000120900720c */ /* 0x040fe20003f04070 */
[C---:B------:R-:W-:Y:S01]  /*8be0*/  IMAD R14, R9.reuse, R5, R14 ;  /* 0x00000005090e7224 */ /* 0x040fe200078e020e */
[C---:B------:R-:W-:Y:S01]  /*8bf0*/  ISETP.GT.U32.AND P4, PT, R9.reuse, R13, PT ;  /* 0x0000000d0900720c */ /* 0x040fe20003f84070 */
[----:B------:R-:W-:Y:S01]  /*8c00*/  IMAD.HI.U32 R5, R4, R11, RZ ;  /* 0x0000000b04057227 */ /* 0x000fe200078e00ff */
[----:B------:R-:W-:-:S03]  /*8c10*/  ISETP.GT.U32.AND P5, PT, R9, R19, PT ;  /* 0x000000130900720c */ /* 0x000fc60003fa4070 */
[----:B------:R-:W-:Y:S02]  /*8c20*/  IMAD R12, R9, R6, R12 ;  /* 0x00000006090c7224 */ /* 0x000fe400078e020c */
[----:B------:R-:W-:Y:S02]  /*8c30*/  IMAD.MOV R5, RZ, RZ, -R5 ;  /* 0x000000ffff057224 */ /* 0x000fe400078e0a05 */
[----:B------:R-:W-:Y:S01]  /*8c40*/  @!P2 IMAD.IADD R15, R15, 0x1, -R9 ;  /* 0x000000010f0fa824 */ /* 0x000fe200078e0a09 */
[C---:B------:R-:W-:Y:S01]  /*8c50*/  ISETP.GT.U32.AND P2, PT, R9.reuse, R14, PT ;  /* 0x0000000e0900720c */ /* 0x040fe20003f44070 */
[----:B------:R-:W-:Y:S01]  /*8c60*/  @!P3 IMAD.IADD R20, R20, 0x1, -R16 ;  /* 0x000000011414b824 */ /* 0x000fe200078e0a10 */
[C---:B------:R-:W-:Y:S01]  /*8c70*/  ISETP.GT.U32.AND P3, PT, R9.reuse, R12, PT ;  /* 0x0000000c0900720c */ /* 0x040fe20003f64070 */
[----:B------:R-:W-:Y:S01]  /*8c80*/  IMAD.HI.U32 R4, R4, R10, RZ ;  /* 0x0000000a04047227 */ /* 0x000fe200078e00ff */
[----:B------:R-:W-:-:S03]  /*8c90*/  ISETP.GT.U32.AND P6, PT, R9, R15, PT ;  /* 0x0000000f0900720c */ /* 0x000fc60003fc4070 */
[C---:B------:R-:W-:Y:S02]  /*8ca0*/  IMAD R11, R9.reuse, R5, R11 ;  /* 0x00000005090b7224 */ /* 0x040fe400078e020b */
[----:B------:R-:W-:Y:S02]  /*8cb0*/  IMAD.MOV R4, RZ, RZ, -R4 ;  /* 0x000000ffff047224 */ /* 0x000fe400078e0a04 */
[--C-:B------:R-:W-:Y:S01]  /*8cc0*/  @!P0 IMAD.IADD R18, R18, 0x1, -R9.reuse ;  /* 0x0000000112128824 */ /* 0x100fe200078e0a09 */
[C---:B------:R-:W-:Y:S01]  /*8cd0*/  ISETP.GT.U32.AND P0, PT, R9.reuse, R11, PT ;  /* 0x0000000b0900720c */ /* 0x040fe20003f04070 */
[----:B------:R-:W-:Y:S02]  /*8ce0*/  IMAD R10, R9, R4, R10 ;  /* 0x00000004090a7224 */ /* 0x000fe400078e020a */
[--C-:B------:R-:W-:Y:S02]  /*8cf0*/  @!P4 IMAD.IADD R13, R13, 0x1, -R9.reuse ;  /* 0x000000010d0dc824 */ /* 0x100fe400078e0a09 */
[--C-:B------:R-:W-:Y:S01]  /*8d00*/  @!P2 IMAD.IADD R14, R14, 0x1, -R9.reuse ;  /* 0x000000010e0ea824 */ /* 0x100fe200078e0a09 */
[C---:B------:R-:W-:Y:S01]  /*8d10*/  ISETP.GT.U32.AND P2, PT, R9.reuse, R10, PT ;  /* 0x0000000a0900720c */ /* 0x040fe20003f44070 */
[--C-:B------:R-:W-:Y:S01]  /*8d20*/  @!P3 IMAD.IADD R12, R12, 0x1, -R9.reuse ;  /* 0x000000010c0cb824 */ /* 0x100fe200078e0a09 */
[----:B------:R-:W-:Y:S01]  /*8d30*/  ISETP.GT.U32.AND P3, PT, R9, R13, PT ;  /* 0x0000000d0900720c */ /* 0x000fe20003f64070 */
[----:B------:R-:W-:Y:S01]  /*8d40*/  VIADD R8, R17, 0xfe ;  /* 0x000000fe11087836 */ /* 0x000fe20000000000 */
[----:B------:R-:W-:Y:S01]  /*8d50*/  ISETP.GT.U32.AND P4, PT, R9, R14, PT ;  /* 0x0000000e0900720c */ /* 0x000fe20003f84070 */
[----:B------:R-:W-:-:S02]  /*8d60*/  @!P5 IMAD.IADD R19, R19, 0x1, -R9 ;  /* 0x000000011313d824 */ /* 0x000fc400078e0a09 */
[--C-:B------:R-:W-:Y:S01]  /*8d70*/  @!P0 IMAD.IADD R11, R11, 0x1, -R9.reuse ;  /* 0x000000010b0b8824 */ /* 0x100fe200078e0a09 */
[----:B------:R-:W-:Y:S01]  /*8d80*/  ISETP.GT.U32.AND P0, PT, R9, R12, PT ;  /* 0x0000000c0900720c */ /* 0x000fe20003f04070 */
[C---:B------:R-:W-:Y:S01]  /*8d90*/  VIADD R7, R17.reuse, 0xfc ;  /* 0x000000fc11077836 */ /* 0x040fe20000000000 */
[----:B------:R-:W-:Y:S01]  /*8da0*/  ISETP.GE.AND P1, PT, R8, RZ, PT ;  /* 0x000000ff0800720c */ /* 0x000fe20003f26270 */
[----:B------:R-:W-:Y:S01]  /*8db0*/  VIADD R6, R17, 0xfa ;  /* 0x000000fa11067836 */ /* 0x000fe20000000000 */
[----:B------:R-:W-:Y:S01]  /*8dc0*/  IABS R8, R8 ;  /* 0x0000000800087213 */ /* 0x000fe20000000000 */
[--C-:B------:R-:W-:Y:S01]  /*8dd0*/  @!P2 IMAD.IADD R10, R10, 0x1, -R9.reuse ;  /* 0x000000010a0aa824 */ /* 0x100fe200078e0a09 */
[----:B------:R-:W-:Y:S01]  /*8de0*/  ISETP.GT.U32.AND P2, PT, R9, R11, PT ;  /* 0x0000000b0900720c */ /* 0x000fe20003f44070 */
[--C-:B------:R-:W-:Y:S01]  /*8df0*/  @!P3 IMAD.IADD R13, R13, 0x1, -R9.reuse ;  /* 0x000000010d0db824 */ /* 0x100fe200078e0a09 */
[----:B------:R-:W-:Y:S01]  /*8e00*/  ISETP.GT.U32.AND P3, PT, R16, R20, PT ;  /* 0x000000141000720c */ /* 0x000fe20003f64070 */
[----:B------:R-:W-:Y:S01]  /*8e10*/  @!P4 IMAD.IADD R14, R14, 0x1, -R9 ;  /* 0x000000010e0ec824 */ /* 0x000fe200078e0a09 */
[----:B------:R-:W-:Y:S01]  /*8e20*/  ISETP.GT.U32.AND P4, PT, R9, R10, PT ;  /* 0x0000000a0900720c */ /* 0x000fe20003f84070 */
[----:B------:R-:W-:Y:S01]  /*8e30*/  IMAD.HI.U32 R4, R0, R8, RZ ;  /* 0x0000000800047227 */ /* 0x000fe200078e00ff */
[----:B------:R-:W-:-:S02]  /*8e40*/  ISETP.GE.AND P5, PT, R7, RZ, PT ;  /* 0x000000ff0700720c */ /* 0x000fc40003fa6270 */
[----:B------:R-:W-:Y:S01]  /*8e50*/  IABS R7, R7 ;  /* 0x0000000700077213 */ /* 0x000fe20000000000 */
[--C-:B------:R-:W-:Y:S01]  /*8e60*/  @!P0 IMAD.IADD R12, R12, 0x1, -R9.reuse ;  /* 0x000000010c0c8824 */ /* 0x100fe200078e0a09 */
[----:B------:R-:W-:Y:S01]  /*8e70*/  ISETP.GE.AND P0, PT, R29, RZ, PT ;  /* 0x000000ff1d00720c */ /* 0x000fe20003f06270 */
[--C-:B------:R-:W-:Y:S01]  /*8e80*/  @!P6 IMAD.IADD R15, R15, 0x1, -R9.reuse ;  /* 0x000000010f0fe824 */ /* 0x100fe200078e0a09 */
[----:B------:R-:W-:Y:S01]  /*8e90*/  ISETP.GE.AND P6, PT, R6, RZ, PT ;  /* 0x000000ff0600720c */ /* 0x000fe20003fc6270 */
[--C-:B------:R-:W-:Y:S01]  /*8ea0*/  @!P2 IMAD.IADD R11, R11, 0x1, -R9.reuse ;  /* 0x000000010b0ba824 */ /* 0x100fe200078e0a09 */
[----:B------:R-:W-:Y:S01]  /*8eb0*/  ISETP.GE.AND P2, PT, R23, RZ, PT ;  /* 0x000000ff1700720c */ /* 0x000fe20003f46270 */
[----:B------:R-:W-:Y:S01]  /*8ec0*/  @!P3 IMAD.IADD R20, R20, 0x1, -R16 ;  /* 0x000000011414b824 */ /* 0x000fe200078e0a10 */
[----:B------:R-:W-:Y:S01]  /*8ed0*/  ISETP.GE.AND P3, PT, R28, RZ, PT ;  /* 0x000000ff1c00720c */ /* 0x000fe20003f66270 */
[----:B------:R-:W-:Y:S01]  /*8ee0*/  @!P4 IMAD.IADD R10, R10, 0x1, -R9 ;  /* 0x000000010a0ac824 */ /* 0x000fe200078e0a09 */
[----:B------:R-:W-:Y:S01]  /*8ef0*/  ISETP.GE.AND P4, PT, R27, RZ, PT ;  /* 0x000000ff1b00720c */ /* 0x000fe20003f86270 */
[----:B------:R-:W-:Y:S01]  /*8f00*/  IMAD.MOV R4, RZ, RZ, -R4 ;  /* 0x000000ffff047224 */ /* 0x000fe200078e0a04 */
[----:B------:R-:W-:Y:S01]  /*8f10*/  IABS R6, R6 ;  /* 0x0000000600067213 */ /* 0x000fe20000000000 */
[----:B------:R-:W-:-:S04]  /*8f20*/  IMAD.HI.U32 R21, R0, R7, RZ ;  /* 0x0000000700157227 */ /* 0x000fc800078e00ff */
[----:B------:R-:W-:Y:S01]  /*8f30*/  @!P0 IMAD.MOV R19, RZ, RZ, -R19 ;  /* 0x000000ffff138224 */ /* 0x000fe200078e0a13 */
[----:B------:R-:W-:Y:S01]  /*8f40*/  ISETP.GE.AND P0, PT, R26, RZ, PT ;  /* 0x000000ff1a00720c */ /* 0x000fe20003f06270 */
[----:B------:R-:W-:Y:S02]  /*8f50*/  IMAD R4, R16, R4, R8 ;  /* 0x0000000410047224 */ /* 0x000fe400078e0208 */
[----:B------:R-:W-:Y:S01]  /*8f60*/  @!P3 IMAD.MOV R15, RZ, RZ, -R15 ;  /* 0x000000ffff0fb224 */ /* 0x000fe200078e0a0f */
[----:B------:R-:W-:Y:S01]  /*8f70*/  ISETP.GE.AND P3, PT, R24, RZ, PT ;  /* 0x000000ff1800720c */ /* 0x000fe20003f66270 */
[----:B------:R-:W-:Y:S01]  /*8f80*/  @!P4 IMAD.MOV R14, RZ, RZ, -R14 ;  /* 0x000000ffff0ec224 */ /* 0x000fe200078e0a0e */
[----:B------:R-:W-:Y:S01]  /*8f90*/  ISETP.GT.U32.AND P4, PT, R16, R4, PT ;  /* 0x000000041000720c */ /* 0x000fe20003f84070 */
[----:B------:R-:W-:Y:S01]  /*8fa0*/  @!P2 IMAD.MOV R18, RZ, RZ, -R18 ;  /* 0x000000ffff12a224 */ /* 0x000fe200078e0a12 */
[----:B------:R-:W-:Y:S01]  /*8fb0*/  ISETP.GE.AND P2, PT, R25, RZ, PT ;  /* 0x000000ff1900720c */ /* 0x000fe20003f46270 */
[----:B------:R-:W-:-:S04]  /*8fc0*/  IMAD.HI.U32 R5, R0, R6, RZ ;  /* 0x0000000600057227 */ /* 0x000fc800078e00ff */
[----:B------:R-:W-:Y:S02]  /*8fd0*/  IMAD.MOV R21, RZ, RZ, -R21 ;  /* 0x000000ffff157224 */ /* 0x000fe400078e0a15 */
[----:B------:R-:W-:Y:S01]  /*8fe0*/  @!P0 IMAD.MOV R13, RZ, RZ, -R13 ;  /* 0x000000ffff0d8224 */ /* 0x000fe200078e0a0d */
[----:B------:R-:W-:Y:S01]  /*8ff0*/  ISETP.GE.AND P0, PT, R22, RZ, PT ;  /* 0x000000ff1600720c */ /* 0x000fe20003f06270 */
[----:B------:R-:W-:Y:S01]  /*9000*/  IMAD.MOV R5, RZ, RZ, -R5 ;  /* 0x000000ffff057224 */ /* 0x000fe200078e0a05 */
[----:B------:R-:W-:Y:S01]  /*9010*/  LOP3.LUT R22, RZ, R2, RZ, 0x33, !PT ;  /* 0x00000002ff167212 */ /* 0x000fe200078e33ff */
[C---:B------:R-:W-:Y:S02]  /*9020*/  IMAD R7, R16.reuse, R21, R7 ;  /* 0x0000001510077224 */ /* 0x040fe400078e0207 */
[----:B------:R-:W-:Y:S02]  /*9030*/  VIADD R23, R17, 0xf8 ;  /* 0x000000f811177836 */ /* 0x000fe40000000000 */
[----:B------:R-:W-:-:S02]  /*9040*/  IMAD R5, R16, R5, R6 ;  /* 0x0000000510057224 */ /* 0x000fc400078e0206 */
[----:B------:R-:W-:Y:S01]  /*9050*/  @!P3 IMAD.MOV R11, RZ, RZ, -R11 ;  /* 0x000000ffff0bb224 */ /* 0x000fe200078e0a0b */
[----:B------:R-:W-:Y:S01]  /*9060*/  ISETP.GT.U32.AND P3, PT, R16, R7, PT ;  /* 0x000000071000720c */ /* 0x000fe20003f64070 */
[----:B------:R-:W-:Y:S01]  /*9070*/  @!P4 IMAD.IADD R4, R4, 0x1, -R16 ;  /* 0x000000010404c824 */ /* 0x000fe200078e0a10 */
[----:B------:R-:W-:Y:S01]  /*9080*/  IABS R6, R23 ;  /* 0x0000001700067213 */ /* 0x000fe20000000000 */
[----:B------:R-:W-:Y:S01]  /*9090*/  @!P2 IMAD.MOV R12, RZ, RZ, -R12 ;  /* 0x000000ffff0ca224 */ /* 0x000fe200078e0a0c */
[----:B------:R-:W-:Y:S01]  /*90a0*/  ISETP.GT.U32.AND P4, PT, R16, R5, PT ;  /* 0x000000051000720c */ /* 0x000fe20003f84070 */
[----:B------:R-:W-:Y:S01]  /*90b0*/  @!P0 IMAD.MOV R10, RZ, RZ, -R10 ;  /* 0x000000ffff0a8224 */ /* 0x000fe200078e0a0a */
[----:B------:R-:W-:Y:S01]  /*90c0*/  ISETP.NE.AND P2, PT, R2, RZ, PT ;  /* 0x000000ff0200720c */ /* 0x000fe20003f45270 */
[----:B------:R-:W-:Y:S01]  /*90d0*/  VIADD R21, R17, 0xf6 ;  /* 0x000000f611157836 */ /* 0x000fe20000000000 */
[----:B------:R-:W-:Y:S01]  /*90e0*/  ISETP.GT.U32.AND P0, PT, R16, R4, PT ;  /* 0x000000041000720c */ /* 0x000fe20003f04070 */
[----:B------:R-:W-:Y:S01]  /*90f0*/  IMAD.HI.U32 R8, R0, R6, RZ ;  /* 0x0000000600087227 */ /* 0x000fe200078e00ff */
[----:B------:R-:W-:-:S02]  /*9100*/  SEL R19, R22, R19, !P2 ;  /* 0x0000001316137207 */ /* 0x000fc40005000000 */
[C---:B------:R-:W-:Y:S01]  /*9110*/  SEL R18, R22.reuse, R18, !P2 ;  /* 0x0000001216127207 */ /* 0x040fe20005000000 */
[----:B------:R-:W-:Y:S01]  /*9120*/  IMAD.MOV R8, RZ, RZ, -R8 ;  /* 0x000000ffff087224 */ /* 0x000fe200078e0a08 */
[C---:B------:R-:W-:Y:S01]  /*9130*/  SEL R15, R22.reuse, R15, !P2 ;  /* 0x0000000f160f7207 */ /* 0x040fe20005000000 */
[----:B------:R-:W-:Y:S01]  /*9140*/  @!P3 IMAD.IADD R7, R7, 0x1, -R16 ;  /* 0x000000010707b824 */ /* 0x000fe200078e0a10 */
[C---:B------:R-:W-:Y:S01]  /*9150*/  SEL R14, R22.reuse, R14, !P2 ;  /* 0x0000000e160e7207 */ /* 0x040fe20005000000 */
[----:B------:R-:W-:Y:S01]  /*9160*/  STL [R1+0x250], R19 ;  /* 0x0002501301007387 */ /* 0x000fe20000100800 */
[----:B------:R-:W-:Y:S01]  /*9170*/  SEL R13, R22, R13, !P2 ;  /* 0x0000000d160d7207 */ /* 0x000fe20005000000 */
[----:B------:R-:W-:Y:S01]  /*9180*/  IMAD R8, R16, R8, R6 ;  /* 0x0000000810087224 */ /* 0x000fe200078e0206 */
[C---:B------:R-:W-:Y:S01]  /*9190*/  SEL R12, R22.reuse, R12, !P2 ;  /* 0x0000000c160c7207 */ /* 0x040fe20005000000 */
[----:B------:R-:W-:Y:S01]  /*91a0*/  STL [R1+0x24c], R18 ;  /* 0x00024c1201007387 */ /* 0x000fe20000100800 */
[C---:B------:R-:W-:Y:S01]  /*91b0*/  SEL R11, R22.reuse, R11, !P2 ;  /* 0x0000000b160b7207 */ /* 0x040fe20005000000 */
[----:B------:R-:W-:Y:S01]  /*91c0*/  VIADD R2, R17, 0xf4 ;  /* 0x000000f411027836 */ /* 0x000fe20000000000 */
[----:B------:R-:W-:Y:S01]  /*91d0*/  SEL R10, R22, R10, !P2 ;  /* 0x0000000a160a7207 */ /* 0x000fe20005000000 */
[----:B------:R-:W-:Y:S01]  /*91e0*/  STL [R1+0x248], R15 ;  /* 0x0002480f01007387 */ /* 0x000fe20000100800 */
[----:B------:R-:W-:Y:S01]  /*91f0*/  IABS R9, R21 ;  /* 0x0000001500097213 */ /* 0x000fe20000000000 */
[----:B------:R-:W-:Y:S01]  /*9200*/  @!P4 IMAD.IADD R5, R5, 0x1, -R16 ;  /* 0x000000010505c824 */ /* 0x000fe200078e0a10 */
[----:B------:R-:W-:Y:S01]  /*9210*/  ISETP.GE.AND P2, PT, R17, RZ, PT ;  /* 0x000000ff1100720c */ /* 0x000fe20003f46270 */
[----:B------:R-:W-:Y:S01]  /*9220*/  STL [R1+0x244], R14 ;  /* 0x0002440e01007387 */ /* 0x000fe20000100800 */
[----:B------:R-:W-:Y:S01]  /*9230*/  ISETP.GT.U32.AND P4, PT, R16, R7, PT ;  /* 0x000000071000720c */ /* 0x000fe20003f84070 */
[----:B------:R-:W-:Y:S01]  /*9240*/  IMAD.HI.U32 R6, R0, R9, RZ ;  /* 0x0000000900067227 */ /* 0x000fe200078e00ff */
[----:B------:R-:W-:Y:S01]  /*9250*/  ISETP.GT.U32.AND P3, PT, R16, R8, PT ;  /* 0x000000081000720c */ /* 0x000fe20003f64070 */
[----:B------:R0:W-:Y:S02]  /*9260*/  STL [R1+0x240], R13 ;  /* 0x0002400d01007387 */ /* 0x0001e40000100800 */
[----:B------:R-:W-:-:S02]  /*9270*/  IMAD.MOV R6, RZ, RZ, -R6 ;  /* 0x000000ffff067224 */ /* 0x000fc400078e0a06 */
[----:B------:R1:W-:Y:S01]  /*9280*/  STL [R1+0x23c], R12 ;  /* 0x00023c0c01007387 */ /* 0x0003e20000100800 */
[----:B------:R-:W-:Y:S01]  /*9290*/  @!P0 IMAD.IADD R4, R4, 0x1, -R16 ;  /* 0x0000000104048824 */ /* 0x000fe200078e0a10 */
[C---:B------:R-:W-:Y:S01]  /*92a0*/  ISETP.GT.U32.AND P0, PT, R16.reuse, R5, PT ;  /* 0x000000051000720c */ /* 0x040fe20003f04070 */
[----:B------:R-:W-:Y:S01]  /*92b0*/  IMAD R6, R16, R6, R9 ;  /* 0x0000000610067224 */ /* 0x000fe200078e0209 */
[----:B------:R2:W-:Y:S01]  /*92c0*/  STL [R1+0x238], R11 ;  /* 0x0002380b01007387 */ /* 0x0005e20000100800 */
[----:B------:R-:W-:Y:S02]  /*92d0*/  VIADD R22, R17, 0xc6 ;  /* 0x000000c611167836 */ /* 0x000fe40000000000 */
[----:B0-----:R-:W-:Y:S01]  /*92e0*/  IMAD.MOV.U32 R13, RZ, RZ, R4 ;  /* 0x000000ffff0d7224 */ /* 0x001fe200078e0004 */
[----:B------:R0:W-:Y:S01]  /*92f0*/  STL [R1+0x234], R10 ;  /* 0x0002340a01007387 */ /* 0x0001e20000100800 */
[----:B------:R-:W-:Y:S01]  /*9300*/  @!P4 IMAD.IADD R7, R7, 0x1, -R16 ;  /* 0x000000010707c824 */ /* 0x000fe200078e0a10 */
[----:B------:R-:W-:Y:S01]  /*9310*/  ISETP.GE.AND P4, PT, R21, RZ, PT ;  /* 0x000000ff1500720c */ /* 0x000fe20003f86270 */
[----:B-1----:R-:W-:-:S02]  /*9320*/  IMAD.MOV.U32 R12, RZ, RZ, R20 ;  /* 0x000000ffff0c7224 */ /* 0x002fc400078e0014 */
[----:B------:R-:W-:Y:S01]  /*9330*/  @!P1 IMAD.MOV R13, RZ, RZ, -R13 ;  /* 0x000000ffff0d9224 */ /* 0x000fe200078e0a0d */
[----:B------:R-:W-:Y:S01]  /*9340*/  ISETP.GE.AND P1, PT, R23, RZ, PT ;  /* 0x000000ff1700720c */ /* 0x000fe20003f26270 */
[----:B--2---:R-:W-:Y:S02]  /*9350*/  VIADD R11, R17, 0xf2 ;  /* 0x000000f2110b7836 */ /* 0x004fe40000000000 */
[----:B------:R-:W-:Y:S01]  /*9360*/  @!P2 IMAD.MOV R12, RZ, RZ, -R12 ;  /* 0x000000ffff0ca224 */ /* 0x000fe200078e0a0c */
[----:B0-----:R-:W-:Y:S01]  /*9370*/  IABS R10, R2 ;  /* 0x00000002000a7213 */ /* 0x001fe20000000000 */
[----:B------:R-:W-:Y:S01]  /*9380*/  @!P0 IMAD.IADD R5, R5, 0x1, -R16 ;  /* 0x0000000105058824 */ /* 0x000fe200078e0a10 */
[----:B------:R-:W-:Y:S01]  /*9390*/  IABS R9, R11 ;  /* 0x0000000b00097213 */ /* 0x000fe20000000000 */
[----:B------:R-:W-:Y:S01]  /*93a0*/  IMAD.MOV.U32 R14, RZ, RZ, R7 ;  /* 0x000000ffff0e7224 */ /* 0x000fe200078e0007 */
[----:B------:R0:W-:Y:S01]  /*93b0*/  STL [R1+0x30], R12 ;  /* 0x0000300c01007387 */ /* 0x0001e20000100800 */
[----:B------:R-:W-:Y:S01]  /*93c0*/  IMAD.HI.U32 R4, R0, R10, RZ ;  /* 0x0000000a00047227 */ /* 0x000fe200078e00ff */
[----:B------:R-:W-:-:S02]  /*93d0*/  ISETP.GE.AND P0, PT, R2, RZ, PT ;  /* 0x000000ff0200720c */ /* 0x000fc40003f06270 */
[----:B------:R1:W-:Y:S01]  /*93e0*/  STL [R1+0x1b4], R13 ;  /* 0x0001b40d01007387 */ /* 0x0003e20000100800 */
[----:B------:R-:W-:Y:S01]  /*93f0*/  IMAD.MOV R4, RZ, RZ, -R4 ;  /* 0x000000ffff047224 */ /* 0x000fe200078e0a04 */
[----:B------:R-:W-:Y:S01]  /*9400*/  ISETP.GT.U32.AND P2, PT, R16, R6, PT ;  /* 0x000000061000720c */ /* 0x000fe20003f44070 */
[----:B------:R-:W-:Y:S02]  /*9410*/  @!P3 IMAD.IADD R8, R8, 0x1, -R16 ;  /* 0x000000010808b824 */ /* 0x000fe400078e0a10 */
[----:B------:R-:W-:Y:S02]  /*9420*/  IMAD R10, R16, R4, R10 ;  /* 0x00000004100a7224 */ /* 0x000fe400078e020a */
[----:B0-----:R-:W-:Y:S01]  /*9430*/  IMAD.HI.U32 R12, R0, R9, RZ ;  /* 0x00000009000c7227 */ /* 0x001fe200078e00ff */
[----:B------:R-:W-:-:S03]  /*9440*/  ISETP.GT.U32.AND P3, PT, R16, R8, PT ;  /* 0x000000081000720c */ /* 0x000fc60003f64070 */
[----:B------:R-:W-:Y:S02]  /*9450*/  IMAD.MOV R12, RZ, RZ, -R12 ;  /* 0x000000ffff0c7224 */ /* 0x000fe400078e0a0c */
[----:B-1----:R-:W-:Y:S02]  /*9460*/  IMAD.MOV.U32 R13, RZ, RZ, R5 ;  /* 0x000000ffff0d7224 */ /* 0x002fe400078e0005 */
[C---:B------:R-:W-:Y:S02]  /*9470*/  IMAD R9, R16.reuse, R12, R9 ;  /* 0x0000000c10097224 */ /* 0x040fe400078e0209 */
[----:B------:R-:W-:Y:S01]  /*9480*/  @!P5 IMAD.MOV R14, RZ, RZ, -R14 ;  /* 0x000000ffff0ed224 */ /* 0x000fe200078e0a0e */
[C---:B------:R-:W-:Y:S01]  /*9490*/  ISETP.GT.U32.AND P5, PT, R16.reuse, R10, PT ;  /* 0x0000000a1000720c */ /* 0x040fe20003fa4070 */
[----:B------:R-:W-:Y:S01]  /*94a0*/  @!P6 IMAD.MOV R13, RZ, RZ, -R13 ;  /* 0x000000ffff0de224 */ /* 0x000fe200078e0a0d */
[----:B------:R-:W-:Y:S01]  /*94b0*/  ISETP.GT.U32.AND P6, PT, R16, R9, PT ;  /* 0x000000091000720c */ /* 0x000fe20003fc4070 */
[C---:B------:R-:W-:Y:S01]  /*94c0*/  VIADD R12, R17.reuse, 0xf0 ;  /* 0x000000f0110c7836 */ /* 0x040fe20000000000 */
[----:B------:R0:W-:Y:S01]  /*94d0*/  STL [R1+0x2c], R14 ;  /* 0x00002c0e01007387 */ /* 0x0001e20000100800 */
[----:B------:R-:W-:-:S02]  /*94e0*/  VIADD R2, R17, 0xee ;  /* 0x000000ee11027836 */ /* 0x000fc40000000000 */
[--C-:B------:R-:W-:Y:S01]  /*94f0*/  @!P3 IMAD.IADD R8, R8, 0x1, -R16.reuse ;  /* 0x000000010808b824 */ /* 0x100fe200078e0a10 */
[----:B------:R-:W-:Y:S01]  /*9500*/  IABS R7, R12 ;  /* 0x0000000c00077213 */ /* 0x000fe20000000000 */
[--C-:B------:R-:W-:Y:S01]  /*9510*/  @!P2 IMAD.IADD R6, R6, 0x1, -R16.reuse ;  /* 0x000000010606a824 */ /* 0x100fe200078e0a10 */
[----:B------:R-:W-:Y:S01]  /*9520*/  IABS R4, R2 ;  /* 0x0000000200047213 */ /* 0x000fe20000000000 */
[----:B------:R-:W-:Y:S01]  /*9530*/  STL [R1+0x28], R13 ;  /* 0x0000280d01007387 */ /* 0x000fe20000100800 */
[----:B------:R-:W-:Y:S01]  /*9540*/  ISETP.GE.AND P3, PT, R11, RZ, PT ;  /* 0x000000ff0b00720c */ /* 0x000fe20003f66270 */
[--C-:B------:R-:W-:Y:S01]  /*9550*/  @!P5 IMAD.IADD R10, R10, 0x1, -R16.reuse ;  /* 0x000000010a0ad824 */ /* 0x100fe200078e0a10 */
[C---:B------:R-:W-:Y:S01]  /*9560*/  ISETP.GT.U32.AND P2, PT, R16.reuse, R6, PT ;  /* 0x000000061000720c */ /* 0x040fe20003f44070 */
[----:B------:R-:W-:Y:S02]  /*9570*/  IMAD.MOV.U32 R5, RZ, RZ, R7 ;  /* 0x000000ffff057224 */ /* 0x000fe400078e0007 */
[----:B------:R-:W-:Y:S01]  /*9580*/  @!P6 IMAD.IADD R9, R9, 0x1, -R16 ;  /* 0x000000010909e824 */ /* 0x000fe200078e0a10 */
[----:B------:R-:W-:Y:S01]  /*9590*/  ISETP.GT.U32.AND P5, PT, R16, R10, PT ;  /* 0x0000000a1000720c */ /* 0x000fe20003fa4070 */
[----:B------:R-:W-:-:S03]  /*95a0*/  IMAD.HI.U32 R11, R0, R5, RZ ;  /* 0x00000005000b7227 */ /* 0x000fc600078e00ff */
[----:B------:R-:W-:Y:S01]  /*95b0*/  ISETP.GT.U32.AND P6, PT, R16, R9, PT ;  /* 0x000000091000720c */ /* 0x000fe20003fc4070 */
[----:B------:R-:W-:-:S04]  /*95c0*/  IMAD.HI.U32 R7, R0, R4, RZ ;  /* 0x0000000400077227 */ /* 0x000fc800078e00ff */
[----:B------:R-:W-:Y:S02]  /*95d0*/  IMAD.MOV R11, RZ, RZ, -R11 ;  /* 0x000000ffff0b7224 */ /* 0x000fe400078e0a0b */
[----:B------:R-:W-:Y:S02]  /*95e0*/  IMAD.MOV R7, RZ, RZ, -R7 ;  /* 0x000000ffff077224 */ /* 0x000fe400078e0a07 */
[C---:B------:R-:W-:Y:S02]  /*95f0*/  IMAD R11, R16.reuse, R11, R5 ;  /* 0x0000000b100b7224 */ /* 0x040fe400078e0205 */
[----:B------:R-:W-:Y:S02]  /*9600*/  IMAD R4, R16, R7, R4 ;  /* 0x0000000710047224 */ /* 0x000fe400078e0204 */
[--C-:B------:R-:W-:Y:S01]  /*9610*/  @!P5 IMAD.IADD R10, R10, 0x1, -R16.reuse ;  /* 0x000000010a0ad824 */ /* 0x100fe200078e0a10 */
[C---:B------:R-:W-:Y:S01]  /*9620*/  ISETP.GT.U32.AND P5, PT, R16.reuse, R11, PT ;  /* 0x0000000b1000720c */ /* 0x040fe20003fa4070 */
[----:B------:R-:W-:Y:S01]  /*9630*/  @!P6 IMAD.IADD R9, R9, 0x1, -R16 ;  /* 0x000000010909e824 */ /* 0x000fe200078e0a10 */
[----:B------:R-:W-:Y:S01]  /*9640*/  ISETP.GT.U32.AND P6, PT, R16, R4, PT ;  /* 0x000000041000720c */ /* 0x000fe20003fc4070 */
[----:B0-----:R-:W-:-:S02]  /*9650*/  IMAD.MOV.U32 R14, RZ, RZ, R8 ;  /* 0x000000ffff0e7224 */ /* 0x001fc400078e0008 */
[C---:B------:R-:W-:Y:S02]  /*9660*/  VIADD R8, R17.reuse, 0xea ;  /* 0x000000ea11087836 */ /* 0x040fe40000000000 */
[C---:B------:R-:W-:Y:S02]  /*9670*/  VIADD R7, R17.reuse, 0xe8 ;  /* 0x000000e811077836 */ /* 0x040fe40000000000 */
[----:B------:R-:W-:Y:S01]  /*9680*/  @!P1 IMAD.MOV R14, RZ, RZ, -R14 ;  /* 0x000000ffff0e9224 */ /* 0x000fe200078e0a0e */
[----:B------:R-:W-:Y:S01]  /*9690*/  IABS R18, R8 ;  /* 0x0000000800127213 */ /* 0x000fe20000000000 */
[----:B------:R-:W-:Y:S01]  /*96a0*/  VIADD R5, R17, 0xe6 ;  /* 0x000000e611057836 */ /* 0x000fe20000000000 */
[----:B------:R-:W-:Y:S01]  /*96b0*/  IABS R15, R7 ;  /* 0x00000007000f7213 */ /* 0x000fe20000000000 */
[--C-:B------:R-:W-:Y:S01]  /*96c0*/  @!P5 IMAD.IADD R11, R11, 0x1, -R16.reuse ;  /* 0x000000010b0bd824 */ /* 0x100fe200078e0a10 */
[----:B------:R0:W-:Y:S01]  /*96d0*/  STL [R1+0x24], R14 ;  /* 0x0000240e01007387 */ /* 0x0001e20000100800 */
[----:B------:R-:W-:Y:S01]  /*96e0*/  @!P6 IMAD.IADD R4, R4, 0x1, -R16 ;  /* 0x000000010404e824 */ /* 0x000fe200078e0a10 */
[----:B------:R-:W-:Y:S01]  /*96f0*/  ISETP.GE.AND P1, PT, R2, RZ, PT ;  /* 0x000000ff0200720c */ /* 0x000fe20003f26270 */
[----:B------:R-:W-:Y:S01]  /*9700*/  IMAD.HI.U32 R20, R0, R18, RZ ;  /* 0x0000001200147227 */ /* 0x000fe200078e00ff */
[----:B------:R-:W-:-:S03]  /*9710*/  ISETP.GT.U32.AND P6, PT, R16, R11, PT ;  /* 0x0000000b1000720c */ /* 0x000fc60003fc4070 */
[----:B------:R-:W-:Y:S02]  /*9720*/  IMAD.MOV R20, RZ, RZ, -R20 ;  /* 0x000000ffff147224 */ /* 0x000fe400078e0a14 */
[----:B------:R-:W-:Y:S01]  /*9730*/  @!P2 IMAD.IADD R6, R6, 0x1, -R16 ;  /* 0x000000010606a824 */ /* 0x000fe200078e0a10 */
[----:B------:R-:W-:Y:S01]  /*9740*/  ISETP.GE.AND P2, PT, R12, RZ, PT ;  /* 0x000000ff0c00720c */ /* 0x000fe20003f46270 */
[----:B0-----:R-:W-:Y:S01]  /*9750*/  IMAD.HI.U32 R14, R0, R15, RZ ;  /* 0x0000000f000e7227 */ /* 0x001fe200078e00ff */
[----:B------:R-:W-:-:S03]  /*9760*/  IABS R12, R5 ;  /* 0x00000005000c7213 */ /* 0x000fc60000000000 */
[----:B------:R-:W-:Y:S02]  /*9770*/  IMAD.MOV R14, RZ, RZ, -R14 ;  /* 0x000000ffff0e7224 */ /* 0x000fe400078e0a0e */
[C---:B------:R-:W-:Y:S02]  /*9780*/  IMAD R18, R16.reuse, R20, R18 ;  /* 0x0000001410127224 */ /* 0x040fe400078e0212 */
[C---:B------:R-:W-:Y:S02]  /*9790*/  IMAD R15, R16.reuse, R14, R15 ;  /* 0x0000000e100f7224 */ /* 0x040fe400078e020f */
[----:B------:R-:W-:Y:S02]  /*97a0*/  IMAD.MOV.U32 R21, RZ, RZ, R10 ;  /* 0x000000ffff157224 */ /* 0x000fe400078e000a */
[----:B------:R-:W-:Y:S01]  /*97b0*/  @!P6 IMAD.IADD R11, R11, 0x1, -R16 ;  /* 0x000000010b0be824 */ /* 0x000fe200078e0a10 */
[----:B------:R-:W-:Y:S01]  /*97c0*/  ISETP.GT.U32.AND P6, PT, R16, R18, PT ;  /* 0x000000121000720c */ /* 0x000fe20003fc4070 */
[----:B------:R-:W-:-:S02]  /*97d0*/  IMAD.MOV.U32 R14, RZ, RZ, R9 ;  /* 0x000000ffff0e7224 */ /* 0x000fc400078e0009 */
[----:B------:R-:W-:Y:S02]  /*97e0*/  VIADD R13, R17, 0xec ;  /* 0x000000ec110d7836 */ /* 0x000fe40000000000 */
[----:B------:R-:W-:Y:S02]  /*97f0*/  @!P4 IMAD.MOV R6, RZ, RZ, -R6 ;  /* 0x000000ffff06c224 */ /* 0x000fe400078e0a06 */
[----:B------:R-:W-:Y:S01]  /*9800*/  IMAD.HI.U32 R10, R0, R12, RZ ;  /* 0x0000000c000a7227 */ /* 0x000fe200078e00ff */
[----:B------:R-:W-:Y:S02]  /*9810*/  IABS R19, R13 ;  /* 0x0000000d00137213 */ /* 0x000fe40000000000 */
[----:B------:R-:W-:Y:S01]  /*9820*/  STL [R1+0x1c], R6 ;  /* 0x00001c0601007387 */ /* 0x000fe20000100800 */
[----:B------:R-:W-:Y:S01]  /*9830*/  @!P0 IMAD.MOV R21, RZ, RZ, -R21 ;  /* 0x000000ffff158224 */ /* 0x000fe200078e0a15 */
[----:B------:R-:W-:Y:S01]  /*9840*/  ISETP.GT.U32.AND P0, PT, R16, R4, PT ;  /* 0x000000041000720c */ /* 0x000fe20003f04070 */
[----:B------:R-:W-:Y:S01]  /*9850*/  @!P3 IMAD.MOV R14, RZ, RZ, -R14 ;  /* 0x000000ffff0eb224 */ /* 0x000fe200078e0a0e */
[----:B------:R-:W-:Y:S01]  /*9860*/  ISETP.GE.AND P4, PT, R13, RZ, PT ;  /* 0x000000ff0d00720c */ /* 0x000fe20003f86270 */
[----:B------:R-:W-:Y:S01]  /*9870*/  IMAD.MOV R10, RZ, RZ, -R10 ;  /* 0x000000ffff0a7224 */ /* 0x000fe200078e0a0a */
[----:B------:R-:W-:Y:S01]  /*9880*/  STL [R1+0x18], R21 ;  /* 0x0000181501007387 */ /* 0x000fe20000100800 */
[----:B------:R-:W-:Y:S01]  /*9890*/  IMAD.HI.U32 R2, R0, R19, RZ ;  /* 0x0000001300027227 */ /* 0x000fe200078e00ff */
[----:B------:R-:W-:-:S02]  /*98a0*/  ISETP.GE.AND P3, PT, R8, RZ, PT ;  /* 0x000000ff0800720c */ /* 0x000fc40003f66270 */
[----:B------:R0:W-:Y:S01]  /*98b0*/  STL [R1+0x14], R14 ;  /* 0x0000140e01007387 */ /* 0x0001e20000100800 */
[----:B------:R-:W-:Y:S02]  /*98c0*/  IMAD.MOV.U32 R13, RZ, RZ, R11 ;  /* 0x000000ffff0d7224 */ /* 0x000fe400078e000b */
[----:B------:R-:W-:Y:S02]  /*98d0*/  @!P6 IMAD.IADD R18, R18, 0x1, -R16 ;  /* 0x000000011212e824 */ /* 0x000fe400078e0a10 */
[----:B------:R-:W-:Y:S02]  /*98e0*/  IMAD.MOV R2, RZ, RZ, -R2 ;  /* 0x000000ffff027224 */ /* 0x000fe400078e0a02 */
[----:B------:R-:W-:Y:S01]  /*98f0*/  @!P2 IMAD.MOV R13, RZ, RZ, -R13 ;  /* 0x000000ffff0da224 */ /* 0x000fe200078e0a0d */
[C---:B------:R-:W-:Y:S01]  /*9900*/  ISETP.GT.U32.AND P2, PT, R16.reuse, R15, PT ;  /* 0x0000000f1000720c */ /* 0x040fe20003f44070 */
[C---:B------:R-:W-:Y:S02]  /*9910*/  IMAD R19, R16.reuse, R2, R19 ;  /* 0x0000000210137224 */ /* 0x040fe400078e0213 */
[C---:B0-----:R-:W-:Y:S01]  /*9920*/  IMAD R14, R16.reuse, R10, R12 ;  /* 0x0000000a100e7224 */ /* 0x041fe200078e020c */
[----:B------:R0:W-:Y:S01]  /*9930*/  STL [R1+0x10], R13 ;  /* 0x0000100d01007387 */ /* 0x0001e20000100800 */
[C---:B------:R-:W-:Y:S01]  /*9940*/  VIADD R2, R17.reuse, 0xe4 ;  /* 0x000000e411027836 */ /* 0x040fe20000000000 */
[----:B------:R-:W-:Y:S01]  /*9950*/  ISETP.GT.U32.AND P5, PT, R16, R19, PT ;  /* 0x000000131000720c */ /* 0x000fe20003fa4070 */
[----:B------:R-:W-:Y:S01]  /*9960*/  @!P0 IMAD.IADD R4, R4, 0x1, -R16 ;  /* 0x0000000104048824 */ /* 0x000fe200078e0a10 */
[C---:B------:R-:W-:Y:S01]  /*9970*/  ISETP.GT.U32.AND P6, PT, R16.reuse, R14, PT ;  /* 0x0000000e1000720c */ /* 0x040fe20003fc4070 */
[----:B------:R-:W-:Y:S01]  /*9980*/  VIADD R11, R17, 0xe2 ;  /* 0x000000e2110b7836 */ /* 0x000fe20000000000 */
[----:B------:R-:W-:Y:S01]  /*9990*/  IABS R6, R2 ;  /* 0x0000000200067213 */ /* 0x000fe20000000000 */
[----:B------:R-:W-:Y:S01]  /*99a0*/  IMAD.MOV.U32 R8, RZ, RZ, R4 ;  /* 0x000000ffff087224 */ /* 0x000fe200078e0004 */
[----:B------:R-:W-:Y:S01]  /*99b0*/  ISETP.GE.AND P0, PT, R7, RZ, PT ;  /* 0x000000ff0700720c */ /* 0x000fe20003f06270 */
[----:B------:R-:W-:Y:S01]  /*99c0*/  @!P2 IMAD.IADD R15, R15, 0x1, -R16 ;  /* 0x000000010f0fa824 */ /* 0x000fe200078e0a10 */
[----:B------:R-:W-:Y:S01]  /*99d0*/  IABS R12, R11 ;  /* 0x0000000b000c7213 */ /* 0x000fe20000000000 */
[----:B------:R-:W-:Y:S01]  /*99e0*/  @!P1 IMAD.MOV R8, RZ, RZ, -R8 ;  /* 0x000000ffff089224 */ /* 0x000fe200078e0a08 */
[----:B------:R-:W-:Y:S01]  /*99f0*/  ISETP.GT.U32.AND P1, PT, R16, R18, PT ;  /* 0x000000121000720c */ /* 0x000fe20003f24070 */
[----:B------:R-:W-:Y:S01]  /*9a00*/  IMAD.HI.U32 R9, R0, R6, RZ ;  /* 0x0000000600097227 */ /* 0x000fe200078e00ff */
[----:B------:R-:W-:-:S02]  /*9a10*/  ISETP.GT.U32.AND P2, PT, R16, R15, PT ;  /* 0x0000000f1000720c */ /* 0x000fc40003f44070 */
[----:B------:R1:W-:Y:S01]  /*9a20*/  STL [R1+0xc], R8 ;  /* 0x00000c0801007387 */ /* 0x0003e20000100800 */
[----:B------:R-:W-:Y:S02]  /*9a30*/  @!P6 IMAD.IADD R14, R14, 0x1, -R16 ;  /* 0x000000010e0ee824 */ /* 0x000fe400078e0a10 */
[----:B------:R-:W-:-:S03]  /*9a40*/  IMAD.HI.U32 R4, R0, R12, RZ ;  /* 0x0000000c00047227 */ /* 0x000fc600078e00ff */
[C---:B------:R-:W-:Y:S01]  /*9a50*/  ISETP.GT.U32.AND P6, PT, R16.reuse, R14, PT ;  /* 0x0000000e1000720c */ /* 0x040fe20003fc4070 */
[----:B------:R-:W-:Y:S02]  /*9a60*/  IMAD.MOV R9, RZ, RZ, -R9 ;  /* 0x000000ffff097224 */ /* 0x000fe400078e0a09 */
[----:B------:R-:W-:Y:S02]  /*9a70*/  @!P5 IMAD.IADD R19, R19, 0x1, -R16 ;  /* 0x000000011313d824 */ /* 0x000fe400078e0a10 */
[----:B------:R-:W-:Y:S02]  /*9a80*/  IMAD.MOV R4, RZ, RZ, -R4 ;  /* 0x000000ffff047224 */ /* 0x000fe400078e0a04 */
[C---:B0-----:R-:W-:Y:S01]  /*9a90*/  IMAD R13, R16.reuse, R9, R6 ;  /* 0x00000009100d7224 */ /* 0x041fe200078e0206 */
[C---:B------:R-:W-:Y:S01]  /*9aa0*/  ISETP.GT.U32.AND P5, PT, R16.reuse, R19, PT ;  /* 0x000000131000720c */ /* 0x040fe20003fa4070 */
[----:B------:R-:W-:Y:S02]  /*9ab0*/  VIADD R10, R17, 0xe0 ;  /* 0x000000e0110a7836 */ /* 0x000fe40000000000 */
[----:B------:R-:W-:-:S02]  /*9ac0*/  IMAD R12, R16, R4, R12 ;  /* 0x00000004100c7224 */ /* 0x000fc400078e020c */
[--C-:B------:R-:W-:Y:S01]  /*9ad0*/  @!P1 IMAD.IADD R18, R18, 0x1, -R16.reuse ;  /* 0x0000000112129824 */ /* 0x100fe200078e0a10 */
[----:B------:R-:W-:Y:S01]  /*9ae0*/  ISETP.GT.U32.AND P1, PT, R16, R13, PT ;  /* 0x0000000d1000720c */ /* 0x000fe20003f24070 */
[----:B------:R-:W-:Y:S01]  /*9af0*/  VIADD R9, R17, 0xde ;  /* 0x000000de11097836 */ /* 0x000fe20000000000 */
[----:B------:R-:W-:Y:S01]  /*9b00*/  IABS R7, R10 ;  /* 0x0000000a00077213 */ /* 0x000fe20000000000 */
[--C-:B------:R-:W-:Y:S01]  /*9b10*/  @!P6 IMAD.IADD R14, R14, 0x1, -R16.reuse ;  /* 0x000000010e0ee824 */ /* 0x100fe200078e0a10 */
[----:B------:R-:W-:Y:S01]  /*9b20*/  ISETP.GT.U32.AND P6, PT, R16, R12, PT ;  /* 0x0000000c1000720c */ /* 0x000fe20003fc4070 */
[----:B------:R-:W-:Y:S01]  /*9b30*/  @!P2 IMAD.IADD R15, R15, 0x1, -R16 ;  /* 0x000000010f0fa824 */ /* 0x000fe200078e0a10 */
[----:B------:R-:W-:Y:S01]  /*9b40*/  IABS R6, R9 ;  /* 0x0000000900067213 */ /* 0x000fe20000000000 */
[----:B-1----:R-:W-:Y:S01]  /*9b50*/  VIADD R8, R17, 0xdc ;  /* 0x000000dc11087836 */ /* 0x002fe20000000000 */
[----:B------:R-:W-:Y:S01]  /*9b60*/  ISETP.GE.AND P2, PT, R2, RZ, PT ;  /* 0x000000ff0200720c */ /* 0x000fe20003f46270 */
[----:B------:R-:W-:-:S04]  /*9b70*/  IMAD.HI.U32 R2, R0, R7, RZ ;  /* 0x0000000700027227 */ /* 0x000fc800078e00ff */
[----:B------:R-:W-:-:S04]  /*9b80*/  IMAD.HI.U32 R20, R0, R6, RZ ;  /* 0x0000000600147227 */ /* 0x000fc800078e00ff */
[----:B------:R-:W-:Y:S01]  /*9b90*/  @!P5 IMAD.IADD R19, R19, 0x1, -R16 ;  /* 0x000000011313d824 */ /* 0x000fe200078e0a10 */
[----:B------:R-:W-:Y:S01]  /*9ba0*/  ISETP.GE.AND P5, PT, R5, RZ, PT ;  /* 0x000000ff0500720c */ /* 0x000fe20003fa6270 */
[----:B------:R-:W-:Y:S01]  /*9bb0*/  IMAD.MOV R2, RZ, RZ, -R2 ;  /* 0x000000ffff027224 */ /* 0x000fe200078e0a02 */
[----:B------:R-:W-:Y:S01]  /*9bc0*/  IABS R5, R8 ;  /* 0x0000000800057213 */ /* 0x000fe20000000000 */
[----:B------:R-:W-:Y:S01]  /*9bd0*/  @!P1 IMAD.IADD R13, R13, 0x1, -R16 ;  /* 0x000000010d0d9824 */ /* 0x000fe200078e0a10 */
[----:B------:R-:W-:Y:S01]  /*9be0*/  ISETP.GE.AND P1, PT, R11, RZ, PT ;  /* 0x000000ff0b00720c */ /* 0x000fe20003f26270 */
[----:B------:R-:W-:Y:S02]  /*9bf0*/  IMAD.MOV R20, RZ, RZ, -R20 ;  /* 0x000000ffff147224 */ /* 0x000fe400078e0a14 */
[----:B------:R-:W-:Y:S02]  /*9c00*/  IMAD R2, R16, R2, R7 ;  /* 0x0000000210027224 */ /* 0x000fe400078e0207 */
[----:B------:R-:W-:Y:S01]  /*9c10*/  @!P6 IMAD.IADD R12, R12, 0x1, -R16 ;  /* 0x000000010c0ce824 */ /* 0x000fe200078e0a10 */
[----:B------:R-:W-:Y:S01]  /*9c20*/  ISETP.GT.U32.AND P6, PT, R16, R13, PT ;  /* 0x0000000d1000720c */ /* 0x000fe20003fc4070 */
[----:B------:R-:W-:-:S02]  /*9c30*/  IMAD.MOV.U32 R21, RZ, RZ, R18 ;  /* 0x000000ffff157224 */ /* 0x000fc400078e0012 */
[----:B------:R-:W-:Y:S02]  /*9c40*/  IMAD R20, R16, R20, R6 ;  /* 0x0000001410147224 */ /* 0x000fe400078e0206 */
[----:B------:R-:W-:-:S04]  /*9c50*/  IMAD.HI.U32 R4, R0, R5, RZ ;  /* 0x0000000500047227 */ /* 0x000fc800078e00ff */
[----:B------:R-:W-:Y:S02]  /*9c60*/  VIADD R6, R17, 0xda ;  /* 0x000000da11067836 */ /* 0x000fe40000000000 */
[----:B------:R-:W-:Y:S01]  /*9c70*/  @!P4 IMAD.MOV R19, RZ, RZ, -R19 ;  /* 0x000000ffff13c224 */ /* 0x000fe200078e0a13 */
[C---:B------:R-:W-:Y:S01]  /*9c80*/  ISETP.GT.U32.AND P4, PT, R16.reuse, R2, PT ;  /* 0x000000021000720c */ /* 0x040fe20003f84070 */
[----:B------:R-:W-:Y:S01]  /*9c90*/  @!P3 IMAD.MOV R21, RZ, RZ, -R21 ;  /* 0x000000ffff15b224 */ /* 0x000fe200078e0a15 */
[C---:B------:R-:W-:Y:S01]  /*9ca0*/  ISETP.GT.U32.AND P3, PT, R16.reuse, R12, PT ;  /* 0x0000000c1000720c */ /* 0x040fe20003f64070 */
[----:B------:R-:W-:Y:S01]  /*9cb0*/  IMAD.MOV R4, RZ, RZ, -R4 ;  /* 0x000000ffff047224 */ /* 0x000fe200078e0a04 */
[----:B------:R-:W-:Y:S01]  /*9cc0*/  IABS R11, R6 ;  /* 0x00000006000b7213 */ /* 0x000fe20000000000 */
[----:B------:R-:W-:Y:S01]  /*9cd0*/  @!P0 IMAD.MOV R15, RZ, RZ, -R15 ;  /* 0x000000ffff0f8224 */ /* 0x000fe200078e0a0f */
[C---:B------:R-:W-:Y:S01]  /*9ce0*/  ISETP.GT.U32.AND P0, PT, R16.reuse, R20, PT ;  /* 0x000000141000720c */ /* 0x040fe20003f04070 */
[----:B------:R-:W-:Y:S01]  /*9cf0*/  IMAD R4, R16, R4, R5 ;  /* 0x0000000410047224 */ /* 0x000fe200078e0205 */
[----:B------:R-:W-:Y:S01]  /*9d00*/  STL [R1+0x8], R19 ;  /* 0x0000081301007387 */ /* 0x000fe20000100800 */
[----:B------:R-:W-:-:S02]  /*9d10*/  IMAD.MOV.U32 R29, RZ, RZ, R14 ;  /* 0x000000ffff1d7224 */ /* 0x000fc400078e000e */
[----:B------:R-:W-:Y:S01]  /*9d20*/  IMAD.HI.U32 R14, R0, R11, RZ ;  /* 0x0000000b000e7227 */ /* 0x000fe200078e00ff */
[----:B------:R-:W-:Y:S03]  /*9d30*/  STL [R1+0x4], R21 ;  /* 0x0000041501007387 */ /* 0x000fe60000100800 */
[----:B------:R-:W-:Y:S01]  /*9d40*/  @!P6 IMAD.IADD R13, R13, 0x1, -R16 ;  /* 0x000000010d0de824 */ /* 0x000fe200078e0a10 */
[----:B------:R-:W-:Y:S01]  /*9d50*/  ISETP.GT.U32.AND P6, PT, R16, R4, PT ;  /* 0x000000041000720c */ /* 0x000fe20003fc4070 */
[----:B------:R-:W-:Y:S01]  /*9d60*/  IMAD.MOV R14, RZ, RZ, -R14 ;  /* 0x000000ffff0e7224 */ /* 0x000fe200078e0a0e */
[----:B------:R0:W-:Y:S01]  /*9d70*/  STL [R1], R15 ;  /* 0x0000000f01007387 */ /* 0x0001e20000100800 */
[--C-:B------:R-:W-:Y:S01]  /*9d80*/  @!P3 IMAD.IADD R12, R12, 0x1, -R16.reuse ;  /* 0x000000010c0cb824 */ /* 0x100fe200078e0a10 */
[----:B------:R-:W-:Y:S01]  /*9d90*/  ISETP.GE.AND P3, PT, R9, RZ, PT ;  /* 0x000000ff0900720c */ /* 0x000fe20003f66270 */
[----:B------:R-:W-:Y:S01]  /*9da0*/  @!P4 IMAD.IADD R2, R2, 0x1, -R16 ;  /* 0x000000010202c824 */ /* 0x000fe200078e0a10 */
[----:B------:R-:W-:Y:S01]  /*9db0*/  ISETP.GE.AND P4, PT, R8, RZ, PT ;  /* 0x000000ff0800720c */ /* 0x000fe20003f86270 */
[----:B------:R-:W-:-:S02]  /*9dc0*/  IMAD R8, R16, R14, R11 ;  /* 0x0000000e10087224 */ /* 0x000fc400078e020b */
[----:B------:R-:W-:Y:S01]  /*9dd0*/  @!P0 IMAD.IADD R20, R20, 0x1, -R16 ;  /* 0x0000000114148824 */ /* 0x000fe200078e0a10 */
[C---:B------:R-:W-:Y:S01]  /*9de0*/  ISETP.GT.U32.AND P0, PT, R16.reuse, R2, PT ;  /* 0x000000021000720c */ /* 0x040fe20003f04070 */
[----:B------:R-:W-:Y:S02]  /*9df0*/  IMAD.MOV.U32 R11, RZ, RZ, R12 ;  /* 0x000000ffff0b7224 */ /* 0x000fe400078e000c */
[C---:B------:R-:W-:Y:S02]  /*9e00*/  VIADD R5, R17.reuse, 0xd8 ;  /* 0x000000d811057836 */ /* 0x040fe40000000000 */
[----:B------:R-:W-:Y:S01]  /*9e10*/  @!P1 IMAD.MOV R11, RZ, RZ, -R11 ;  /* 0x000000ffff0b9224 */ /* 0x000fe200078e0a0b */
[----:B------:R-:W-:Y:S01]  /*9e20*/  ISETP.GT.U32.AND P1, PT, R16, R8, PT ;  /* 0x000000081000720c */ /* 0x000fe20003f24070 */
[----:B0-----:R-:W-:Y:S01]  /*9e30*/  IMAD.MOV.U32 R15, RZ, RZ, R13 ;  /* 0x000000ffff0f7224 */ /* 0x001fe200078e000d */
[----:B------:R-:W-:Y:S01]  /*9e40*/  IABS R7, R5 ;  /* 0x0000000500077213 */ /* 0x000fe20000000000 */
[----:B------:R-:W-:Y:S01]  /*9e50*/  @!P6 IMAD.IADD R4, R4, 0x1, -R16 ;  /* 0x000000010404e824 */ /* 0x000fe200078e0a10 */
[----:B------:R-:W-:Y:S01]  /*9e60*/  ISETP.GT.U32.AND P6, PT, R16, R20, PT ;  /* 0x000000141000720c */ /* 0x000fe20003fc4070 */
[----:B------:R-:W-:Y:S01]  /*9e70*/  @!P5 IMAD.MOV R29, RZ, RZ, -R29 ;  /* 0x000000ffff1dd224 */ /* 0x000fe200078e0a1d */
[----:B------:R-:W-:Y:S01]  /*9e80*/  ISETP.GE.AND P5, PT, R10, RZ, PT ;  /* 0x000000ff0a00720c */ /* 0x000fe20003fa6270 */
[----:B------:R-:W-:Y:S01]  /*9e90*/  @!P2 IMAD.MOV R15, RZ, RZ, -R15 ;  /* 0x000000ffff0fa224 */ /* 0x000fe200078e0a0f */
[----:B------:R-:W-:Y:S01]  /*9ea0*/  ISETP.GT.U32.AND P2, PT, R16, R4, PT ;  /* 0x000000041000720c */ /* 0x000fe20003f44070 */
[----:B------:R-:W-:-:S02]  /*9eb0*/  VIADD R10, R17, 0xd4 ;  /* 0x000000d4110a7836 */ /* 0x000fc40000000000 */
[--C-:B------:R-:W-:Y:S01]  /*9ec0*/  @!P0 IMAD.IADD R2, R2, 0x1, -R16.reuse ;  /* 0x0000000102028824 */ /* 0x100fe200078e0a10 */
[----:B------:R0:W-:Y:S01]  /*9ed0*/  STL [R1+0x1b0], R15 ;  /* 0x0001b00f01007387 */ /* 0x0001e20000100800 */
[----:B------:R-:W-:Y:S01]  /*9ee0*/  IMAD.HI.U32 R9, R0, R7, RZ ;  /* 0x0000000700097227 */ /* 0x000fe200078e00ff */
[----:B------:R-:W-:Y:S02]  /*9ef0*/  ISETP.GE.AND P0, PT, R6, RZ, PT ;  /* 0x000000ff0600720c */ /* 0x000fe40003f06270 */
[----:B------:R-:W-:Y:S01]  /*9f00*/  IABS R6, R10 ;  /* 0x0000000a00067213 */ /* 0x000fe20000000000 */
[----:B------:R-:W-:Y:S01]  /*9f10*/  @!P1 IMAD.IADD R8, R8, 0x1, -R16 ;  /* 0x0000000108089824 */ /* 0x000fe200078e0a10 */
[----:B------:R1:W-:Y:S01]  /*9f20*/  STL [R1+0x1ac], R11 ;  /* 0x0001ac0b01007387 */ /* 0x0003e20000100800 */
[----:B------:R-:W-:Y:S02]  /*9f30*/  IMAD.MOV R9, RZ, RZ, -R9 ;  /* 0x000000ffff097224 */ /* 0x000fe400078e0a09 */
[----:B------:R-:W-:-:S02]  /*9f40*/  VIADD R13, R17, 0xd6 ;  /* 0x000000d6110d7836 */ /* 0x000fc40000000000 */
[----:B0-----:R-:W-:Y:S02]  /*9f50*/  IMAD.MOV.U32 R15, RZ, RZ, R2 ;  /* 0x000000ffff0f7224 */ /* 0x001fe400078e0002 */
[C---:B------:R-:W-:Y:S01]  /*9f60*/  IMAD R9, R16.reuse, R9, R7 ;  /* 0x0000000910097224 */ /* 0x040fe200078e0207 */
[----:B------:R-:W-:Y:S01]  /*9f70*/  IABS R7, R13 ;  /* 0x0000000d00077213 */ /* 0x000fe20000000000 */
[----:B------:R-:W-:Y:S01]  /*9f80*/  @!P5 IMAD.MOV R15, RZ, RZ, -R15 ;  /* 0x000000ffff0fd224 */ /* 0x000fe200078e0a0f */
[----:B------:R-:W-:Y:S01]  /*9f90*/  ISETP.GT.U32.AND P5, PT, R16, R8, PT ;  /* 0x000000081000720c */ /* 0x000fe20003fa4070 */
[----:B-1----:R-:W-:Y:S01]  /*9fa0*/  VIADD R11, R17, 0xd2 ;  /* 0x000000d2110b7836 */ /* 0x002fe20000000000 */
[----:B------:R-:W-:Y:S01]  /*9fb0*/  ISETP.GE.AND P1, PT, R13, RZ, PT ;  /* 0x000000ff0d00720c */ /* 0x000fe20003f26270 */
[----:B------:R-:W-:Y:S01]  /*9fc0*/  IMAD.HI.U32 R12, R0, R6, RZ ;  /* 0x00000006000c7227 */ /* 0x000fe200078e00ff */
[----:B------:R-:W-:Y:S03]  /*9fd0*/  STL [R1+0x1a8], R15 ;  /* 0x0001a80f01007387 */ /* 0x000fe60000100800 */
[--C-:B------:R-:W-:Y:S01]  /*9fe0*/  @!P2 IMAD.IADD R4, R4, 0x1, -R16.reuse ;  /* 0x000000010404a824 */ /* 0x100fe200078e0a10 */
[----:B------:R-:W-:Y:S01]  /*9ff0*/  ISETP.GE.AND P2, PT, R5, RZ, PT ;  /* 0x000000ff0500720c */ /* 0x000fe20003f46270 */
[----:B------:R-:W-:Y:S01]  /*a000*/  @!P6 IMAD.IADD R20, R20, 0x1, -R16 ;  /* 0x000000011414e824 */ /* 0x000fe200078e0a10 */
[----:B------:R-:W-:Y:S01]  /*a010*/  IABS R5, R11 ;  /* 0x0000000b00057213 */ /* 0x000fe20000000000 */
[----:B------:R-:W-:Y:S01]  /*a020*/  IMAD.MOV R2, RZ, RZ, -R12 ;  /* 0x000000ffff027224 */ /* 0x000fe200078e0a0c */
[----:B------:R-:W-:Y:S01]  /*a030*/  ISETP.GT.U32.AND P6, PT, R16, R9, PT ;  /* 0x000000091000720c */ /* 0x000fe20003fc4070 */
[----:B------:R-:W-:-:S04]  /*a040*/  IMAD.HI.U32 R14, R0, R7, RZ ;  /* 0x00000007000e7227 */ /* 0x000fc800078e00ff */
[----:B------:R-:W-:Y:S02]  /*a050*/  IMAD R6, R16, R2, R6 ;  /* 0x0000000210067224 */ /* 0x000fe400078e0206 */
[----:B------:R-:W-:-:S04]  /*a060*/  IMAD.HI.U32 R2, R0, R5, RZ ;  /* 0x0000000500027227 */ /* 0x000fc800078e00ff */
[----:B------:R-:W-:Y:S02]  /*a070*/  IMAD.MOV R14, RZ, RZ, -R14 ;  /* 0x000000ffff0e7224 */ /* 0x000fe400078e0a0e */
[----:B------:R-:W-:Y:S02]  /*a080*/  IMAD.MOV R2, RZ, RZ, -R2 ;  /* 0x000000ffff027224 */ /* 0x000fe400078e0a02 */
[----:B------:R-:W-:Y:S01]  /*a090*/  @!P5 IMAD.IADD R8, R8, 0x1, -R16 ;  /* 0x000000010808d824 */ /* 0x000fe200078e0a10 */
[C---:B------:R-:W-:Y:S01]  /*a0a0*/  ISETP.GT.U32.AND P5, PT, R16.reuse, R6, PT ;  /* 0x000000061000720c */ /* 0x040fe20003fa4070 */
[C---:B------:R-:W-:Y:S02]  /*a0b0*/  IMAD R7, R16.reuse, R14, R7 ;  /* 0x0000000e10077224 */ /* 0x040fe400078e0207 */
[----:B------:R-:W-:Y:S02]  /*a0c0*/  IMAD.MOV.U32 R12, RZ, RZ, R20 ;  /* 0x000000ffff0c7224 */ /* 0x000fe400078e0014 */
[----:B------:R-:W-:-:S02]  /*a0d0*/  IMAD R5, R16, R2, R5 ;  /* 0x0000000210057224 */ /* 0x000fc400078e0205 */
[----:B------:R-:W-:Y:S02]  /*a0e0*/  IMAD.MOV.U32 R13, RZ, RZ, R8 ;  /* 0x000000ffff0d7224 */ /* 0x000fe400078e0008 */
[----:B------:R-:W-:Y:S02]  /*a0f0*/  @!P6 IMAD.IADD R9, R9, 0x1, -R16 ;  /* 0x000000010909e824 */ /* 0x000fe400078e0a10 */
[----:B------:R-:W-:Y:S01]  /*a100*/  @!P3 IMAD.MOV R12, RZ, RZ, -R12 ;  /* 0x000000ffff0cb224 */ /* 0x000fe200078e0a0c */
[C---:B------:R-:W-:Y:S01]  /*a110*/  ISETP.GT.U32.AND P3, PT, R16.reuse, R7, PT ;  /* 0x000000071000720c */ /* 0x040fe20003f64070 */
[----:B------:R-:W-:Y:S01]  /*a120*/  @!P0 IMAD.MOV R13, RZ, RZ, -R13 ;  /* 0x000000ffff0d8224 */ /* 0x000fe200078e0a0d */
[C---:B------:R-:W-:Y:S01]  /*a130*/  ISETP.GT.U32.AND P0, PT, R16.reuse, R5, PT ;  /* 0x000000051000720c */ /* 0x040fe20003f04070 */
[----:B------:R-:W-:Y:S01]  /*a140*/  @!P4 IMAD.MOV R4, RZ, RZ, -R4 ;  /* 0x000000ffff04c224 */ /* 0x000fe200078e0a04 */
[----:B------:R-:W-:Y:S01]  /*a150*/  ISETP.GT.U32.AND P6, PT, R16, R9, PT ;  /* 0x000000091000720c */ /* 0x000fe20003fc4070 */
[----:B------:R0:W-:Y:S01]  /*a160*/  STL [R1+0x34], R12 ;  /* 0x0000340c01007387 */ /* 0x0001e20000100800 */
[----:B------:R-:W-:Y:S01]  /*a170*/  ISETP.GE.AND P4, PT, R10, RZ, PT ;  /* 0x000000ff0a00720c */ /* 0x000fe20003f86270 */
[----:B------:R-:W-:-:S02]  /*a180*/  VIADD R10, R17, 0xce ;  /* 0x000000ce110a7836 */ /* 0x000fc40000000000 */
[--C-:B------:R-:W-:Y:S01]  /*a190*/  @!P5 IMAD.IADD R6, R6, 0x1, -R16.reuse ;  /* 0x000000010606d824 */ /* 0x100fe200078e0a10 */
[----:B------:R1:W-:Y:S01]  /*a1a0*/  STL [R1+0x3c], R4 ;  /* 0x00003c0401007387 */ /* 0x0003e20000100800 */
[----:B------:R-:W-:Y:S01]  /*a1b0*/  VIADD R2, R17, 0xcc ;  /* 0x000000cc11027836 */ /* 0x000fe20000000000 */
[----:B------:R-:W-:Y:S01]  /*a1c0*/  IABS R19, R10 ;  /* 0x0000000a00137213 */ /* 0x000fe20000000000 */
[--C-:B------:R-:W-:Y:S01]  /*a1d0*/  @!P3 IMAD.IADD R7, R7, 0x1, -R16.reuse ;  /* 0x000000010707b824 */ /* 0x100fe200078e0a10 */
[C---:B------:R-:W-:Y:S01]  /*a1e0*/  ISETP.GT.U32.AND P5, PT, R16.reuse, R6, PT ;  /* 0x000000061000720c */ /* 0x040fe20003fa4070 */
[--C-:B------:R-:W-:Y:S01]  /*a1f0*/  @!P0 IMAD.IADD R5, R5, 0x1, -R16.reuse ;  /* 0x0000000105058824 */ /* 0x100fe200078e0a10 */
[----:B------:R-:W-:Y:S01]  /*a200*/  IABS R18, R2 ;  /* 0x0000000200127213 */ /* 0x000fe20000000000 */
[----:B------:R-:W-:Y:S01]  /*a210*/  @!P6 IMAD.IADD R9, R9, 0x1, -R16 ;  /* 0x000000010909e824 */ /* 0x000fe200078e0a10 */
[----:B------:R-:W-:Y:S01]  /*a220*/  ISETP.GE.AND P6, PT, R11, RZ, PT ;  /* 0x000000ff0b00720c */ /* 0x000fe20003fc6270 */
[----:B------:R-:W-:Y:S01]  /*a230*/  VIADD R11, R17, 0xd0 ;  /* 0x000000d0110b7836 */ /* 0x000fe20000000000 */
[C---:B------:R-:W-:Y:S01]  /*a240*/  ISETP.GT.U32.AND P3, PT, R16.reuse, R7, PT ;  /* 0x000000071000720c */ /* 0x040fe20003f64070 */
[----:B0-----:R-:W-:Y:S01]  /*a250*/  IMAD.MOV.U32 R12, RZ, RZ, R9 ;  /* 0x000000ffff0c7224 */ /* 0x001fe200078e0009 */
[----:B------:R-:W-:Y:S01]  /*a260*/  ISETP.GT.U32.AND P0, PT, R16, R5, PT ;  /* 0x000000051000720c */ /* 0x000fe20003f04070 */
[----:B------:R-:W-:Y:S01]  /*a270*/  IMAD.HI.U32 R9, R0, R19, RZ ;  /* 0x0000001300097227 */ /* 0x000fe200078e00ff */
[----:B-1----:R-:W-:Y:S01]  /*a280*/  IABS R4, R11 ;  /* 0x0000000b00047213 */ /* 0x002fe20000000000 */
[----:B------:R0:W-:Y:S02]  /*a290*/  STL [R1+0x40], R13 ;  /* 0x0000400d01007387 */ /* 0x0001e40000100800 */
[----:B------:R-:W-:-:S02]  /*a2a0*/  IMAD.MOV R9, RZ, RZ, -R9 ;  /* 0x000000ffff097224 */ /* 0x000fc400078e0a09 */
[----:B------:R-:W-:Y:S01]  /*a2b0*/  @!P2 IMAD.MOV R12, RZ, RZ, -R12 ;  /* 0x000000ffff0ca224 */ /* 0x000fe200078e0a0c */
[----:B------:R-:W-:Y:S01]  /*a2c0*/  ISETP.GE.AND P2, PT, R11, RZ, PT ;  /* 0x000000ff0b00720c */ /* 0x000fe20003f46270 */
[----:B------:R-:W-:Y:S02]  /*a2d0*/  IMAD R19, R16, R9, R19 ;  /* 0x0000000910137224 */ /* 0x000fe400078e0213 */
[----:B------:R-:W-:Y:S01]  /*a2e0*/  IMAD.HI.U32 R11, R0, R4, RZ ;  /* 0x00000004000b7227 */ /* 0x000fe200078e00ff */
[----:B------:R1:W-:Y:S03]  /*a2f0*/  STL [R1+0x18c], R12 ;  /* 0x00018c0c01007387 */ /* 0x0003e60000100800 */
[--C-:B------:R-:W-:Y:S01]  /*a300*/  @!P3 IMAD.IADD R7, R7, 0x1, -R16.reuse ;  /* 0x000000010707b824 */ /* 0x100fe200078e0a10 */
[----:B------:R-:W-:Y:S01]  /*a310*/  ISETP.GE.AND P3, PT, R10, RZ, PT ;  /* 0x000000ff0a00720c */ /* 0x000fe20003f66270 */
[----:B------:R-:W-:Y:S01]  /*a320*/  @!P0 IMAD.IADD R5, R5, 0x1, -R16 ;  /* 0x0000000105058824 */ /* 0x000fe200078e0a10 */
[----:B------:R-:W-:Y:S01]  /*a330*/  ISETP.GT.U32.AND P0, PT, R16, R19, PT ;  /* 0x000000131000720c */ /* 0x000fe20003f04070 */
[----:B------:R-:W-:-:S02]  /*a340*/  IMAD.MOV R10, RZ, RZ, -R11 ;  /* 0x000000ffff0a7224 */ /* 0x000fc400078e0a0b */
[----:B------:R-:W-:Y:S01]  /*a350*/  @!P5 IMAD.IADD R6, R6, 0x1, -R16 ;  /* 0x000000010606d824 */ /* 0x000fe200078e0a10 */
[----:B------:R-:W-:Y:S01]  /*a360*/  ISETP.GE.AND P5, PT, R2, RZ, PT ;  /* 0x000000ff0200720c */ /* 0x000fe20003fa6270 */
[----:B------:R-:W-:Y:S02]  /*a370*/  IMAD R2, R16, R10, R4 ;  /* 0x0000000a10027224 */ /* 0x000fe400078e0204 */
[----:B0-----:R-:W-:Y:S02]  /*a380*/  IMAD.MOV.U32 R13, RZ, RZ, R7 ;  /* 0x000000ffff0d7224 */ /* 0x001fe400078e0007 */
[----:B------:R-:W-:Y:S02]  /*a390*/  VIADD R15, R17, 0xca ;  /* 0x000000ca110f7836 */ /* 0x000fe40000000000 */
[----:B-1----:R-:W-:Y:S02]  /*a3a0*/  IMAD.MOV.U32 R12, RZ, RZ, R6 ;  /* 0x000000ffff0c7224 */ /* 0x002fe400078e0006 */
[----:B------:R-:W-:-:S04]  /*a3b0*/  IMAD.HI.U32 R8, R0, R18, RZ ;  /* 0x0000001200087227 */ /* 0x000fc800078e00ff */
[----:B------:R-:W-:Y:S01]  /*a3c0*/  @!P1 IMAD.MOV R13, RZ, RZ, -R13 ;  /* 0x000000ffff0d9224 */ /* 0x000fe200078e0a0d */
[C---:B------:R-:W-:Y:S01]  /*a3d0*/  ISETP.GT.U32.AND P1, PT, R16.reuse, R2, PT ;  /* 0x000000021000720c */ /* 0x040fe20003f24070 */
[----:B------:R-:W-:Y:S01]  /*a3e0*/  @!P4 IMAD.MOV R12, RZ, RZ, -R12 ;  /* 0x000000ffff0cc224 */ /* 0x000fe200078e0a0c */
[----:B------:R-:W-:Y:S01]  /*a3f0*/  ISETP.GE.AND P4, PT, R15, RZ, PT ;  /* 0x000000ff0f00720c */ /* 0x000fe20003f86270 */
[----:B------:R-:W-:Y:S01]  /*a400*/  IMAD.MOV R8, RZ, RZ, -R8 ;  /* 0x000000ffff087224 */ /* 0x000fe200078e0a08 */
[----:B------:R-:W-:Y:S01]  /*a410*/  IABS R15, R15 ;  /* 0x0000000f000f7213 */ /* 0x000fe20000000000 */
[----:B------:R-:W-:Y:S01]  /*a420*/  VIADD R7, R17, 0xc8 ;  /* 0x000000c811077836 */ /* 0x000fe20000000000 */
[----:B------:R0:W-:Y:S01]  /*a430*/  STL [R1+0x1a0], R13 ;  /* 0x0001a00d01007387 */ /* 0x0001e20000100800 */
[----:B------:R-:W-:Y:S02]  /*a440*/  @!P0 IMAD.IADD R19, R19, 0x1, -R16 ;  /* 0x0000000113138824 */ /* 0x000fe400078e0a10 */
[C---:B------:R-:W-:Y:S01]  /*a450*/  IMAD R18, R16.reuse, R8, R18 ;  /* 0x0000000810127224 */ /* 0x040fe200078e0212 */
[----:B------:R-:W-:Y:S01]  /*a460*/  IABS R14, R7 ;  /* 0x00000007000e7213 */ /* 0x000fe20000000000 */
[----:B------:R-:W-:Y:S01]  /*a470*/  IMAD.MOV.U32 R10, RZ, RZ, R5 ;  /* 0x000000ffff0a7224 */ /* 0x000fe200078e0005 */
[----:B------:R-:W-:Y:S01]  /*a480*/  ISETP.GT.U32.AND P0, PT, R16, R19, PT ;  /* 0x000000131000720c */ /* 0x000fe20003f04070 */
[----:B------:R-:W-:Y:S01]  /*a490*/  IMAD.HI.U32 R8, R0, R15, RZ ;  /* 0x0000000f00087227 */ /* 0x000fe200078e00ff */
[----:B------:R-:W-:Y:S01]  /*a4a0*/  STL [R1+0x1a4], R12 ;  /* 0x0001a40c01007387 */ /* 0x000fe20000100800 */
[----:B0-----:R-:W-:-:S02]  /*a4b0*/  IABS R13, R22 ;  /* 0x00000016000d7213 */ /* 0x001fc40000000000 */
[----:B------:R-:W-:Y:S01]  /*a4c0*/  @!P6 IMAD.MOV R10, RZ, RZ, -R10 ;  /* 0x000000ffff0ae224 */ /* 0x000fe200078e0a0a */
[----:B------:R-:W-:Y:S01]  /*a4d0*/  ISETP.GT.U32.AND P6, PT, R16, R18, PT ;  /* 0x000000121000720c */ /* 0x000fe20003fc4070 */
[----:B------:R-:W-:Y:S02]  /*a4e0*/  @!P1 IMAD.IADD R2, R2, 0x1, -R16 ;  /* 0x0000000102029824 */ /* 0x000fe400078e0a10 */
[----:B------:R-:W-:Y:S01]  /*a4f0*/  IMAD.HI.U32 R6, R0, R14, RZ ;  /* 0x0000000e00067227 */ /* 0x000fe200078e00ff */
[----:B------:R0:W-:Y:S02]  /*a500*/  STL [R1+0x184], R10 ;  /* 0x0001840a01007387 */ /* 0x0001e40000100800 */
[----:B------:R-:W-:Y:S01]  /*a510*/  ISETP.GT.U32.AND P1, PT, R16, R2, PT ;  /* 0x000000021000720c */ /* 0x000fe20003f24070 */
[----:B------:R-:W-:Y:S02]  /*a520*/  IMAD.MOV R8, RZ, RZ, -R8 ;  /* 0x000000ffff087224 */ /* 0x000fe400078e0a08 */
[----:B------:R-:W-:-:S02]  /*a530*/  IMAD.MOV R6, RZ, RZ, -R6 ;  /* 0x000000ffff067224 */ /* 0x000fc400078e0a06 */
[C---:B------:R-:W-:Y:S02]  /*a540*/  IMAD R15, R16.reuse, R8, R15 ;  /* 0x00000008100f7224 */ /* 0x040fe400078e020f */
[C---:B------:R-:W-:Y:S02]  /*a550*/  IMAD R14, R16.reuse, R6, R14 ;  /* 0x00000006100e7224 */ /* 0x040fe400078e020e */
[--C-:B------:R-:W-:Y:S01]  /*a560*/  @!P0 IMAD.IADD R19, R19, 0x1, -R16.reuse ;  /* 0x0000000113138824 */ /* 0x100fe200078e0a10 */
[----:B------:R-:W-:Y:S01]  /*a570*/  ISETP.GT.U32.AND P0, PT, R16, R15, PT ;  /* 0x0000000f1000720c */ /* 0x000fe20003f04070 */
[--C-:B------:R-:W-:Y:S01]  /*a580*/  @!P6 IMAD.IADD R18, R18, 0x1, -R16.reuse ;  /* 0x000000011212e824 */ /* 0x100fe200078e0a10 */
[----:B------:R-:W-:Y:S01]  /*a590*/  ISETP.GT.U32.AND P6, PT, R16, R14, PT ;  /* 0x0000000e1000720c */ /* 0x000fe20003fc4070 */
[----:B------:R-:W-:Y:S01]  /*a5a0*/  @!P1 IMAD.IADD R2, R2, 0x1, -R16 ;  /* 0x0000000102029824 */ /* 0x000fe200078e0a10 */
[----:B------:R-:W-:Y:S01]  /*a5b0*/  ISETP.GE.AND P1, PT, R7, RZ, PT ;  /* 0x000000ff0700720c */ /* 0x000fe20003f26270 */
[----:B------:R-:W-:-:S02]  /*a5c0*/  VIADD R11, R17, 0xc2 ;  /* 0x000000c2110b7836 */ /* 0x000fc40000000000 */
[C---:B------:R-:W-:Y:S02]  /*a5d0*/  VIADD R21, R17.reuse, 0xc4 ;  /* 0x000000c411157836 */ /* 0x040fe40000000000 */
[----:B0-----:R-:W-:Y:S01]  /*a5e0*/  VIADD R10, R17, 0xc0 ;  /* 0x000000c0110a7836 */ /* 0x001fe20000000000 */
[----:B------:R-:W-:Y:S01]  /*a5f0*/  IABS R7, R11 ;  /* 0x0000000b00077213 */ /* 0x000fe20000000000 */
[----:B------:R-:W-:Y:S01]  /*a600*/  IMAD.MOV.U32 R23, RZ, RZ, R2 ;  /* 0x000000ffff177224 */ /* 0x000fe200078e0002 */
[----:B------:R-:W-:Y:S01]  /*a610*/  IABS R12, R21 ;  /* 0x00000015000c7213 */ /* 0x000fe20000000000 */
[--C-:B------:R-:W-:Y:S01]  /*a620*/  @!P0 IMAD.IADD R15, R15, 0x1, -R16.reuse ;  /* 0x000000010f0f8824 */ /* 0x100fe200078e0a10 */
[----:B------:R-:W-:Y:S01]  /*a630*/  IABS R6, R10 ;  /* 0x0000000a00067213 */ /* 0x000fe20000000000 */
[----:B------:R-:W-:Y:S01]  /*a640*/  @!P6 IMAD.IADD R14, R14, 0x1, -R16 ;  /* 0x000000010e0ee824 */ /* 0x000fe200078e0a10 */
[C---:B------:R-:W-:Y:S01]  /*a650*/  ISETP.GT.U32.AND P0, PT, R16.reuse, R18, PT ;  /* 0x000000121000720c */ /* 0x040fe20003f04070 */
[----:B------:R-:W-:Y:S01]  /*a660*/  @!P2 IMAD.MOV R23, RZ, RZ, -R23 ;  /* 0x000000ffff17a224 */ /* 0x000fe200078e0a17 */
[----:B------:R-:W-:Y:S01]  /*a670*/  ISETP.GT.U32.AND P2, PT, R16, R15, PT ;  /* 0x0000000f1000720c */ /* 0x000fe20003f44070 */
[----:B------:R-:W-:Y:S01]  /*a680*/  IMAD.HI.U32 R9, R0, R13, RZ ;  /* 0x0000000d00097227 */ /* 0x000fe200078e00ff */
[----:B------:R-:W-:-:S02]  /*a690*/  ISETP.GT.U32.AND P6, PT, R16, R14, PT ;  /* 0x0000000e1000720c */ /* 0x000fc40003fc4070 */
[----:B------:R0:W-:Y:S01]  /*a6a0*/  STL [R1+0x48], R23 ;  /* 0x0000481701007387 */ /* 0x0001e20000100800 */
[----:B------:R-:W-:-:S04]  /*a6b0*/  IMAD.HI.U32 R20, R0, R7, RZ ;  /* 0x0000000700147227 */ /* 0x000fc800078e00ff */
[----:B------:R-:W-:-:S04]  /*a6c0*/  IMAD.HI.U32 R4, R0, R12, RZ ;  /* 0x0000000c00047227 */ /* 0x000fc800078e00ff */
[----:B------:R-:W-:Y:S02]  /*a6d0*/  IMAD.MOV R5, RZ, RZ, -R9 ;  /* 0x000000ffff057224 */ /* 0x000fe400078e0a09 */
[----:B------:R-:W-:-:S04]  /*a6e0*/  IMAD.HI.U32 R2, R0, R6, RZ ;  /* 0x0000000600027227 */ /* 0x000fc800078e00ff */
[----:B------:R-:W-:Y:S02]  /*a6f0*/  IMAD.MOV R20, RZ, RZ, -R20 ;  /* 0x000000ffff147224 */ /* 0x000fe400078e0a14 */
[----:B------:R-:W-:Y:S02]  /*a700*/  IMAD.MOV R4, RZ, RZ, -R4 ;  /* 0x000000ffff047224 */ /* 0x000fe400078e0a04 */
[C---:B------:R-:W-:Y:S02]  /*a710*/  IMAD R13, R16.reuse, R5, R13 ;  /* 0x00000005100d7224 */ /* 0x040fe400078e020d */
[----:B------:R-:W-:Y:S02]  /*a720*/  IMAD.MOV R2, RZ, RZ, -R2 ;  /* 0x000000ffff027224 */ /* 0x000fe400078e0a02 */
[C---:B------:R-:W-:Y:S02]  /*a730*/  IMAD R7, R16.reuse, R20, R7 ;  /* 0x0000001410077224 */ /* 0x040fe400078e0207 */
[----:B------:R-:W-:-:S02]  /*a740*/  IMAD R12, R16, R4, R12 ;  /* 0x00000004100c7224 */ /* 0x000fc400078e020c */
[----:B------:R-:W-:Y:S02]  /*a750*/  VIADD R9, R17, 0xbe ;  /* 0x000000be11097836 */ /* 0x000fe40000000000 */
[----:B------:R-:W-:Y:S01]  /*a760*/  @!P3 IMAD.MOV R19, RZ, RZ, -R19 ;  /* 0x000000ffff13b224 */ /* 0x000fe200078e0a13 */
[C---:B------:R-:W-:Y:S01]  /*a770*/  ISETP.GT.U32.AND P3, PT, R16.reuse, R13, PT ;  /* 0x0000000d1000720c */ /* 0x040fe20003f64070 */
[C---:B------:R-:W-:Y:S01]  /*a780*/  IMAD R2, R16.reuse, R2, R6 ;  /* 0x0000000210027224 */ /* 0x040fe200078e0206 */
[----:B------:R-:W-:Y:S01]  /*a790*/  IABS R5, R9 ;  /* 0x0000000900057213 */ /* 0x000fe20000000000 */
[--C-:B------:R-:W-:Y:S01]  /*a7a0*/  @!P2 IMAD.IADD R15, R15, 0x1, -R16.reuse ;  /* 0x000000010f0fa824 */ /* 0x100fe200078e0a10 */
[----:B------:R-:W-:Y:S01]  /*a7b0*/  ISETP.GT.U32.AND P2, PT, R16, R7, PT ;  /* 0x000000071000720c */ /* 0x000fe20003f44070 */
[--C-:B------:R-:W-:Y:S01]  /*a7c0*/  @!P0 IMAD.IADD R18, R18, 0x1, -R16.reuse ;  /* 0x0000000112128824 */ /* 0x100fe200078e0a10 */
[----:B------:R-:W-:Y:S01]  /*a7d0*/  ISETP.GT.U32.AND P0, PT, R16, R12, PT ;  /* 0x0000000c1000720c */ /* 0x000fe20003f04070 */
[----:B------:R-:W-:Y:S01]  /*a7e0*/  @!P6 IMAD.IADD R14, R14, 0x1, -R16 ;  /* 0x000000010e0ee824 */ /* 0x000fe200078e0a10 */
[----:B------:R-:W-:Y:S01]  /*a7f0*/  ISETP.GT.U32.AND P6, PT, R16, R2, PT ;  /* 0x000000021000720c */ /* 0x000fe20003fc4070 */
[----:B------:R1:W-:Y:S01]  /*a800*/  STL [R1+0x60], R19 ;  /* 0x0000601301007387 */ /* 0x0003e20000100800 */
[----:B------:R-:W-:-:S02]  /*a810*/  VIADD R8, R17, 0xbc ;  /* 0x000000bc11087836 */ /* 0x000fc40000000000 */
[----:B------:R-:W-:Y:S02]  /*a820*/  IMAD.MOV.U32 R24, RZ, RZ, R18 ;  /* 0x000000ffff187224 */ /* 0x000fe400078e0012 */
[--C-:B------:R-:W-:Y:S01]  /*a830*/  @!P3 IMAD.IADD R13, R13, 0x1, -R16.reuse ;  /* 0x000000010d0db824 */ /* 0x100fe200078e0a10 */
[----:B------:R-:W-:Y:S01]  /*a840*/  IABS R4, R8 ;  /* 0x0000000800047213 */ /* 0x000fe20000000000 */
[----:B0-----:R-:W-:Y:S01]  /*a850*/  IMAD.MOV.U32 R23, RZ, RZ, R15 ;  /* 0x000000ffff177224 */ /* 0x001fe200078e000f */
[----:B------:R-:W-:Y:S01]  /*a860*/  ISETP.GE.AND P3, PT, R22, RZ, PT ;  /* 0x000000ff1600720c */ /* 0x000fe20003f66270 */
[----:B------:R-:W-:Y:S01]  /*a870*/  @!P2 IMAD.IADD R7, R7, 0x1, -R16 ;  /* 0x000000010707a824 */ /* 0x000fe200078e0a10 */
[----:B------:R-:W-:Y:S01]  /*a880*/  ISETP.GT.U32.AND P2, PT, R16, R13, PT ;  /* 0x0000000d1000720c */ /* 0x000fe20003f44070 */
[----:B-1----:R-:W-:-:S04]  /*a890*/  IMAD.HI.U32 R19, R0, R5, RZ ;  /* 0x0000000500137227 */ /* 0x002fc800078e00ff */
[----:B------:R-:W-:Y:S02]  /*a8a0*/  IMAD.MOV R19, RZ, RZ, -R19 ;  /* 0x000000ffff137224 */ /* 0x000fe400078e0a13 */
[--C-:B------:R-:W-:Y:S01]  /*a8b0*/  @!P0 IMAD.IADD R12, R12, 0x1, -R16.reuse ;  /* 0x000000010c0c8824 */ /* 0x100fe200078e0a10 */
[----:B------:R-:W-:Y:S01]  /*a8c0*/  ISETP.GE.AND P0, PT, R21, RZ, PT ;  /* 0x000000ff1500720c */ /* 0x000fe20003f06270 */
[----:B------:R-:W-:Y:S02]  /*a8d0*/  IMAD R5, R16, R19, R5 ;  /* 0x0000001310057224 */ /* 0x000fe400078e0205 */
[----:B------:R-:W-:Y:S01]  /*a8e0*/  @!P6 IMAD.IADD R2, R2, 0x1, -R16 ;  /* 0x000000010202e824 */ /* 0x000fe200078e0a10 */
[C---:B------:R-:W-:Y:S01]  /*a8f0*/  ISETP.GT.U32.AND P6, PT, R16.reuse, R7, PT ;  /* 0x000000071000720c */ /* 0x040fe20003fc4070 */
[----:B------:R-:W-:Y:S02]  /*a900*/  IMAD.MOV.U32 R18, RZ, RZ, R14 ;  /* 0x000000ffff127224 */ /* 0x000fe400078e000e */
[----:B------:R-:W-:Y:S01]  /*a910*/  @!P5 IMAD.MOV R24, RZ, RZ, -R24 ;  /* 0x000000ffff18d224 */ /* 0x000fe200078e0a18 */
[----:B------:R-:W-:Y:S01]  /*a920*/  ISETP.GT.U32.AND P5, PT, R16, R12, PT ;  /* 0x0000000c1000720c */ /* 0x000fe20003fa4070 */
[----:B------:R-:W-:-:S03]  /*a930*/  IMAD.HI.U32 R20, R0, R4, RZ ;  /* 0x0000000400147227 */ /* 0x000fc600078e00ff */
[----:B------:R-:W-:Y:S01]  /*a940*/  STL [R1+0x84], R24 ;  /* 0x0000841801007387 */ /* 0x000fe20000100800 */
[----:B------:R-:W-:Y:S01]  /*a950*/  @!P4 IMAD.MOV R23, RZ, RZ, -R23 ;  /* 0x000000ffff17c224 */ /* 0x000fe200078e0a17 */
[C---:B------:R-:W-:Y:S01]  /*a960*/  ISETP.GT.U32.AND P4, PT, R16.reuse, R2, PT ;  /* 0x000000021000720c */ /* 0x040fe20003f84070 */
[----:B------:R-:W-:Y:S01]  /*a970*/  @!P1 IMAD.MOV R18, RZ, RZ, -R18 ;  /* 0x000000ffff129224 */ /* 0x000fe200078e0a12 */
[C---:B------:R-:W-:Y:S01]  /*a980*/  ISETP.GT.U32.AND P1, PT, R16.reuse, R5, PT ;  /* 0x000000051000720c */ /* 0x040fe20003f24070 */
[C---:B------:R-:W-:Y:S01]  /*a990*/  VIADD R19, R17.reuse, 0xba ;  /* 0x000000ba11137836 */ /* 0x040fe20000000000 */
[----:B------:R-:W-:Y:S01]  /*a9a0*/  STL [R1+0x90], R23 ;  /* 0x0000901701007387 */ /* 0x000fe20000100800 */
[----:B------:R-:W-:Y:S02]  /*a9b0*/  VIADD R6, R17, 0xb8 ;  /* 0x000000b811067836 */ /* 0x000fe40000000000 */
[----:B------:R-:W-:Y:S01]  /*a9c0*/  IMAD.MOV R20, RZ, RZ, -R20 ;  /* 0x000000ffff147224 */ /* 0x000fe200078e0a14 */
[----:B------:R-:W-:Y:S01]  /*a9d0*/  IABS R14, R19 ;  /* 0x00000013000e7213 */ /* 0x000fe20000000000 */
[----:B------:R-:W-:Y:S01]  /*a9e0*/  @!P2 IMAD.IADD R13, R13, 0x1, -R16 ;  /* 0x000000010d0da824 */ /* 0x000fe200078e0a10 */
[----:B------:R-:W-:Y:S01]  /*a9f0*/  IABS R15, R6 ;  /* 0x00000006000f7213 */ /* 0x000fe20000000000 */
[----:B------:R-:W-:Y:S01]  /*aa00*/  IMAD R4, R16, R20, R4 ;  /* 0x0000001410047224 */ /* 0x000fe200078e0204 */
[----:B------:R-:W-:Y:S01]  /*aa10*/  ISETP.GE.AND P2, PT, R11, RZ, PT ;  /* 0x000000ff0b00720c */ /* 0x000fe20003f46270 */
[--C-:B------:R-:W-:Y:S01]  /*aa20*/  @!P6 IMAD.IADD R7, R7, 0x1, -R16.reuse ;  /* 0x000000010707e824 */ /* 0x100fe200078e0a10 */
[----:B------:R-:W-:Y:S01]  /*aa30*/  ISETP.GE.AND P6, PT, R10, RZ, PT ;  /* 0x000000ff0a00720c */ /* 0x000fe20003fc6270 */
[----:B------:R-:W-:Y:S01]  /*aa40*/  @!P5 IMAD.IADD R12, R12, 0x1, -R16 ;  /* 0x000000010c0cd824 */ /* 0x000fe200078e0a10 */
[----:B------:R-:W-:Y:S01]  /*aa50*/  ISETP.GT.U32.AND P5, PT, R16, R4, PT ;  /* 0x000000041000720c */ /* 0x000fe20003fa4070 */
[----:B------:R-:W-:Y:S01]  /*aa60*/  IMAD.MOV.U32 R11, RZ, RZ, R15 ;  /* 0x000000ffff0b7224 */ /* 0x000fe200078e000f */
[----:B------:R0:W-:Y:S01]  /*aa70*/  STL [R1+0x94], R18 ;  /* 0x0000941201007387 */ /* 0x0001e20000100800 */
[----:B------:R-:W-:-:S04]  /*aa80*/  IMAD.HI.U32 R10, R0, R14, RZ ;  /* 0x0000000e000a7227 */ /* 0x000fc800078e00ff */
[--C-:B------:R-:W-:Y:S01]  /*aa90*/  @!P4 IMAD.IADD R2, R2, 0x1, -R16.reuse ;  /* 0x000000010202c824 */ /* 0x100fe200078e0a10 */
[----:B------:R-:W-:Y:S01]  /*aaa0*/  ISETP.GE.AND P4, PT, R9, RZ, PT ;  /* 0x000000ff0900720c */ /* 0x000fe20003f86270 */
[----:B------:R-:W-:Y:S01]  /*aab0*/  @!P1 IMAD.IADD R5, R5, 0x1, -R16 ;  /* 0x0000000105059824 */ /* 0x000fe200078e0a10 */
[----:B------:R-:W-:Y:S01]  /*aac0*/  ISETP.GE.AND P1, PT, R8, RZ, PT ;  /* 0x000000ff0800720c */ /* 0x000fe20003f26270 */
[----:B------:R-:W-:-:S04]  /*aad0*/  IMAD.HI.U32 R9, R0, R11, RZ ;  /* 0x0000000b00097227 */ /* 0x000fc800078e00ff */
[----:B------:R-:W-:Y:S02]  /*aae0*/  IMAD.MOV R8, RZ, RZ, -R10 ;  /* 0x000000ffff087224 */ /* 0x000fe400078e0a0a */
[----:B0-----:R-:W-:Y:S02]  /*aaf0*/  IMAD.MOV.U32 R18, RZ, RZ, R12 ;  /* 0x000000ffff127224 */ /* 0x001fe400078e000c */
[----:B------:R-:W-:Y:S02]  /*ab00*/  IMAD.MOV R9, RZ, RZ, -R9 ;  /* 0x000000ffff097224 */ /* 0x000fe400078e0a09 */
[----:B------:R-:W-:Y:S02]  /*ab10*/  IMAD R8, R16, R8, R14 ;  /* 0x0000000810087224 */ /* 0x000fe400078e020e */
[----:B------:R-:W-:Y:S02]  /*ab20*/  IMAD.MOV.U32 R12, RZ, RZ, R7 ;  /* 0x000000ffff0c7224 */ /* 0x000fe400078e0007 */
[----:B------:R-:W-:-:S02]  /*ab30*/  IMAD.MOV.U32 R20, RZ, RZ, R13 ;  /* 0x000000ffff147224 */ /* 0x000fc400078e000d */
[C---:B------:R-:W-:Y:S02]  /*ab40*/  IMAD R7, R16.reuse, R9, R11 ;  /* 0x0000000910077224 */ /* 0x040fe400078e020b */
[----:B------:R-:W-:Y:S02]  /*ab50*/  IMAD.MOV.U32 R10, RZ, RZ, R2 ;  /* 0x000000ffff0a7224 */ /* 0x000fe400078e0002 */
[----:B------:R-:W-:Y:S01]  /*ab60*/  @!P2 IMAD.MOV R12, RZ, RZ, -R12 ;  /* 0x000000ffff0ca224 */ /* 0x000fe200078e0a0c */
[----:B------:R-:W-:Y:S01]  /*ab70*/  ISETP.GT.U32.AND P2, PT, R16, R8, PT ;  /* 0x000000081000720c */ /* 0x000fe20003f44070 */
[----:B------:R-:W-:Y:S01]  /*ab80*/  @!P5 IMAD.IADD R4, R4, 0x1, -R16 ;  /* 0x000000010404d824 */ /* 0x000fe200078e0a10 */
[----:B------:R-:W-:Y:S01]  /*ab90*/  ISETP.GE.AND P5, PT, R19, RZ, PT ;  /* 0x000000ff1300720c */ /* 0x000fe20003fa6270 */
[----:B------:R-:W-:Y:S01]  /*aba0*/  @!P3 IMAD.MOV R20, RZ, RZ, -R20 ;  /* 0x000000ffff14b224 */ /* 0x000fe200078e0a14 */
[C---:B------:R-:W-:Y:S01]  /*abb0*/  ISETP.GT.U32.AND P3, PT, R16.reuse, R5, PT ;  /* 0x000000051000720c */ /* 0x040fe20003f64070 */
[----:B------:R-:W-:Y:S01]  /*abc0*/  @!P6 IMAD.MOV R10, RZ, RZ, -R10 ;  /* 0x000000ffff0ae224 */ /* 0x000fe200078e0a0a */
[C---:B------:R-:W-:Y:S01]  /*abd0*/  ISETP.GT.U32.AND P6, PT, R16.reuse, R7, PT ;  /* 0x000000071000720c */ /* 0x040fe20003fc4070 */
[----:B------:R-:W-:Y:S01]  /*abe0*/  @!P0 IMAD.MOV R18, RZ, RZ, -R18 ;  /* 0x000000ffff128224 */ /* 0x000fe200078e0a12 */
[----:B------:R-:W-:Y:S01]  /*abf0*/  ISETP.GT.U32.AND P0, PT, R16, R4, PT ;  /* 0x000000041000720c */ /* 0x000fe20003f04070 */
[C---:B------:R-:W-:Y:S01]  /*ac00*/  VIADD R9, R17.reuse, 0xb6 ;  /* 0x000000b611097836 */ /* 0x040fe20000000000 */
[----:B------:R-:W-:Y:S01]  /*ac10*/  STL [R1+0xb4], R20 ;  /* 0x0000b41401007387 */ /* 0x000fe20000100800 */
[----:B------:R-:W-:-:S02]  /*ac20*/  VIADD R2, R17, 0xb4 ;  /* 0x000000b411027836 */ /* 0x000fc40000000000 */
[--C-:B------:R-:W-:Y:S01]  /*ac30*/  @!P2 IMAD.IADD R8, R8, 0x1, -R16.reuse ;  /* 0x000000010808a824 */ /* 0x100fe200078e0a10 */
[----:B------:R-:W-:Y:S01]  /*ac40*/  STL [R1+0xc0], R18 ;  /* 0x0000c01201007387 */ /* 0x000fe20000100800 */
[----:B------:R-:W-:Y:S01]  /*ac50*/  VIADD R11, R17, 0xb2 ;  /* 0x000000b2110b7836 */ /* 0x000fe20000000000 */
[----:B------:R-:W-:Y:S01]  /*ac60*/  ISETP.GE.AND P2, PT, R2, RZ, PT ;  /* 0x000000ff0200720c */ /* 0x000fe20003f46270 */
[--C-:B------:R-:W-:Y:S01]  /*ac70*/  @!P3 IMAD.IADD R5, R5, 0x1, -R16.reuse ;  /* 0x000000010505b824 */ /* 0x100fe200078e0a10 */
[----:B------:R0:W-:Y:S01]  /*ac80*/  STL [R1+0xd8], R12 ;  /* 0x0000d80c01007387 */ /* 0x0001e20000100800 */
[--C-:B------:R-:W-:Y:S01]  /*ac90*/  @!P6 IMAD.IADD R7, R7, 0x1, -R16.reuse ;  /* 0x000000010707e824 */ /* 0x100fe200078e0a10 */
[----:B------:R-:W-:Y:S01]  /*aca0*/  ISETP.GT.U32.AND P6, PT, R16, R8, PT ;  /* 0x000000081000720c */ /* 0x000fe20003fc4070 */
[----:B------:R-:W-:Y:S01]  /*acb0*/  @!P0 IMAD.IADD R4, R4, 0x1, -R16 ;  /* 0x0000000104048824 */ /* 0x000fe200078e0a10 */
[----:B------:R1:W-:Y:S01]  /*acc0*/  STL [R1+0xe0], R10 ;  /* 0x0000e00a01007387 */ /* 0x0003e20000100800 */
[----:B------:R-:W-:Y:S01]  /*acd0*/  ISETP.GE.AND P0, PT, R9, RZ, PT ;  /* 0x000000ff0900720c */ /* 0x000fe20003f06270 */
[C---:B------:R-:W-:Y:S01]  /*ace0*/  VIADD R19, R17.reuse, 0xaa ;  /* 0x000000aa11137836 */ /* 0x040fe20000000000 */
[----:B------:R-:W-:Y:S01]  /*acf0*/  ISETP.GE.AND P3, PT, R6, RZ, PT ;  /* 0x000000ff0600720c */ /* 0x000fe20003f66270 */
[C---:B------:R-:W-:Y:S01]  /*ad00*/  VIADD R14, R17.reuse, 0xa8 ;  /* 0x000000a8110e7836 */ /* 0x040fe20000000000 */
[----:B------:R-:W-:Y:S01]  /*ad10*/  IABS R6, R2 ;  /* 0x0000000200067213 */ /* 0x000fe20000000000 */
[----:B------:R-:W-:Y:S01]  /*ad20*/  VIADD R22, R17, 0x70 ;  /* 0x0000007011167836 */ /* 0x000fe20000000000 */
[----:B0-----:R-:W-:Y:S01]  /*ad30*/  IABS R12, R9 ;  /* 0x00000009000c7213 */ /* 0x001fe20000000000 */
[----:B------:R-:W-:-:S02]  /*ad40*/  IMAD.MOV.U32 R9, RZ, RZ, R4 ;  /* 0x000000ffff097224 */ /* 0x000fc400078e0004 */
[----:B-1----:R-:W-:Y:S02]  /*ad50*/  IMAD.MOV.U32 R10, RZ, RZ, R5 ;  /* 0x000000ffff0a7224 */ /* 0x002fe400078e0005 */
[----:B------:R-:W-:-:S04]  /*ad60*/  IMAD.HI.U32 R5, R0, R12, RZ ;  /* 0x0000000c00057227 */ /* 0x000fc800078e00ff */
[----:B------:R-:W-:Y:S02]  /*ad70*/  IMAD.MOV R4, RZ, RZ, -R5 ;  /* 0x000000ffff047224 */ /* 0x000fe400078e0a05 */
[----:B------:R-:W-:-:S04]  /*ad80*/  IMAD.HI.U32 R2, R0, R6, RZ ;  /* 0x0000000600027227 */ /* 0x000fc800078e00ff */
[----:B------:R-:W-:Y:S02]  /*ad90*/  IMAD R12, R16, R4, R12 ;  /* 0x00000004100c7224 */ /* 0x000fe400078e020c */
[----:B------:R-:W-:Y:S02]  /*ada0*/  @!P6 IMAD.IADD R8, R8, 0x1, -R16 ;  /* 0x000000010808e824 */ /* 0x000fe400078e0a10 */
[----:B------:R-:W-:Y:S01]  /*adb0*/  @!P4 IMAD.MOV R10, RZ, RZ, -R10 ;  /* 0x000000ffff0ac224 */ /* 0x000fe200078e0a0a */
[C---:B------:R-:W-:Y:S01]  /*adc0*/  ISETP.GT.U32.AND P6, PT, R16.reuse, R12, PT ;  /* 0x0000000c1000720c */ /* 0x040fe20003fc4070 */
[----:B------:R-:W-:Y:S01]  /*add0*/  IMAD.MOV R2, RZ, RZ, -R2 ;  /* 0x000000ffff027224 */ /* 0x000fe200078e0a02 */
[C---:B------:R-:W-:Y:S01]  /*ade0*/  ISETP.GT.U32.AND P4, PT, R16.reuse, R7, PT ;  /* 0x000000071000720c */ /* 0x040fe20003f84070 */
[----:B------:R-:W-:Y:S01]  /*adf0*/  IMAD.MOV.U32 R13, RZ, RZ, R8 ;  /* 0x000000ffff0d7224 */ /* 0x000fe200078e0008 */
[----:B------:R0:W-:Y:S01]  /*ae00*/  STL [R1+0xf0], R10 ;  /* 0x0000f00a01007387 */ /* 0x0001e20000100800 */
[----:B------:R-:W-:-:S02]  /*ae10*/  IMAD R6, R16, R2, R6 ;  /* 0x0000000210067224 */ /* 0x000fc400078e0206 */
[----:B------:R-:W-:Y:S02]  /*ae20*/  @!P5 IMAD.MOV R13, RZ, RZ, -R13 ;  /* 0x000000ffff0dd224 */ /* 0x000fe400078e0a0d */
[----:B------:R-:W-:Y:S01]  /*ae30*/  @!P1 IMAD.MOV R9, RZ, RZ, -R9 ;  /* 0x000000ffff099224 */ /* 0x000fe200078e0a09 */
[----:B------:R-:W-:Y:S01]  /*ae40*/  ISETP.GT.U32.AND P5, PT, R16, R6, PT ;  /* 0x000000061000720c */ /* 0x000fe20003fa4070 */
[----:B------:R-:W-:Y:S01]  /*ae50*/  VIADD R2, R17, 0xb0 ;  /* 0x000000b011027836 */ /* 0x000fe20000000000 */
[----:B------:R-:W-:Y:S01]  /*ae60*/  ISETP.GE.AND P1, PT, R11, RZ, PT ;  /* 0x000000ff0b00720c */ /* 0x000fe20003f26270 */
[--C-:B------:R-:W-:Y:S01]  /*ae70*/  @!P6 IMAD.IADD R12, R12, 0x1, -R16.reuse ;  /* 0x000000010c0ce824 */ /* 0x100fe200078e0a10 */
[----:B------:R-:W-:Y:S01]  /*ae80*/  IABS R11, R11 ;  /* 0x0000000b000b7213 */ /* 0x000fe20000000000 */
[----:B------:R-:W-:Y:S01]  /*ae90*/  @!P4 IMAD.IADD R7, R7, 0x1, -R16 ;  /* 0x000000010707c824 */ /* 0x000fe200078e0a10 */
[----:B------:R1:W-:Y:S01]  /*aea0*/  STL [R1+0xf8], R9 ;  /* 0x0000f80901007387 */ /* 0x0003e20000100800 */
[C---:B0-----:R-:W-:Y:S01]  /*aeb0*/  VIADD R10, R17.reuse, 0xae ;  /* 0x000000ae110a7836 */ /* 0x041fe20000000000 */
[----:B------:R-:W-:Y:S01]  /*aec0*/  ISETP.GT.U32.AND P6, PT, R16, R12, PT ;  /* 0x0000000c1000720c */ /* 0x000fe20003fc4070 */
[----:B------:R-:W-:Y:S01]  /*aed0*/  IMAD.HI.U32 R5, R0, R11, RZ ;  /* 0x0000000b00057227 */ /* 0x000fe200078e00ff */
[----:B------:R-:W-:Y:S01]  /*aee0*/  ISETP.GE.AND P4, PT, R2, RZ, PT ;  /* 0x000000ff0200720c */ /* 0x000fe20003f86270 */
[----:B------:R-:W-:Y:S01]  /*aef0*/  STL [R1+0x100], R13 ;  /* 0x0001000d01007387 */ /* 0x000fe20000100800 */
[----:B------:R-:W-:Y:S01]  /*af00*/  IABS R2, R2 ;  /* 0x0000000200027213 */ /* 0x000fe20000000000 */
[----:B------:R-:W-:-:S02]  /*af10*/  VIADD R4, R17, 0xac ;  /* 0x000000ac11047836 */ /* 0x000fc40000000000 */
[----:B------:R-:W-:Y:S02]  /*af20*/  IMAD.MOV R5, RZ, RZ, -R5 ;  /* 0x000000ffff057224 */ /* 0x000fe400078e0a05 */
[----:B-1----:R-:W-:Y:S02]  /*af30*/  IMAD.MOV.U32 R9, RZ, RZ, R7 ;  /* 0x000000ffff097224 */ /* 0x002fe400078e0007 */
[----:B------:R-:W-:Y:S02]  /*af40*/  @!P5 IMAD.IADD R6, R6, 0x1, -R16 ;  /* 0x000000010606d824 */ /* 0x000fe400078e0a10 */
[----:B------:R-:W-:Y:S01]  /*af50*/  @!P3 IMAD.MOV R9, RZ, RZ, -R9 ;  /* 0x000000ffff09b224 */ /* 0x000fe200078e0a09 */
[----:B------:R-:W-:Y:S01]  /*af60*/  ISETP.GE.AND P3, PT, R10, RZ, PT ;  /* 0x000000ff0a00720c */ /* 0x000fe20003f66270 */
[C---:B------:R-:W-:Y:S01]  /*af70*/  IMAD R11, R16.reuse, R5, R11 ;  /* 0x00000005100b7224 */ /* 0x040fe200078e020b */
[----:B------:R-:W-:Y:S01]  /*af80*/  IABS R10, R10 ;  /* 0x0000000a000a7213 */ /* 0x000fe20000000000 */
[----:B------:R-:W-:Y:S01]  /*af90*/  IMAD.MOV.U32 R8, RZ, RZ, R2 ;  /* 0x000000ffff087224 */ /* 0x000fe200078e0002 */
[----:B------:R0:W-:Y:S01]  /*afa0*/  STL [R1+0x108], R9 ;  /* 0x0001080901007387 */ /* 0x0001e20000100800 */
[----:B------:R-:W-:Y:S01]  /*afb0*/  ISETP.GT.U32.AND P5, PT, R16, R6, PT ;  /* 0x000000061000720c */ /* 0x000fe20003fa4070 */
[----:B------:R-:W-:Y:S01]  /*afc0*/  @!P6 IMAD.IADD R12, R12, 0x1, -R16 ;  /* 0x000000010c0ce824 */ /* 0x000fe200078e0a10 */
[----:B------:R-:W-:Y:S01]  /*afd0*/  ISETP.GT.U32.AND P6, PT, R16, R11, PT ;  /* 0x0000000b1000720c */ /* 0x000fe20003fc4070 */
[----:B------:R-:W-:-:S04]  /*afe0*/  IMAD.HI.U32 R5, R0, R10, RZ ;  /* 0x0000000a00057227 */ /* 0x000fc800078e00ff */
[----:B------:R-:W-:Y:S01]  /*aff0*/  IMAD.HI.U32 R2, R0, R8, RZ ;  /* 0x0000000800027227 */ /* 0x000fe200078e00ff */
[----:B0-----:R-:W-:-:S03]  /*b000*/  IABS R9, R4 ;  /* 0x0000000400097213 */ /* 0x001fc60000000000 */
[----:B------:R-:W-:Y:S02]  /*b010*/  IMAD.MOV R5, RZ, RZ, -R5 ;  /* 0x000000ffff057224 */ /* 0x000fe400078e0a05 */
[----:B------:R-:W-:Y:S02]  /*b020*/  IMAD.MOV R2, RZ, RZ, -R2 ;  /* 0x000000ffff027224 */ /* 0x000fe400078e0a02 */
[----:B------:R-:W-:-:S04]  /*b030*/  IMAD.HI.U32 R7, R0, R9, RZ ;  /* 0x0000000900077227 */ /* 0x000fc800078e00ff */
[----:B------:R-:W-:Y:S02]  /*b040*/  IMAD.MOV R7, RZ, RZ, -R7 ;  /* 0x000000ffff077224 */ /* 0x000fe400078e0a07 */
[C---:B------:R-:W-:Y:S02]  /*b050*/  IMAD R10, R16.reuse, R5, R10 ;  /* 0x00000005100a7224 */ /* 0x040fe400078e020a */
[C---:B------:R-:W-:Y:S01]  /*b060*/  IMAD R8, R16.reuse, R2, R8 ;  /* 0x0000000210087224 */ /* 0x040fe200078e0208 */
[----:B------:R-:W-:Y:S01]  /*b070*/  IABS R2, R19 ;  /* 0x0000001300027213 */ /* 0x000fe20000000000 */
[----:B------:R-:W-:Y:S01]  /*b080*/  IMAD.MOV.U32 R13, RZ, RZ, R12 ;  /* 0x000000ffff0d7224 */ /* 0x000fe200078e000c */
[----:B------:R-:W-:Y:S01]  /*b090*/  IABS R12, R14 ;  /* 0x0000000e000c7213 */ /* 0x000fe20000000000 */
[----:B------:R-:W-:Y:S02]  /*b0a0*/  IMAD R9, R16, R7, R9 ;  /* 0x0000000710097224 */ /* 0x000fe400078e0209 */
[--C-:B------:R-:W-:Y:S01]  /*b0b0*/  @!P5 IMAD.IADD R6, R6, 0x1, -R16.reuse ;  /* 0x000000010606d824 */ /* 0x100fe200078e0a10 */
[C---:B------:R-:W-:Y:S01]  /*b0c0*/  ISETP.GT.U32.AND P5, PT, R16.reuse, R10, PT ;  /* 0x0000000a1000720c */ /* 0x040fe20003fa4070 */
[----:B------:R-:W-:Y:S01]  /*b0d0*/  @!P0 IMAD.MOV R13, RZ, RZ, -R13 ;  /* 0x000000ffff0d8224 */ /* 0x000fe200078e0a0d */
[C---:B------:R-:W-:Y:S01]  /*b0e0*/  ISETP.GT.U32.AND P0, PT, R16.reuse, R8, PT ;  /* 0x000000081000720c */ /* 0x040fe20003f04070 */
[----:B------:R-:W-:Y:S01]  /*b0f0*/  @!P6 IMAD.IADD R11, R11, 0x1, -R16 ;  /* 0x000000010b0be824 */ /* 0x000fe200078e0a10 */
[----:B------:R-:W-:Y:S01]  /*b100*/  ISETP.GT.U32.AND P6, PT, R16, R9, PT ;  /* 0x000000091000720c */ /* 0x000fe20003fc4070 */
[----:B------:R-:W-:Y:S01]  /*b110*/  IMAD.HI.U32 R5, R0, R2, RZ ;  /* 0x0000000200057227 */ /* 0x000fe200078e00ff */
[----:B------:R0:W-:Y:S03]  /*b120*/  STL [R1+0x128], R13 ;  /* 0x0001280d01007387 */ /* 0x0001e60000100800 */
[----:B------:R-:W-:-:S02]  /*b130*/  IMAD.MOV R5, RZ, RZ, -R5 ;  /* 0x000000ffff057224 */ /* 0x000fc400078e0a05 */
[----:B------:R-:W-:Y:S02]  /*b140*/  VIADD R7, R17, 0xa6 ;  /* 0x000000a611077836 */ /* 0x000fe40000000000 */
[--C-:B------:R-:W-:Y:S02]  /*b150*/  @!P5 IMAD.IADD R10, R10, 0x1, -R16.reuse ;  /* 0x000000010a0ad824 */ /* 0x100fe400078e0a10 */
[--C-:B------:R-:W-:Y:S01]  /*b160*/  @!P0 IMAD.IADD R8, R8, 0x1, -R16.reuse ;  /* 0x0000000108088824 */ /* 0x100fe200078e0a10 */
[C---:B------:R-:W-:Y:S01]  /*b170*/  ISETP.GT.U32.AND P0, PT, R16.reuse, R11, PT ;  /* 0x0000000b1000720c */ /* 0x040fe20003f04070 */
[----:B------:R-:W-:Y:S01]  /*b180*/  @!P6 IMAD.IADD R9, R9, 0x1, -R16 ;  /* 0x000000010909e824 */ /* 0x000fe200078e0a10 */
[C---:B------:R-:W-:Y:S01]  /*b190*/  ISETP.GT.U32.AND P6, PT, R16.reuse, R10, PT ;  /* 0x0000000a1000720c */ /* 0x040fe20003fc4070 */
[----:B0-----:R-:W-:Y:S01]  /*b1a0*/  IMAD.MOV.U32 R13, RZ, RZ, R6 ;  /* 0x000000ffff0d7224 */ /* 0x001fe200078e0006 */
[----:B------:R-:W-:Y:S01]  /*b1b0*/  ISETP.GT.U32.AND P5, PT, R16, R8, PT ;  /* 0x000000081000720c */ /* 0x000fe20003fa4070 */
[----:B------:R-:W-:Y:S01]  /*b1c0*/  IMAD.HI.U32 R6, R0, R12, RZ ;  /* 0x0000000c00067227 */ /* 0x000fe200078e00ff */
[----:B------:R-:W-:-:S03]  /*b1d0*/  IABS R18, R7 ;  /* 0x0000000700127213 */ /* 0x000fc60000000000 */
[----:B------:R-:W-:Y:S02]  /*b1e0*/  IMAD.MOV R6, RZ, RZ, -R6 ;  /* 0x000000ffff067224 */ /* 0x000fe400078e0a06 */
[----:B------:R-:W-:Y:S01]  /*b1f0*/  @!P2 IMAD.MOV R13, RZ, RZ, -R13 ;  /* 0x000000ffff0da224 */ /* 0x000fe200078e0a0d */
[C---:B------:R-:W-:Y:S01]  /*b200*/  ISETP.GT.U32.AND P2, PT, R16.reuse, R9, PT ;  /* 0x000000091000720c */ /* 0x040fe20003f44070 */
[C---:B------:R-:W-:Y:S02]  /*b210*/  IMAD R2, R16.reuse, R5, R2 ;  /* 0x0000000510027224 */ /* 0x040fe400078e0202 */
[C---:B------:R-:W-:Y:S01]  /*b220*/  IMAD R12, R16.reuse, R6, R12 ;  /* 0x00000006100c7224 */ /* 0x040fe200078e020c */
[----:B------:R0:W-:Y:S01]  /*b230*/  STL [R1+0x130], R13 ;  /* 0x0001300d01007387 */ /* 0x0001e20000100800 */
[--C-:B------:R-:W-:Y:S01]  /*b240*/  @!P0 IMAD.IADD R11, R11, 0x1, -R16.reuse ;  /* 0x000000010b0b8824 */ /* 0x100fe200078e0a10 */
[----:B------:R-:W-:Y:S01]  /*b250*/  ISETP.GT.U32.AND P0, PT, R16, R2, PT ;  /* 0x000000021000720c */ /* 0x000fe20003f04070 */
[--C-:B------:R-:W-:Y:S01]  /*b260*/  @!P6 IMAD.IADD R10, R10, 0x1, -R16.reuse ;  /* 0x000000010a0ae824 */ /* 0x100fe200078e0a10 */
[----:B------:R-:W-:Y:S01]  /*b270*/  ISETP.GT.U32.AND P6, PT, R16, R12, PT ;  /* 0x0000000c1000720c */ /* 0x000fe20003fc4070 */
[----:B------:R-:W-:Y:S01]  /*b280*/  @!P5 IMAD.IADD R8, R8, 0x1, -R16 ;  /* 0x000000010808d824 */ /* 0x000fe200078e0a10 */
[----:B------:R-:W-:Y:S01]  /*b290*/  ISETP.GE.AND P5, PT, R4, RZ, PT ;  /* 0x000000ff0400720c */ /* 0x000fe20003fa6270 */
[----:B------:R-:W-:-:S02]  /*b2a0*/  VIADD R4, R17, 0xa2 ;  /* 0x000000a211047836 */ /* 0x000fc40000000000 */
[----:B------:R-:W-:Y:S01]  /*b2b0*/  @!P2 IMAD.IADD R9, R9, 0x1, -R16 ;  /* 0x000000010909a824 */ /* 0x000fe200078e0a10 */
[----:B------:R-:W-:Y:S01]  /*b2c0*/  ISETP.GE.AND P2, PT, R19, RZ, PT ;  /* 0x000000ff1300720c */ /* 0x000fe20003f46270 */
[----:B------:R-:W-:Y:S01]  /*b2d0*/  IMAD.MOV.U32 R20, RZ, RZ, R8 ;  /* 0x000000ffff147224 */ /* 0x000fe200078e0008 */
[----:B------:R-:W-:Y:S01]  /*b2e0*/  IABS R19, R4 ;  /* 0x0000000400137213 */ /* 0x000fe20000000000 */
[----:B------:R-:W-:Y:S02]  /*b2f0*/  VIADD R5, R17, 0xa4 ;  /* 0x000000a411057836 */ /* 0x000fe40000000000 */
[--C-:B------:R-:W-:Y:S01]  /*b300*/  @!P0 IMAD.IADD R2, R2, 0x1, -R16.reuse ;  /* 0x0000000102028824 */ /* 0x100fe200078e0a10 */
[----:B------:R-:W-:Y:S01]  /*b310*/  ISETP.GE.AND P0, PT, R14, RZ, PT ;  /* 0x000000ff0e00720c */ /* 0x000fe20003f06270 */
[----:B------:R-:W-:Y:S01]  /*b320*/  @!P6 IMAD.IADD R12, R12, 0x1, -R16 ;  /* 0x000000010c0ce824 */ /* 0x000fe200078e0a10 */
[----:B------:R-:W-:Y:S01]  /*b330*/  IABS R15, R5 ;  /* 0x00000005000f7213 */ /* 0x000fe20000000000 */
[----:B------:R-:W-:-:S02]  /*b340*/  IMAD.MOV.U32 R14, RZ, RZ, R19 ;  /* 0x000000ffff0e7224 */ /* 0x000fc400078e0013 */
[----:B------:R-:W-:Y:S01]  /*b350*/  @!P4 IMAD.MOV R20, RZ, RZ, -R20 ;  /* 0x000000ffff14c224 */ /* 0x000fe200078e0a14 */
[----:B------:R-:W-:Y:S01]  /*b360*/  ISETP.GT.U32.AND P4, PT, R16, R12, PT ;  /* 0x0000000c1000720c */ /* 0x000fe20003f84070 */
[----:B0-----:R-:W-:-:S04]  /*b370*/  IMAD.HI.U32 R13, R0, R18, RZ ;  /* 0x00000012000d7227 */ /* 0x001fc800078e00ff */
[----:B------:R-:W-:Y:S02]  /*b380*/  IMAD.MOV.U32 R21, RZ, RZ, R11 ;  /* 0x000000ffff157224 */ /* 0x000fe400078e000b */
[----:B------:R-:W-:-:S04]  /*b390*/  IMAD.HI.U32 R11, R0, R14, RZ ;  /* 0x0000000e000b7227 */ /* 0x000fc800078e00ff */
[----:B------:R-:W-:Y:S02]  /*b3a0*/  IMAD.MOV R13, RZ, RZ, -R13 ;  /* 0x000000ffff0d7224 */ /* 0x000fe400078e0a0d */
[----:B------:R-:W-:Y:S01]  /*b3b0*/  @!P1 IMAD.MOV R21, RZ, RZ, -R21 ;  /* 0x000000ffff159224 */ /* 0x000fe200078e0a15 */
[C---:B------:R-:W-:Y:S01]  /*b3c0*/  ISETP.GT.U32.AND P1, PT, R16.reuse, R2, PT ;  /* 0x000000021000720c */ /* 0x040fe20003f24070 */
[----:B------:R-:W-:Y:S02]  /*b3d0*/  IMAD.MOV R8, RZ, RZ, -R11 ;  /* 0x000000ffff087224 */ /* 0x000fe400078e0a0b */
[----:B------:R-:W-:Y:S01]  /*b3e0*/  IMAD R18, R16, R13, R18 ;  /* 0x0000000d10127224 */ /* 0x000fe200078e0212 */
[----:B------:R0:W-:Y:S01]  /*b3f0*/  STL [R1+0x148], R21 ;  /* 0x0001481501007387 */ /* 0x0001e20000100800 */
[----:B------:R-:W-:-:S03]  /*b400*/  IMAD.HI.U32 R6, R0, R15, RZ ;  /* 0x0000000f00067227 */ /* 0x000fc600078e00ff */
[C---:B------:R-:W-:Y:S01]  /*b410*/  ISETP.GT.U32.AND P6, PT, R16.reuse, R18, PT ;  /* 0x000000121000720c */ /* 0x040fe20003fc4070 */
[----:B------:R-:W-:Y:S01]  /*b420*/  IMAD R14, R16, R8, R14 ;  /* 0x00000008100e7224 */ /* 0x000fe200078e020e */
[----:B------:R-:W-:Y:S01]  /*b430*/  STL [R1+0x150], R20 ;  /* 0x0001501401007387 */ /* 0x000fe20000100800 */
[----:B------:R-:W-:Y:S02]  /*b440*/  IMAD.MOV R6, RZ, RZ, -R6 ;  /* 0x000000ffff067224 */ /* 0x000fe400078e0a06 */
[----:B------:R-:W-:Y:S01]  /*b450*/  @!P4 IMAD.IADD R12, R12, 0x1, -R16 ;  /* 0x000000010c0cc824 */ /* 0x000fe200078e0a10 */
[C---:B------:R-:W-:Y:S01]  /*b460*/  ISETP.GT.U32.AND P4, PT, R16.reuse, R14, PT ;  /* 0x0000000e1000720c */ /* 0x040fe20003f84070 */
[----:B------:R-:W-:Y:S01]  /*b470*/  @!P3 IMAD.MOV R10, RZ, RZ, -R10 ;  /* 0x000000ffff0ab224 */ /* 0x000fe200078e0a0a */
[----:B------:R-:W-:Y:S01]  /*b480*/  ISETP.GE.AND P3, PT, R7, RZ, PT ;  /* 0x000000ff0700720c */ /* 0x000fe20003f66270 */
[----:B------:R-:W-:Y:S02]  /*b490*/  IMAD R15, R16, R6, R15 ;  /* 0x00000006100f7224 */ /* 0x000fe400078e020f */
[----:B------:R-:W-:Y:S01]  /*b4a0*/  @!P5 IMAD.MOV R9, RZ, RZ, -R9 ;  /* 0x000000ffff09d224 */ /* 0x000fe200078e0a09 */
[----:B------:R-:W-:Y:S01]  /*b4b0*/  STL [R1+0x158], R10 ;  /* 0x0001580a01007387 */ /* 0x000fe20000100800 */
[--C-:B------:R-:W-:Y:S01]  /*b4c0*/  @!P1 IMAD.IADD R2, R2, 0x1, -R16.reuse ;  /* 0x0000000102029824 */ /* 0x100fe200078e0a10 */
[----:B------:R-:W-:Y:S01]  /*b4d0*/  ISETP.GT.U32.AND P5, PT, R16, R15, PT ;  /* 0x0000000f1000720c */ /* 0x000fe20003fa4070 */
[--C-:B------:R-:W-:Y:S01]  /*b4e0*/  @!P6 IMAD.IADD R18, R18, 0x1, -R16.reuse ;  /* 0x000000011212e824 */ /* 0x100fe200078e0a10 */
[----:B------:R-:W-:Y:S01]  /*b4f0*/  ISETP.GE.AND P1, PT, R5, RZ, PT ;  /* 0x000000ff0500720c */ /* 0x000fe20003f26270 */
[----:B------:R1:W-:Y:S01]  /*b500*/  STL [R1+0x160], R9 ;  /* 0x0001600901007387 */ /* 0x0003e20000100800 */
[----:B------:R-:W-:Y:S01]  /*b510*/  VIADD R5, R17, 0x9e ;  /* 0x0000009e11057836 */ /* 0x000fe20000000000 */
[----:B------:R-:W-:Y:S01]  /*b520*/  ISETP.GE.AND P6, PT, R4, RZ, PT ;  /* 0x000000ff0400720c */ /* 0x000fe20003fc6270 */
[----:B------:R-:W-:-:S02]  /*b530*/  @!P4 IMAD.IADD R14, R14, 0x1, -R16 ;  /* 0x000000010e0ec824 */ /* 0x000fc400078e0a10 */
[C---:B------:R-:W-:Y:S01]  /*b540*/  VIADD R6, R17.reuse, 0xa0 ;  /* 0x000000a011067836 */ /* 0x040fe20000000000 */
[----:B------:R-:W-:Y:S01]  /*b550*/  IABS R4, R5 ;  /* 0x0000000500047213 */ /* 0x000fe20000000000 */
[----:B------:R-:W-:Y:S01]  /*b560*/  VIADD R8, R17, 0x9c ;  /* 0x0000009c11087836 */ /* 0x000fe20000000000 */
[C---:B------:R-:W-:Y:S01]  /*b570*/  ISETP.GT.U32.AND P4, PT, R16.reuse, R14, PT ;  /* 0x0000000e1000720c */ /* 0x040fe20003f84070 */
[----:B0-----:R-:W-:Y:S01]  /*b580*/  IMAD.MOV.U32 R21, RZ, RZ, R12 ;  /* 0x000000ffff157224 */ /* 0x001fe200078e000c */
[----:B------:R-:W-:Y:S01]  /*b590*/  IABS R11, R6 ;  /* 0x00000006000b7213 */ /* 0x000fe20000000000 */
[----:B-1----:R-:W-:Y:S01]  /*b5a0*/  IMAD.MOV.U32 R9, RZ, RZ, R2 ;  /* 0x000000ffff097224 */ /* 0x002fe200078e0002 */
[----:B------:R-:W-:Y:S01]  /*b5b0*/  IABS R13, R8 ;  /* 0x00000008000d7213 */ /* 0x000fe20000000000 */
[----:B------:R-:W-:Y:S02]  /*b5c0*/  @!P5 IMAD.IADD R15, R15, 0x1, -R16 ;  /* 0x000000010f0fd824 */ /* 0x000fe400078e0a10 */
[----:B------:R-:W-:Y:S01]  /*b5d0*/  @!P2 IMAD.MOV R9, RZ, RZ, -R9 ;  /* 0x000000ffff09a224 */ /* 0x000fe200078e0a09 */
[----:B------:R-:W-:Y:S01]  /*b5e0*/  ISETP.GT.U32.AND P2, PT, R16, R18, PT ;  /* 0x000000121000720c */ /* 0x000fe20003f44070 */
[----:B------:R-:W-:Y:S01]  /*b5f0*/  IMAD.HI.U32 R7, R0, R11, RZ ;  /* 0x0000000b00077227 */ /* 0x000fe200078e00ff */
[----:B------:R-:W-:-:S02]  /*b600*/  ISETP.GT.U32.AND P5, PT, R16, R15, PT ;  /* 0x0000000f1000720c */ /* 0x000fc40003fa4070 */
[----:B------:R0:W-:Y:S01]  /*b610*/  STL [R1+0x16c], R9 ;  /* 0x00016c0901007387 */ /* 0x0001e20000100800 */
[----:B------:R-:W-:Y:S02]  /*b620*/  IMAD.MOV R7, RZ, RZ, -R7 ;  /* 0x000000ffff077224 */ /* 0x000fe400078e0a07 */
[--C-:B------:R-:W-:Y:S02]  /*b630*/  @!P4 IMAD.IADD R14, R14, 0x1, -R16.reuse ;  /* 0x000000010e0ec824 */ /* 0x100fe400078e0a10 */
[----:B------:R-:W-:Y:S02]  /*b640*/  IMAD R11, R16, R7, R11 ;  /* 0x00000007100b7224 */ /* 0x000fe400078e020b */
[----:B------:R-:W-:Y:S02]  /*b650*/  VIADD R2, R17, 0x9a ;  /* 0x0000009a11027836 */ /* 0x000fe40000000000 */
[----:B------:R-:W-:Y:S01]  /*b660*/  @!P2 IMAD.IADD R18, R18, 0x1, -R16 ;  /* 0x000000011212a824 */ /* 0x000fe200078e0a10 */
[----:B------:R-:W-:Y:S01]  /*b670*/  ISETP.GT.U32.AND P2, PT, R16, R11, PT ;  /* 0x0000000b1000720c */ /* 0x000fe20003f44070 */
[----:B0-----:R-:W-:Y:S01]  /*b680*/  IMAD.HI.U32 R9, R0, R4, RZ ;  /* 0x0000000400097227 */ /* 0x001fe200078e00ff */
[----:B------:R-:W-:-:S03]  /*b690*/  IABS R7, R2 ;  /* 0x0000000200077213 */ /* 0x000fc60000000000 */
[----:B------:R-:W-:Y:S02]  /*b6a0*/  IMAD.MOV R9, RZ, RZ, -R9 ;  /* 0x000000ffff097224 */ /* 0x000fe400078e0a09 */
[----:B------:R-:W-:Y:S01]  /*b6b0*/  @!P5 IMAD.IADD R15, R15, 0x1, -R16 ;  /* 0x000000010f0fd824 */ /* 0x000fe200078e0a10 */
[----:B------:R-:W-:Y:S01]  /*b6c0*/  ISETP.GE.AND P5, PT, R6, RZ, PT ;  /* 0x000000ff0600720c */ /* 0x000fe20003fa6270 */
[C---:B------:R-:W-:Y:S02]  /*b6d0*/  IMAD R4, R16.reuse, R9, R4 ;  /* 0x0000000910047224 */ /* 0x040fe400078e0204 */
[----:B------:R-:W-:Y:S02]  /*b6e0*/  VIADD R6, R17, 0x98 ;  /* 0x0000009811067836 */ /* 0x000fe40000000000 */
[----:B------:R-:W-:Y:S01]  /*b6f0*/  IMAD.MOV.U32 R20, RZ, RZ, R18 ;  /* 0x000000ffff147224 */ /* 0x000fe200078e0012 */
[C---:B------:R-:W-:Y:S01]  /*b700*/  ISETP.GT.U32.AND P4, PT, R16.reuse, R4, PT ;  /* 0x000000041000720c */ /* 0x040fe20003f84070 */
[----:B------:R-:W-:Y:S01]  /*b710*/  @!P2 IMAD.IADD R11, R11, 0x1, -R16 ;  /* 0x000000010b0ba824 */ /* 0x000fe200078e0a10 */
[----:B------:R-:W-:Y:S01]  /*b720*/  IABS R10, R6 ;  /* 0x00000006000a7213 */ /* 0x000fe20000000000 */
[----:B------:R-:W-:Y:S01]  /*b730*/  @!P3 IMAD.MOV R20, RZ, RZ, -R20 ;  /* 0x000000ffff14b224 */ /* 0x000fe200078e0a14 */
[----:B------:R-:W-:Y:S01]  /*b740*/  ISETP.GE.AND P2, PT, R5, RZ, PT ;  /* 0x000000ff0500720c */ /* 0x000fe20003f46270 */
[----:B------:R-:W-:Y:S01]  /*b750*/  @!P0 IMAD.MOV R21, RZ, RZ, -R21 ;  /* 0x000000ffff158224 */ /* 0x000fe200078e0a15 */
[----:B------:R-:W-:Y:S01]  /*b760*/  ISETP.GT.U32.AND P0, PT, R16, R11, PT ;  /* 0x0000000b1000720c */ /* 0x000fe20003f04070 */
[----:B------:R-:W-:-:S03]  /*b770*/  IMAD.HI.U32 R12, R0, R10, RZ ;  /* 0x0000000a000c7227 */ /* 0x000fc600078e00ff */
[----:B------:R-:W-:Y:S01]  /*b780*/  STL [R1+0x120], R21 ;  /* 0x0001201501007387 */ /* 0x000fe20000100800 */
[----:B------:R-:W-:-:S03]  /*b790*/  IMAD.HI.U32 R19, R0, R13, RZ ;  /* 0x0000000d00137227 */ /* 0x000fc600078e00ff */
[----:B------:R-:W-:Y:S01]  /*b7a0*/  STL [R1+0x124], R20 ;  /* 0x0001241401007387 */ /* 0x000fe20000100800 */
[----:B------:R-:W-:Y:S02]  /*b7b0*/  @!P4 IMAD.IADD R4, R4, 0x1, -R16 ;  /* 0x000000010404c824 */ /* 0x000fe400078e0a10 */
[----:B------:R-:W-:Y:S02]  /*b7c0*/  IMAD.MOV R12, RZ, RZ, -R12 ;  /* 0x000000ffff0c7224 */ /* 0x000fe400078e0a0c */
[----:B------:R-:W-:Y:S01]  /*b7d0*/  IMAD.MOV R19, RZ, RZ, -R19 ;  /* 0x000000ffff137224 */ /* 0x000fe200078e0a13 */
[C---:B------:R-:W-:Y:S01]  /*b7e0*/  ISETP.GT.U32.AND P3, PT, R16.reuse, R4, PT ;  /* 0x000000041000720c */ /* 0x040fe20003f64070 */
[C---:B------:R-:W-:Y:S02]  /*b7f0*/  IMAD R10, R16.reuse, R12, R10 ;  /* 0x0000000c100a7224 */ /* 0x040fe400078e020a */
[----:B------:R-:W-:Y:S02]  /*b800*/  IMAD R13, R16, R19, R13 ;  /* 0x00000013100d7224 */ /* 0x000fe400078e020d */
[----:B------:R-:W-:-:S03]  /*b810*/  IMAD.HI.U32 R9, R0, R7, RZ ;  /* 0x0000000700097227 */ /* 0x000fc600078e00ff */
[----:B------:R-:W-:Y:S01]  /*b820*/  ISETP.GT.U32.AND P4, PT, R16, R13, PT ;  /* 0x0000000d1000720c */ /* 0x000fe20003f84070 */
[----:B------:R-:W-:Y:S01]  /*b830*/  @!P1 IMAD.MOV R15, RZ, RZ, -R15 ;  /* 0x000000ffff0f9224 */ /* 0x000fe200078e0a0f */
[----:B------:R-:W-:Y:S01]  /*b840*/  ISETP.GE.AND P1, PT, R8, RZ, PT ;  /* 0x000000ff0800720c */ /* 0x000fe20003f26270 */
[----:B------:R-:W-:Y:S02]  /*b850*/  @!P6 IMAD.MOV R14, RZ, RZ, -R14 ;  /* 0x000000ffff0ee224 */ /* 0x000fe400078e0a0e */
[--C-:B------:R-:W-:Y:S01]  /*b860*/  @!P3 IMAD.IADD R4, R4, 0x1, -R16.reuse ;  /* 0x000000010404b824 */ /* 0x100fe200078e0a10 */
[----:B------:R-:W-:Y:S01]  /*b870*/  ISETP.GT.U32.AND P3, PT, R16, R10, PT ;  /* 0x0000000a1000720c */ /* 0x000fe20003f64070 */
[----:B------:R-:W-:Y:S01]  /*b880*/  IMAD.MOV R9, RZ, RZ, -R9 ;  /* 0x000000ffff097224 */ /* 0x000fe200078e0a09 */
[----:B------:R-:W-:Y:S01]  /*b890*/  STL [R1+0x154], R15 ;  /* 0x0001540f01007387 */ /* 0x000fe20000100800 */
[----:B------:R-:W-:Y:S01]  /*b8a0*/  @!P0 IMAD.IADD R11, R11, 0x1, -R16 ;  /* 0x000000010b0b8824 */ /* 0x000fe200078e0a10 */
[----:B------:R-:W-:Y:S01]  /*b8b0*/  ISETP.GE.AND P0, PT, R2, RZ, PT ;  /* 0x000000ff0200720c */ /* 0x000fe20003f06270 */
[----:B------:R-:W-:Y:S01]  /*b8c0*/  IMAD R7, R16, R9, R7 ;  /* 0x0000000910077224 */ /* 0x000fe200078e0207 */
[----:B------:R0:W-:Y:S01]  /*b8d0*/  STL [R1+0x190], R14 ;  /* 0x0001900e01007387 */ /* 0x0001e20000100800 */
[----:B------:R-:W-:-:S02]  /*b8e0*/  VIADD R2, R17, 0x94 ;  /* 0x0000009411027836 */ /* 0x000fc40000000000 */
[----:B------:R-:W-:Y:S01]  /*b8f0*/  VIADD R5, R17, 0x96 ;  /* 0x0000009611057836 */ /* 0x000fe20000000000 */
[----:B------:R-:W-:Y:S01]  /*b900*/  ISETP.GT.U32.AND P6, PT, R16, R7, PT ;  /* 0x000000071000720c */ /* 0x000fe20003fc4070 */
[--C-:B------:R-:W-:Y:S01]  /*b910*/  @!P4 IMAD.IADD R13, R13, 0x1, -R16.reuse ;  /* 0x000000010d0dc824 */ /* 0x100fe200078e0a10 */
[----:B------:R-:W-:Y:S01]  /*b920*/  IABS R12, R2 ;  /* 0x00000002000c7213 */ /* 0x000fe20000000000 */
[----:B------:R-:W-:Y:S01]  /*b930*/  @!P3 IMAD.IADD R10, R10, 0x1, -R16 ;  /* 0x000000010a0ab824 */ /* 0x000fe200078e0a10 */
[----:B------:R-:W-:Y:S01]  /*b940*/  IABS R9, R5 ;  /* 0x0000000500097213 */ /* 0x000fe20000000000 */
[----:B------:R-:W-:Y:S01]  /*b950*/  VIADD R23, R17, 0x6e ;  /* 0x0000006e11177836 */ /* 0x000fe20000000000 */
[----:B------:R-:W-:Y:S01]  /*b960*/  ISETP.GE.AND P4, PT, R6, RZ, PT ;  /* 0x000000ff0600720c */ /* 0x000fe20003f86270 */
[----:B0-----:R-:W-:Y:S01]  /*b970*/  IMAD.MOV.U32 R14, RZ, RZ, R11 ;  /* 0x000000ffff0e7224 */ /* 0x001fe200078e000b */
[----:B------:R-:W-:Y:S01]  /*b980*/  ISETP.GT.U32.AND P3, PT, R16, R10, PT ;  /* 0x0000000a1000720c */ /* 0x000fe20003f64070 */
[----:B------:R-:W-:-:S04]  /*b990*/  IMAD.HI.U32 R8, R0, R9, RZ ;  /* 0x0000000900087227 */ /* 0x000fc800078e00ff */
[----:B------:R-:W-:Y:S01]  /*b9a0*/  @!P5 IMAD.MOV R14, RZ, RZ, -R14 ;  /* 0x000000ffff0ed224 */ /* 0x000fe200078e0a0e */
[C---:B------:R-:W-:Y:S01]  /*b9b0*/  ISETP.GT.U32.AND P5, PT, R16.reuse, R13, PT ;  /* 0x0000000d1000720c */ /* 0x040fe20003fa4070 */
[----:B------:R-:W-:Y:S02]  /*b9c0*/  @!P6 IMAD.IADD R7, R7, 0x1, -R16 ;  /* 0x000000010707e824 */ /* 0x000fe400078e0a10 */
[----:B------:R-:W-:Y:S01]  /*b9d0*/  IMAD.MOV R8, RZ, RZ, -R8 ;  /* 0x000000ffff087224 */ /* 0x000fe200078e0a08 */
[----:B------:R0:W-:Y:S01]  /*b9e0*/  STL [R1+0x194], R14 ;  /* 0x0001940e01007387 */ /* 0x0001e20000100800 */
[----:B------:R-:W-:Y:S01]  /*b9f0*/  VIADD R6, R17, 0x92 ;  /* 0x0000009211067836 */ /* 0x000fe20000000000 */
[C---:B------:R-:W-:Y:S01]  /*ba00*/  ISETP.GT.U32.AND P6, PT, R16.reuse, R7, PT ;  /* 0x000000071000720c */ /* 0x040fe20003fc4070 */
[----:B------:R-:W-:Y:S02]  /*ba10*/  IMAD R9, R16, R8, R9 ;  /* 0x0000000810097224 */ /* 0x000fe400078e0209 */
[----:B------:R-:W-:Y:S01]  /*ba20*/  @!P3 IMAD.IADD R10, R10, 0x1, -R16 ;  /* 0x000000010a0ab824 */ /* 0x000fe200078e0a10 */
[----:B------:R-:W-:-:S03]  /*ba30*/  IABS R11, R6 ;  /* 0x00000006000b7213 */ /* 0x000fc60000000000 */
[----:B------:R-:W-:Y:S01]  /*ba40*/  @!P5 IMAD.IADD R13, R13, 0x1, -R16 ;  /* 0x000000010d0dd824 */ /* 0x000fe200078e0a10 */
[----:B------:R-:W-:Y:S01]  /*ba50*/  ISETP.GT.U32.AND P5, PT, R16, R9, PT ;  /* 0x000000091000720c */ /* 0x000fe20003fa4070 */
[----:B0-----:R-:W-:Y:S02]  /*ba60*/  IMAD.MOV.U32 R14, RZ, RZ, R4 ;  /* 0x000000ffff0e7224 */ /* 0x001fe400078e0004 */
[----:B------:R-:W-:-:S04]  /*ba70*/  IMAD.HI.U32 R4, R0, R12, RZ ;  /* 0x0000000c00047227 */ /* 0x000fc800078e00ff */
[----:B------:R-:W-:Y:S02]  /*ba80*/  IMAD.MOV R4, RZ, RZ, -R4 ;  /* 0x000000ffff047224 */ /* 0x000fe400078e0a04 */
[----:B------:R-:W-:Y:S01]  /*ba90*/  @!P2 IMAD.MOV R14, RZ, RZ, -R14 ;  /* 0x000000ffff0ea224 */ /* 0x000fe200078e0a0e */
[----:B------:R-:W-:Y:S01]  /*baa0*/  ISETP.GE.AND P2, PT, R5, RZ, PT ;  /* 0x000000ff0500720c */ /* 0x000fe20003f46270 */
[C---:B------:R-:W-:Y:S02]  /*bab0*/  IMAD R12, R16.reuse, R4, R12 ;  /* 0x00000004100c7224 */ /* 0x040fe400078e020c */
[----:B------:R-:W-:Y:S01]  /*bac0*/  VIADD R4, R17, 0x90 ;  /* 0x0000009011047836 */ /* 0x000fe20000000000 */
[----:B------:R0:W-:Y:S01]  /*bad0*/  STL [R1+0x19c], R14 ;  /* 0x00019c0e01007387 */ /* 0x0001e20000100800 */
[--C-:B------:R-:W-:Y:S01]  /*bae0*/  @!P6 IMAD.IADD R7, R7, 0x1, -R16.reuse ;  /* 0x000000010707e824 */ /* 0x100fe200078e0a10 */
[----:B------:R-:W-:Y:S01]  /*baf0*/  ISETP.GT.U32.AND P3, PT, R16, R12, PT ;  /* 0x0000000c1000720c */ /* 0x000fe20003f64070 */
[----:B------:R-:W-:Y:S01]  /*bb00*/  IMAD.MOV.U32 R15, RZ, RZ, R13 ;  /* 0x000000ffff0f7224 */ /* 0x000fe200078e000d */
[----:B------:R-:W-:Y:S01]  /*bb10*/  ISETP.GE.AND P6, PT, R2, RZ, PT ;  /* 0x000000ff0200720c */ /* 0x000fe20003fc6270 */
[--C-:B------:R-:W-:Y:S01]  /*bb20*/  @!P5 IMAD.IADD R9, R9, 0x1, -R16.reuse ;  /* 0x000000010909d824 */ /* 0x100fe200078e0a10 */
[----:B------:R-:W-:Y:S01]  /*bb30*/  IABS R2, R4 ;  /* 0x0000000400027213 */ /* 0x000fe20000000000 */
[----:B------:R-:W-:Y:S01]  /*bb40*/  @!P1 IMAD.MOV R15, RZ, RZ, -R15 ;  /* 0x000000ffff0f9224 */ /* 0x000fe200078e0a0f */
[----:B------:R-:W-:Y:S01]  /*bb50*/  ISETP.GE.AND P1, PT, R6, RZ, PT ;  /* 0x000000ff0600720c */ /* 0x000fe20003f26270 */
[----:B------:R-:W-:Y:S01]  /*bb60*/  VIADD R5, R17, 0x8e ;  /* 0x0000008e11057836 */ /* 0x000fe20000000000 */
[----:B------:R-:W-:Y:S01]  /*bb70*/  ISETP.GT.U32.AND P5, PT, R16, R9, PT ;  /* 0x000000091000720c */ /* 0x000fe20003fa4070 */
[----:B0-----:R-:W-:Y:S01]  /*bb80*/  IMAD.HI.U32 R14, R0, R11, RZ ;  /* 0x0000000b000e7227 */ /* 0x001fe200078e00ff */
[----:B------:R-:W-:Y:S02]  /*bb90*/  STL [R1+0x198], R15 ;  /* 0x0001980f01007387 */ /* 0x000fe40000100800 */
[----:B------:R-:W-:Y:S01]  /*bba0*/  IABS R8, R5 ;  /* 0x0000000500087213 */ /* 0x000fe20000000000 */
[----:B------:R-:W-:-:S02]  /*bbb0*/  @!P3 IMAD.IADD R12, R12, 0x1, -R16 ;  /* 0x000000010c0cb824 */ /* 0x000fc400078e0a10 */
[----:B------:R-:W-:Y:S02]  /*bbc0*/  IMAD.MOV R14, RZ, RZ, -R14 ;  /* 0x000000ffff0e7224 */ /* 0x000fe400078e0a0e */
[----:B------:R-:W-:Y:S01]  /*bbd0*/  IMAD.HI.U32 R6, R0, R2, RZ ;  /* 0x0000000200067227 */ /* 0x000fe200078e00ff */
[----:B------:R-:W-:-:S03]  /*bbe0*/  ISETP.GT.U32.AND P3, PT, R16, R12, PT ;  /* 0x0000000c1000720c */ /* 0x000fc60003f64070 */
[C---:B------:R-:W-:Y:S02]  /*bbf0*/  IMAD R11, R16.reuse, R14, R11 ;  /* 0x0000000e100b7224 */ /* 0x040fe400078e020b */
[----:B------:R-:W-:Y:S02]  /*bc00*/  IMAD.MOV.U32 R13, RZ, RZ, R7 ;  /* 0x000000ffff0d7224 */ /* 0x000fe400078e0007 */
[----:B------:R-:W-:Y:S02]  /*bc10*/  IMAD.MOV R6, RZ, RZ, -R6 ;  /* 0x000000ffff067224 */ /* 0x000fe400078e0a06 */
[----:B------:R-:W-:Y:S01]  /*bc20*/  @!P0 IMAD.MOV R13, RZ, RZ, -R13 ;  /* 0x000000ffff0d8224 */ /* 0x000fe200078e0a0d */
[C---:B------:R-:W-:Y:S01]  /*bc30*/  ISETP.GT.U32.AND P0, PT, R16.reuse, R11, PT ;  /* 0x0000000b1000720c */ /* 0x040fe20003f04070 */
[----:B------:R-:W-:Y:S02]  /*bc40*/  IMAD R2, R16, R6, R2 ;  /* 0x0000000610027224 */ /* 0x000fe400078e0202 */
[----:B------:R-:W-:Y:S01]  /*bc50*/  IMAD.HI.U32 R7, R0, R8, RZ ;  /* 0x0000000800077227 */ /* 0x000fe200078e00ff */
[----:B------:R0:W-:Y:S03]  /*bc60*/  STL [R1+0x168], R13 ;  /* 0x0001680d01007387 */ /* 0x0001e60000100800 */
[----:B------:R-:W-:Y:S01]  /*bc70*/  @!P3 IMAD.IADD R12, R12, 0x1, -R16 ;  /* 0x000000010c0cb824 */ /* 0x000fe200078e0a10 */
[----:B------:R-:W-:Y:S01]  /*bc80*/  ISETP.GT.U32.AND P3, PT, R16, R2, PT ;  /* 0x000000021000720c */ /* 0x000fe20003f64070 */
[----:B------:R-:W-:-:S02]  /*bc90*/  IMAD.MOV R7, RZ, RZ, -R7 ;  /* 0x000000ffff077224 */ /* 0x000fc400078e0a07 */
[----:B------:R-:W-:Y:S01]  /*bca0*/  @!P5 IMAD.IADD R9, R9, 0x1, -R16 ;  /* 0x000000010909d824 */ /* 0x000fe200078e0a10 */
[----:B------:R-:W-:Y:S01]  /*bcb0*/  ISETP.GE.AND P5, PT, R5, RZ, PT ;  /* 0x000000ff0500720c */ /* 0x000fe20003fa6270 */
[C---:B------:R-:W-:Y:S02]  /*bcc0*/  IMAD R8, R16.reuse, R7, R8 ;  /* 0x0000000710087224 */ /* 0x040fe400078e0208 */
[----:B------:R-:W-:Y:S02]  /*bcd0*/  @!P0 IMAD.IADD R11, R11, 0x1, -R16 ;  /* 0x000000010b0b8824 */ /* 0x000fe400078e0a10 */
[----:B------:R-:W-:Y:S02]  /*bce0*/  IMAD.MOV.U32 R14, RZ, RZ, R9 ;  /* 0x000000ffff0e7224 */ /* 0x000fe400078e0009 */
[----:B------:R-:W-:Y:S01]  /*bcf0*/  @!P4 IMAD.MOV R10, RZ, RZ, -R10 ;  /* 0x000000ffff0ac224 */ /* 0x000fe200078e0a0a */
[C---:B------:R-:W-:Y:S01]  /*bd00*/  ISETP.GT.U32.AND P0, PT, R16.reuse, R11, PT ;  /* 0x0000000b1000720c */ /* 0x040fe20003f04070 */
[----:B------:R-:W-:Y:S01]  /*bd10*/  @!P2 IMAD.MOV R14, RZ, RZ, -R14 ;  /* 0x000000ffff0ea224 */ /* 0x000fe200078e0a0e */
[----:B------:R-:W-:Y:S01]  /*bd20*/  ISETP.GT.U32.AND P2, PT, R16, R8, PT ;  /* 0x000000081000720c */ /* 0x000fe20003f44070 */
[----:B------:R-:W-:Y:S01]  /*bd30*/  @!P3 IMAD.IADD R2, R2, 0x1, -R16 ;  /* 0x000000010202b824 */ /* 0x000fe200078e0a10 */
[----:B------:R1:W-:Y:S01]  /*bd40*/  STL [R1+0x170], R10 ;  /* 0x0001700a01007387 */ /* 0x0003e20000100800 */
[C---:B------:R-:W-:Y:S01]  /*bd50*/  VIADD R7, R17.reuse, 0x8a ;  /* 0x0000008a11077836 */ /* 0x040fe20000000000 */
[----:B------:R-:W-:Y:S01]  /*bd60*/  ISETP.GE.AND P4, PT, R4, RZ, PT ;  /* 0x000000ff0400720c */ /* 0x000fe20003f86270 */
[----:B0-----:R-:W-:Y:S01]  /*bd70*/  IMAD.MOV.U32 R13, RZ, RZ, R12 ;  /* 0x000000ffff0d7224 */ /* 0x001fe200078e000c */
[----:B------:R-:W-:Y:S01]  /*bd80*/  ISETP.GT.U32.AND P3, PT, R16, R2, PT ;  /* 0x000000021000720c */ /* 0x000fe20003f64070 */
[----:B------:R-:W-:Y:S01]  /*bd90*/  VIADD R4, R17, 0x88 ;  /* 0x0000008811047836 */ /* 0x000fe20000000000 */
[----:B------:R-:W-:Y:S01]  /*bda0*/  IABS R5, R7 ;  /* 0x0000000700057213 */ /* 0x000fe20000000000 */
[----:B------:R-:W-:Y:S01]  /*bdb0*/  @!P6 IMAD.MOV R13, RZ, RZ, -R13 ;  /* 0x000000ffff0de224 */ /* 0x000fe200078e0a0d */
[----:B------:R-:W-:Y:S01]  /*bdc0*/  STL [R1+0x188], R14 ;  /* 0x0001880e01007387 */ /* 0x000fe20000100800 */
[--C-:B------:R-:W-:Y:S01]  /*bdd0*/  @!P0 IMAD.IADD R11, R11, 0x1, -R16.reuse ;  /* 0x000000010b0b8824 */ /* 0x100fe200078e0a10 */
[----:B------:R-:W-:Y:S01]  /*bde0*/  ISETP.GE.AND P0, PT, R7, RZ, PT ;  /* 0x000000ff0700720c */ /* 0x000fe20003f06270 */
[----:B-1----:R-:W-:Y:S01]  /*bdf0*/  VIADD R10, R17, 0x8c ;  /* 0x0000008c110a7836 */ /* 0x002fe20000000000 */
[----:B------:R-:W-:Y:S01]  /*be00*/  IABS R9, R4 ;  /* 0x0000000400097213 */ /* 0x000fe20000000000 */
[----:B------:R-:W-:Y:S01]  /*be10*/  @!P2 IMAD.IADD R8, R8, 0x1, -R16 ;  /* 0x000000010808a824 */ /* 0x000fe200078e0a10 */
[----:B------:R0:W-:Y:S01]  /*be20*/  STL [R1+0x180], R13 ;  /* 0x0001800d01007387 */ /* 0x0001e20000100800 */
[----:B------:R-:W-:Y:S01]  /*be30*/  IMAD.HI.U32 R7, R0, R5, RZ ;  /* 0x0000000500077227 */ /* 0x000fe200078e00ff */
[----:B------:R-:W-:-:S02]  /*be40*/  IABS R6, R10 ;  /* 0x0000000a00067213 */ /* 0x000fc40000000000 */
[----:B------:R-:W-:Y:S01]  /*be50*/  ISETP.GT.U32.AND P2, PT, R16, R8, PT ;  /* 0x000000081000720c */ /* 0x000fe20003f44070 */
[----:B------:R-:W-:Y:S01]  /*be60*/  IMAD.MOV R7, RZ, RZ, -R7 ;  /* 0x000000ffff077224 */ /* 0x000fe200078e0a07 */
[----:B------:R-:W-:Y:S01]  /*be70*/  ISETP.GE.AND P6, PT, R10, RZ, PT ;  /* 0x000000ff0a00720c */ /* 0x000fe20003fc6270 */
[----:B------:R-:W-:-:S04]  /*be80*/  IMAD.HI.U32 R12, R0, R6, RZ ;  /* 0x00000006000c7227 */ /* 0x000fc800078e00ff */
[----:B------:R-:W-:Y:S02]  /*be90*/  IMAD.MOV R12, RZ, RZ, -R12 ;  /* 0x000000ffff0c7224 */ /* 0x000fe400078e0a0c */
[----:B------:R-:W-:Y:S02]  /*bea0*/  @!P3 IMAD.IADD R2, R2, 0x1, -R16 ;  /* 0x000000010202b824 */ /* 0x000fe400078e0a10 */
[C---:B------:R-:W-:Y:S02]  /*beb0*/  IMAD R6, R16.reuse, R12, R6 ;  /* 0x0000000c10067224 */ /* 0x040fe400078e0206 */
[C---:B------:R-:W-:Y:S02]  /*bec0*/  IMAD R5, R16.reuse, R7, R5 ;  /* 0x0000000710057224 */ /* 0x040fe400078e0205 */
[----:B------:R-:W-:Y:S01]  /*bed0*/  IMAD.MOV.U32 R12, RZ, RZ, R2 ;  /* 0x000000ffff0c7224 */ /* 0x000fe200078e0002 */
[----:B------:R-:W-:Y:S01]  /*bee0*/  ISETP.GT.U32.AND P3, PT, R16, R6, PT ;  /* 0x000000061000720c */ /* 0x000fe20003f64070 */
[----:B------:R-:W-:-:S04]  /*bef0*/  IMAD.HI.U32 R10, R0, R9, RZ ;  /* 0x00000009000a7227 */ /* 0x000fc800078e00ff */
[----:B------:R-:W-:Y:S01]  /*bf00*/  @!P4 IMAD.MOV R12, RZ, RZ, -R12 ;  /* 0x000000ffff0cc224 */ /* 0x000fe200078e0a0c */
[----:B------:R-:W-:Y:S01]  /*bf10*/  ISETP.GT.U32.AND P4, PT, R16, R5, PT ;  /* 0x000000051000720c */ /* 0x000fe20003f84070 */
[----:B------:R-:W-:Y:S02]  /*bf20*/  IMAD.MOV R10, RZ, RZ, -R10 ;  /* 0x000000ffff0a7224 */ /* 0x000fe400078e0a0a */
[----:B------:R-:W-:Y:S02]  /*bf30*/  @!P2 IMAD.IADD R8, R8, 0x1, -R16 ;  /* 0x000000010808a824 */ /* 0x000fe400078e0a10 */
[----:B------:R-:W-:Y:S02]  /*bf40*/  IMAD R9, R16, R10, R9 ;  /* 0x0000000a10097224 */ /* 0x000fe400078e0209 */
[----:B------:R-:W-:Y:S02]  /*bf50*/  IMAD.MOV.U32 R18, RZ, RZ, R8 ;  /* 0x000000ffff127224 */ /* 0x000fe400078e0008 */
[----:B------:R-:W-:-:S02]  /*bf60*/  @!P3 IMAD.IADD R6, R6, 0x1, -R16 ;  /* 0x000000010606b824 */ /* 0x000fc400078e0a10 */
[----:B------:R-:W-:Y:S01]  /*bf70*/  @!P5 IMAD.MOV R18, RZ, RZ, -R18 ;  /* 0x000000ffff12d224 */ /* 0x000fe200078e0a12 */
[C---:B------:R-:W-:Y:S01]  /*bf80*/  ISETP.GT.U32.AND P5, PT, R16.reuse, R9, PT ;  /* 0x000000091000720c */ /* 0x040fe20003fa4070 */
[--C-:B------:R-:W-:Y:S01]  /*bf90*/  @!P4 IMAD.IADD R5, R5, 0x1, -R16.reuse ;  /* 0x000000010505c824 */ /* 0x100fe200078e0a10 */
[C---:B------:R-:W-:Y:S01]  /*bfa0*/  ISETP.GT.U32.AND P3, PT, R16.reuse, R6, PT ;  /* 0x000000061000720c */ /* 0x040fe20003f64070 */
[----:B0-----:R-:W-:Y:S02]  /*bfb0*/  IMAD.MOV.U32 R13, RZ, RZ, R11 ;  /* 0x000000ffff0d7224 */ /* 0x001fe400078e000b */
[C---:B------:R-:W-:Y:S01]  /*bfc0*/  VIADD R14, R17.reuse, 0x86 ;  /* 0x00000086110e7836 */ /* 0x040fe20000000000 */
[----:B------:R-:W-:Y:S01]  /*bfd0*/  ISETP.GT.U32.AND P4, PT, R16, R5, PT ;  /* 0x000000051000720c */ /* 0x000fe20003f84070 */
[----:B------:R-:W-:Y:S01]  /*bfe0*/  @!P1 IMAD.MOV R13, RZ, RZ, -R13 ;  /* 0x000000ffff0d9224 */ /* 0x000fe200078e0a0d */
[----:B------:R-:W-:Y:S01]  /*bff0*/  ISETP.GE.AND P1, PT, R4, RZ, PT ;  /* 0x000000ff0400720c */ /* 0x000fe20003f26270 */
[C---:B------:R-:W-:Y:S01]  /*c000*/  VIADD R11, R17.reuse, 0x84 ;  /* 0x00000084110b7836 */ /* 0x040fe20000000000 */
[----:B------:R-:W-:Y:S01]  /*c010*/  ISETP.GE.AND P2, PT, R14, RZ, PT ;  /* 0x000000ff0e00720c */ /* 0x000fe20003f46270 */
[----:B------:R-:W-:Y:S01]  /*c020*/  VIADD R4, R17, 0x82 ;  /* 0x0000008211047836 */ /* 0x000fe20000000000 */
[----:B------:R-:W-:Y:S01]  /*c030*/  IABS R14, R14 ;  /* 0x0000000e000e7213 */ /* 0x000fe20000000000 */
[----:B------:R-:W-:Y:S01]  /*c040*/  STL [R1+0x178], R13 ;  /* 0x0001780d01007387 */ /* 0x000fe20000100800 */
[----:B------:R-:W-:-:S02]  /*c050*/  @!P5 IMAD.IADD R9, R9, 0x1, -R16 ;  /* 0x000000010909d824 */ /* 0x000fc400078e0a10 */
[----:B------:R-:W-:Y:S01]  /*c060*/  IABS R7, R4 ;  /* 0x0000000400077213 */ /* 0x000fe20000000000 */
[----:B------:R0:W-:Y:S01]  /*c070*/  STL [R1+0x17c], R12 ;  /* 0x00017c0c01007387 */ /* 0x0001e20000100800 */
[----:B------:R-:W-:Y:S01]  /*c080*/  IMAD.HI.U32 R15, R0, R14, RZ ;  /* 0x0000000e000f7227 */ /* 0x000fe200078e00ff */
[----:B------:R-:W-:Y:S02]  /*c090*/  ISETP.GT.U32.AND P5, PT, R16, R9, PT ;  /* 0x000000091000720c */ /* 0x000fe40003fa4070 */
[----:B------:R1:W-:Y:S01]  /*c0a0*/  STL [R1+0x174], R18 ;  /* 0x0001741201007387 */ /* 0x0003e20000100800 */
[----:B------:R-:W-:Y:S02]  /*c0b0*/  VIADD R10, R17, 0x80 ;  /* 0x00000080110a7836 */ /* 0x000fe40000000000 */
[----:B------:R-:W-:Y:S02]  /*c0c0*/  IMAD.MOV R15, RZ, RZ, -R15 ;  /* 0x000000ffff0f7224 */ /* 0x000fe400078e0a0f */
[--C-:B------:R-:W-:Y:S01]  /*c0d0*/  @!P3 IMAD.IADD R6, R6, 0x1, -R16.reuse ;  /* 0x000000010606b824 */ /* 0x100fe200078e0a10 */
[----:B0-----:R-:W-:Y:S01]  /*c0e0*/  IABS R12, R11 ;  /* 0x0000000b000c7213 */ /* 0x001fe20000000000 */
[----:B------:R-:W-:Y:S01]  /*c0f0*/  @!P4 IMAD.IADD R5, R5, 0x1, -R16 ;  /* 0x000000010505c824 */ /* 0x000fe200078e0a10 */
[----:B------:R-:W-:Y:S01]  /*c100*/  ISETP.GE.AND P3, PT, R11, RZ, PT ;  /* 0x000000ff0b00720c */ /* 0x000fe20003f66270 */
[----:B------:R-:W-:Y:S01]  /*c110*/  IMAD.HI.U32 R8, R0, R7, RZ ;  /* 0x0000000700087227 */ /* 0x000fe200078e00ff */
[----:B------:R-:W-:-:S03]  /*c120*/  IABS R2, R10 ;  /* 0x0000000a00027213 */ /* 0x000fc60000000000 */
[----:B------:R-:W-:-:S04]  /*c130*/  IMAD.HI.U32 R13, R0, R12, RZ ;  /* 0x0000000c000d7227 */ /* 0x000fc800078e00ff */
[C---:B------:R-:W-:Y:S02]  /*c140*/  IMAD R11, R16.reuse, R15, R14 ;  /* 0x0000000f100b7224 */ /* 0x040fe400078e020e */
[----:B------:R-:W-:Y:S02]  /*c150*/  IMAD.MOV R13, RZ, RZ, -R13 ;  /* 0x000000ffff0d7224 */ /* 0x000fe400078e0a0d */
[----:B-1----:R-:W-:Y:S01]  /*c160*/  IMAD.MOV.U32 R18, RZ, RZ, R5 ;  /* 0x000000ffff127224 */ /* 0x002fe200078e0005 */
[C---:B------:R-:W-:Y:S01]  /*c170*/  ISETP.GT.U32.AND P4, PT, R16.reuse, R11, PT ;  /* 0x0000000b1000720c */ /* 0x040fe20003f84070 */
[----:B------:R-:W-:Y:S02]  /*c180*/  IMAD.MOV R8, RZ, RZ, -R8 ;  /* 0x000000ffff087224 */ /* 0x000fe400078e0a08 */
[----:B------:R-:W-:Y:S02]  /*c190*/  IMAD R12, R16, R13, R12 ;  /* 0x0000000d100c7224 */ /* 0x000fe400078e020c */
[----:B------:R-:W-:-:S04]  /*c1a0*/  IMAD.HI.U32 R13, R0, R2, RZ ;  /* 0x00000002000d7227 */ /* 0x000fc800078e00ff */
[----:B------:R-:W-:Y:S01]  /*c1b0*/  @!P0 IMAD.MOV R18, RZ, RZ, -R18 ;  /* 0x000000ffff128224 */ /* 0x000fe200078e0a12 */
[----:B------:R-:W-:Y:S01]  /*c1c0*/  ISETP.GE.AND P0, PT, R4, RZ, PT ;  /* 0x000000ff0400720c */ /* 0x000fe20003f06270 */
[C---:B------:R-:W-:Y:S02]  /*c1d0*/  IMAD R4, R16.reuse, R8, R7 ;  /* 0x0000000810047224 */ /* 0x040fe400078e0207 */
[----:B------:R-:W-:Y:S02]  /*c1e0*/  IMAD.MOV.U32 R19, RZ, RZ, R6 ;  /* 0x000000ffff137224 */ /* 0x000fe400078e0006 */
[----:B------:R-:W-:Y:S02]  /*c1f0*/  IMAD.MOV R6, RZ, RZ, -R13 ;  /* 0x000000ffff067224 */ /* 0x000fe400078e0a0d */
[----:B------:R-:W-:Y:S01]  /*c200*/  @!P5 IMAD.IADD R9, R9, 0x1, -R16 ;  /* 0x000000010909d824 */ /* 0x000fe200078e0a10 */
[C---:B------:R-:W-:Y:S01]  /*c210*/  ISETP.GT.U32.AND P5, PT, R16.reuse, R4, PT ;  /* 0x000000041000720c */ /* 0x040fe20003fa4070 */
[----:B------:R-:W-:-:S02]  /*c220*/  IMAD R2, R16, R6, R2 ;  /* 0x0000000610027224 */ /* 0x000fc400078e0202 */
[----:B------:R-:W-:Y:S02]  /*c230*/  IMAD.MOV.U32 R14, RZ, RZ, R9 ;  /* 0x000000ffff0e7224 */ /* 0x000fe400078e0009 */
[----:B------:R-:W-:Y:S02]  /*c240*/  @!P4 IMAD.IADD R11, R11, 0x1, -R16 ;  /* 0x000000010b0bc824 */ /* 0x000fe400078e0a10 */
[----:B------:R-:W-:Y:S01]  /*c250*/  @!P1 IMAD.MOV R14, RZ, RZ, -R14 ;  /* 0x000000ffff0e9224 */ /* 0x000fe200078e0a0e */
[C---:B------:R-:W-:Y:S01]  /*c260*/  ISETP.GT.U32.AND P1, PT, R16.reuse, R2, PT ;  /* 0x000000021000720c */ /* 0x040fe20003f24070 */
[----:B------:R-:W-:Y:S01]  /*c270*/  @!P6 IMAD.MOV R19, RZ, RZ, -R19 ;  /* 0x000000ffff13e224 */ /* 0x000fe200078e0a13 */
[C---:B------:R-:W-:Y:S01]  /*c280*/  ISETP.GT.U32.AND P4, PT, R16.reuse, R11, PT ;  /* 0x0000000b1000720c */ /* 0x040fe20003f84070 */
[C---:B------:R-:W-:Y:S01]  /*c290*/  VIADD R6, R17.reuse, 0x7c ;  /* 0x0000007c11067836 */ /* 0x040fe20000000000 */
[----:B------:R-:W-:Y:S01]  /*c2a0*/  ISETP.GT.U32.AND P6, PT, R16, R12, PT ;  /* 0x0000000c1000720c */ /* 0x000fe20003fc4070 */
[--C-:B------:R-:W-:Y:S01]  /*c2b0*/  @!P5 IMAD.IADD R4, R4, 0x1, -R16.reuse ;  /* 0x000000010404d824 */ /* 0x100fe200078e0a10 */
[----:B------:R-:W-:Y:S01]  /*c2c0*/  STL [R1+0x164], R19 ;  /* 0x0001641301007387 */ /* 0x000fe20000100800 */
[C---:B------:R-:W-:Y:S01]  /*c2d0*/  VIADD R5, R17.reuse, 0x7e ;  /* 0x0000007e11057836 */ /* 0x040fe20000000000 */
[----:B------:R-:W-:Y:S01]  /*c2e0*/  IABS R9, R6 ;  /* 0x0000000600097213 */ /* 0x000fe20000000000 */
[----:B------:R-:W-:Y:S01]  /*c2f0*/  VIADD R7, R17, 0x7a ;  /* 0x0000007a11077836 */ /* 0x000fe20000000000 */
[----:B------:R-:W-:Y:S01]  /*c300*/  ISETP.GT.U32.AND P5, PT, R16, R4, PT ;  /* 0x000000041000720c */ /* 0x000fe20003fa4070 */
[----:B------:R-:W-:Y:S01]  /*c310*/  STL [R1+0x15c], R18 ;  /* 0x00015c1201007387 */ /* 0x000fe20000100800 */
[----:B------:R-:W-:Y:S01]  /*c320*/  IABS R8, R5 ;  /* 0x0000000500087213 */ /* 0x000fe20000000000 */
[--C-:B------:R-:W-:Y:S01]  /*c330*/  @!P1 IMAD.IADD R2, R2, 0x1, -R16.reuse ;  /* 0x0000000102029824 */ /* 0x100fe200078e0a10 */
[----:B------:R-:W-:Y:S01]  /*c340*/  IABS R20, R7 ;  /* 0x0000000700147213 */ /* 0x000fe20000000000 */
[--C-:B------:R-:W-:Y:S01]  /*c350*/  @!P4 IMAD.IADD R11, R11, 0x1, -R16.reuse ;  /* 0x000000010b0bc824 */ /* 0x100fe200078e0a10 */
[----:B------:R-:W-:Y:S01]  /*c360*/  ISETP.GE.AND P4, PT, R10, RZ, PT ;  /* 0x000000ff0a00720c */ /* 0x000fe20003f86270 */
[----:B------:R-:W-:Y:S01]  /*c370*/  @!P6 IMAD.IADD R12, R12, 0x1, -R16 ;  /* 0x000000010c0ce824 */ /* 0x000fe200078e0a10 */
[----:B------:R-:W-:Y:S01]  /*c380*/  ISETP.GT.U32.AND P1, PT, R16, R2, PT ;  /* 0x000000021000720c */ /* 0x000fe20003f24070 */
[----:B------:R-:W-:Y:S01]  /*c390*/  IMAD.HI.U32 R10, R0, R9, RZ ;  /* 0x00000009000a7227 */ /* 0x000fe200078e00ff */
[----:B------:R0:W-:Y:S02]  /*c3a0*/  STL [R1+0x14c], R14 ;  /* 0x00014c0e01007387 */ /* 0x0001e40000100800 */
[----:B------:R-:W-:Y:S01]  /*c3b0*/  ISETP.GT.U32.AND P6, PT, R16, R12, PT ;  /* 0x0000000c1000720c */ /* 0x000fe20003fc4070 */
[----:B------:R-:W-:-:S02]  /*c3c0*/  IMAD.MOV R10, RZ, RZ, -R10 ;  /* 0x000000ffff0a7224 */ /* 0x000fc400078e0a0a */
[----:B------:R-:W-:-:S04]  /*c3d0*/  IMAD.HI.U32 R13, R0, R8, RZ ;  /* 0x00000008000d7227 */ /* 0x000fc800078e00ff */
[--C-:B------:R-:W-:Y:S01]  /*c3e0*/  @!P5 IMAD.IADD R4, R4, 0x1, -R16.reuse ;  /* 0x000000010404d824 */ /* 0x100fe200078e0a10 */
[----:B------:R-:W-:Y:S01]  /*c3f0*/  ISETP.GE.AND P5, PT, R7, RZ, PT ;  /* 0x000000ff0700720c */ /* 0x000fe20003fa6270 */
[----:B------:R-:W-:Y:S02]  /*c400*/  IMAD R7, R16, R10, R9 ;  /* 0x0000000a10077224 */ /* 0x000fe400078e0209 */
[----:B------:R-:W-:Y:S02]  /*c410*/  IMAD.MOV R13, RZ, RZ, -R13 ;  /* 0x000000ffff0d7224 */ /* 0x000fe400078e0a0d */
[----:B------:R-:W-:Y:S01]  /*c420*/  @!P1 IMAD.IADD R2, R2, 0x1, -R16 ;  /* 0x0000000102029824 */ /* 0x000fe200078e0a10 */
[C---:B------:R-:W-:Y:S01]  /*c430*/  ISETP.GT.U32.AND P1, PT, R16.reuse, R7, PT ;  /* 0x000000071000720c */ /* 0x040fe20003f24070 */
[----:B------:R-:W-:Y:S02]  /*c440*/  IMAD R8, R16, R13, R8 ;  /* 0x0000000d10087224 */ /* 0x000fe400078e0208 */
[----:B------:R-:W-:-:S02]  /*c450*/  IMAD.MOV.U32 R15, RZ, RZ, R11 ;  /* 0x000000ffff0f7224 */ /* 0x000fc400078e000b */
[----:B------:R-:W-:Y:S01]  /*c460*/  @!P6 IMAD.IADD R12, R12, 0x1, -R16 ;  /* 0x000000010c0ce824 */ /* 0x000fe200078e0a10 */
[----:B------:R-:W-:Y:S01]  /*c470*/  ISETP.GT.U32.AND P6, PT, R16, R8, PT ;  /* 0x000000081000720c */ /* 0x000fe20003fc4070 */
[----:B------:R-:W-:Y:S01]  /*c480*/  @!P2 IMAD.MOV R15, RZ, RZ, -R15 ;  /* 0x000000ffff0fa224 */ /* 0x000fe200078e0a0f */
[----:B------:R-:W-:Y:S01]  /*c490*/  ISETP.GE.AND P2, PT, R5, RZ, PT ;  /* 0x000000ff0500720c */ /* 0x000fe20003f46270 */
[----:B------:R-:W-:Y:S02]  /*c4a0*/  VIADD R5, R17, 0x78 ;  /* 0x0000007811057836 */ /* 0x000fe40000000000 */
[----:B0-----:R-:W-:Y:S01]  /*c4b0*/  IMAD.MOV.U32 R14, RZ, RZ, R12 ;  /* 0x000000ffff0e7224 */ /* 0x001fe200078e000c */
[----:B------:R0:W-:Y:S01]  /*c4c0*/  STL [R1+0x144], R15 ;  /* 0x0001440f01007387 */ /* 0x0001e20000100800 */
[----:B------:R-:W-:Y:S01]  /*c4d0*/  @!P1 IMAD.IADD R7, R7, 0x1, -R16 ;  /* 0x0000000107079824 */ /* 0x000fe200078e0a10 */
[----:B------:R-:W-:Y:S01]  /*c4e0*/  IABS R19, R5 ;  /* 0x0000000500137213 */ /* 0x000fe20000000000 */
[----:B------:R-:W-:Y:S01]  /*c4f0*/  @!P3 IMAD.MOV R14, RZ, RZ, -R14 ;  /* 0x000000ffff0eb224 */ /* 0x000fe200078e0a0e */
[----:B------:R-:W-:Y:S01]  /*c500*/  ISETP.GE.AND P3, PT, R6, RZ, PT ;  /* 0x000000ff0600720c */ /* 0x000fe20003f66270 */
[----:B------:R-:W-:Y:S01]  /*c510*/  IMAD.MOV.U32 R13, RZ, RZ, R4 ;  /* 0x000000ffff0d7224 */ /* 0x000fe200078e0004 */
[----:B------:R-:W-:Y:S01]  /*c520*/  ISETP.GT.U32.AND P1, PT, R16, R7, PT ;  /* 0x000000071000720c */ /* 0x000fe20003f24070 */
[----:B------:R-:W-:Y:S01]  /*c530*/  @!P6 IMAD.IADD R8, R8, 0x1, -R16 ;  /* 0x000000010808e824 */ /* 0x000fe200078e0a10 */
[----:B------:R-:W-:Y:S01]  /*c540*/  STL [R1+0x140], R14 ;  /* 0x0001400e01007387 */ /* 0x000fe20000100800 */
[----:B------:R-:W-:-:S03]  /*c550*/  IMAD.HI.U32 R6, R0, R19, RZ ;  /* 0x0000001300067227 */ /* 0x000fc600078e00ff */
[C---:B------:R-:W-:Y:S01]  /*c560*/  ISETP.GT.U32.AND P6, PT, R16.reuse, R8, PT ;  /* 0x000000081000720c */ /* 0x040fe20003fc4070 */
[----:B------:R-:W-:Y:S02]  /*c570*/  VIADD R4, R17, 0x76 ;  /* 0x0000007611047836 */ /* 0x000fe40000000000 */
[----:B------:R-:W-:Y:S02]  /*c580*/  IMAD.MOV R6, RZ, RZ, -R6 ;  /* 0x000000ffff067224 */ /* 0x000fe400078e0a06 */
[----:B------:R-:W-:Y:S01]  /*c590*/  IMAD.MOV.U32 R12, RZ, RZ, R2 ;  /* 0x000000ffff0c7224 */ /* 0x000fe200078e0002 */
[----:B------:R-:W-:Y:S01]  /*c5a0*/  IABS R18, R4 ;  /* 0x0000000400127213 */ /* 0x000fe20000000000 */
[----:B------:R-:W-:Y:S02]  /*c5b0*/  IMAD R19, R16, R6, R19 ;  /* 0x0000000610137224 */ /* 0x000fe400078e0213 */
[----:B------:R-:W-:Y:S02]  /*c5c0*/  @!P1 IMAD.IADD R7, R7, 0x1, -R16 ;  /* 0x0000000107079824 */ /* 0x000fe400078e0a10 */
[----:B------:R-:W-:Y:S01]  /*c5d0*/  IMAD.HI.U32 R11, R0, R20, RZ ;  /* 0x00000014000b7227 */ /* 0x000fe200078e00ff */
[----:B------:R-:W-:-:S03]  /*c5e0*/  ISETP.GT.U32.AND P1, PT, R16, R19, PT ;  /* 0x000000131000720c */ /* 0x000fc60003f24070 */
[----:B------:R-:W-:-:S04]  /*c5f0*/  IMAD.HI.U32 R2, R0, R18, RZ ;  /* 0x0000001200027227 */ /* 0x000fc800078e00ff */
[----:B------:R-:W-:Y:S02]  /*c600*/  IMAD.MOV R11, RZ, RZ, -R11 ;  /* 0x000000ffff0b7224 */ /* 0x000fe400078e0a0b */
[----:B------:R-:W-:Y:S02]  /*c610*/  @!P6 IMAD.IADD R8, R8, 0x1, -R16 ;  /* 0x000000010808e824 */ /* 0x000fe400078e0a10 */
[----:B------:R-:W-:Y:S02]  /*c620*/  IMAD.MOV R2, RZ, RZ, -R2 ;  /* 0x000000ffff027224 */ /* 0x000fe400078e0a02 */
[----:B------:R-:W-:Y:S01]  /*c630*/  @!P0 IMAD.MOV R13, RZ, RZ, -R13 ;  /* 0x000000ffff0d8224 */ /* 0x000fe200078e0a0d */
[----:B------:R-:W-:Y:S01]  /*c640*/  ISETP.GE.AND P0, PT, R5, RZ, PT ;  /* 0x000000ff0500720c */ /* 0x000fe20003f06270 */
[C---:B------:R-:W-:Y:S02]  /*c650*/  IMAD R20, R16.reuse, R11, R20 ;  /* 0x0000000b10147224 */ /* 0x040fe400078e0214 */
[C---:B------:R-:W-:Y:S01]  /*c660*/  IMAD R18, R16.reuse, R2, R18 ;  /* 0x0000000210127224 */ /* 0x040fe200078e0212 */
[----:B------:R1:W-:Y:S01]  /*c670*/  STL [R1+0x13c], R13 ;  /* 0x00013c0d01007387 */ /* 0x0003e20000100800 */
[----:B------:R-:W-:Y:S01]  /*c680*/  IMAD.MOV.U32 R10, RZ, RZ, R8 ;  /* 0x000000ffff0a7224 */ /* 0x000fe200078e0008 */
[----:B------:R-:W-:Y:S01]  /*c690*/  ISETP.GT.U32.AND P6, PT, R16, R20, PT ;  /* 0x000000141000720c */ /* 0x000fe20003fc4070 */
[----:B------:R-:W-:-:S02]  /*c6a0*/  VIADD R5, R17, 0x74 ;  /* 0x0000007411057836 */ /* 0x000fc40000000000 */
[----:B------:R-:W-:Y:S01]  /*c6b0*/  @!P4 IMAD.MOV R12, RZ, RZ, -R12 ;  /* 0x000000ffff0cc224 */ /* 0x000fe200078e0a0c */
[----:B------:R-:W-:Y:S01]  /*c6c0*/  ISETP.GE.AND P4, PT, R4, RZ, PT ;  /* 0x000000ff0400720c */ /* 0x000fe20003f86270 */
[----:B------:R-:W-:Y:S01]  /*c6d0*/  @!P2 IMAD.MOV R10, RZ, RZ, -R10 ;  /* 0x000000ffff0aa224 */ /* 0x000fe200078e0a0a */
[C---:B------:R-:W-:Y:S01]  /*c6e0*/  ISETP.GT.U32.AND P2, PT, R16.reuse, R18, PT ;  /* 0x000000121000720c */ /* 0x040fe20003f44070 */
[----:B------:R-:W-:Y:S01]  /*c6f0*/  @!P1 IMAD.IADD R19, R19, 0x1, -R16 ;  /* 0x0000000113139824 */ /* 0x000fe200078e0a10 */
[----:B0-----:R-:W-:Y:S01]  /*c700*/  IABS R15, R5 ;  /* 0x00000005000f7213 */ /* 0x001fe20000000000 */
[----:B------:R-:W-:Y:S01]  /*c710*/  VIADD R4, R17, 0x72 ;  /* 0x0000007211047836 */ /* 0x000fe20000000000 */
[----:B-1----:R-:W-:Y:S01]  /*c720*/  IABS R13, R22 ;  /* 0x00000016000d7213 */ /* 0x002fe20000000000 */
[----:B------:R-:W-:Y:S01]  /*c730*/  IMAD.MOV.U32 R9, RZ, RZ, R7 ;  /* 0x000000ffff097224 */ /* 0x000fe200078e0007 */
[----:B------:R-:W-:Y:S01]  /*c740*/  ISETP.GT.U32.AND P1, PT, R16, R19, PT ;  /* 0x000000131000720c */ /* 0x000fe20003f24070 */
[----:B------:R-:W-:Y:S01]  /*c750*/  IMAD.HI.U32 R6, R0, R15, RZ ;  /* 0x0000000f00067227 */ /* 0x000fe200078e00ff */
[----:B------:R-:W-:Y:S01]  /*c760*/  IABS R14, R4 ;  /* 0x00000004000e7213 */ /* 0x000fe20000000000 */
[----:B------:R0:W-:Y:S02]  /*c770*/  STL [R1+0x138], R12 ;  /* 0x0001380c01007387 */ /* 0x0001e40000100800 */
[----:B------:R-:W-:-:S02]  /*c780*/  IMAD.MOV R6, RZ, RZ, -R6 ;  /* 0x000000ffff067224 */ /* 0x000fc400078e0a06 */
[----:B------:R-:W-:Y:S01]  /*c790*/  IMAD.HI.U32 R2, R0, R14, RZ ;  /* 0x0000000e00027227 */ /* 0x000fe200078e00ff */
[----:B------:R1:W-:Y:S03]  /*c7a0*/  STL [R1+0x134], R10 ;  /* 0x0001340a01007387 */ /* 0x0003e60000100800 */
[--C-:B------:R-:W-:Y:S02]  /*c7b0*/  @!P6 IMAD.IADD R20, R20, 0x1, -R16.reuse ;  /* 0x000000011414e824 */ /* 0x100fe400078e0a10 */
[----:B------:R-:W-:Y:S02]  /*c7c0*/  @!P2 IMAD.IADD R18, R18, 0x1, -R16 ;  /* 0x000000011212a824 */ /* 0x000fe400078e0a10 */
[C---:B------:R-:W-:Y:S01]  /*c7d0*/  IMAD R15, R16.reuse, R6, R15 ;  /* 0x00000006100f7224 */ /* 0x040fe200078e020f */
[C---:B------:R-:W-:Y:S01]  /*c7e0*/  ISETP.GT.U32.AND P6, PT, R16.reuse, R20, PT ;  /* 0x000000141000720c */ /* 0x040fe20003fc4070 */
[----:B------:R-:W-:Y:S01]  /*c7f0*/  IMAD.MOV R2, RZ, RZ, -R2 ;  /* 0x000000ffff027224 */ /* 0x000fe200078e0a02 */
[C---:B------:R-:W-:Y:S01]  /*c800*/  ISETP.GT.U32.AND P2, PT, R16.reuse, R18, PT ;  /* 0x000000121000720c */ /* 0x040fe20003f44070 */
[----:B------:R-:W-:Y:S01]  /*c810*/  @!P1 IMAD.IADD R19, R19, 0x1, -R16 ;  /* 0x0000000113139824 */ /* 0x000fe200078e0a10 */
[C---:B------:R-:W-:Y:S01]  /*c820*/  ISETP.GT.U32.AND P1, PT, R16.reuse, R15, PT ;  /* 0x0000000f1000720c */ /* 0x040fe20003f24070 */
[----:B------:R-:W-:-:S02]  /*c830*/  IMAD R14, R16, R2, R14 ;  /* 0x00000002100e7224 */ /* 0x000fc400078e020e */
[----:B------:R-:W-:-:S04]  /*c840*/  IMAD.HI.U32 R2, R0, R13, RZ ;  /* 0x0000000d00027227 */ /* 0x000fc800078e00ff */
[----:B------:R-:W-:Y:S01]  /*c850*/  @!P3 IMAD.MOV R9, RZ, RZ, -R9 ;  /* 0x000000ffff09b224 */ /* 0x000fe200078e0a09 */
[----:B------:R-:W-:Y:S01]  /*c860*/  ISETP.GE.AND P3, PT, R5, RZ, PT ;  /* 0x000000ff0500720c */ /* 0x000fe20003f66270 */
[----:B------:R-:W-:Y:S02]  /*c870*/  IMAD.MOV R2, RZ, RZ, -R2 ;  /* 0x000000ffff027224 */ /* 0x000fe400078e0a02 */
[--C-:B------:R-:W-:Y:S01]  /*c880*/  @!P6 IMAD.IADD R20, R20, 0x1, -R16.reuse ;  /* 0x000000011414e824 */ /* 0x100fe200078e0a10 */
[----:B------:R2:W-:Y:S01]  /*c890*/  STL [R1+0x12c], R9 ;  /* 0x00012c0901007387 */ /* 0x0005e20000100800 */
[----:B------:R-:W-:Y:S01]  /*c8a0*/  IMAD R13, R16, R2, R13 ;  /* 0x00000002100d7224 */ /* 0x000fe200078e020d */
[----:B------:R-:W-:Y:S01]  /*c8b0*/  ISETP.GE.AND P6, PT, R4, RZ, PT ;  /* 0x000000ff0400720c */ /* 0x000fe20003fc6270 */
[--C-:B------:R-:W-:Y:S01]  /*c8c0*/  @!P2 IMAD.IADD R18, R18, 0x1, -R16.reuse ;  /* 0x000000011212a824 */ /* 0x100fe200078e0a10 */
[C---:B------:R-:W-:Y:S01]  /*c8d0*/  ISETP.GT.U32.AND P2, PT, R16.reuse, R14, PT ;  /* 0x0000000e1000720c */ /* 0x040fe20003f44070 */
[----:B------:R-:W-:Y:S01]  /*c8e0*/  @!P1 IMAD.IADD R15, R15, 0x1, -R16 ;  /* 0x000000010f0f9824 */ /* 0x000fe200078e0a10 */
[----:B------:R-:W-:Y:S01]  /*c8f0*/  ISETP.GT.U32.AND P1, PT, R16, R13, PT ;  /* 0x0000000d1000720c */ /* 0x000fe20003f24070 */
[----:B0-----:R-:W-:-:S02]  /*c900*/  VIADD R12, R17, 0x6c ;  /* 0x0000006c110c7836 */ /* 0x001fc40000000000 */
[----:B-1----:R-:W-:Y:S01]  /*c910*/  VIADD R10, R17, 0x68 ;  /* 0x00000068110a7836 */ /* 0x002fe20000000000 */
[----:B--2---:R-:W-:Y:S01]  /*c920*/  IABS R9, R23 ;  /* 0x0000001700097213 */ /* 0x004fe20000000000 */
[----:B------:R-:W-:Y:S01]  /*c930*/  IMAD.MOV.U32 R24, RZ, RZ, R20 ;  /* 0x000000ffff187224 */ /* 0x000fe200078e0014 */
[----:B------:R-:W-:Y:S01]  /*c940*/  IABS R8, R12 ;  /* 0x0000000c00087213 */ /* 0x000fe20000000000 */
[----:B------:R-:W-:Y:S01]  /*c950*/  IMAD.MOV.U32 R20, RZ, RZ, R19 ;  /* 0x000000ffff147224 */ /* 0x000fe200078e0013 */
[----:B------:R-:W-:Y:S01]  /*c960*/  IABS R6, R10 ;  /* 0x0000000a00067213 */ /* 0x000fe20000000000 */
[----:B------:R-:W-:-:S04]  /*c970*/  IMAD.HI.U32 R4, R0, R9, RZ ;  /* 0x0000000900047227 */ /* 0x000fc800078e00ff */
[----:B------:R-:W-:Y:S02]  /*c980*/  IMAD.MOV R4, RZ, RZ, -R4 ;  /* 0x000000ffff047224 */ /* 0x000fe400078e0a04 */
[--C-:B------:R-:W-:Y:S02]  /*c990*/  @!P2 IMAD.IADD R14, R14, 0x1, -R16.reuse ;  /* 0x000000010e0ea824 */ /* 0x100fe400078e0a10 */
[C---:B------:R-:W-:Y:S02]  /*c9a0*/  IMAD R4, R16.reuse, R4, R9 ;  /* 0x0000000410047224 */ /* 0x040fe400078e0209 */
[----:B------:R-:W-:Y:S01]  /*c9b0*/  @!P1 IMAD.IADD R13, R13, 0x1, -R16 ;  /* 0x000000010d0d9824 */ /* 0x000fe200078e0a10 */
[C---:B------:R-:W-:Y:S01]  /*c9c0*/  ISETP.GT.U32.AND P1, PT, R16.reuse, R14, PT ;  /* 0x0000000e1000720c */ /* 0x040fe20003f24070 */
[----:B------:R-:W-:Y:S01]  /*c9d0*/  VIADD R11, R17, 0x6a ;  /* 0x0000006a110b7836 */ /* 0x000fe20000000000 */
[----:B------:R-:W-:Y:S01]  /*c9e0*/  ISETP.GT.U32.AND P2, PT, R16, R4, PT ;  /* 0x000000041000720c */ /* 0x000fe20003f44070 */
[----:B------:R-:W-:-:S03]  /*c9f0*/  IMAD.HI.U32 R21, R0, R8, RZ ;  /* 0x0000000800157227 */ /* 0x000fc600078e00ff */
[----:B------:R-:W-:Y:S01]  /*ca00*/  IABS R7, R11 ;  /* 0x0000000b00077213 */ /* 0x000fe20000000000 */
[----:B------:R-:W-:Y:S01]  /*ca10*/  @!P0 IMAD.MOV R20, RZ, RZ, -R20 ;  /* 0x000000ffff148224 */ /* 0x000fe200078e0a14 */
[----:B------:R-:W-:Y:S01]  /*ca20*/  ISETP.GT.U32.AND P0, PT, R16, R13, PT ;  /* 0x0000000d1000720c */ /* 0x000fe20003f04070 */
[----:B------:R-:W-:-:S04]  /*ca30*/  IMAD.HI.U32 R2, R0, R6, RZ ;  /* 0x0000000600027227 */ /* 0x000fc800078e00ff */
[----:B------:R-:W-:Y:S02]  /*ca40*/  IMAD.MOV R21, RZ, RZ, -R21 ;  /* 0x000000ffff157224 */ /* 0x000fe400078e0a15 */
[----:B------:R-:W-:Y:S02]  /*ca50*/  IMAD.MOV R2, RZ, RZ, -R2 ;  /* 0x000000ffff027224 */ /* 0x000fe400078e0a02 */
[----:B------:R-:W-:Y:S02]  /*ca60*/  IMAD R8, R16, R21, R8 ;  /* 0x0000001510087224 */ /* 0x000fe400078e0208 */
[----:B------:R-:W-:-:S04]  /*ca70*/  IMAD.HI.U32 R5, R0, R7, RZ ;  /* 0x0000000700057227 */ /* 0x000fc800078e00ff */
[----:B------:R-:W-:Y:S02]  /*ca80*/  @!P2 IMAD.IADD R4, R4, 0x1, -R16 ;  /* 0x000000010404a824 */ /* 0x000fe400078e0a10 */
[C---:B------:R-:W-:Y:S02]  /*ca90*/  IMAD R2, R16.reuse, R2, R6 ;  /* 0x0000000210027224 */ /* 0x040fe400078e0206 */
[----:B------:R-:W-:Y:S01]  /*caa0*/  @!P4 IMAD.MOV R18, RZ, RZ, -R18 ;  /* 0x000000ffff12c224 */ /* 0x000fe200078e0a12 */
[C---:B------:R-:W-:Y:S01]  /*cab0*/  ISETP.GT.U32.AND P4, PT, R16.reuse, R8, PT ;  /* 0x000000081000720c */ /* 0x040fe20003f84070 */
[----:B------:R-:W-:Y:S01]  /*cac0*/  IMAD.MOV R5, RZ, RZ, -R5 ;  /* 0x000000ffff057224 */ /* 0x000fe200078e0a05 */
[C---:B------:R-:W-:Y:S01]  /*cad0*/  ISETP.GT.U32.AND P2, PT, R16.reuse, R4, PT ;  /* 0x000000041000720c */ /* 0x040fe20003f44070 */
[----:B------:R-:W-:Y:S01]  /*cae0*/  @!P5 IMAD.MOV R24, RZ, RZ, -R24 ;  /* 0x000000ffff18d224 */ /* 0x000fe200078e0a18 */
[C---:B------:R-:W-:Y:S01]  /*caf0*/  ISETP.GT.U32.AND P5, PT, R16.reuse, R15, PT ;  /* 0x0000000f1000720c */ /* 0x040fe20003fa4070 */
[----:B------:R-:W-:Y:S01]  /*cb00*/  @!P0 IMAD.IADD R13, R13, 0x1, -R16 ;  /* 0x000000010d0d8824 */ /* 0x000fe200078e0a10 */
[C---:B------:R-:W-:Y:S01]  /*cb10*/  ISETP.GT.U32.AND P0, PT, R16.reuse, R2, PT ;  /* 0x000000021000720c */ /* 0x040fe20003f04070 */
[----:B------:R-:W-:Y:S01]  /*cb20*/  IMAD R5, R16, R5, R7 ;  /* 0x0000000510057224 */ /* 0x000fe200078e0207 */
[----:B------:R-:W-:Y:S01]  /*cb30*/  STL [R1+0x11c], R24 ;  /* 0x00011c1801007387 */ /* 0x000fe20000100800 */
[----:B------:R-:W-:-:S02]  /*cb40*/  VIADD R7, R17, 0x66 ;  /* 0x0000006611077836 */ /* 0x000fc40000000000 */
[----:B------:R-:W-:Y:S01]  /*cb50*/  VIADD R9, R17, 0x64 ;  /* 0x0000006411097836 */ /* 0x000fe20000000000 */
[----:B------:R0:W-:Y:S01]  /*cb60*/  STL [R1+0x118], R20 ;  /* 0x0001181401007387 */ /* 0x0001e20000100800 */
[--C-:B------:R-:W-:Y:S01]  /*cb70*/  @!P1 IMAD.IADD R14, R14, 0x1, -R16.reuse ;  /* 0x000000010e0e9824 */ /* 0x100fe200078e0a10 */
[----:B------:R-:W-:Y:S01]  /*cb80*/  IABS R6, R7 ;  /* 0x0000000700067213 */ /* 0x000fe20000000000 */
[--C-:B------:R-:W-:Y:S01]  /*cb90*/  @!P4 IMAD.IADD R8, R8, 0x1, -R16.reuse ;  /* 0x000000010808c824 */ /* 0x100fe200078e0a10 */
[----:B------:R-:W-:Y:S01]  /*cba0*/  IABS R19, R9 ;  /* 0x0000000900137213 */ /* 0x000fe20000000000 */
[----:B------:R1:W-:Y:S01]  /*cbb0*/  STL [R1+0x114], R18 ;  /* 0x0001141201007387 */ /* 0x0003e20000100800 */
[----:B------:R-:W-:Y:S01]  /*cbc0*/  ISETP.GE.AND P1, PT, R22, RZ, PT ;  /* 0x000000ff1600720c */ /* 0x000fe20003f26270 */
[--C-:B------:R-:W-:Y:S01]  /*cbd0*/  @!P5 IMAD.IADD R15, R15, 0x1, -R16.reuse ;  /* 0x000000010f0fd824 */ /* 0x100fe200078e0a10 */
[----:B------:R-:W-:Y:S01]  /*cbe0*/  ISETP.GT.U32.AND P5, PT, R16, R5, PT ;  /* 0x000000051000720c */ /* 0x000fe20003fa4070 */
[--C-:B------:R-:W-:Y:S01]  /*cbf0*/  @!P2 IMAD.IADD R4, R4, 0x1, -R16.reuse ;  /* 0x000000010404a824 */ /* 0x100fe200078e0a10 */
[----:B------:R-:W-:Y:S01]  /*cc00*/  ISETP.GE.AND P2, PT, R23, RZ, PT ;  /* 0x000000ff1700720c */ /* 0x000fe20003f46270 */
[----:B------:R-:W-:Y:S01]  /*cc10*/  @!P0 IMAD.IADD R2, R2, 0x1, -R16 ;  /* 0x0000000102028824 */ /* 0x000fe200078e0a10 */
[----:B------:R-:W-:Y:S01]  /*cc20*/  ISETP.GT.U32.AND P0, PT, R16, R8, PT ;  /* 0x000000081000720c */ /* 0x000fe20003f04070 */
[----:B0-----:R-:W-:Y:S01]  /*cc30*/  IMAD.HI.U32 R20, R0, R19, RZ ;  /* 0x0000001300147227 */ /* 0x001fe200078e00ff */
[----:B------:R-:W-:-:S03]  /*cc40*/  ISETP.GE.AND P4, PT, R12, RZ, PT ;  /* 0x000000ff0c00720c */ /* 0x000fc60003f86270 */
[----:B-1----:R-:W-:-:S04]  /*cc50*/  IMAD.HI.U32 R18, R0, R6, RZ ;  /* 0x0000000600127227 */ /* 0x002fc800078e00ff */
[----:B------:R-:W-:Y:S02]  /*cc60*/  IMAD.MOV R18, RZ, RZ, -R18 ;  /* 0x000000ffff127224 */ /* 0x000fe400078e0a12 */
[----:B------:R-:W-:Y:S02]  /*cc70*/  IMAD.MOV.U32 R24, RZ, RZ, R15 ;  /* 0x000000ffff187224 */ /* 0x000fe400078e000f */
[----:B------:R-:W-:Y:S02]  /*cc80*/  IMAD.MOV R20, RZ, RZ, -R20 ;  /* 0x000000ffff147224 */ /* 0x000fe400078e0a14 */
[C---:B------:R-:W-:Y:S02]  /*cc90*/  IMAD R6, R16.reuse, R18, R6 ;  /* 0x0000001210067224 */ /* 0x040fe400078e0206 */
[----:B------:R-:W-:Y:S02]  /*cca0*/  IMAD.MOV.U32 R21, RZ, RZ, R14 ;  /* 0x000000ffff157224 */ /* 0x000fe400078e000e */
[----:B------:R-:W-:Y:S01]  /*ccb0*/  @!P3 IMAD.MOV R24, RZ, RZ, -R24 ;  /* 0x000000ffff18b224 */ /* 0x000fe200078e0a18 */
[C---:B------:R-:W-:Y:S01]  /*ccc0*/  ISETP.GT.U32.AND P3, PT, R16.reuse, R2, PT ;  /* 0x000000021000720c */ /* 0x040fe20003f64070 */
[----:B------:R-:W-:-:S02]  /*ccd0*/  IMAD R19, R16, R20, R19 ;  /* 0x0000001410137224 */ /* 0x000fc400078e0213 */
[----:B------:R-:W-:Y:S01]  /*cce0*/  @!P1 IMAD.MOV R13, RZ, RZ, -R13 ;  /* 0x000000ffff0d9224 */ /* 0x000fe200078e0a0d */
[C---:B------:R-:W-:Y:S01]  /*ccf0*/  ISETP.GT.U32.AND P1, PT, R16.reuse, R6, PT ;  /* 0x000000061000720c */ /* 0x040fe20003f24070 */
[----:B------:R-:W-:Y:S01]  /*cd00*/  @!P6 IMAD.MOV R21, RZ, RZ, -R21 ;  /* 0x000000ffff15e224 */ /* 0x000fe200078e0a15 */
[----:B------:R-:W-:Y:S01]  /*cd10*/  STL [R1+0x110], R24 ;  /* 0x0001101801007387 */ /* 0x000fe20000100800 */
[----:B------:R-:W-:Y:S01]  /*cd20*/  @!P5 IMAD.IADD R5, R5, 0x1, -R16 ;  /* 0x000000010505d824 */ /* 0x000fe200078e0a10 */
[----:B------:R-:W-:Y:S01]  /*cd30*/  ISETP.GE.AND P5, PT, R11, RZ, PT ;  /* 0x000000ff0b00720c */ /* 0x000fe20003fa6270 */
[----:B------:R-:W-:Y:S01]  /*cd40*/  @!P2 IMAD.MOV R4, RZ, RZ, -R4 ;  /* 0x000000ffff04a224 */ /* 0x000fe200078e0a04 */
[----:B------:R-:W-:Y:S01]  /*cd50*/  STL [R1+0x10c], R21 ;  /* 0x00010c1501007387 */ /* 0x000fe20000100800 */
[----:B------:R-:W-:Y:S01]  /*cd60*/  VIADD R12, R17, 0x62 ;  /* 0x00000062110c7836 */ /* 0x000fe20000000000 */
[----:B------:R-:W-:Y:S01]  /*cd70*/  ISETP.GT.U32.AND P6, PT, R16, R5, PT ;  /* 0x000000051000720c */ /* 0x000fe20003fc4070 */
[--C-:B------:R-:W-:Y:S01]  /*cd80*/  @!P0 IMAD.IADD R8, R8, 0x1, -R16.reuse ;  /* 0x0000000108088824 */ /* 0x100fe200078e0a10 */
[----:B------:R-:W-:Y:S01]  /*cd90*/  ISETP.GT.U32.AND P0, PT, R16, R19, PT ;  /* 0x000000131000720c */ /* 0x000fe20003f04070 */
[----:B------:R-:W-:Y:S01]  /*cda0*/  STL [R1+0x104], R13 ;  /* 0x0001040d01007387 */ /* 0x000fe20000100800 */
[--C-:B------:R-:W-:Y:S01]  /*cdb0*/  @!P3 IMAD.IADD R2, R2, 0x1, -R16.reuse ;  /* 0x000000010202b824 */ /* 0x100fe200078e0a10 */
[----:B------:R-:W-:Y:S01]  /*cdc0*/  ISETP.GE.AND P2, PT, R10, RZ, PT ;  /* 0x000000ff0a00720c */ /* 0x000fe20003f46270 */
[----:B------:R-:W-:Y:S01]  /*cdd0*/  @!P1 IMAD.IADD R6, R6, 0x1, -R16 ;  /* 0x0000000106069824 */ /* 0x000fe200078e0a10 */
[----:B------:R0:W-:Y:S01]  /*cde0*/  STL [R1+0xfc], R4 ;  /* 0x0000fc0401007387 */ /* 0x0001e20000100800 */
[----:B------:R-:W-:Y:S01]  /*cdf0*/  ISETP.GE.AND P3, PT, R9, RZ, PT ;  /* 0x000000ff0900720c */ /* 0x000fe20003f66270 */
[----:B------:R-:W-:Y:S01]  /*ce00*/  VIADD R11, R17, 0x60 ;  /* 0x00000060110b7836 */ /* 0x000fe20000000000 */
[----:B------:R-:W-:Y:S01]  /*ce10*/  ISETP.GE.AND P1, PT, R12, RZ, PT ;  /* 0x000000ff0c00720c */ /* 0x000fe20003f26270 */
[----:B------:R-:W-:-:S02]  /*ce20*/  IMAD.MOV.U32 R14, RZ, RZ, R8 ;  /* 0x000000ffff0e7224 */ /* 0x000fc400078e0008 */
[--C-:B------:R-:W-:Y:S01]  /*ce30*/  @!P6 IMAD.IADD R5, R5, 0x1, -R16.reuse ;  /* 0x000000010505e824 */ /* 0x100fe200078e0a10 */
[----:B------:R-:W-:Y:S01]  /*ce40*/  IABS R15, R11 ;  /* 0x0000000b000f7213 */ /* 0x000fe20000000000 */
[----:B------:R-:W-:Y:S01]  /*ce50*/  @!P0 IMAD.IADD R19, R19, 0x1, -R16 ;  /* 0x0000000113138824 */ /* 0x000fe200078e0a10 */
[----:B------:R-:W-:Y:S01]  /*ce60*/  ISETP.GT.U32.AND P0, PT, R16, R6, PT ;  /* 0x000000061000720c */ /* 0x000fe20003f04070 */
[----:B------:R-:W-:Y:S01]  /*ce70*/  @!P4 IMAD.MOV R14, RZ, RZ, -R14 ;  /* 0x000000ffff0ec224 */ /* 0x000fe200078e0a0e */
[----:B0-----:R-:W-:Y:S01]  /*ce80*/  IABS R4, R12 ;  /* 0x0000000c00047213 */ /* 0x001fe20000000000 */
[----:B------:R-:W-:Y:S01]  /*ce90*/  IMAD.MOV.U32 R13, RZ, RZ, R5 ;  /* 0x000000ffff0d7224 */ /* 0x000fe200078e0005 */
[----:B------:R-:W-:Y:S01]  /*cea0*/  ISETP.GE.AND P4, PT, R11, RZ, PT ;  /* 0x000000ff0b00720c */ /* 0x000fe20003f86270 */
[----:B------:R-:W-:Y:S01]  /*ceb0*/  @!P2 IMAD.MOV R2, RZ, RZ, -R2 ;  /* 0x000000ffff02a224 */ /* 0x000fe200078e0a02 */
[----:B------:R-:W-:Y:S01]  /*cec0*/  ISETP.GE.AND P6, PT, R7, RZ, PT ;  /* 0x000000ff0700720c */ /* 0x000fe20003fc6270 */
[----:B------:R-:W-:Y:S01]  /*ced0*/  IMAD.HI.U32 R9, R0, R4, RZ ;  /* 0x0000000400097227 */ /* 0x000fe200078e00ff */
[----:B------:R-:W-:Y:S03]  /*cee0*/  STL [R1+0xf4], R14 ;  /* 0x0000f40e01007387 */ /* 0x000fe60000100800 */
[----:B------:R-:W-:-:S02]  /*cef0*/  IMAD.MOV R9, RZ, RZ, -R9 ;  /* 0x000000ffff097224 */ /* 0x000fc400078e0a09 */
[----:B------:R-:W-:-:S04]  /*cf00*/  IMAD.HI.U32 R7, R0, R15, RZ ;  /* 0x0000000f00077227 */ /* 0x000fc800078e00ff */
[C---:B------:R-:W-:Y:S02]  /*cf10*/  IMAD R11, R16.reuse, R9, R4 ;  /* 0x00000009100b7224 */ /* 0x040fe400078e0204 */
[----:B------:R-:W-:Y:S01]  /*cf20*/  @!P5 IMAD.MOV R13, RZ, RZ, -R13 ;  /* 0x000000ffff0dd224 */ /* 0x000fe200078e0a0d */
[C---:B------:R-:W-:Y:S01]  /*cf30*/  ISETP.GT.U32.AND P5, PT, R16.reuse, R19, PT ;  /* 0x000000131000720c */ /* 0x040fe20003fa4070 */
[----:B------:R-:W-:Y:S01]  /*cf40*/  IMAD.MOV R7, RZ, RZ, -R7 ;  /* 0x000000ffff077224 */ /* 0x000fe200078e0a07 */
[----:B------:R-:W-:Y:S01]  /*cf50*/  ISETP.GT.U32.AND P2, PT, R16, R11, PT ;  /* 0x0000000b1000720c */ /* 0x000fe20003f44070 */
[----:B------:R-:W-:Y:S01]  /*cf60*/  @!P0 IMAD.IADD R6, R6, 0x1, -R16 ;  /* 0x0000000106068824 */ /* 0x000fe200078e0a10 */
[----:B------:R0:W-:Y:S01]  /*cf70*/  STL [R1+0xec], R13 ;  /* 0x0000ec0d01007387 */ /* 0x0001e20000100800 */
[----:B------:R-:W-:Y:S02]  /*cf80*/  IMAD R15, R16, R7, R15 ;  /* 0x00000007100f7224 */ /* 0x000fe400078e020f */
[----:B------:R-:W-:Y:S01]  /*cf90*/  IMAD.MOV.U32 R7, RZ, RZ, R6 ;  /* 0x000000ffff077224 */ /* 0x000fe200078e0006 */
[----:B------:R1:W-:Y:S01]  /*cfa0*/  STL [R1+0xe8], R2 ;  /* 0x0000e80201007387 */ /* 0x0003e20000100800 */
[----:B------:R-:W-:-:S02]  /*cfb0*/  VIADD R5, R17, 0x5c ;  /* 0x0000005c11057836 */ /* 0x000fc40000000000 */
[----:B------:R-:W-:Y:S02]  /*cfc0*/  @!P6 IMAD.MOV R7, RZ, RZ, -R7 ;  /* 0x000000ffff07e224 */ /* 0x000fe400078e0a07 */
[--C-:B------:R-:W-:Y:S01]  /*cfd0*/  @!P5 IMAD.IADD R19, R19, 0x1, -R16.reuse ;  /* 0x000000011313d824 */ /* 0x100fe200078e0a10 */
[----:B------:R-:W-:Y:S01]  /*cfe0*/  ISETP.GT.U32.AND P5, PT, R16, R15, PT ;  /* 0x0000000f1000720c */ /* 0x000fe20003fa4070 */
[----:B0-----:R-:W-:Y:S01]  /*cff0*/  VIADD R13, R17, 0x5e ;  /* 0x0000005e110d7836 */ /* 0x001fe20000000000 */
[----:B------:R0:W-:Y:S01]  /*d000*/  STL [R1+0xe4], R7 ;  /* 0x0000e40701007387 */ /* 0x0001e20000100800 */
[----:B------:R-:W-:Y:S01]  /*d010*/  @!P2 IMAD.IADD R11, R11, 0x1, -R16 ;  /* 0x000000010b0ba824 */ /* 0x000fe200078e0a10 */
[----:B-1----:R-:W-:Y:S01]  /*d020*/  IABS R2, R5 ;  /* 0x0000000500027213 */ /* 0x002fe20000000000 */
[----:B------:R-:W-:Y:S01]  /*d030*/  VIADD R4, R17, 0x5a ;  /* 0x0000005a11047836 */ /* 0x000fe20000000000 */
[----:B------:R-:W-:Y:S01]  /*d040*/  ISETP.GE.AND P0, PT, R13, RZ, PT ;  /* 0x000000ff0d00720c */ /* 0x000fe20003f06270 */
[----:B------:R-:W-:Y:S01]  /*d050*/  IMAD.MOV.U32 R8, RZ, RZ, R19 ;  /* 0x000000ffff087224 */ /* 0x000fe200078e0013 */
[----:B------:R-:W-:Y:S01]  /*d060*/  IABS R13, R13 ;  /* 0x0000000d000d7213 */ /* 0x000fe20000000000 */
[----:B------:R-:W-:Y:S01]  /*d070*/  IMAD.HI.U32 R6, R0, R2, RZ ;  /* 0x0000000200067227 */ /* 0x000fe200078e00ff */
[----:B------:R-:W-:-:S02]  /*d080*/  ISETP.GT.U32.AND P6, PT, R16, R11, PT ;  /* 0x0000000b1000720c */ /* 0x000fc40003fc4070 */
[----:B------:R-:W-:Y:S01]  /*d090*/  IABS R10, R4 ;  /* 0x00000004000a7213 */ /* 0x000fe20000000000 */
[----:B0-----:R-:W-:Y:S01]  /*d0a0*/  IMAD.HI.U32 R7, R0, R13, RZ ;  /* 0x0000000d00077227 */ /* 0x001fe200078e00ff */
[----:B------:R-:W-:-:S03]  /*d0b0*/  ISETP.GE.AND P2, PT, R5, RZ, PT ;  /* 0x000000ff0500720c */ /* 0x000fc60003f46270 */
[----:B------:R-:W-:Y:S02]  /*d0c0*/  IMAD.MOV R7, RZ, RZ, -R7 ;  /* 0x000000ffff077224 */ /* 0x000fe400078e0a07 */
[--C-:B------:R-:W-:Y:S02]  /*d0d0*/  @!P5 IMAD.IADD R15, R15, 0x1, -R16.reuse ;  /* 0x000000010f0fd824 */ /* 0x100fe400078e0a10 */
[C---:B------:R-:W-:Y:S02]  /*d0e0*/  IMAD R13, R16.reuse, R7, R13 ;  /* 0x00000007100d7224 */ /* 0x040fe400078e020d */
[----:B------:R-:W-:Y:S01]  /*d0f0*/  @!P6 IMAD.IADD R11, R11, 0x1, -R16 ;  /* 0x000000010b0be824 */ /* 0x000fe200078e0a10 */
[C---:B------:R-:W-:Y:S01]  /*d100*/  ISETP.GT.U32.AND P5, PT, R16.reuse, R15, PT ;  /* 0x0000000f1000720c */ /* 0x040fe20003fa4070 */
[----:B------:R-:W-:Y:S01]  /*d110*/  @!P3 IMAD.MOV R8, RZ, RZ, -R8 ;  /* 0x000000ffff08b224 */ /* 0x000fe200078e0a08 */
[----:B------:R-:W-:Y:S01]  /*d120*/  ISETP.GT.U32.AND P6, PT, R16, R13, PT ;  /* 0x0000000d1000720c */ /* 0x000fe20003fc4070 */
[----:B------:R-:W-:Y:S01]  /*d130*/  IMAD.HI.U32 R5, R0, R10, RZ ;  /* 0x0000000a00057227 */ /* 0x000fe200078e00ff */
[----:B------:R-:W-:-:S02]  /*d140*/  ISETP.GE.AND P3, PT, R4, RZ, PT ;  /* 0x000000ff0400720c */ /* 0x000fc40003f66270 */
[----:B------:R0:W-:Y:S01]  /*d150*/  STL [R1+0xdc], R8 ;  /* 0x0000dc0801007387 */ /* 0x0001e20000100800 */
[----:B------:R-:W-:Y:S02]  /*d160*/  VIADD R4, R17, 0x58 ;  /* 0x0000005811047836 */ /* 0x000fe40000000000 */
[----:B------:R-:W-:Y:S02]  /*d170*/  IMAD.MOV R6, RZ, RZ, -R6 ;  /* 0x000000ffff067224 */ /* 0x000fe400078e0a06 */
[----:B------:R-:W-:Y:S01]  /*d180*/  IMAD.MOV R5, RZ, RZ, -R5 ;  /* 0x000000ffff057224 */ /* 0x000fe200078e0a05 */
[----:B------:R-:W-:Y:S01]  /*d190*/  IABS R7, R4 ;  /* 0x0000000400077213 */ /* 0x000fe20000000000 */
[C---:B------:R-:W-:Y:S02]  /*d1a0*/  IMAD R2, R16.reuse, R6, R2 ;  /* 0x0000000610027224 */ /* 0x040fe400078e0202 */
[----:B------:R-:W-:Y:S02]  /*d1b0*/  @!P6 IMAD.IADD R13, R13, 0x1, -R16 ;  /* 0x000000010d0de824 */ /* 0x000fe400078e0a10 */
[----:B------:R-:W-:-:S02]  /*d1c0*/  IMAD R10, R16, R5, R10 ;  /* 0x00000005100a7224 */ /* 0x000fc400078e020a */
[----:B------:R-:W-:Y:S01]  /*d1d0*/  IMAD.MOV.U32 R18, RZ, RZ, R11 ;  /* 0x000000ffff127224 */ /* 0x000fe200078e000b */
[----:B------:R-:W-:Y:S01]  /*d1e0*/  ISETP.GT.U32.AND P6, PT, R16, R13, PT ;  /* 0x0000000d1000720c */ /* 0x000fe20003fc4070 */
[----:B------:R-:W-:-:S04]  /*d1f0*/  IMAD.HI.U32 R11, R0, R7, RZ ;  /* 0x00000007000b7227 */ /* 0x000fc800078e00ff */
[----:B------:R-:W-:Y:S01]  /*d200*/  @!P5 IMAD.IADD R15, R15, 0x1, -R16 ;  /* 0x000000010f0fd824 */ /* 0x000fe200078e0a10 */
[C---:B------:R-:W-:Y:S01]  /*d210*/  ISETP.GT.U32.AND P5, PT, R16.reuse, R2, PT ;  /* 0x000000021000720c */ /* 0x040fe20003fa4070 */
[----:B------:R-:W-:Y:S01]  /*d220*/  @!P1 IMAD.MOV R18, RZ, RZ, -R18 ;  /* 0x000000ffff129224 */ /* 0x000fe200078e0a12 */
[----:B------:R-:W-:Y:S01]  /*d230*/  ISETP.GT.U32.AND P1, PT, R16, R10, PT ;  /* 0x0000000a1000720c */ /* 0x000fe20003f24070 */
[----:B------:R-:W-:Y:S02]  /*d240*/  IMAD.MOV R11, RZ, RZ, -R11 ;  /* 0x000000ffff0b7224 */ /* 0x000fe400078e0a0b */
[----:B------:R-:W-:Y:S01]  /*d250*/  @!P4 IMAD.MOV R15, RZ, RZ, -R15 ;  /* 0x000000ffff0fc224 */ /* 0x000fe200078e0a0f */
[----:B------:R-:W-:Y:S01]  /*d260*/  ISETP.GE.AND P4, PT, R4, RZ, PT ;  /* 0x000000ff0400720c */ /* 0x000fe20003f86270 */
[----:B------:R-:W-:Y:S01]  /*d270*/  IMAD R4, R16, R11, R7 ;  /* 0x0000000b10047224 */ /* 0x000fe200078e0207 */
[----:B------:R-:W-:Y:S01]  /*d280*/  STL [R1+0xd4], R18 ;  /* 0x0000d41201007387 */ /* 0x000fe20000100800 */
[----:B0-----:R-:W-:-:S02]  /*d290*/  VIADD R8, R17, 0x54 ;  /* 0x0000005411087836 */ /* 0x001fc40000000000 */
[--C-:B------:R-:W-:Y:S01]  /*d2a0*/  @!P6 IMAD.IADD R13, R13, 0x1, -R16.reuse ;  /* 0x000000010d0de824 */ /* 0x100fe200078e0a10 */
[----:B------:R-:W-:Y:S01]  /*d2b0*/  ISETP.GT.U32.AND P6, PT, R16, R4, PT ;  /* 0x000000041000720c */ /* 0x000fe20003fc4070 */
[C---:B------:R-:W-:Y:S01]  /*d2c0*/  VIADD R14, R17.reuse, 0x56 ;  /* 0x00000056110e7836 */ /* 0x040fe20000000000 */
[----:B------:R-:W-:Y:S01]  /*d2d0*/  IABS R9, R8 ;  /* 0x0000000800097213 */ /* 0x000fe20000000000 */
[--C-:B------:R-:W-:Y:S01]  /*d2e0*/  @!P5 IMAD.IADD R2, R2, 0x1, -R16.reuse ;  /* 0x000000010202d824 */ /* 0x100fe200078e0a10 */
[----:B------:R0:W-:Y:S01]  /*d2f0*/  STL [R1+0xd0], R15 ;  /* 0x0000d00f01007387 */ /* 0x0001e20000100800 */
[----:B------:R-:W-:Y:S01]  /*d300*/  @!P1 IMAD.IADD R10, R10, 0x1, -R16 ;  /* 0x000000010a0a9824 */ /* 0x000fe200078e0a10 */
[----:B------:R-:W-:Y:S01]  /*d310*/  IABS R12, R14 ;  /* 0x0000000e000c7213 */ /* 0x000fe20000000000 */
[----:B------:R-:W-:Y:S01]  /*d320*/  VIADD R5, R17, 0x52 ;  /* 0x0000005211057836 */ /* 0x000fe20000000000 */
[----:B------:R-:W-:Y:S01]  /*d330*/  ISETP.GT.U32.AND P5, PT, R16, R2, PT ;  /* 0x000000021000720c */ /* 0x000fe20003fa4070 */
[----:B------:R-:W-:Y:S01]  /*d340*/  IMAD.HI.U32 R7, R0, R9, RZ ;  /* 0x0000000900077227 */ /* 0x000fe200078e00ff */
[----:B------:R-:W-:-:S02]  /*d350*/  ISETP.GT.U32.AND P1, PT, R16, R10, PT ;  /* 0x0000000a1000720c */ /* 0x000fc40003f24070 */
[----:B------:R-:W-:Y:S01]  /*d360*/  IABS R6, R5 ;  /* 0x0000000500067213 */ /* 0x000fe20000000000 */
[----:B------:R-:W-:Y:S02]  /*d370*/  IMAD.MOV R7, RZ, RZ, -R7 ;  /* 0x000000ffff077224 */ /* 0x000fe400078e0a07 */
[----:B0-----:R-:W-:-:S04]  /*d380*/  IMAD.HI.U32 R15, R0, R12, RZ ;  /* 0x0000000c000f7227 */ /* 0x001fc800078e00ff */
[----:B------:R-:W-:Y:S02]  /*d390*/  @!P6 IMAD.IADD R4, R4, 0x1, -R16 ;  /* 0x000000010404e824 */ /* 0x000fe400078e0a10 */
[----:B------:R-:W-:-:S03]  /*d3a0*/  IMAD.HI.U32 R11, R0, R6, RZ ;  /* 0x00000006000b7227 */ /* 0x000fc600078e00ff */
[C---:B------:R-:W-:Y:S01]  /*d3b0*/  ISETP.GT.U32.AND P6, PT, R16.reuse, R4, PT ;  /* 0x000000041000720c */ /* 0x040fe20003fc4070 */
[----:B------:R-:W-:Y:S02]  /*d3c0*/  IMAD.MOV R15, RZ, RZ, -R15 ;  /* 0x000000ffff0f7224 */ /* 0x000fe400078e0a0f */
[----:B------:R-:W-:Y:S02]  /*d3d0*/  IMAD R9, R16, R7, R9 ;  /* 0x0000000710097224 */ /* 0x000fe400078e0209 */
[----:B------:R-:W-:Y:S02]  /*d3e0*/  IMAD.MOV R11, RZ, RZ, -R11 ;  /* 0x000000ffff0b7224 */ /* 0x000fe400078e0a0b */
[----:B------:R-:W-:Y:S02]  /*d3f0*/  VIADD R7, R17, 0x50 ;  /* 0x0000005011077836 */ /* 0x000fe40000000000 */
[----:B------:R-:W-:Y:S01]  /*d400*/  @!P5 IMAD.IADD R2, R2, 0x1, -R16 ;  /* 0x000000010202d824 */ /* 0x000fe200078e0a10 */
[----:B------:R-:W-:Y:S01]  /*d410*/  ISETP.GE.AND P5, PT, R14, RZ, PT ;  /* 0x000000ff0e00720c */ /* 0x000fe20003fa6270 */
[----:B------:R-:W-:-:S02]  /*d420*/  IMAD R12, R16, R15, R12 ;  /* 0x0000000f100c7224 */ /* 0x000fc400078e020c */
[----:B------:R-:W-:Y:S02]  /*d430*/  IMAD.MOV.U32 R18, RZ, RZ, R13 ;  /* 0x000000ffff127224 */ /* 0x000fe400078e000d */
[----:B------:R-:W-:Y:S01]  /*d440*/  @!P1 IMAD.IADD R10, R10, 0x1, -R16 ;  /* 0x000000010a0a9824 */ /* 0x000fe200078e0a10 */
[C---:B------:R-:W-:Y:S01]  /*d450*/  ISETP.GT.U32.AND P1, PT, R16.reuse, R9, PT ;  /* 0x000000091000720c */ /* 0x040fe20003f24070 */
[C---:B------:R-:W-:Y:S01]  /*d460*/  IMAD R6, R16.reuse, R11, R6 ;  /* 0x0000000b10067224 */ /* 0x040fe200078e0206 */
[----:B------:R-:W-:Y:S01]  /*d470*/  IABS R11, R7 ;  /* 0x00000007000b7213 */ /* 0x000fe20000000000 */
[----:B------:R-:W-:Y:S01]  /*d480*/  @!P0 IMAD.MOV R18, RZ, RZ, -R18 ;  /* 0x000000ffff128224 */ /* 0x000fe200078e0a12 */
[----:B------:R-:W-:Y:S01]  /*d490*/  ISETP.GT.U32.AND P0, PT, R16, R12, PT ;  /* 0x0000000c1000720c */ /* 0x000fe20003f04070 */
[----:B------:R-:W-:Y:S02]  /*d4a0*/  IMAD.MOV.U32 R14, RZ, RZ, R2 ;  /* 0x000000ffff0e7224 */ /* 0x000fe400078e0002 */
[----:B------:R-:W-:Y:S01]  /*d4b0*/  IMAD.MOV.U32 R2, RZ, RZ, R11 ;  /* 0x000000ffff027224 */ /* 0x000fe200078e000b */
[----:B------:R-:W-:Y:S01]  /*d4c0*/  STL [R1+0xcc], R18 ;  /* 0x0000cc1201007387 */ /* 0x000fe20000100800 */
[----:B------:R-:W-:Y:S01]  /*d4d0*/  @!P2 IMAD.MOV R14, RZ, RZ, -R14 ;  /* 0x000000ffff0ea224 */ /* 0x000fe200078e0a0e */
[----:B------:R-:W-:Y:S01]  /*d4e0*/  ISETP.GE.AND P2, PT, R8, RZ, PT ;  /* 0x000000ff0800720c */ /* 0x000fe20003f46270 */
[----:B------:R-:W-:-:S02]  /*d4f0*/  IMAD.MOV.U32 R13, RZ, RZ, R10 ;  /* 0x000000ffff0d7224 */ /* 0x000fc400078e000a */
[----:B------:R-:W-:Y:S01]  /*d500*/  VIADD R8, R17, 0x4e ;  /* 0x0000004e11087836 */ /* 0x000fe20000000000 */
[----:B------:R0:W-:Y:S01]  /*d510*/  STL [R1+0xc8], R14 ;  /* 0x0000c80e01007387 */ /* 0x0001e20000100800 */
[----:B------:R-:W-:Y:S01]  /*d520*/  @!P6 IMAD.IADD R4, R4, 0x1, -R16 ;  /* 0x000000010404e824 */ /* 0x000fe200078e0a10 */
[----:B------:R-:W-:Y:S01]  /*d530*/  ISETP.GE.AND P6, PT, R5, RZ, PT ;  /* 0x000000ff0500720c */ /* 0x000fe20003fc6270 */
[----:B------:R-:W-:Y:S01]  /*d540*/  IMAD.HI.U32 R10, R0, R2, RZ ;  /* 0x00000002000a7227 */ /* 0x000fe200078e00ff */
[----:B------:R-:W-:-:S03]  /*d550*/  IABS R15, R8 ;  /* 0x00000008000f7213 */ /* 0x000fc60000000000 */
[----:B------:R-:W-:Y:S01]  /*d560*/  @!P3 IMAD.MOV R13, RZ, RZ, -R13 ;  /* 0x000000ffff0db224 */ /* 0x000fe200078e0a0d */
[----:B------:R-:W-:Y:S01]  /*d570*/  ISETP.GT.U32.AND P3, PT, R16, R6, PT ;  /* 0x000000061000720c */ /* 0x000fe20003f64070 */
[----:B------:R-:W-:Y:S02]  /*d580*/  @!P1 IMAD.IADD R9, R9, 0x1, -R16 ;  /* 0x0000000109099824 */ /* 0x000fe400078e0a10 */
[----:B------:R-:W-:Y:S01]  /*d590*/  IMAD.MOV.U32 R11, RZ, RZ, R4 ;  /* 0x000000ffff0b7224 */ /* 0x000fe200078e0004 */
[----:B------:R1:W-:Y:S01]  /*d5a0*/  STL [R1+0xc4], R13 ;  /* 0x0000c40d01007387 */ /* 0x0003e20000100800 */
[----:B------:R-:W-:Y:S02]  /*d5b0*/  IMAD.MOV R10, RZ, RZ, -R10 ;  /* 0x000000ffff0a7224 */ /* 0x000fe400078e0a0a */
[----:B------:R-:W-:Y:S01]  /*d5c0*/  @!P0 IMAD.IADD R12, R12, 0x1, -R16 ;  /* 0x000000010c0c8824 */ /* 0x000fe200078e0a10 */
[----:B------:R-:W-:Y:S01]  /*d5d0*/  ISETP.GE.AND P0, PT, R7, RZ, PT ;  /* 0x000000ff0700720c */ /* 0x000fe20003f06270 */
[----:B------:R-:W-:Y:S01]  /*d5e0*/  @!P4 IMAD.MOV R11, RZ, RZ, -R11 ;  /* 0x000000ffff0bc224 */ /* 0x000fe200078e0a0b */
[C---:B------:R-:W-:Y:S01]  /*d5f0*/  ISETP.GT.U32.AND P4, PT, R16.reuse, R9, PT ;  /* 0x000000091000720c */ /* 0x040fe20003f84070 */
[C---:B------:R-:W-:Y:S01]  /*d600*/  IMAD R2, R16.reuse, R10, R2 ;  /* 0x0000000a10027224 */ /* 0x040fe200078e0202 */
[----:B------:R-:W-:Y:S01]  /*d610*/  ISETP.GT.U32.AND P1, PT, R16, R12, PT ;  /* 0x0000000c1000720c */ /* 0x000fe20003f24070 */
[----:B------:R-:W-:Y:S01]  /*d620*/  IMAD.HI.U32 R10, R0, R15, RZ ;  /* 0x0000000f000a7227 */ /* 0x000fe200078e00ff */
[----:B------:R2:W-:Y:S03]  /*d630*/  STL [R1+0xb8], R11 ;  /* 0x0000b80b01007387 */ /* 0x0005e60000100800 */
[----:B------:R-:W-:-:S02]  /*d640*/  IMAD.MOV R10, RZ, RZ, -R10 ;  /* 0x000000ffff0a7224 */ /* 0x000fc400078e0a0a */
[--C-:B------:R-:W-:Y:S02]  /*d650*/  @!P3 IMAD.IADD R6, R6, 0x1, -R16.reuse ;  /* 0x000000010606b824 */ /* 0x100fe400078e0a10 */
[C---:B------:R-:W-:Y:S02]  /*d660*/  IMAD R15, R16.reuse, R10, R15 ;  /* 0x0000000a100f7224 */ /* 0x040fe400078e020f */
[--C-:B------:R-:W-:Y:S01]  /*d670*/  @!P4 IMAD.IADD R9, R9, 0x1, -R16.reuse ;  /* 0x000000010909c824 */ /* 0x100fe200078e0a10 */
[C---:B------:R-:W-:Y:S01]  /*d680*/  ISETP.GT.U32.AND P3, PT, R16.reuse, R6, PT ;  /* 0x000000061000720c */ /* 0x040fe20003f64070 */
[C---:B------:R-:W-:Y:S01]  /*d690*/  VIADD R5, R17.reuse, 0x4c ;  /* 0x0000004c11057836 */ /* 0x040fe20000000000 */
[----:B------:R-:W-:Y:S01]  /*d6a0*/  ISETP.GT.U32.AND P4, PT, R16, R15, PT ;  /* 0x0000000f1000720c */ /* 0x000fe20003f84070 */
[----:B------:R-:W-:Y:S01]  /*d6b0*/  @!P1 IMAD.IADD R12, R12, 0x1, -R16 ;  /* 0x000000010c0c9824 */ /* 0x000fe200078e0a10 */
[----:B------:R-:W-:Y:S01]  /*d6c0*/  ISETP.GT.U32.AND P1, PT, R16, R2, PT ;  /* 0x000000021000720c */ /* 0x000fe20003f24070 */
[C---:B------:R-:W-:Y:S01]  /*d6d0*/  VIADD R4, R17.reuse, 0x4a ;  /* 0x0000004a11047836 */ /* 0x040fe20000000000 */
[----:B0-----:R-:W-:Y:S01]  /*d6e0*/  IABS R14, R5 ;  /* 0x00000005000e7213 */ /* 0x001fe20000000000 */
[----:B------:R-:W-:-:S02]  /*d6f0*/  VIADD R7, R17, 0x48 ;  /* 0x0000004811077836 */ /* 0x000fc40000000000 */
[----:B------:R-:W-:Y:S01]  /*d700*/  IMAD.MOV.U32 R18, RZ, RZ, R12 ;  /* 0x000000ffff127224 */ /* 0x000fe200078e000c */
[----:B-1----:R-:W-:Y:S01]  /*d710*/  IABS R13, R4 ;  /* 0x00000004000d7213 */ /* 0x002fe20000000000 */
[----:B------:R-:W-:Y:S01]  /*d720*/  IMAD.HI.U32 R10, R0, R14, RZ ;  /* 0x0000000e000a7227 */ /* 0x000fe200078e00ff */
[----:B--2---:R-:W-:-:S03]  /*d730*/  IABS R11, R7 ;  /* 0x00000007000b7213 */ /* 0x004fc60000000000 */
[--C-:B------:R-:W-:Y:S01]  /*d740*/  @!P3 IMAD.IADD R6, R6, 0x1, -R16.reuse ;  /* 0x000000010606b824 */ /* 0x100fe200078e0a10 */
[----:B------:R-:W-:Y:S01]  /*d750*/  ISETP.GE.AND P3, PT, R8, RZ, PT ;  /* 0x000000ff0800720c */ /* 0x000fe20003f66270 */
[----:B------:R-:W-:Y:S02]  /*d760*/  @!P4 IMAD.IADD R15, R15, 0x1, -R16 ;  /* 0x000000010f0fc824 */ /* 0x000fe400078e0a10 */
[----:B------:R-:W-:-:S04]  /*d770*/  IMAD.HI.U32 R8, R0, R13, RZ ;  /* 0x0000000d00087227 */ /* 0x000fc800078e00ff */
[----:B------:R-:W-:Y:S01]  /*d780*/  @!P1 IMAD.IADD R2, R2, 0x1, -R16 ;  /* 0x0000000102029824 */ /* 0x000fe200078e0a10 */
[----:B------:R-:W-:Y:S01]  /*d790*/  ISETP.GE.AND P1, PT, R5, RZ, PT ;  /* 0x000000ff0500720c */ /* 0x000fe20003f26270 */
[----:B------:R-:W-:Y:S02]  /*d7a0*/  IMAD.MOV R10, RZ, RZ, -R10 ;  /* 0x000000ffff0a7224 */ /* 0x000fe400078e0a0a */
[----:B------:R-:W-:Y:S01]  /*d7b0*/  @!P5 IMAD.MOV R18, RZ, RZ, -R18 ;  /* 0x000000ffff12d224 */ /* 0x000fe200078e0a12 */
[----:B------:R-:W-:Y:S01]  /*d7c0*/  ISETP.GT.U32.AND P5, PT, R16, R15, PT ;  /* 0x0000000f1000720c */ /* 0x000fe20003fa4070 */
[----:B------:R-:W-:Y:S01]  /*d7d0*/  IMAD.HI.U32 R5, R0, R11, RZ ;  /* 0x0000000b00057227 */ /* 0x000fe200078e00ff */
[----:B------:R-:W-:Y:S02]  /*d7e0*/  ISETP.GT.U32.AND P4, PT, R16, R2, PT ;  /* 0x000000021000720c */ /* 0x000fe40003f84070 */
[----:B------:R-:W-:Y:S01]  /*d7f0*/  STL [R1+0xb0], R18 ;  /* 0x0000b01201007387 */ /* 0x000fe20000100800 */
[----:B------:R-:W-:-:S02]  /*d800*/  IMAD.MOV R8, RZ, RZ, -R8 ;  /* 0x000000ffff087224 */ /* 0x000fc400078e0a08 */
[C---:B------:R-:W-:Y:S02]  /*d810*/  IMAD R14, R16.reuse, R10, R14 ;  /* 0x0000000a100e7224 */ /* 0x040fe400078e020e */
        /* <DEDUP_REMOVED lines=8> */
[--C-:B------:R-:W-:Y:S01]  /*d8a0*/  @!P5 IMAD.IADD R15, R15, 0x1, -R16.reuse ;  /* 0x000000010f0fd824 */ /* 0x100fe200078e0a10 */
[----:B------:R-:W-:Y:S01]  /*d8b0*/  ISETP.GT.U32.AND P5, PT, R16, R11, PT ;  /* 0x0000000b1000720c */ /* 0x000fe20003fa4070 */
[----:B------:R-:W-:Y:S01]  /*d8c0*/  VIADD R6, R17, 0x46 ;  /* 0x0000004611067836 */ /* 0x000fe20000000000 */
[----:B------:R0:W-:Y:S01]  /*d8d0*/  STL [R1+0xac], R9 ;  /* 0x0000ac0901007387 */ /* 0x0001e20000100800 */
[--C-:B------:R-:W-:Y:S01]  /*d8e0*/  @!P4 IMAD.IADD R2, R2, 0x1, -R16.reuse ;  /* 0x000000010202c824 */ /* 0x100fe200078e0a10 */
[----:B------:R-:W-:Y:S01]  /*d8f0*/  ISETP.GE.AND P4, PT, R4, RZ, PT ;  /* 0x000000ff0400720c */ /* 0x000fe20003f86270 */
[----:B------:R-:W-:Y:S01]  /*d900*/  @!P3 IMAD.MOV R15, RZ, RZ, -R15 ;  /* 0x000000ffff0fb224 */ /* 0x000fe200078e0a0f */
[----:B------:R-:W-:Y:S01]  /*d910*/  IABS R5, R6 ;  /* 0x0000000600057213 */ /* 0x000fe20000000000 */
[----:B------:R-:W-:Y:S01]  /*d920*/  @!P2 IMAD.IADD R14, R14, 0x1, -R16 ;  /* 0x000000010e0ea824 */ /* 0x000fe200078e0a10 */
[----:B------:R-:W-:Y:S01]  /*d930*/  ISETP.GE.AND P2, PT, R7, RZ, PT ;  /* 0x000000ff0700720c */ /* 0x000fe20003f46270 */
[----:B------:R-:W-:Y:S01]  /*d940*/  IMAD.MOV.U32 R10, RZ, RZ, R2 ;  /* 0x000000ffff0a7224 */ /* 0x000fe200078e0002 */
[----:B------:R1:W-:Y:S01]  /*d950*/  STL [R1+0xa8], R12 ;  /* 0x0000a80c01007387 */ /* 0x0003e20000100800 */
[----:B------:R-:W-:Y:S01]  /*d960*/  @!P6 IMAD.IADD R13, R13, 0x1, -R16 ;  /* 0x000000010d0de824 */ /* 0x000fe200078e0a10 */
[----:B------:R-:W-:Y:S01]  /*d970*/  ISETP.GT.U32.AND P6, PT, R16, R14, PT ;  /* 0x0000000e1000720c */ /* 0x000fe20003fc4070 */
[----:B0-----:R-:W-:-:S02]  /*d980*/  VIADD R9, R17, 0x44 ;  /* 0x0000004411097836 */ /* 0x001fc40000000000 */
[----:B------:R-:W-:-:S03]  /*d990*/  IMAD.HI.U32 R8, R0, R5, RZ ;  /* 0x0000000500087227 */ /* 0x000fc600078e00ff */
[----:B------:R-:W-:Y:S01]  /*d9a0*/  IABS R4, R9 ;  /* 0x0000000900047213 */ /* 0x000fe20000000000 */
[----:B------:R-:W-:Y:S01]  /*d9b0*/  @!P5 IMAD.IADD R11, R11, 0x1, -R16 ;  /* 0x000000010b0bd824 */ /* 0x000fe200078e0a10 */
[----:B------:R-:W-:Y:S01]  /*d9c0*/  ISETP.GT.U32.AND P5, PT, R16, R13, PT ;  /* 0x0000000d1000720c */ /* 0x000fe20003fa4070 */
[----:B------:R-:W-:Y:S02]  /*d9d0*/  IMAD.MOV R8, RZ, RZ, -R8 ;  /* 0x000000ffff087224 */ /* 0x000fe400078e0a08 */
[----:B------:R-:W-:-:S04]  /*d9e0*/  IMAD.HI.U32 R2, R0, R4, RZ ;  /* 0x0000000400027227 */ /* 0x000fc800078e00ff */
[----:B------:R-:W-:Y:S02]  /*d9f0*/  IMAD.MOV R2, RZ, RZ, -R2 ;  /* 0x000000ffff027224 */ /* 0x000fe400078e0a02 */
[C---:B------:R-:W-:Y:S02]  /*da00*/  IMAD R5, R16.reuse, R8, R5 ;  /* 0x0000000810057224 */ /* 0x040fe400078e0205 */
[----:B------:R-:W-:Y:S02]  /*da10*/  IMAD R4, R16, R2, R4 ;  /* 0x0000000210047224 */ /* 0x000fe400078e0204 */
[--C-:B------:R-:W-:Y:S01]  /*da20*/  @!P6 IMAD.IADD R14, R14, 0x1, -R16.reuse ;  /* 0x000000010e0ee824 */ /* 0x100fe200078e0a10 */
[C---:B------:R-:W-:Y:S01]  /*da30*/  ISETP.GT.U32.AND P6, PT, R16.reuse, R5, PT ;  /* 0x000000051000720c */ /* 0x040fe20003fc4070 */
[----:B------:R-:W-:Y:S01]  /*da40*/  @!P5 IMAD.IADD R13, R13, 0x1, -R16 ;  /* 0x000000010d0dd824 */ /* 0x000fe200078e0a10 */
[----:B------:R-:W-:Y:S01]  /*da50*/  ISETP.GT.U32.AND P5, PT, R16, R4, PT ;  /* 0x000000041000720c */ /* 0x000fe20003fa4070 */
[----:B------:R-:W-:-:S02]  /*da60*/  VIADD R7, R17, 0x42 ;  /* 0x0000004211077836 */ /* 0x000fc40000000000 */
[----:B------:R-:W-:Y:S01]  /*da70*/  @!P0 IMAD.MOV R10, RZ, RZ, -R10 ;  /* 0x000000ffff0a8224 */ /* 0x000fe200078e0a0a */
[----:B------:R-:W-:Y:S01]  /*da80*/  ISETP.GT.U32.AND P0, PT, R16, R11, PT ;  /* 0x0000000b1000720c */ /* 0x000fe20003f04070 */
[C---:B------:R-:W-:Y:S01]  /*da90*/  VIADD R8, R17.reuse, 0x40 ;  /* 0x0000004011087836 */ /* 0x040fe20000000000 */
[----:B------:R-:W-:Y:S01]  /*daa0*/  IABS R18, R7 ;  /* 0x0000000700127213 */ /* 0x000fe20000000000 */
[----:B------:R-:W-:Y:S01]  /*dab0*/  VIADD R2, R17, 0x3e ;  /* 0x0000003e11027836 */ /* 0x000fe20000000000 */
[----:B------:R0:W-:Y:S01]  /*dac0*/  STL [R1+0xa4], R10 ;  /* 0x0000a40a01007387 */ /* 0x0001e20000100800 */
[----:B------:R-:W-:Y:S01]  /*dad0*/  @!P1 IMAD.MOV R14, RZ, RZ, -R14 ;  /* 0x000000ffff0e9224 */ /* 0x000fe200078e0a0e */
[----:B-1----:R-:W-:Y:S01]  /*dae0*/  IABS R12, R8 ;  /* 0x00000008000c7213 */ /* 0x002fe20000000000 */
[--C-:B------:R-:W-:Y:S01]  /*daf0*/  @!P6 IMAD.IADD R5, R5, 0x1, -R16.reuse ;  /* 0x000000010505e824 */ /* 0x100fe200078e0a10 */
[----:B------:R-:W-:Y:S01]  /*db00*/  ISETP.GE.AND P6, PT, R9, RZ, PT ;  /* 0x000000ff0900720c */ /* 0x000fe20003fc6270 */
[----:B------:R-:W-:Y:S01]  /*db10*/  @!P5 IMAD.IADD R4, R4, 0x1, -R16 ;  /* 0x000000010404d824 */ /* 0x000fe200078e0a10 */
[----:B------:R-:W-:Y:S01]  /*db20*/  STL [R1+0xa0], R15 ;  /* 0x0000a00f01007387 */ /* 0x000fe20000100800 */
[----:B------:R-:W-:Y:S01]  /*db30*/  IMAD.HI.U32 R19, R0, R18, RZ ;  /* 0x0000001200137227 */ /* 0x000fe200078e00ff */
[----:B------:R-:W-:-:S02]  /*db40*/  ISETP.GT.U32.AND P3, PT, R16, R5, PT ;  /* 0x000000051000720c */ /* 0x000fc40003f64070 */
[----:B------:R-:W-:Y:S01]  /*db50*/  ISETP.GT.U32.AND P5, PT, R16, R4, PT ;  /* 0x000000041000720c */ /* 0x000fe20003fa4070 */
[----:B------:R-:W-:Y:S01]  /*db60*/  @!P0 IMAD.IADD R11, R11, 0x1, -R16 ;  /* 0x000000010b0b8824 */ /* 0x000fe200078e0a10 */
[----:B------:R-:W-:Y:S01]  /*db70*/  ISETP.GE.AND P0, PT, R6, RZ, PT ;  /* 0x000000ff0600720c */ /* 0x000fe20003f06270 */
[----:B------:R-:W-:Y:S01]  /*db80*/  IMAD.MOV R19, RZ, RZ, -R19 ;  /* 0x000000ffff137224 */ /* 0x000fe200078e0a13 */
[----:B------:R-:W-:Y:S01]  /*db90*/  IABS R6, R2 ;  /* 0x0000000200067213 */ /* 0x000fe20000000000 */
[----:B0-----:R-:W-:Y:S01]  /*dba0*/  IMAD.HI.U32 R10, R0, R12, RZ ;  /* 0x0000000c000a7227 */ /* 0x001fe200078e00ff */
[----:B------:R-:W-:Y:S03]  /*dbb0*/  STL [R1+0x9c], R14 ;  /* 0x00009c0e01007387 */ /* 0x000fe60000100800 */
[----:B------:R-:W-:Y:S02]  /*dbc0*/  IMAD R9, R16, R19, R18 ;  /* 0x0000001310097224 */ /* 0x000fe400078e0212 */
[----:B------:R-:W-:Y:S01]  /*dbd0*/  @!P2 IMAD.MOV R11, RZ, RZ, -R11 ;  /* 0x000000ffff0ba224 */ /* 0x000fe200078e0a0b */
[----:B------:R-:W-:Y:S01]  /*dbe0*/  ISETP.GE.AND P2, PT, R8, RZ, PT ;  /* 0x000000ff0800720c */ /* 0x000fe20003f46270 */
[----:B------:R-:W-:Y:S01]  /*dbf0*/  IMAD.MOV R10, RZ, RZ, -R10 ;  /* 0x000000ffff0a7224 */ /* 0x000fe200078e0a0a */
[----:B------:R-:W-:Y:S01]  /*dc00*/  ISETP.GT.U32.AND P1, PT, R16, R9, PT ;  /* 0x000000091000720c */ /* 0x000fe20003f24070 */
[----:B------:R-:W-:-:S04]  /*dc10*/  IMAD.HI.U32 R8, R0, R6, RZ ;  /* 0x0000000600087227 */ /* 0x000fc800078e00ff */
[----:B------:R-:W-:Y:S01]  /*dc20*/  @!P4 IMAD.MOV R13, RZ, RZ, -R13 ;  /* 0x000000ffff0dc224 */ /* 0x000fe200078e0a0d */
[----:B------:R-:W-:Y:S01]  /*dc30*/  ISETP.GE.AND P4, PT, R7, RZ, PT ;  /* 0x000000ff0700720c */ /* 0x000fe20003f86270 */
[----:B------:R-:W-:Y:S01]  /*dc40*/  @!P3 IMAD.IADD R5, R5, 0x1, -R16 ;  /* 0x000000010505b824 */ /* 0x000fe200078e0a10 */
[----:B------:R-:W-:Y:S01]  /*dc50*/  ISETP.GE.AND P3, PT, R2, RZ, PT ;  /* 0x000000ff0200720c */ /* 0x000fe20003f66270 */
[----:B------:R-:W-:Y:S01]  /*dc60*/  IMAD R12, R16, R10, R12 ;  /* 0x0000000a100c7224 */ /* 0x000fe200078e020c */
[----:B------:R0:W-:Y:S01]  /*dc70*/  STL [R1+0x98], R13 ;  /* 0x0000980d01007387 */ /* 0x0001e20000100800 */
[----:B------:R-:W-:Y:S02]  /*dc80*/  IMAD.MOV R2, RZ, RZ, -R8 ;  /* 0x000000ffff027224 */ /* 0x000fe400078e0a08 */
[----:B------:R-:W-:Y:S01]  /*dc90*/  @!P5 IMAD.IADD R4, R4, 0x1, -R16 ;  /* 0x000000010404d824 */ /* 0x000fe200078e0a10 */
[----:B------:R1:W-:Y:S01]  /*dca0*/  STL [R1+0x8c], R11 ;  /* 0x00008c0b01007387 */ /* 0x0003e20000100800 */
[C---:B------:R-:W-:Y:S01]  /*dcb0*/  ISETP.GT.U32.AND P5, PT, R16.reuse, R12, PT ;  /* 0x0000000c1000720c */ /* 0x040fe20003fa4070 */
[----:B------:R-:W-:-:S02]  /*dcc0*/  IMAD R2, R16, R2, R6 ;  /* 0x0000000210027224 */ /* 0x000fc400078e0206 */
[----:B------:R-:W-:Y:S02]  /*dcd0*/  @!P1 IMAD.IADD R9, R9, 0x1, -R16 ;  /* 0x0000000109099824 */ /* 0x000fe400078e0a10 */
[----:B------:R-:W-:Y:S02]  /*dce0*/  VIADD R7, R17, 0x3c ;  /* 0x0000003c11077836 */ /* 0x000fe40000000000 */
[----:B0-----:R-:W-:Y:S01]  /*dcf0*/  IMAD.MOV.U32 R13, RZ, RZ, R5 ;  /* 0x000000ffff0d7224 */ /* 0x001fe200078e0005 */
[C---:B------:R-:W-:Y:S01]  /*dd00*/  ISETP.GT.U32.AND P1, PT, R16.reuse, R9, PT ;  /* 0x000000091000720c */ /* 0x040fe20003f24070 */
[----:B-1----:R-:W-:Y:S01]  /*dd10*/  IMAD.MOV.U32 R11, RZ, RZ, R4 ;  /* 0x000000ffff0b7224 */ /* 0x002fe200078e0004 */
[----:B------:R-:W-:Y:S01]  /*dd20*/  IABS R8, R7 ;  /* 0x0000000700087213 */ /* 0x000fe20000000000 */
[----:B------:R-:W-:Y:S01]  /*dd30*/  @!P0 IMAD.MOV R13, RZ, RZ, -R13 ;  /* 0x000000ffff0d8224 */ /* 0x000fe200078e0a0d */
[----:B------:R-:W-:Y:S01]  /*dd40*/  ISETP.GE.AND P0, PT, R7, RZ, PT ;  /* 0x000000ff0700720c */ /* 0x000fe20003f06270 */
[----:B------:R-:W-:Y:S01]  /*dd50*/  @!P6 IMAD.MOV R11, RZ, RZ, -R11 ;  /* 0x000000ffff0be224 */ /* 0x000fe200078e0a0b */
[----:B------:R-:W-:Y:S01]  /*dd60*/  ISETP.GT.U32.AND P6, PT, R16, R2, PT ;  /* 0x000000021000720c */ /* 0x000fe20003fc4070 */
[----:B------:R-:W-:Y:S01]  /*dd70*/  @!P5 IMAD.IADD R12, R12, 0x1, -R16 ;  /* 0x000000010c0cd824 */ /* 0x000fe200078e0a10 */
[----:B------:R-:W-:Y:S01]  /*dd80*/  STL [R1+0x88], R13 ;  /* 0x0000880d01007387 */ /* 0x000fe20000100800 */
[----:B------:R-:W-:-:S02]  /*dd90*/  VIADD R5, R17, 0x3a ;  /* 0x0000003a11057836 */ /* 0x000fc40000000000 */
[----:B------:R-:W-:Y:S01]  /*dda0*/  IMAD.HI.U32 R4, R0, R8, RZ ;  /* 0x0000000800047227 */ /* 0x000fe200078e00ff */
[----:B------:R-:W-:Y:S01]  /*ddb0*/  ISETP.GT.U32.AND P5, PT, R16, R12, PT ;  /* 0x0000000c1000720c */ /* 0x000fe20003fa4070 */
[----:B------:R0:W-:Y:S01]  /*ddc0*/  STL [R1+0x80], R11 ;  /* 0x0000800b01007387 */ /* 0x0001e20000100800 */
[----:B------:R-:W-:Y:S01]  /*ddd0*/  IABS R6, R5 ;  /* 0x0000000500067213 */ /* 0x000fe20000000000 */
[----:B------:R-:W-:Y:S02]  /*dde0*/  IMAD.MOV R4, RZ, RZ, -R4 ;  /* 0x000000ffff047224 */ /* 0x000fe400078e0a04 */
[--C-:B------:R-:W-:Y:S01]  /*ddf0*/  @!P1 IMAD.IADD R9, R9, 0x1, -R16.reuse ;  /* 0x0000000109099824 */ /* 0x100fe200078e0a10 */
[----:B------:R-:W-:Y:S01]  /*de00*/  ISETP.GE.AND P1, PT, R5, RZ, PT ;  /* 0x000000ff0500720c */ /* 0x000fe20003f26270 */
[----:B------:R-:W-:Y:S02]  /*de10*/  @!P6 IMAD.IADD R2, R2, 0x1, -R16 ;  /* 0x000000010202e824 */ /* 0x000fe400078e0a10 */
[----:B------:R-:W-:-:S02]  /*de20*/  IMAD R8, R16, R4, R8 ;  /* 0x0000000410087224 */ /* 0x000fc400078e0208 */
[----:B0-----:R-:W-:Y:S01]  /*de30*/  VIADD R11, R17, 0x38 ;  /* 0x00000038110b7836 */ /* 0x001fe20000000000 */
[----:B------:R-:W-:Y:S01]  /*de40*/  ISETP.GT.U32.AND P6, PT, R16, R2, PT ;  /* 0x000000021000720c */ /* 0x000fe20003fc4070 */
[----:B------:R-:W-:-:S03]  /*de50*/  IMAD.HI.U32 R10, R0, R6, RZ ;  /* 0x00000006000a7227 */ /* 0x000fc600078e00ff */
[----:B------:R-:W-:Y:S01]  /*de60*/  IABS R5, R11 ;  /* 0x0000000b00057213 */ /* 0x000fe20000000000 */
[----:B------:R-:W-:Y:S02]  /*de70*/  IMAD.MOV.U32 R13, RZ, RZ, R9 ;  /* 0x000000ffff0d7224 */ /* 0x000fe400078e0009 */
[----:B------:R-:W-:Y:S01]  /*de80*/  @!P5 IMAD.IADD R12, R12, 0x1, -R16 ;  /* 0x000000010c0cd824 */ /* 0x000fe200078e0a10 */
[----:B------:R-:W-:Y:S01]  /*de90*/  ISETP.GT.U32.AND P5, PT, R16, R8, PT ;  /* 0x000000081000720c */ /* 0x000fe20003fa4070 */
[----:B------:R-:W-:-:S04]  /*dea0*/  IMAD.HI.U32 R9, R0, R5, RZ ;  /* 0x0000000500097227 */ /* 0x000fc800078e00ff */
[----:B------:R-:W-:Y:S02]  /*deb0*/  IMAD.MOV R10, RZ, RZ, -R10 ;  /* 0x000000ffff0a7224 */ /* 0x000fe400078e0a0a */
[----:B------:R-:W-:Y:S02]  /*dec0*/  IMAD.MOV R9, RZ, RZ, -R9 ;  /* 0x000000ffff097224 */ /* 0x000fe400078e0a09 */
[----:B------:R-:W-:Y:S02]  /*ded0*/  IMAD R6, R16, R10, R6 ;  /* 0x0000000a10067224 */ /* 0x000fe400078e0206 */
[----:B------:R-:W-:Y:S02]  /*dee0*/  @!P6 IMAD.IADD R2, R2, 0x1, -R16 ;  /* 0x000000010202e824 */ /* 0x000fe400078e0a10 */
[----:B------:R-:W-:Y:S01]  /*def0*/  @!P4 IMAD.MOV R13, RZ, RZ, -R13 ;  /* 0x000000ffff0dc224 */ /* 0x000fe200078e0a0d */
[----:B------:R-:W-:Y:S01]  /*df00*/  ISETP.GE.AND P4, PT, R11, RZ, PT ;  /* 0x000000ff0b00720c */ /* 0x000fe20003f86270 */
[C---:B------:R-:W-:Y:S01]  /*df10*/  IMAD R5, R16.reuse, R9, R5 ;  /* 0x0000000910057224 */ /* 0x040fe200078e0205 */
[----:B------:R-:W-:Y:S01]  /*df20*/  ISETP.GT.U32.AND P6, PT, R16, R6, PT ;  /* 0x000000061000720c */ /* 0x000fe20003fc4070 */
[----:B------:R-:W-:Y:S01]  /*df30*/  IMAD.MOV.U32 R11, RZ, RZ, R2 ;  /* 0x000000ffff0b7224 */ /* 0x000fe200078e0002 */
[----:B------:R0:W-:Y:S01]  /*df40*/  STL [R1+0x7c], R13 ;  /* 0x00007c0d01007387 */ /* 0x0001e20000100800 */
[----:B------:R-:W-:-:S02]  /*df50*/  VIADD R7, R17, 0x36 ;  /* 0x0000003611077836 */ /* 0x000fc40000000000 */
[----:B------:R-:W-:Y:S01]  /*df60*/  @!P3 IMAD.MOV R11, RZ, RZ, -R11 ;  /* 0x000000ffff0bb224 */ /* 0x000fe200078e0a0b */
[----:B------:R-:W-:Y:S01]  /*df70*/  ISETP.GT.U32.AND P3, PT, R16, R5, PT ;  /* 0x000000051000720c */ /* 0x000fe20003f64070 */
[----:B------:R-:W-:Y:S01]  /*df80*/  @!P5 IMAD.IADD R8, R8, 0x1, -R16 ;  /* 0x000000010808d824 */ /* 0x000fe200078e0a10 */
[----:B------:R-:W-:Y:S01]  /*df90*/  IABS R4, R7 ;  /* 0x0000000700047213 */ /* 0x000fe20000000000 */
[----:B------:R-:W-:Y:S01]  /*dfa0*/  @!P2 IMAD.MOV R12, RZ, RZ, -R12 ;  /* 0x000000ffff0ca224 */ /* 0x000fe200078e0a0c */
[----:B------:R-:W-:Y:S01]  /*dfb0*/  ISETP.GE.AND P2, PT, R7, RZ, PT ;  /* 0x000000ff0700720c */ /* 0x000fe20003f46270 */
[----:B------:R-:W-:Y:S01]  /*dfc0*/  VIADD R10, R17, 0x34 ;  /* 0x00000034110a7836 */ /* 0x000fe20000000000 */
[----:B------:R-:W-:Y:S01]  /*dfd0*/  ISETP.GT.U32.AND P5, PT, R16, R8, PT ;  /* 0x000000081000720c */ /* 0x000fe20003fa4070 */
[----:B------:R-:W-:Y:S01]  /*dfe0*/  IMAD.HI.U32 R7, R0, R4, RZ ;  /* 0x0000000400077227 */ /* 0x000fe200078e00ff */
[----:B------:R-:W-:Y:S02]  /*dff0*/  STL [R1+0x78], R12 ;  /* 0x0000780c01007387 */ /* 0x000fe40000100800 */
[----:B------:R-:W-:Y:S01]  /*e000*/  IABS R14, R10 ;  /* 0x0000000a000e7213 */ /* 0x000fe20000000000 */
[----:B------:R-:W-:Y:S01]  /*e010*/  @!P6 IMAD.IADD R6, R6, 0x1, -R16 ;  /* 0x000000010606e824 */ /* 0x000fe200078e0a10 */
[----:B------:R1:W-:Y:S01]  /*e020*/  STL [R1+0x74], R11 ;  /* 0x0000740b01007387 */ /* 0x0003e20000100800 */
[----:B------:R-:W-:-:S02]  /*e030*/  IMAD.MOV R2, RZ, RZ, -R7 ;  /* 0x000000ffff027224 */ /* 0x000fc400078e0a07 */
[----:B------:R-:W-:Y:S01]  /*e040*/  VIADD R7, R17, 0x32 ;  /* 0x0000003211077836 */ /* 0x000fe20000000000 */
[C---:B------:R-:W-:Y:S01]  /*e050*/  ISETP.GT.U32.AND P6, PT, R16.reuse, R6, PT ;  /* 0x000000061000720c */ /* 0x040fe20003fc4070 */
[----:B------:R-:W-:Y:S02]  /*e060*/  @!P3 IMAD.IADD R5, R5, 0x1, -R16 ;  /* 0x000000010505b824 */ /* 0x000fe400078e0a10 */
[----:B------:R-:W-:Y:S01]  /*e070*/  IMAD R4, R16, R2, R4 ;  /* 0x0000000210047224 */ /* 0x000fe200078e0204 */
[----:B0-----:R-:W-:Y:S01]  /*e080*/  IABS R13, R7 ;  /* 0x00000007000d7213 */ /* 0x001fe20000000000 */
[----:B------:R-:W-:Y:S01]  /*e090*/  @!P5 IMAD.IADD R8, R8, 0x1, -R16 ;  /* 0x000000010808d824 */ /* 0x000fe200078e0a10 */
[----:B------:R-:W-:Y:S01]  /*e0a0*/  ISETP.GT.U32.AND P3, PT, R16, R5, PT ;  /* 0x000000051000720c */ /* 0x000fe20003f64070 */
[----:B------:R-:W-:Y:S01]  /*e0b0*/  IMAD.HI.U32 R9, R0, R14, RZ ;  /* 0x0000000e00097227 */ /* 0x000fe200078e00ff */
[----:B------:R-:W-:-:S03]  /*e0c0*/  ISETP.GT.U32.AND P5, PT, R16, R4, PT ;  /* 0x000000041000720c */ /* 0x000fc60003fa4070 */
[----:B-1----:R-:W-:Y:S02]  /*e0d0*/  IMAD.MOV.U32 R11, RZ, RZ, R8 ;  /* 0x000000ffff0b7224 */ /* 0x002fe400078e0008 */
[----:B------:R-:W-:-:S04]  /*e0e0*/  IMAD.HI.U32 R8, R0, R13, RZ ;  /* 0x0000000d00087227 */ /* 0x000fc800078e00ff */
[----:B------:R-:W-:Y:S02]  /*e0f0*/  IMAD.MOV R9, RZ, RZ, -R9 ;  /* 0x000000ffff097224 */ /* 0x000fe400078e0a09 */
[----:B------:R-:W-:Y:S02]  /*e100*/  IMAD.MOV R8, RZ, RZ, -R8 ;  /* 0x000000ffff087224 */ /* 0x000fe400078e0a08 */
[----:B------:R-:W-:Y:S01]  /*e110*/  @!P6 IMAD.IADD R6, R6, 0x1, -R16 ;  /* 0x000000010606e824 */ /* 0x000fe200078e0a10 */
[----:B------:R-:W-:Y:S01]  /*e120*/  ISETP.GE.AND P6, PT, R7, RZ, PT ;  /* 0x000000ff0700720c */ /* 0x000fe20003fc6270 */
[C---:B------:R-:W-:Y:S02]  /*e130*/  IMAD R14, R16.reuse, R9, R14 ;  /* 0x00000009100e7224 */ /* 0x040fe400078e020e */
[----:B------:R-:W-:Y:S02]  /*e140*/  VIADD R2, R17, 0x30 ;  /* 0x0000003011027836 */ /* 0x000fe40000000000 */
[----:B------:R-:W-:-:S02]  /*e150*/  IMAD R13, R16, R8, R13 ;  /* 0x00000008100d7224 */ /* 0x000fc400078e020d */
[----:B------:R-:W-:Y:S01]  /*e160*/  @!P3 IMAD.IADD R5, R5, 0x1, -R16 ;  /* 0x000000010505b824 */ /* 0x000fe200078e0a10 */
[----:B------:R-:W-:Y:S01]  /*e170*/  ISETP.GT.U32.AND P3, PT, R16, R14, PT ;  /* 0x0000000e1000720c */ /* 0x000fe20003f64070 */
[----:B------:R-:W-:Y:S01]  /*e180*/  IMAD.MOV.U32 R15, RZ, RZ, R6 ;  /* 0x000000ffff0f7224 */ /* 0x000fe200078e0006 */
[----:B------:R-:W-:Y:S01]  /*e190*/  IABS R12, R2 ;  /* 0x00000002000c7213 */ /* 0x000fe20000000000 */
[----:B------:R-:W-:Y:S02]  /*e1a0*/  @!P5 IMAD.IADD R4, R4, 0x1, -R16 ;  /* 0x000000010404d824 */ /* 0x000fe400078e0a10 */
[----:B------:R-:W-:Y:S01]  /*e1b0*/  @!P0 IMAD.MOV R11, RZ, RZ, -R11 ;  /* 0x000000ffff0b8224 */ /* 0x000fe200078e0a0b */
[----:B------:R-:W-:Y:S01]  /*e1c0*/  ISETP.GE.AND P0, PT, R10, RZ, PT ;  /* 0x000000ff0a00720c */ /* 0x000fe20003f06270 */
[----:B------:R-:W-:Y:S01]  /*e1d0*/  @!P1 IMAD.MOV R15, RZ, RZ, -R15 ;  /* 0x000000ffff0f9224 */ /* 0x000fe200078e0a0f */
[----:B------:R-:W-:Y:S01]  /*e1e0*/  ISETP.GT.U32.AND P1, PT, R16, R13, PT ;  /* 0x0000000d1000720c */ /* 0x000fe20003f24070 */
[----:B------:R-:W-:Y:S01]  /*e1f0*/  IMAD.HI.U32 R10, R0, R12, RZ ;  /* 0x0000000c000a7227 */ /* 0x000fe200078e00ff */
[----:B------:R-:W-:Y:S01]  /*e200*/  ISETP.GT.U32.AND P5, PT, R16, R4, PT ;  /* 0x000000041000720c */ /* 0x000fe20003fa4070 */
[----:B------:R0:W-:Y:S02]  /*e210*/  STL [R1+0x70], R11 ;  /* 0x0000700b01007387 */ /* 0x0001e40000100800 */
[----:B------:R-:W-:-:S02]  /*e220*/  IMAD.MOV R7, RZ, RZ, -R10 ;  /* 0x000000ffff077224 */ /* 0x000fc400078e0a0a */
[----:B------:R-:W-:Y:S01]  /*e230*/  @!P3 IMAD.IADD R14, R14, 0x1, -R16 ;  /* 0x000000010e0eb824 */ /* 0x000fe200078e0a10 */
[----:B------:R-:W-:Y:S01]  /*e240*/  STL [R1+0x6c], R15 ;  /* 0x00006c0f01007387 */ /* 0x000fe20000100800 */
[C---:B------:R-:W-:Y:S02]  /*e250*/  IMAD R12, R16.reuse, R7, R12 ;  /* 0x00000007100c7224 */ /* 0x040fe400078e020c */
[C---:B------:R-:W-:Y:S02]  /*e260*/  VIADD R10, R17.reuse, 0x28 ;  /* 0x00000028110a7836 */ /* 0x040fe40000000000 */
[----:B0-----:R-:W-:Y:S02]  /*e270*/  IMAD.MOV.U32 R11, RZ, RZ, R5 ;  /* 0x000000ffff0b7224 */ /* 0x001fe400078e0005 */
[----:B------:R-:W-:Y:S02]  /*e280*/  VIADD R5, R17, 0x2e ;  /* 0x0000002e11057836 */ /* 0x000fe40000000000 */
[--C-:B------:R-:W-:Y:S01]  /*e290*/  @!P1 IMAD.IADD R13, R13, 0x1, -R16.reuse ;  /* 0x000000010d0d9824 */ /* 0x100fe200078e0a10 */
[----:B------:R-:W-:Y:S01]  /*e2a0*/  ISETP.GT.U32.AND P1, PT, R16, R14, PT ;  /* 0x0000000e1000720c */ /* 0x000fe20003f24070 */
[----:B------:R-:W-:Y:S01]  /*e2b0*/  @!P4 IMAD.MOV R11, RZ, RZ, -R11 ;  /* 0x000000ffff0bc224 */ /* 0x000fe200078e0a0b */
[----:B------:R-:W-:Y:S01]  /*e2c0*/  IABS R8, R5 ;  /* 0x0000000500087213 */ /* 0x000fe20000000000 */
[----:B------:R-:W-:Y:S01]  /*e2d0*/  @!P5 IMAD.IADD R4, R4, 0x1, -R16 ;  /* 0x000000010404d824 */ /* 0x000fe200078e0a10 */
[----:B------:R-:W-:Y:S01]  /*e2e0*/  ISETP.GT.U32.AND P5, PT, R16, R12, PT ;  /* 0x0000000c1000720c */ /* 0x000fe20003fa4070 */
[----:B------:R-:W-:Y:S01]  /*e2f0*/  VIADD R18, R17, 0x1c ;  /* 0x0000001c11127836 */ /* 0x000fe20000000000 */
[----:B------:R0:W-:Y:S01]  /*e300*/  STL [R1+0x68], R11 ;  /* 0x0000680b01007387 */ /* 0x0001e20000100800 */
[----:B------:R-:W-:Y:S01]  /*e310*/  IMAD.HI.U32 R6, R0, R8, RZ ;  /* 0x0000000800067227 */ /* 0x000fe200078e00ff */
[----:B------:R-:W-:-:S02]  /*e320*/  ISETP.GE.AND P4, PT, R2, RZ, PT ;  /* 0x000000ff0200720c */ /* 0x000fc40003f86270 */
[----:B------:R-:W-:Y:S01]  /*e330*/  ISETP.GE.AND P3, PT, R5, RZ, PT ;  /* 0x000000ff0500720c */ /* 0x000fe20003f66270 */
[----:B------:R-:W-:Y:S02]  /*e340*/  IMAD.MOV R6, RZ, RZ, -R6 ;  /* 0x000000ffff067224 */ /* 0x000fe400078e0a06 */
[----:B------:R-:W-:Y:S02]  /*e350*/  @!P1 IMAD.IADD R14, R14, 0x1, -R16 ;  /* 0x000000010e0e9824 */ /* 0x000fe400078e0a10 */
[C---:B------:R-:W-:Y:S01]  /*e360*/  IMAD R8, R16.reuse, R6, R8 ;  /* 0x0000000610087224 */ /* 0x040fe200078e0208 */
[----:B------:R-:W-:Y:S01]  /*e370*/  IABS R6, R10 ;  /* 0x0000000a00067213 */ /* 0x000fe20000000000 */
[C---:B0-----:R-:W-:Y:S02]  /*e380*/  VIADD R11, R17.reuse, 0x2c ;  /* 0x0000002c110b7836 */ /* 0x041fe40000000000 */
[----:B------:R-:W-:Y:S01]  /*e390*/  VIADD R2, R17, 0x2a ;  /* 0x0000002a11027836 */ /* 0x000fe20000000000 */
[----:B------:R-:W-:Y:S01]  /*e3a0*/  ISETP.GT.U32.AND P1, PT, R16, R8, PT ;  /* 0x000000081000720c */ /* 0x000fe20003f24070 */
[----:B------:R-:W-:Y:S01]  /*e3b0*/  IMAD.MOV.U32 R9, RZ, RZ, R4 ;  /* 0x000000ffff097224 */ /* 0x000fe200078e0004 */
[----:B------:R-:W-:Y:S01]  /*e3c0*/  IABS R7, R11 ;  /* 0x0000000b00077213 */ /* 0x000fe20000000000 */
[----:B------:R-:W-:Y:S01]  /*e3d0*/  @!P5 IMAD.IADD R12, R12, 0x1, -R16 ;  /* 0x000000010c0cd824 */ /* 0x000fe200078e0a10 */
[----:B------:R-:W-:Y:S01]  /*e3e0*/  ISETP.GT.U32.AND P5, PT, R16, R13, PT ;  /* 0x0000000d1000720c */ /* 0x000fe20003fa4070 */
[----:B------:R-:W-:Y:S01]  /*e3f0*/  @!P2 IMAD.MOV R9, RZ, RZ, -R9 ;  /* 0x000000ffff09a224 */ /* 0x000fe200078e0a09 */
[----:B------:R-:W-:Y:S01]  /*e400*/  IABS R5, R2 ;  /* 0x0000000200057213 */ /* 0x000fe20000000000 */
[----:B------:R-:W-:Y:S01]  /*e410*/  IMAD.HI.U32 R4, R0, R7, RZ ;  /* 0x0000000700047227 */ /* 0x000fe200078e00ff */
[----:B------:R-:W-:-:S02]  /*e420*/  ISETP.GT.U32.AND P2, PT, R16, R12, PT ;  /* 0x0000000c1000720c */ /* 0x000fc40003f44070 */
[----:B------:R0:W-:Y:S01]  /*e430*/  STL [R1+0x64], R9 ;  /* 0x0000640901007387 */ /* 0x0001e20000100800 */
[----:B------:R-:W-:Y:S02]  /*e440*/  IMAD.MOV R4, RZ, RZ, -R4 ;  /* 0x000000ffff047224 */ /* 0x000fe400078e0a04 */
[----:B------:R-:W-:Y:S02]  /*e450*/  @!P1 IMAD.IADD R8, R8, 0x1, -R16 ;  /* 0x0000000108089824 */ /* 0x000fe400078e0a10 */
[----:B------:R-:W-:Y:S02]  /*e460*/  IMAD R7, R16, R4, R7 ;  /* 0x0000000410077224 */ /* 0x000fe400078e0207 */
[----:B------:R-:W-:Y:S01]  /*e470*/  IMAD.HI.U32 R4, R0, R5, RZ ;  /* 0x0000000500047227 */ /* 0x000fe200078e00ff */
[----:B------:R-:W-:-:S03]  /*e480*/  ISETP.GT.U32.AND P1, PT, R16, R8, PT ;  /* 0x000000081000720c */ /* 0x000fc60003f24070 */
[----:B------:R-:W-:Y:S02]  /*e490*/  IMAD.MOV R4, RZ, RZ, -R4 ;  /* 0x000000ffff047224 */ /* 0x000fe400078e0a04 */
[----:B0-----:R-:W-:Y:S02]  /*e4a0*/  VIADD R9, R17, 0x26 ;  /* 0x0000002611097836 */ /* 0x001fe40000000000 */
[--C-:B------:R-:W-:Y:S01]  /*e4b0*/  @!P5 IMAD.IADD R13, R13, 0x1, -R16.reuse ;  /* 0x000000010d0dd824 */ /* 0x100fe200078e0a10 */
[----:B------:R-:W-:Y:S01]  /*e4c0*/  ISETP.GT.U32.AND P5, PT, R16, R7, PT ;  /* 0x000000071000720c */ /* 0x000fe20003fa4070 */
[----:B------:R-:W-:Y:S01]  /*e4d0*/  @!P2 IMAD.IADD R12, R12, 0x1, -R16 ;  /* 0x000000010c0ca824 */ /* 0x000fe200078e0a10 */
[----:B------:R-:W-:Y:S01]  /*e4e0*/  ISETP.GE.AND P2, PT, R11, RZ, PT ;  /* 0x000000ff0b00720c */ /* 0x000fe20003f46270 */
[----:B------:R-:W-:Y:S01]  /*e4f0*/  IMAD R5, R16, R4, R5 ;  /* 0x0000000410057224 */ /* 0x000fe200078e0205 */
[----:B------:R-:W-:Y:S01]  /*e500*/  IABS R11, R9 ;  /* 0x00000009000b7213 */ /* 0x000fe20000000000 */
[----:B------:R-:W-:-:S02]  /*e510*/  IMAD.MOV.U32 R15, RZ, RZ, R14 ;  /* 0x000000ffff0f7224 */ /* 0x000fc400078e000e */
[----:B------:R-:W-:Y:S01]  /*e520*/  @!P6 IMAD.MOV R13, RZ, RZ, -R13 ;  /* 0x000000ffff0de224 */ /* 0x000fe200078e0a0d */
[----:B------:R-:W-:Y:S01]  /*e530*/  ISETP.GT.U32.AND P6, PT, R16, R5, PT ;  /* 0x000000051000720c */ /* 0x000fe20003fc4070 */
[----:B------:R-:W-:Y:S01]  /*e540*/  @!P0 IMAD.MOV R15, RZ, RZ, -R15 ;  /* 0x000000ffff0f8224 */ /* 0x000fe200078e0a0f */
[----:B------:R-:W-:Y:S01]  /*e550*/  ISETP.GE.AND P0, PT, R2, RZ, PT ;  /* 0x000000ff0200720c */ /* 0x000fe20003f06270 */
[----:B------:R-:W-:Y:S02]  /*e560*/  IMAD.MOV.U32 R2, RZ, RZ, R11 ;  /* 0x000000ffff027224 */ /* 0x000fe400078e000b */
[----:B------:R-:W-:Y:S01]  /*e570*/  IMAD.HI.U32 R11, R0, R6, RZ ;  /* 0x00000006000b7227 */ /* 0x000fe200078e00ff */
[----:B------:R-:W-:Y:S03]  /*e580*/  STL [R1+0x5c], R15 ;  /* 0x00005c0f01007387 */ /* 0x000fe60000100800 */
[----:B------:R-:W-:Y:S01]  /*e590*/  IMAD.MOV R11, RZ, RZ, -R11 ;  /* 0x000000ffff0b7224 */ /* 0x000fe200078e0a0b */
[----:B------:R0:W-:Y:S01]  /*e5a0*/  STL [R1+0x58], R13 ;  /* 0x0000580d01007387 */ /* 0x0001e20000100800 */
[----:B------:R-:W-:Y:S01]  /*e5b0*/  @!P1 IMAD.IADD R8, R8, 0x1, -R16 ;  /* 0x0000000108089824 */ /* 0x000fe200078e0a10 */
[----:B------:R-:W-:Y:S01]  /*e5c0*/  ISETP.GE.AND P1, PT, R9, RZ, PT ;  /* 0x000000ff0900720c */ /* 0x000fe20003f26270 */
[----:B------:R-:W-:Y:S01]  /*e5d0*/  IMAD R6, R16, R11, R6 ;  /* 0x0000000b10067224 */ /* 0x000fe200078e0206 */
[----:B------:R-:W-:Y:S01]  /*e5e0*/  IABS R11, R18 ;  /* 0x00000012000b7213 */ /* 0x000fe20000000000 */
[----:B------:R-:W-:-:S02]  /*e5f0*/  @!P6 IMAD.IADD R5, R5, 0x1, -R16 ;  /* 0x000000010505e824 */ /* 0x000fc400078e0a10 */
[----:B------:R-:W-:Y:S02]  /*e600*/  @!P5 IMAD.IADD R7, R7, 0x1, -R16 ;  /* 0x000000010707d824 */ /* 0x000fe400078e0a10 */
[----:B------:R-:W-:Y:S01]  /*e610*/  IMAD.HI.U32 R4, R0, R2, RZ ;  /* 0x0000000200047227 */ /* 0x000fe200078e00ff */
[C---:B------:R-:W-:Y:S02]  /*e620*/  ISETP.GT.U32.AND P6, PT, R16.reuse, R5, PT ;  /* 0x000000051000720c */ /* 0x040fe40003fc4070 */
[C---:B------:R-:W-:Y:S01]  /*e630*/  ISETP.GT.U32.AND P5, PT, R16.reuse, R7, PT ;  /* 0x000000071000720c */ /* 0x040fe20003fa4070 */
[----:B0-----:R-:W-:Y:S02]  /*e640*/  IMAD.MOV.U32 R13, RZ, RZ, R8 ;  /* 0x000000ffff0d7224 */ /* 0x001fe400078e0008 */
[----:B------:R-:W-:Y:S02]  /*e650*/  IMAD.MOV R4, RZ, RZ, -R4 ;  /* 0x000000ffff047224 */ /* 0x000fe400078e0a04 */
[----:B------:R-:W-:Y:S01]  /*e660*/  @!P3 IMAD.MOV R13, RZ, RZ, -R13 ;  /* 0x000000ffff0db224 */ /* 0x000fe200078e0a0d */
[C---:B------:R-:W-:Y:S01]  /*e670*/  ISETP.GT.U32.AND P3, PT, R16.reuse, R6, PT ;  /* 0x000000061000720c */ /* 0x040fe20003f64070 */
[----:B------:R-:W-:-:S02]  /*e680*/  IMAD R2, R16, R4, R2 ;  /* 0x0000000410027224 */ /* 0x000fc400078e0202 */
[----:B------:R-:W-:Y:S02]  /*e690*/  VIADD R15, R17, 0x24 ;  /* 0x00000024110f7836 */ /* 0x000fe40000000000 */
[----:B------:R-:W-:Y:S01]  /*e6a0*/  @!P4 IMAD.MOV R12, RZ, RZ, -R12 ;  /* 0x000000ffff0cc224 */ /* 0x000fe200078e0a0c */
[----:B------:R-:W-:Y:S01]  /*e6b0*/  ISETP.GE.AND P4, PT, R10, RZ, PT ;  /* 0x000000ff0a00720c */ /* 0x000fe20003f86270 */
[--C-:B------:R-:W-:Y:S01]  /*e6c0*/  @!P6 IMAD.IADD R5, R5, 0x1, -R16.reuse ;  /* 0x000000010505e824 */ /* 0x100fe200078e0a10 */
[----:B------:R-:W-:Y:S01]  /*e6d0*/  ISETP.GT.U32.AND P6, PT, R16, R2, PT ;  /* 0x000000021000720c */ /* 0x000fe20003fc4070 */
[----:B------:R-:W-:Y:S01]  /*e6e0*/  VIADD R4, R17, 0x20 ;  /* 0x0000002011047836 */ /* 0x000fe20000000000 */
[----:B------:R0:W-:Y:S01]  /*e6f0*/  STL [R1+0x54], R12 ;  /* 0x0000540c01007387 */ /* 0x0001e20000100800 */
[--C-:B------:R-:W-:Y:S01]  /*e700*/  @!P5 IMAD.IADD R7, R7, 0x1, -R16.reuse ;  /* 0x000000010707d824 */ /* 0x100fe200078e0a10 */
[----:B------:R-:W-:Y:S01]  /*e710*/  ISETP.GE.AND P5, PT, R15, RZ, PT ;  /* 0x000000ff0f00720c */ /* 0x000fe20003fa6270 */
[----:B------:R-:W-:Y:S01]  /*e720*/  @!P3 IMAD.IADD R6, R6, 0x1, -R16 ;  /* 0x000000010606b824 */ /* 0x000fe200078e0a10 */
[----:B------:R-:W-:Y:S01]  /*e730*/  IABS R15, R15 ;  /* 0x0000000f000f7213 */ /* 0x000fe20000000000 */
[----:B------:R1:W-:Y:S01]  /*e740*/  STL [R1+0x50], R13 ;  /* 0x0000500d01007387 */ /* 0x0003e20000100800 */
[----:B------:R-:W-:-:S02]  /*e750*/  VIADD R14, R17, 0x22 ;  /* 0x00000022110e7836 */ /* 0x000fc40000000000 */
[----:B------:R-:W-:Y:S01]  /*e760*/  ISETP.GT.U32.AND P3, PT, R16, R6, PT ;  /* 0x000000061000720c */ /* 0x000fe20003f64070 */
[----:B------:R-:W-:-:S04]  /*e770*/  IMAD.HI.U32 R8, R0, R15, RZ ;  /* 0x0000000f00087227 */ /* 0x000fc800078e00ff */
[----:B0-----:R-:W-:Y:S01]  /*e780*/  IMAD.MOV.U32 R12, RZ, RZ, R7 ;  /* 0x000000ffff0c7224 */ /* 0x001fe200078e0007 */
[----:B-1----:R-:W-:Y:S01]  /*e790*/  IABS R13, R4 ;  /* 0x00000004000d7213 */ /* 0x002fe20000000000 */
[----:B------:R-:W-:Y:S02]  /*e7a0*/  VIADD R7, R17, 0x1e ;  /* 0x0000001e11077836 */ /* 0x000fe40000000000 */
[----:B------:R-:W-:Y:S01]  /*e7b0*/  @!P2 IMAD.MOV R12, RZ, RZ, -R12 ;  /* 0x000000ffff0ca224 */ /* 0x000fe200078e0a0c */
[----:B------:R-:W-:Y:S01]  /*e7c0*/  ISETP.GE.AND P2, PT, R14, RZ, PT ;  /* 0x000000ff0e00720c */ /* 0x000fe20003f46270 */
[----:B------:R-:W-:Y:S01]  /*e7d0*/  IMAD.HI.U32 R9, R0, R13, RZ ;  /* 0x0000000d00097227 */ /* 0x000fe200078e00ff */
[----:B------:R-:W-:Y:S02]  /*e7e0*/  IABS R14, R14 ;  /* 0x0000000e000e7213 */ /* 0x000fe40000000000 */
[----:B------:R0:W-:Y:S01]  /*e7f0*/  STL [R1+0x4c], R12 ;  /* 0x00004c0c01007387 */ /* 0x0001e20000100800 */
[----:B------:R-:W-:-:S02]  /*e800*/  IMAD.MOV R8, RZ, RZ, -R8 ;  /* 0x000000ffff087224 */ /* 0x000fc400078e0a08 */
[--C-:B------:R-:W-:Y:S02]  /*e810*/  @!P6 IMAD.IADD R2, R2, 0x1, -R16.reuse ;  /* 0x000000010202e824 */ /* 0x100fe400078e0a10 */
[----:B------:R-:W-:Y:S02]  /*e820*/  IMAD.MOV R9, RZ, RZ, -R9 ;  /* 0x000000ffff097224 */ /* 0x000fe400078e0a09 */
[----:B------:R-:W-:Y:S01]  /*e830*/  @!P3 IMAD.IADD R6, R6, 0x1, -R16 ;  /* 0x000000010606b824 */ /* 0x000fe200078e0a10 */
[C---:B------:R-:W-:Y:S01]  /*e840*/  ISETP.GT.U32.AND P6, PT, R16.reuse, R2, PT ;  /* 0x000000021000720c */ /* 0x040fe20003fc4070 */
[C---:B------:R-:W-:Y:S01]  /*e850*/  IMAD R15, R16.reuse, R8, R15 ;  /* 0x00000008100f7224 */ /* 0x040fe200078e020f */
[----:B0-----:R-:W-:Y:S01]  /*e860*/  IABS R12, R7 ;  /* 0x00000007000c7213 */ /* 0x001fe20000000000 */
[C---:B------:R-:W-:Y:S02]  /*e870*/  IMAD R13, R16.reuse, R9, R13 ;  /* 0x00000009100d7224 */ /* 0x040fe400078e020d */
[----:B------:R-:W-:Y:S01]  /*e880*/  IMAD.MOV.U32 R19, RZ, RZ, R6 ;  /* 0x000000ffff137224 */ /* 0x000fe200078e0006 */
[----:B------:R-:W-:Y:S01]  /*e890*/  ISETP.GT.U32.AND P3, PT, R16, R15, PT ;  /* 0x0000000f1000720c */ /* 0x000fe20003f64070 */
[----:B------:R-:W-:-:S04]  /*e8a0*/  IMAD.HI.U32 R8, R0, R12, RZ ;  /* 0x0000000c00087227 */ /* 0x000fc800078e00ff */
[----:B------:R-:W-:Y:S01]  /*e8b0*/  @!P4 IMAD.MOV R19, RZ, RZ, -R19 ;  /* 0x000000ffff13c224 */ /* 0x000fe200078e0a13 */
[----:B------:R-:W-:Y:S01]  /*e8c0*/  ISETP.GT.U32.AND P4, PT, R16, R13, PT ;  /* 0x0000000d1000720c */ /* 0x000fe20003f84070 */
[----:B------:R-:W-:Y:S02]  /*e8d0*/  IMAD.MOV R8, RZ, RZ, -R8 ;  /* 0x000000ffff087224 */ /* 0x000fe400078e0a08 */
[----:B------:R-:W-:Y:S02]  /*e8e0*/  IMAD.MOV.U32 R20, RZ, RZ, R5 ;  /* 0x000000ffff147224 */ /* 0x000fe400078e0005 */
[----:B------:R-:W-:-:S04]  /*e8f0*/  IMAD.HI.U32 R10, R0, R14, RZ ;  /* 0x0000000e000a7227 */ /* 0x000fc800078e00ff */
[----:B------:R-:W-:Y:S02]  /*e900*/  IMAD R12, R16, R8, R12 ;  /* 0x00000008100c7224 */ /* 0x000fe400078e020c */
[----:B------:R-:W-:Y:S02]  /*e910*/  @!P0 IMAD.MOV R20, RZ, RZ, -R20 ;  /* 0x000000ffff148224 */ /* 0x000fe400078e0a14 */
[----:B------:R-:W-:Y:S01]  /*e920*/  @!P6 IMAD.IADD R2, R2, 0x1, -R16 ;  /* 0x000000010202e824 */ /* 0x000fe200078e0a10 */
[----:B------:R-:W-:Y:S01]  /*e930*/  ISETP.GE.AND P6, PT, R4, RZ, PT ;  /* 0x000000ff0400720c */ /* 0x000fe20003fc6270 */
[----:B------:R-:W-:Y:S01]  /*e940*/  IMAD.MOV R10, RZ, RZ, -R10 ;  /* 0x000000ffff0a7224 */ /* 0x000fe200078e0a0a */
[----:B------:R-:W-:Y:S01]  /*e950*/  STL [R1+0x44], R20 ;  /* 0x0000441401007387 */ /* 0x000fe20000100800 */
[----:B------:R-:W-:Y:S02]  /*e960*/  VIADD R4, R17, 0x1a ;  /* 0x0000001a11047836 */ /* 0x000fe40000000000 */
[----:B------:R-:W-:Y:S01]  /*e970*/  @!P3 IMAD.IADD R15, R15, 0x1, -R16 ;  /* 0x000000010f0fb824 */ /* 0x000fe200078e0a10 */
[C---:B------:R-:W-:Y:S01]  /*e980*/  ISETP.GT.U32.AND P3, PT, R16.reuse, R12, PT ;  /* 0x0000000c1000720c */ /* 0x040fe20003f64070 */
[----:B------:R-:W-:Y:S01]  /*e990*/  IMAD R14, R16, R10, R14 ;  /* 0x0000000a100e7224 */ /* 0x000fe200078e020e */
[----:B------:R0:W-:Y:S01]  /*e9a0*/  STL [R1+0x38], R19 ;  /* 0x0000381301007387 */ /* 0x0001e20000100800 */
[----:B------:R-:W-:Y:S01]  /*e9b0*/  @!P4 IMAD.IADD R13, R13, 0x1, -R16 ;  /* 0x000000010d0dc824 */ /* 0x000fe200078e0a10 */
[----:B------:R-:W-:Y:S01]  /*e9c0*/  IABS R10, R4 ;  /* 0x00000004000a7213 */ /* 0x000fe20000000000 */
[----:B------:R-:W-:Y:S01]  /*e9d0*/  IMAD.HI.U32 R5, R0, R11, RZ ;  /* 0x0000000b00057227 */ /* 0x000fe200078e00ff */
[----:B------:R-:W-:-:S03]  /*e9e0*/  ISETP.GT.U32.AND P0, PT, R16, R14, PT ;  /* 0x0000000e1000720c */ /* 0x000fc60003f04070 */
[----:B------:R-:W-:-:S04]  /*e9f0*/  IMAD.HI.U32 R8, R0, R10, RZ ;  /* 0x0000000a00087227 */ /* 0x000fc800078e00ff */
[----:B0-----:R-:W-:Y:S02]  /*ea00*/  IMAD.MOV.U32 R19, RZ, RZ, R2 ;  /* 0x000000ffff137224 */ /* 0x001fe400078e0002 */
[----:B------:R-:W-:Y:S02]  /*ea10*/  IMAD.MOV R8, RZ, RZ, -R8 ;  /* 0x000000ffff087224 */ /* 0x000fe400078e0a08 */
[----:B------:R-:W-:Y:S01]  /*ea20*/  @!P1 IMAD.MOV R19, RZ, RZ, -R19 ;  /* 0x000000ffff139224 */ /* 0x000fe200078e0a13 */
[----:B------:R-:W-:Y:S01]  /*ea30*/  ISETP.GT.U32.AND P1, PT, R16, R13, PT ;  /* 0x0000000d1000720c */ /* 0x000fe20003f24070 */
[----:B------:R-:W-:Y:S02]  /*ea40*/  @!P3 IMAD.IADD R12, R12, 0x1, -R16 ;  /* 0x000000010c0cb824 */ /* 0x000fe400078e0a10 */
[----:B------:R-:W-:Y:S01]  /*ea50*/  IMAD.MOV R5, RZ, RZ, -R5 ;  /* 0x000000ffff057224 */ /* 0x000fe200078e0a05 */
[----:B------:R0:W-:Y:S01]  /*ea60*/  STL [R1+0x20], R19 ;  /* 0x0000201301007387 */ /* 0x0001e20000100800 */
[C---:B------:R-:W-:Y:S01]  /*ea70*/  IMAD R10, R16.reuse, R8, R10 ;  /* 0x00000008100a7224 */ /* 0x040fe200078e020a */
[C---:B------:R-:W-:Y:S01]  /*ea80*/  ISETP.GT.U32.AND P3, PT, R16.reuse, R12, PT ;  /* 0x0000000c1000720c */ /* 0x040fe20003f64070 */
[----:B------:R-:W-:-:S02]  /*ea90*/  IMAD R11, R16, R5, R11 ;  /* 0x00000005100b7224 */ /* 0x000fc400078e020b */
[----:B------:R-:W-:Y:S02]  /*eaa0*/  VIADD R5, R17, 0x18 ;  /* 0x0000001811057836 */ /* 0x000fe40000000000 */
[--C-:B------:R-:W-:Y:S01]  /*eab0*/  @!P0 IMAD.IADD R14, R14, 0x1, -R16.reuse ;  /* 0x000000010e0e8824 */ /* 0x100fe200078e0a10 */
[C---:B------:R-:W-:Y:S01]  /*eac0*/  ISETP.GT.U32.AND P0, PT, R16.reuse, R15, PT ;  /* 0x0000000f1000720c */ /* 0x040fe20003f04070 */
[--C-:B------:R-:W-:Y:S01]  /*ead0*/  @!P1 IMAD.IADD R13, R13, 0x1, -R16.reuse ;  /* 0x000000010d0d9824 */ /* 0x100fe200078e0a10 */
[C---:B------:R-:W-:Y:S01]  /*eae0*/  ISETP.GT.U32.AND P1, PT, R16.reuse, R10, PT ;  /* 0x0000000a1000720c */ /* 0x040fe20003f24070 */
[C---:B------:R-:W-:Y:S01]  /*eaf0*/  VIADD R6, R17.reuse, 0x16 ;  /* 0x0000001611067836 */ /* 0x040fe20000000000 */
[----:B------:R-:W-:Y:S01]  /*eb00*/  ISETP.GT.U32.AND P4, PT, R16, R14, PT ;  /* 0x0000000e1000720c */ /* 0x000fe20003f84070 */
[----:B------:R-:W-:Y:S01]  /*eb10*/  VIADD R2, R17, 0x14 ;  /* 0x0000001411027836 */ /* 0x000fe20000000000 */
[----:B------:R-:W-:Y:S01]  /*eb20*/  IABS R9, R5 ;  /* 0x0000000500097213 */ /* 0x000fe20000000000 */
[----:B------:R-:W-:Y:S01]  /*eb30*/  @!P3 IMAD.IADD R12, R12, 0x1, -R16 ;  /* 0x000000010c0cb824 */ /* 0x000fe200078e0a10 */
[----:B------:R-:W-:Y:S01]  /*eb40*/  ISETP.GE.AND P3, PT, R18, RZ, PT ;  /* 0x000000ff1200720c */ /* 0x000fe20003f66270 */
[----:B------:R-:W-:Y:S01]  /*eb50*/  @!P6 IMAD.MOV R13, RZ, RZ, -R13 ;  /* 0x000000ffff0de224 */ /* 0x000fe200078e0a0d */
[----:B------:R-:W-:Y:S01]  /*eb60*/  IABS R8, R6 ;  /* 0x0000000600087213 */ /* 0x000fe20000000000 */
[----:B0-----:R-:W-:Y:S01]  /*eb70*/  IMAD.HI.U32 R19, R0, R9, RZ ;  /* 0x0000000900137227 */ /* 0x001fe200078e00ff */
[----:B------:R-:W-:-:S03]  /*eb80*/  ISETP.GE.AND P6, PT, R5, RZ, PT ;  /* 0x000000ff0500720c */ /* 0x000fc60003fc6270 */
[----:B------:R-:W-:Y:S02]  /*eb90*/  IMAD.MOV R18, RZ, RZ, -R19 ;  /* 0x000000ffff127224 */ /* 0x000fe400078e0a13 */
[--C-:B------:R-:W-:Y:S01]  /*eba0*/  @!P0 IMAD.IADD R15, R15, 0x1, -R16.reuse ;  /* 0x000000010f0f8824 */ /* 0x100fe200078e0a10 */
[----:B------:R-:W-:Y:S01]  /*ebb0*/  ISETP.GT.U32.AND P0, PT, R16, R11, PT ;  /* 0x0000000b1000720c */ /* 0x000fe20003f04070 */
[--C-:B------:R-:W-:Y:S02]  /*ebc0*/  @!P1 IMAD.IADD R10, R10, 0x1, -R16.reuse ;  /* 0x000000010a0a9824 */ /* 0x100fe400078e0a10 */
[----:B------:R-:W-:Y:S01]  /*ebd0*/  @!P4 IMAD.IADD R14, R14, 0x1, -R16 ;  /* 0x000000010e0ec824 */ /* 0x000fe200078e0a10 */
[----:B------:R-:W-:Y:S01]  /*ebe0*/  ISETP.GE.AND P4, PT, R7, RZ, PT ;  /* 0x000000ff0700720c */ /* 0x000fe20003f86270 */
[C---:B------:R-:W-:Y:S01]  /*ebf0*/  IMAD R9, R16.reuse, R18, R9 ;  /* 0x0000001210097224 */ /* 0x040fe200078e0209 */
[----:B------:R-:W-:Y:S01]  /*ec00*/  IABS R7, R2 ;  /* 0x0000000200077213 */ /* 0x000fe20000000000 */
[----:B------:R-:W-:Y:S01]  /*ec10*/  @!P5 IMAD.MOV R15, RZ, RZ, -R15 ;  /* 0x000000ffff0fd224 */ /* 0x000fe200078e0a0f */
[----:B------:R-:W-:Y:S01]  /*ec20*/  ISETP.GT.U32.AND P5, PT, R16, R10, PT ;  /* 0x0000000a1000720c */ /* 0x000fe20003fa4070 */
[----:B------:R-:W-:-:S03]  /*ec30*/  IMAD.HI.U32 R18, R0, R8, RZ ;  /* 0x0000000800127227 */ /* 0x000fc600078e00ff */
[----:B------:R0:W-:Y:S01]  /*ec40*/  STL [R1+0x54b8], R15 ;  /* 0x0054b80f01007387 */ /* 0x0001e20000100800 */
[----:B------:R-:W-:Y:S01]  /*ec50*/  @!P2 IMAD.MOV R14, RZ, RZ, -R14 ;  /* 0x000000ffff0ea224 */ /* 0x000fe200078e0a0e */
[----:B------:R-:W-:Y:S01]  /*ec60*/  ISETP.GT.U32.AND P2, PT, R16, R9, PT ;  /* 0x000000091000720c */ /* 0x000fe20003f44070 */
[----:B------:R-:W-:Y:S02]  /*ec70*/  IMAD.MOV R18, RZ, RZ, -R18 ;  /* 0x000000ffff127224 */ /* 0x000fe400078e0a12 */
[----:B------:R-:W-:Y:S01]  /*ec80*/  @!P0 IMAD.IADD R11, R11, 0x1, -R16 ;  /* 0x000000010b0b8824 */ /* 0x000fe200078e0a10 */
[----:B------:R-:W-:Y:S01]  /*ec90*/  ISETP.GE.AND P0, PT, R4, RZ, PT ;  /* 0x000000ff0400720c */ /* 0x000fe20003f06270 */
[----:B------:R-:W-:Y:S01]  /*eca0*/  IMAD R8, R16, R18, R8 ;  /* 0x0000001210087224 */ /* 0x000fe200078e0208 */
[----:B------:R1:W-:Y:S01]  /*ecb0*/  STL [R1+0x54bc], R14 ;  /* 0x0054bc0e01007387 */ /* 0x0003e20000100800 */
[--C-:B------:R-:W-:Y:S01]  /*ecc0*/  @!P5 IMAD.IADD R10, R10, 0x1, -R16.reuse ;  /* 0x000000010a0ad824 */ /* 0x100fe200078e0a10 */
[----:B------:R-:W-:Y:S01]  /*ecd0*/  ISETP.GT.U32.AND P1, PT, R16, R11, PT ;  /* 0x0000000b1000720c */ /* 0x000fe20003f24070 */
[----:B------:R-:W-:Y:S01]  /*ece0*/  IMAD.HI.U32 R4, R0, R7, RZ ;  /* 0x0000000700047227 */ /* 0x000fe200078e00ff */
[----:B------:R-:W-:Y:S01]  /*ecf0*/  ISETP.GT.U32.AND P5, PT, R16, R8, PT ;  /* 0x000000081000720c */ /* 0x000fe20003fa4070 */
[----:B0-----:R-:W0:Y:S02]  /*ed00*/  S2R R15, SR_TID.X ;  /* 0x00000000000f7919 */ /* 0x001e240000002100 */
[----:B------:R-:W-:-:S02]  /*ed10*/  @!P2 IMAD.IADD R9, R9, 0x1, -R16 ;  /* 0x000000010909a824 */ /* 0x000fc400078e0a10 */
[----:B------:R-:W-:Y:S01]  /*ed20*/  IMAD.MOV R4, RZ, RZ, -R4 ;  /* 0x000000ffff047224 */ /* 0x000fe200078e0a04 */
[----:B-1----:R-:W1:Y:S01]  /*ed30*/  S2R R14, SR_TID.X ;  /* 0x00000000000e7919 */ /* 0x002e620000002100 */
[----:B------:R-:W-:Y:S01]  /*ed40*/  @!P4 IMAD.MOV R12, RZ, RZ, -R12 ;  /* 0x000000ffff0cc224 */ /* 0x000fe200078e0a0c */
[C---:B------:R-:W-:Y:S01]  /*ed50*/  ISETP.GT.U32.AND P2, PT, R16.reuse, R9, PT ;  /* 0x000000091000720c */ /* 0x040fe20003f44070 */
[----:B------:R-:W-:Y:S01]  /*ed60*/  IMAD R7, R16, R4, R7 ;  /* 0x0000000410077224 */ /* 0x000fe200078e0207 */
[----:B------:R-:W-:Y:S01]  /*ed70*/  ISETP.GE.AND P4, PT, R6, RZ, PT ;  /* 0x000000ff0600720c */ /* 0x000fe20003f86270 */
[----:B------:R-:W-:Y:S01]  /*ed80*/  VIADD R4, R17, 0x12 ;  /* 0x0000001211047836 */ /* 0x000fe20000000000 */
[----:B------:R-:W-:Y:S01]  /*ed90*/  STL [R1+0x54c0], R13 ;  /* 0x0054c00d01007387 */ /* 0x000fe20000100800 */
[--C-:B------:R-:W-:Y:S02]  /*eda0*/  @!P5 IMAD.IADD R8, R8, 0x1, -R16.reuse ;  /* 0x000000010808d824 */ /* 0x100fe400078e0a10 */
[----:B------:R-:W-:Y:S01]  /*edb0*/  @!P1 IMAD.IADD R11, R11, 0x1, -R16 ;  /* 0x000000010b0b9824 */ /* 0x000fe200078e0a10 */
[----:B------:R-:W-:Y:S01]  /*edc0*/  IABS R6, R4 ;  /* 0x0000000400067213 */ /* 0x000fe20000000000 */
[----:B------:R-:W-:Y:S01]  /*edd0*/  @!P0 IMAD.MOV R10, RZ, RZ, -R10 ;  /* 0x000000ffff0a8224 */ /* 0x000fe200078e0a0a */
[----:B------:R-:W-:Y:S01]  /*ede0*/  ISETP.GT.U32.AND P5, PT, R16, R8, PT ;  /* 0x000000081000720c */ /* 0x000fe20003fa4070 */
[----:B------:R-:W-:Y:S01]  /*edf0*/  VIADD R5, R17, 0xe ;  /* 0x0000000e11057836 */ /* 0x000fe20000000000 */
[----:B------:R-:W-:Y:S01]  /*ee00*/  ISETP.GE.AND P1, PT, R2, RZ, PT ;  /* 0x000000ff0200720c */ /* 0x000fe20003f26270 */
[----:B------:R-:W-:Y:S01]  /*ee10*/  @!P2 IMAD.IADD R9, R9, 0x1, -R16 ;  /* 0x000000010909a824 */ /* 0x000fe200078e0a10 */
[----:B------:R-:W-:Y:S01]  /*ee20*/  STL [R1+0x54c4], R12 ;  /* 0x0054c40c01007387 */ /* 0x000fe20000100800 */
[----:B------:R-:W-:Y:S01]  /*ee30*/  IMAD.HI.U32 R18, R0, R6, RZ ;  /* 0x0000000600127227 */ /* 0x000fe200078e00ff */
[----:B------:R-:W-:-:S03]  /*ee40*/  ISETP.GE.AND P2, PT, R5, RZ, PT ;  /* 0x000000ff0500720c */ /* 0x000fc60003f46270 */
[----:B------:R-:W-:Y:S01]  /*ee50*/  @!P6 IMAD.MOV R9, RZ, RZ, -R9 ;  /* 0x000000ffff09e224 */ /* 0x000fe200078e0a09 */
[----:B------:R-:W-:Y:S01]  /*ee60*/  ISETP.GT.U32.AND P6, PT, R16, R7, PT ;  /* 0x000000071000720c */ /* 0x000fe20003fc4070 */
[----:B------:R-:W-:Y:S02]  /*ee70*/  IMAD.MOV R18, RZ, RZ, -R18 ;  /* 0x000000ffff127224 */ /* 0x000fe400078e0a12 */
[----:B------:R-:W-:Y:S02]  /*ee80*/  VIADD R2, R17, 0x10 ;  /* 0x0000001011027836 */ /* 0x000fe40000000000 */
[----:B------:R-:W-:Y:S02]  /*ee90*/  @!P5 IMAD.IADD R8, R8, 0x1, -R16 ;  /* 0x000000010808d824 */ /* 0x000fe400078e0a10 */
[----:B------:R-:W-:Y:S01]  /*eea0*/  IMAD R6, R16, R18, R6 ;  /* 0x0000001210067224 */ /* 0x000fe200078e0206 */
[----:B------:R-:W-:Y:S01]  /*eeb0*/  ISETP.GE.AND P0, PT, R2, RZ, PT ;  /* 0x000000ff0200720c */ /* 0x000fe20003f06270 */
[----:B------:R-:W-:Y:S01]  /*eec0*/  @!P4 IMAD.MOV R8, RZ, RZ, -R8 ;  /* 0x000000ffff08c224 */ /* 0x000fe200078e0a08 */
[----:B------:R-:W-:Y:S01]  /*eed0*/  IABS R2, R2 ;  /* 0x0000000200027213 */ /* 0x000fe20000000000 */
[----:B------:R-:W-:Y:S01]  /*eee0*/  @!P3 IMAD.MOV R11, RZ, RZ, -R11 ;  /* 0x000000ffff0bb224 */ /* 0x000fe200078e0a0b */
[----:B------:R-:W-:Y:S01]  /*eef0*/  ISETP.GT.U32.AND P4, PT, R16, R6, PT ;  /* 0x000000061000720c */ /* 0x000fe20003f84070 */
[----:B------:R-:W-:Y:S01]  /*ef00*/  @!P6 IMAD.IADD R7, R7, 0x1, -R16 ;  /* 0x000000010707e824 */ /* 0x000fe200078e0a10 */
[----:B------:R-:W-:Y:S01]  /*ef10*/  ISETP.GE.AND P3, PT, R4, RZ, PT ;  /* 0x000000ff0400720c */ /* 0x000fe20003f66270 */
[C---:B------:R-:W-:Y:S01]  /*ef20*/  VIADD R19, R17.reuse, 0xc ;  /* 0x0000000c11137836 */ /* 0x040fe20000000000 */
[----:B------:R-:W-:Y:S01]  /*ef30*/  IABS R4, R5 ;  /* 0x0000000500047213 */ /* 0x000fe20000000000 */
[----:B------:R-:W-:Y:S01]  /*ef40*/  IMAD.MOV.U32 R5, RZ, RZ, R2 ;  /* 0x000000ffff057224 */ /* 0x000fe200078e0002 */
[----:B------:R-:W-:Y:S01]  /*ef50*/  ISETP.GT.U32.AND P6, PT, R16, R7, PT ;  /* 0x000000071000720c */ /* 0x000fe20003fc4070 */
[----:B------:R-:W-:Y:S01]  /*ef60*/  VIADD R22, R17, 0xa ;  /* 0x0000000a11167836 */ /* 0x000fe20000000000 */
[----:B------:R-:W-:Y:S01]  /*ef70*/  IABS R2, R19 ;  /* 0x0000001300027213 */ /* 0x000fe20000000000 */
[----:B------:R-:W-:Y:S01]  /*ef80*/  IMAD.HI.U32 R20, R0, R5, RZ ;  /* 0x0000000500147227 */ /* 0x000fe200078e00ff */
[----:B------:R-:W-:Y:S01]  /*ef90*/  ISETP.GE.AND P5, PT, R19, RZ, PT ;  /* 0x000000ff1300720c */ /* 0x000fe20003fa6270 */
[----:B------:R-:W-:Y:S01]  /*efa0*/  STL [R1+0x54c8], R11 ;  /* 0x0054c80b01007387 */ /* 0x000fe20000100800 */
[----:B------:R-:W-:Y:S01]  /*efb0*/  IABS R24, R22 ;  /* 0x0000001600187213 */ /* 0x000fe20000000000 */
[----:B------:R-:W-:Y:S01]  /*efc0*/  IMAD.MOV R20, RZ, RZ, -R20 ;  /* 0x000000ffff147224 */ /* 0x000fe200078e0a14 */
[----:B-1----:R-:W-:Y:S01]  /*efd0*/  LOP3.LUT R14, R14, 0x3, RZ, 0xc0, !PT ;  /* 0x000000030e0e7812 */ /* 0x002fe200078ec0ff */
[----:B------:R-:W-:Y:S01]  /*efe0*/  @!P4 IMAD.IADD R6, R6, 0x1, -R16 ;  /* 0x000000010606c824 */ /* 0x000fe200078e0a10 */
[----:B------:R-:W-:Y:S01]  /*eff0*/  STL [R1+0x54cc], R10 ;  /* 0x0054cc0a01007387 */ /* 0x000fe20000100800 */
[----:B------:R-:W-:-:S02]  /*f000*/  IMAD R5, R16, R20, R5 ;  /* 0x0000001410057224 */ /* 0x000fc400078e0205 */
[----:B------:R-:W-:Y:S01]  /*f010*/  IMAD.HI.U32 R19, R0, R4, RZ ;  /* 0x0000000400137227 */ /* 0x000fe200078e00ff */
[----:B------:R-:W-:Y:S01]  /*f020*/  ISETP.GT.U32.AND P4, PT, R16, R6, PT ;  /* 0x000000061000720c */ /* 0x000fe20003f84070 */
[----:B------:R-:W-:Y:S02]  /*f030*/  STL [R1+0x54d0], R9 ;  /* 0x0054d00901007387 */ /* 0x000fe40000100800 */
[----:B------:R-:W-:Y:S02]  /*f040*/  IMAD.HI.U32 R18, R0, R2, RZ ;  /* 0x0000000200127227 */ /* 0x000fe400078e00ff */
[----:B------:R-:W-:Y:S02]  /*f050*/  STL [R1+0x54d4], R8 ;  /* 0x0054d40801007387 */ /* 0x000fe40000100800 */
[----:B------:R-:W-:Y:S01]  /*f060*/  @!P6 IMAD.IADD R7, R7, 0x1, -R16 ;  /* 0x000000010707e824 */ /* 0x000fe200078e0a10 */
[----:B------:R-:W-:Y:S01]  /*f070*/  ISETP.GT.U32.AND P6, PT, R16, R5, PT ;  /* 0x000000051000720c */ /* 0x000fe20003fc4070 */
[----:B------:R-:W-:-:S02]  /*f080*/  IMAD.MOV R19, RZ, RZ, -R19 ;  /* 0x000000ffff137224 */ /* 0x000fc400078e0a13 */
[----:B------:R-:W-:Y:S02]  /*f090*/  IMAD.MOV R18, RZ, RZ, -R18 ;  /* 0x000000ffff127224 */ /* 0x000fe400078e0a12 */
[C---:B------:R-:W-:Y:S02]  /*f0a0*/  IMAD R4, R16.reuse, R19, R4 ;  /* 0x0000001310047224 */ /* 0x040fe400078e0204 */
[C---:B------:R-:W-:Y:S02]  /*f0b0*/  IMAD R2, R16.reuse, R18, R2 ;  /* 0x0000001210027224 */ /* 0x040fe400078e0202 */
[----:B------:R-:W-:Y:S01]  /*f0c0*/  @!P1 IMAD.MOV R7, RZ, RZ, -R7 ;  /* 0x000000ffff079224 */ /* 0x000fe200078e0a07 */
[----:B------:R-:W-:Y:S01]  /*f0d0*/  ISETP.GT.U32.AND P1, PT, R16, R4, PT ;  /* 0x000000041000720c */ /* 0x000fe20003f24070 */
[--C-:B------:R-:W-:Y:S01]  /*f0e0*/  @!P4 IMAD.IADD R6, R6, 0x1, -R16.reuse ;  /* 0x000000010606c824 */ /* 0x100fe200078e0a10 */
[----:B------:R-:W-:Y:S01]  /*f0f0*/  ISETP.GT.U32.AND P4, PT, R16, R2, PT ;  /* 0x000000021000720c */ /* 0x000fe20003f84070 */
[----:B------:R-:W-:Y:S01]  /*f100*/  @!P6 IMAD.IADD R5, R5, 0x1, -R16 ;  /* 0x000000010505e824 */ /* 0x000fe200078e0a10 */
[----:B------:R-:W-:Y:S01]  /*f110*/  STL [R1+0x54d8], R7 ;  /* 0x0054d80701007387 */ /* 0x000fe20000100800 */
[----:B------:R-:W-:-:S02]  /*f120*/  VIADD R23, R17, 0x8 ;  /* 0x0000000811177836 */ /* 0x000fc40000000000 */
[----:B------:R-:W-:Y:S01]  /*f130*/  IMAD.HI.U32 R19, R0, R24, RZ ;  /* 0x0000001800137227 */ /* 0x000fe200078e00ff */
[----:B------:R-:W-:Y:S02]  /*f140*/  ISETP.GT.U32.AND P6, PT, R16, R5, PT ;  /* 0x000000051000720c */ /* 0x000fe40003fc4070 */
[----:B------:R-:W-:Y:S01]  /*f150*/  IABS R25, R23 ;  /* 0x0000001700197213 */ /* 0x000fe20000000000 */
[C---:B------:R-:W-:Y:S02]  /*f160*/  VIADD R20, R17.reuse, 0x4 ;  /* 0x0000000411147836 */ /* 0x040fe40000000000 */
[----:B------:R-:W-:Y:S02]  /*f170*/  IMAD.MOV R19, RZ, RZ, -R19 ;  /* 0x000000ffff137224 */ /* 0x000fe400078e0a13 */
[----:B------:R-:W-:Y:S01]  /*f180*/  VIADD R21, R17, 0x6 ;  /* 0x0000000611157836 */ /* 0x000fe20000000000 */
[----:B------:R-:W-:Y:S01]  /*f190*/  IABS R27, R20 ;  /* 0x00000014001b7213 */ /* 0x000fe20000000000 */
[----:B------:R-:W-:-:S02]  /*f1a0*/  @!P1 IMAD.IADD R4, R4, 0x1, -R16 ;  /* 0x0000000104049824 */ /* 0x000fc400078e0a10 */
[----:B------:R-:W-:Y:S01]  /*f1b0*/  IMAD.HI.U32 R18, R0, R25, RZ ;  /* 0x0000001900127227 */ /* 0x000fe200078e00ff */
[----:B------:R-:W-:Y:S02]  /*f1c0*/  IABS R26, R21 ;  /* 0x00000015001a7213 */ /* 0x000fe40000000000 */
[----:B------:R-:W-:Y:S01]  /*f1d0*/  ISETP.GT.U32.AND P1, PT, R16, R4, PT ;  /* 0x000000041000720c */ /* 0x000fe20003f24070 */
[----:B------:R-:W-:Y:S02]  /*f1e0*/  @!P4 IMAD.IADD R2, R2, 0x1, -R16 ;  /* 0x000000010202c824 */ /* 0x000fe400078e0a10 */
[C---:B------:R-:W-:Y:S02]  /*f1f0*/  IMAD R24, R16.reuse, R19, R24 ;  /* 0x0000001310187224 */ /* 0x040fe400078e0218 */
[----:B------:R-:W-:Y:S01]  /*f200*/  VIADD R19, R17, 0x2 ;  /* 0x0000000211137836 */ /* 0x000fe20000000000 */
[----:B------:R-:W-:Y:S01]  /*f210*/  ISETP.GT.U32.AND P4, PT, R16, R2, PT ;  /* 0x000000021000720c */ /* 0x000fe20003f84070 */
[----:B------:R-:W-:-:S02]  /*f220*/  IMAD.MOV R18, RZ, RZ, -R18 ;  /* 0x000000ffff127224 */ /* 0x000fc400078e0a12 */
[----:B------:R-:W-:Y:S01]  /*f230*/  IMAD.HI.U32 R17, R0, R27, RZ ;  /* 0x0000001b00117227 */ /* 0x000fe200078e00ff */
[----:B------:R-:W-:-:S03]  /*f240*/  IABS R28, R19 ;  /* 0x00000013001c7213 */ /* 0x000fc60000000000 */
[----:B------:R-:W-:Y:S01]  /*f250*/  @!P6 IMAD.IADD R5, R5, 0x1, -R16 ;  /* 0x000000010505e824 */ /* 0x000fe200078e0a10 */
[C---:B------:R-:W-:Y:S01]  /*f260*/  ISETP.GT.U32.AND P6, PT, R16.reuse, R24, PT ;  /* 0x000000181000720c */ /* 0x040fe20003fc4070 */
[----:B------:R-:W-:Y:S02]  /*f270*/  IMAD R25, R16, R18, R25 ;  /* 0x0000001210197224 */ /* 0x000fe400078e0219 */
[----:B------:R-:W-:-:S04]  /*f280*/  IMAD.HI.U32 R18, R0, R26, RZ ;  /* 0x0000001a00127227 */ /* 0x000fc800078e00ff */
[----:B------:R-:W-:Y:S02]  /*f290*/  IMAD.MOV R17, RZ, RZ, -R17 ;  /* 0x000000ffff117224 */ /* 0x000fe400078e0a11 */
[----:B------:R-:W-:Y:S02]  /*f2a0*/  IMAD.MOV R18, RZ, RZ, -R18 ;  /* 0x000000ffff127224 */ /* 0x000fe400078e0a12 */
[----:B------:R-:W-:-:S04]  /*f2b0*/  IMAD.HI.U32 R0, R0, R28, RZ ;  /* 0x0000001c00007227 */ /* 0x000fc800078e00ff */
[----:B------:R-:W-:Y:S01]  /*f2c0*/  IMAD R27, R16, R17, R27 ;  /* 0x00000011101b7224 */ /* 0x000fe200078e021b */
[----:B0-----:R-:W-:Y:S01]  /*f2d0*/  SHF.R.S32.HI R17, RZ, 0x2, R15 ;  /* 0x00000002ff117819 */ /* 0x001fe2000001140f */
[----:B------:R-:W-:Y:S01]  /*f2e0*/  @!P1 IMAD.IADD R4, R4, 0x1, -R16 ;  /* 0x0000000104049824 */ /* 0x000fe200078e0a10 */
[C---:B------:R-:W-:Y:S01]  /*f2f0*/  ISETP.GT.U32.AND P1, PT, R16.reuse, R25, PT ;  /* 0x000000191000720c */ /* 0x040fe20003f24070 */
[----:B------:R-:W-:Y:S01]  /*f300*/  IMAD R26, R16, R18, R26 ;  /* 0x00000012101a7224 */ /* 0x000fe200078e021a */
[----:B------:R-:W-:Y:S01]  /*f310*/  SGXT R17, R17, 0x1 ;  /* 0x000000011111781a */ /* 0x000fe20000000200 */
[----:B------:R-:W-:Y:S02]  /*f320*/  IMAD.MOV R0, RZ, RZ, -R0 ;  /* 0x000000ffff007224 */ /* 0x000fe400078e0a00 */
[----:B------:R-:W-:Y:S01]  /*f330*/  @!P4 IMAD.IADD R2, R2, 0x1, -R16 ;  /* 0x000000010202c824 */ /* 0x000fe200078e0a10 */
[----:B------:R-:W-:Y:S01]  /*f340*/  ISETP.GT.U32.AND P4, PT, R16, R27, PT ;  /* 0x0000001b1000720c */ /* 0x000fe20003f84070 */
[----:B------:R-:W-:-:S02]  /*f350*/  @!P3 IMAD.MOV R6, RZ, RZ, -R6 ;  /* 0x000000ffff06b224 */ /* 0x000fc400078e0a06 */
[----:B------:R-:W-:Y:S01]  /*f360*/  @!P0 IMAD.MOV R5, RZ, RZ, -R5 ;  /* 0x000000ffff058224 */ /* 0x000fe200078e0a05 */
[----:B------:R-:W-:Y:S01]  /*f370*/  ISETP.GE.AND P0, PT, R22, RZ, PT ;  /* 0x000000ff1600720c */ /* 0x000fe20003f06270 */
[----:B------:R-:W-:Y:S01]  /*f380*/  @!P6 IMAD.IADD R24, R24, 0x1, -R16 ;  /* 0x000000011818e824 */ /* 0x000fe200078e0a10 */
[C---:B------:R-:W-:Y:S01]  /*f390*/  ISETP.GT.U32.AND P6, PT, R16.reuse, R26, PT ;  /* 0x0000001a1000720c */ /* 0x040fe20003fc4070 */
[----:B------:R-:W-:Y:S01]  /*f3a0*/  IMAD R28, R16, R0, R28 ;  /* 0x00000000101c7224 */ /* 0x000fe200078e021c */
[----:B------:R-:W-:Y:S01]  /*f3b0*/  STL [R1+0x54dc], R6 ;  /* 0x0054dc0601007387 */ /* 0x000fe20000100800 */
[----:B------:R-:W-:Y:S02]  /*f3c0*/  @!P2 IMAD.MOV R4, RZ, RZ, -R4 ;  /* 0x000000ffff04a224 */ /* 0x000fe400078e0a04 */
[----:B------:R-:W-:Y:S01]  /*f3d0*/  IMAD.SHL.U32 R0, R14, 0x20, RZ ;  /* 0x000000200e007824 */ /* 0x000fe200078e00ff */
[----:B------:R-:W-:Y:S01]  /*f3e0*/  STL [R1+0x54e0], R5 ;  /* 0x0054e00501007387 */ /* 0x000fe20000100800 */
[----:B------:R-:W-:-:S02]  /*f3f0*/  IMAD.SHL.U32 R18, R15, 0x2, RZ ;  /* 0x000000020f127824 */ /* 0x000fc400078e00ff */
[--C-:B------:R-:W-:Y:S01]  /*f400*/  @!P4 IMAD.IADD R27, R27, 0x1, -R16.reuse ;  /* 0x000000011b1bc824 */ /* 0x100fe200078e0a10 */
[----:B------:R0:W-:Y:S01]  /*f410*/  STL [R1+0x54e4], R4 ;  /* 0x0054e40401007387 */ /* 0x0001e20000100800 */
[----:B------:R-:W-:Y:S01]  /*f420*/  LOP3.LUT R17, R0, 0x90, R17, 0xf8, !PT ;  /* 0x0000009000117812 */ /* 0x000fe200078ef811 */
[--C-:B------:R-:W-:Y:S01]  /*f430*/  @!P1 IMAD.IADD R25, R25, 0x1, -R16.reuse ;  /* 0x0000000119199824 */ /* 0x100fe200078e0a10 */
[----:B------:R-:W-:Y:S01]  /*f440*/  LOP3.LUT R0, R3, R0, RZ, 0xfc, !PT ;  /* 0x0000000003007212 */ /* 0x000fe200078efcff */
[----:B------:R-:W-:Y:S01]  /*f450*/  @!P6 IMAD.IADD R26, R26, 0x1, -R16 ;  /* 0x000000011a1ae824 */ /* 0x000fe200078e0a10 */
[----:B------:R-:W-:Y:S02]  /*f460*/  LOP3.LUT R17, R17, 0x10, R18, 0x78, !PT ;  /* 0x0000001011117812 */ /* 0x000fe400078e7812 */
[C---:B------:R-:W-:Y:S01]  /*f470*/  ISETP.GT.U32.AND P2, PT, R16.reuse, R27, PT ;  /* 0x0000001b1000720c */ /* 0x040fe20003f44070 */
[----:B------:R-:W-:Y:S01]  /*f480*/  @!P5 IMAD.MOV R2, RZ, RZ, -R2 ;  /* 0x000000ffff02d224 */ /* 0x000fe200078e0a02 */
[----:B------:R-:W-:Y:S01]  /*f490*/  ISETP.GT.U32.AND P6, PT, R16, R26, PT ;  /* 0x0000001a1000720c */ /* 0x000fe20003fc4070 */
[----:B0-----:R-:W-:Y:S01]  /*f4a0*/  IMAD.SHL.U32 R4, R15, 0x10, RZ ;  /* 0x000000100f047824 */ /* 0x001fe200078e00ff */
[----:B------:R-:W-:-:S02]  /*f4b0*/  ISETP.GE.AND P4, PT, R21, RZ, PT ;  /* 0x000000ff1500720c */ /* 0x000fc40003f86270 */
[----:B------:R-:W-:Y:S02]  /*f4c0*/  ISETP.GT.U32.AND P1, PT, R16, R24, PT ;  /* 0x000000181000720c */ /* 0x000fe40003f24070 */
[----:B------:R-:W-:Y:S01]  /*f4d0*/  LOP3.LUT R18, R4, 0x100, RZ, 0xc0, !PT ;  /* 0x0000010004127812 */ /* 0x000fe200078ec0ff */
[----:B------:R0:W-:Y:S01]  /*f4e0*/  STL [R1+0x4d98], R4 ;  /* 0x004d980401007387 */ /* 0x0001e20000100800 */
[----:B------:R-:W-:-:S03]  /*f4f0*/  ISETP.GT.U32.AND P3, PT, R16, R25, PT ;  /* 0x000000191000720c */ /* 0x000fc60003f64070 */
[----:B------:R-:W2:Y:S01]  /*f500*/  LDL.LU R3, [R1+0x5538] ;  /* 0x0055380001037983 */ /* 0x000ea20000300800 */
[--C-:B------:R-:W-:Y:S01]  /*f510*/  @!P2 IMAD.IADD R27, R27, 0x1, -R16.reuse ;  /* 0x000000011b1ba824 */ /* 0x100fe200078e0a10 */
[----:B------:R-:W-:Y:S01]  /*f520*/  ISETP.GE.AND P2, PT, R19, RZ, PT ;  /* 0x000000ff1300720c */ /* 0x000fe20003f46270 */
[--C-:B------:R-:W-:Y:S01]  /*f530*/  @!P6 IMAD.IADD R26, R26, 0x1, -R16.reuse ;  /* 0x000000011a1ae824 */ /* 0x100fe200078e0a10 */
[----:B------:R1:W-:Y:S01]  /*f540*/  STL [R1+0x5458], R0 ;  /* 0x0054580001007387 */ /* 0x0003e20000100800 */
[----:B------:R-:W-:Y:S01]  /*f550*/  ISETP.GE.AND P6, PT, R20, RZ, PT ;  /* 0x000000ff1400720c */ /* 0x000fe20003fc6270 */
[--C-:B------:R-:W-:Y:S01]  /*f560*/  @!P1 IMAD.IADD R24, R24, 0x1, -R16.reuse ;  /* 0x0000000118189824 */ /* 0x100fe200078e0a10 */
[----:B0-----:R-:W-:Y:S02]  /*f570*/  LOP3.LUT R4, R15, 0x1f, RZ, 0xc0, !PT ;  /* 0x0000001f0f047812 */ /* 0x001fe400078ec0ff */
[----:B------:R-:W-:Y:S01]  /*f580*/  ISETP.GT.U32.AND P1, PT, R16, R28, PT ;  /* 0x0000001c1000720c */ /* 0x000fe20003f24070 */
[----:B------:R-:W-:Y:S01]  /*f590*/  @!P3 IMAD.IADD R25, R25, 0x1, -R16 ;  /* 0x000000011919b824 */ /* 0x000fe200078e0a10 */
[----:B------:R-:W-:-:S02]  /*f5a0*/  ISETP.GE.AND P3, PT, R23, RZ, PT ;  /* 0x000000ff1700720c */ /* 0x000fc40003f66270 */
[----:B-1----:R-:W-:-:S05]  /*f5b0*/  IADD3 R0, PT, PT, R17, UR4, R18 ;  /* 0x0000000411007c10 */ /* 0x002fca000fffe012 */
[----:B------:R0:W-:Y:S04]  /*f5c0*/  STL [R1+0xbc], R0 ;  /* 0x0000bc0001007387 */ /* 0x0001e80000100800 */
[----:B------:R-:W-:Y:S01]  /*f5d0*/  @!P1 IMAD.IADD R28, R28, 0x1, -R16 ;  /* 0x000000011c1c9824 */ /* 0x000fe200078e0a10 */
[----:B------:R-:W-:Y:S04]  /*f5e0*/  STL [R1+0x54e8], R2 ;  /* 0x0054e80201007387 */ /* 0x000fe80000100800 */
[----:B------:R-:W-:Y:S01]  /*f5f0*/  ISETP.GT.U32.AND P1, PT, R16, R28, PT ;  /* 0x0000001c1000720c */ /* 0x000fe20003f24070 */
[----:B0-----:R-:W-:-:S05]  /*f600*/  IMAD R0, R4, UR21, RZ ;  /* 0x0000001504007c24 */ /* 0x001fca000f8e02ff */
[----:B------:R0:W-:Y:S01]  /*f610*/  STL [R1+0x230], R0 ;  /* 0x0002300001007387 */ /* 0x0001e20000100800 */
[----:B----4-:R-:W-:-:S03]  /*f620*/  IADD3 R22, P5, PT, R0, UR24, RZ ;  /* 0x0000001800167c10 */ /* 0x010fc6000ffbe0ff */
[----:B------:R-:W4:Y:S04]  /*f630*/  LDL.LU R17, [R1+0x30] ;  /* 0x0000300001117983 */ /* 0x000f280000300800 */
[----:B------:R-:W3:Y:S04]  /*f640*/  LDL.LU R18, [R1+0x1b4] ;  /* 0x0001b40001127983 */ /* 0x000ee80000300800 */
[----:B0-----:R-:W5:Y:S04]  /*f650*/  LDL.LU R0, [R1+0x2c] ;  /* 0x00002c0001007983 */ /* 0x001f680000300800 */
[----:B------:R-:W5:Y:S04]  /*f660*/  LDL.LU R19, [R1+0x28] ;  /* 0x0000280001137983 */ /* 0x000f680000300800 */
        /* <DEDUP_REMOVED lines=8> */
[----:B------:R-:W5:Y:S04]  /*f6f0*/  LDL.LU R10, [R1] ;  /* 0x00000000010a7983 */ /* 0x000f680000300800 */
[----:B------:R-:W5:Y:S04]  /*f700*/  LDL.LU R11, [R1+0x1b0] ;  /* 0x0001b000010b7983 */ /* 0x000f680000300800 */
[----:B------:R-:W5:Y:S04]  /*f710*/  LDL.LU R12, [R1+0x1ac] ;  /* 0x0001ac00010c7983 */ /* 0x000f680000300800 */
[----:B------:R-:W5:Y:S01]  /*f720*/  LDL.LU R13, [R1+0x1a8] ;  /* 0x0001a800010d7983 */ /* 0x000f620000300800 */
[----:B------:R-:W-:-:S02]  /*f730*/  @!P1 IMAD.IADD R28, R28, 0x1, -R16 ;  /* 0x000000011c1c9824 */ /* 0x000fc400078e0a10 */
[----:B------:R-:W-:Y:S01]  /*f740*/  @!P0 IMAD.MOV R24, RZ, RZ, -R24 ;  /* 0x000000ffff188224 */ /* 0x000fe200078e0a18 */
[----:B------:R-:W5:Y:S01]  /*f750*/  LDL.LU R14, [R1+0x34] ;  /* 0x00003400010e7983 */ /* 0x000f620000300800 */
[----:B------:R-:W-:Y:S02]  /*f760*/  @!P3 IMAD.MOV R25, RZ, RZ, -R25 ;  /* 0x000000ffff19b224 */ /* 0x000fe400078e0a19 */
[----:B------:R-:W-:Y:S01]  /*f770*/  @!P4 IMAD.MOV R26, RZ, RZ, -R26 ;  /* 0x000000ffff1ac224 */ /* 0x000fe200078e0a1a */
[----:B------:R-:W5:Y:S01]  /*f780*/  LDL.LU R15, [R1+0x3c] ;  /* 0x00003c00010f7983 */ /* 0x000f620000300800 */
[----:B------:R-:W-:Y:S02]  /*f790*/  @!P6 IMAD.MOV R27, RZ, RZ, -R27 ;  /* 0x000000ffff1be224 */ /* 0x000fe400078e0a1b */
[----:B------:R-:W-:Y:S01]  /*f7a0*/  @!P2 IMAD.MOV R28, RZ, RZ, -R28 ;  /* 0x000000ffff1ca224 */ /* 0x000fe200078e0a1c */
[----:B------:R-:W-:Y:S04]  /*f7b0*/  STL [R1+0x54b4], R22 ;  /* 0x0054b41601007387 */ /* 0x000fe80000100800 */
[----:B------:R-:W-:Y:S04]  /*f7c0*/  STL [R1+0x54ec], R24 ;  /* 0x0054ec1801007387 */ /* 0x000fe80000100800 */
[----:B------:R-:W-:Y:S04]  /*f7d0*/  STL [R1+0x54f0], R25 ;  /* 0x0054f01901007387 */ /* 0x000fe80000100800 */
[----:B------:R-:W-:Y:S04]  /*f7e0*/  STL [R1+0x54f4], R26 ;  /* 0x0054f41a01007387 */ /* 0x000fe80000100800 */
[----:B------:R-:W-:Y:S04]  /*f7f0*/  STL [R1+0x54f8], R27 ;  /* 0x0054f81b01007387 */ /* 0x000fe80000100800 */
[----:B------:R-:W-:Y:S01]  /*f800*/  STL [R1+0x54fc], R28 ;  /* 0x0054fc1c01007387 */ /* 0x000fe20000100800 */
[----:B--2---:R-:W-:-:S02]  /*f810*/  ISETP.NE.AND P1, PT, R3, RZ, PT ;  /* 0x000000ff0300720c */ /* 0x004fc40003f25270 */
[----:B------:R-:W-:-:S04]  /*f820*/  LOP3.LUT R23, RZ, R3, RZ, 0x33, !PT ;  /* 0x00000003ff177212 */ /* 0x000fc800078e33ff */
[C---:B------:R-:W-:Y:S02]  /*f830*/  SEL R29, R23.reuse, R29, !P1 ;  /* 0x0000001d171d7207 */ /* 0x040fe40004800000 */
[C---:B----4-:R-:W-:Y:S02]  /*f840*/  SEL R16, R23.reuse, R17, !P1 ;  /* 0x0000001117107207 */ /* 0x050fe40004800000 */
[----:B---3--:R-:W-:-:S03]  /*f850*/  SEL R3, R23, R18, !P1 ;  /* 0x0000001217037207 */ /* 0x008fc60004800000 */
[----:B------:R-:W-:Y:S01]  /*f860*/  STL [R1+0x22c], R16 ;  /* 0x00022c1001007387 */ /* 0x000fe20000100800 */
[----:B-----5:R-:W-:-:S03]  /*f870*/  SEL R2, R23, R0, !P1 ;  /* 0x0000000017027207 */ /* 0x020fc60004800000 */
[----:B------:R0:W-:Y:S01]  /*f880*/  STL [R1+0x30], R3 ;  /* 0x0000300301007387 */ /* 0x0001e20000100800 */
[----:B------:R-:W-:-:S03]  /*f890*/  SEL R0, R23, R19, !P1 ;  /* 0x0000001317007207 */ /* 0x000fc60004800000 */
[----:B------:R1:W-:Y:S04]  /*f8a0*/  STL [R1+0x2c], R2 ;  /* 0x00002c0201007387 */ /* 0x0003e80000100800 */
[----:B------:R2:W-:Y:S01]  /*f8b0*/  STL [R1+0x28], R0 ;  /* 0x0000280001007387 */ /* 0x0005e20000100800 */
[C---:B0-----:R-:W-:Y:S02]  /*f8c0*/  SEL R3, R23.reuse, R20, !P1 ;  /* 0x0000001417037207 */ /* 0x041fe40004800000 */
[----:B-1----:R-:W-:-:S03]  /*f8d0*/  SEL R2, R23, R21, !P1 ;  /* 0x0000001517027207 */ /* 0x002fc60004800000 */
[----:B------:R0:W-:Y:S01]  /*f8e0*/  STL [R1+0x24], R3 ;  /* 0x0000240301007387 */ /* 0x0001e20000100800 */
[----:B--2---:R-:W-:-:S03]  /*f8f0*/  SEL R0, R23, R4, !P1 ;  /* 0x0000000417007207 */ /* 0x004fc60004800000 */
        /* <DEDUP_REMOVED lines=11> */
[C---:B------:R-:W-:Y:S02]  /*f9b0*/  SEL R21, R23.reuse, R11, !P1 ;  /* 0x0000000b17157207 */ /* 0x040fe40004800000 */
[C---:B--2---:R-:W-:Y:S01]  /*f9c0*/  SEL R0, R23.reuse, R10, !P1 ;  /* 0x0000000a17007207 */ /* 0x044fe20004800000 */
[----:B------:R-:W-:Y:S01]  /*f9d0*/  STL [R1+0x4], R2 ;  /* 0x0000040201007387 */ /* 0x000fe20000100800 */
[C---:B------:R-:W-:Y:S02]  /*f9e0*/  SEL R20, R23.reuse, R12, !P1 ;  /* 0x0000000c17147207 */ /* 0x040fe40004800000 */
[C---:B------:R-:W-:Y:S01]  /*f9f0*/  SEL R19, R23.reuse, R13, !P1 ;  /* 0x0000000d17137207 */ /* 0x040fe20004800000 */
[----:B------:R-:W-:Y:S04]  /*fa00*/  STL [R1+0x5500], R29 ;  /* 0x0055001d01007387 */ /* 0x000fe80000100800 */
[----:B------:R-:W-:Y:S04]  /*fa10*/  STL [R1], R0 ;  /* 0x0000000001007387 */ /* 0x000fe80000100800 */
[----:B------:R-:W-:Y:S04]  /*fa20*/  STL [R1+0x5504], R21 ;  /* 0x0055041501007387 */ /* 0x000fe80000100800 */
[----:B------:R-:W-:Y:S04]  /*fa30*/  STL [R1+0x5508], R20 ;  /* 0x0055081401007387 */ /* 0x000fe80000100800 */
[----:B------:R-:W-:Y:S04]  /*fa40*/  STL [R1+0x550c], R19 ;  /* 0x00550c1301007387 */ /* 0x000fe80000100800 */
[----:B------:R-:W2:Y:S01]  /*fa50*/  LDL.LU R16, [R1+0x40] ;  /* 0x0000400001107983 */ /* 0x000ea20000300800 */
[----:B------:R-:W-:-:S05]  /*fa60*/  SEL R18, R23, R14, !P1 ;  /* 0x0000000e17127207 */ /* 0x000fca0004800000 */
[----:B------:R1:W-:Y:S04]  /*fa70*/  STL [R1+0x5510], R18 ;  /* 0x0055101201007387 */ /* 0x0003e80000100800 */
[----:B0-----:R-:W3:Y:S04]  /*fa80*/  LDL.LU R3, [R1+0x18c] ;  /* 0x00018c0001037983 */ /* 0x001ee80000300800 */
[----:B-1----:R-:W4:Y:S04]  /*fa90*/  LDL.LU R18, [R1+0x184] ;  /* 0x0001840001127983 */ /* 0x002f280000300800 */
[----:B------:R-:W5:Y:S04]  /*faa0*/  LDL.LU R19, [R1+0x48] ;  /* 0x0000480001137983 */ /* 0x000f680000300800 */
[----:B------:R-:W4:Y:S04]  /*fab0*/  LDL.LU R20, [R1+0x60] ;  /* 0x0000600001147983 */ /* 0x000f280000300800 */
        /* <DEDUP_REMOVED lines=9> */
[----:B------:R-:W5:Y:S04]  /*fb50*/  LDL.LU R0, [R1+0x100] ;  /* 0x0001000001007983 */ /* 0x000f680000300800 */
[----:B------:R-:W5:Y:S04]  /*fb60*/  LDL.LU R4, [R1+0x108] ;  /* 0x0001080001047983 */ /* 0x000f680000300800 */
[----:B------:R-:W5:Y:S04]  /*fb70*/  LDL.LU R5, [R1+0x128] ;  /* 0x0001280001057983 */ /* 0x000f680000300800 */
[----:B------:R-:W5:Y:S04]  /*fb80*/  LDL.LU R6, [R1+0x130] ;  /* 0x0001300001067983 */ /* 0x000f680000300800 */
[----:B------:R-:W5:Y:S01]  /*fb90*/  LDL.LU R7, [R1+0x148] ;  /* 0x0001480001077983 */ /* 0x000f620000300800 */
[----:B------:R-:W-:-:S03]  /*fba0*/  SEL R17, R23, R15, !P1 ;  /* 0x0000000f17117207 */ /* 0x000fc60004800000 */
        /* <DEDUP_REMOVED lines=8> */
[----:B------:R0:W-:Y:S04]  /*fc30*/  STL [R1+0x5514], R17 ;  /* 0x0055141101007387 */ /* 0x0001e80000100800 */
[----:B0-----:R-:W5:Y:S01]  /*fc40*/  LDL.LU R17, [R1+0x1a4] ;  /* 0x0001a40001117983 */ /* 0x001f620000300800 */
[----:B--2---:R-:W-:-:S05]  /*fc50*/  SEL R16, R23, R16, !P1 ;  /* 0x0000001017107207 */ /* 0x004fca0004800000 */
[----:B------:R0:W-:Y:S04]  /*fc60*/  STL [R1+0x5518], R16 ;  /* 0x0055181001007387 */ /* 0x0001e80000100800 */
[----:B0-----:R-:W2:Y:S01]  /*fc70*/  LDL.LU R16, [R1+0x1a0] ;  /* 0x0001a00001107983 */ /* 0x001ea20000300800 */
[----:B---3--:R-:W-:-:S05]  /*fc80*/  SEL R3, R23, R3, !P1 ;  /* 0x0000000317037207 */ /* 0x008fca0004800000 */
[----:B------:R2:W-:Y:S01]  /*fc90*/  STL [R1+0x551c], R3 ;  /* 0x00551c0301007387 */ /* 0x0005e20000100800 */
[C---:B----4-:R-:W-:Y:S02]  /*fca0*/  SEL R2, R23.reuse, R2, !P1 ;  /* 0x0000000217027207 */ /* 0x050fe40004800000 */
[C---:B-----5:R-:W-:Y:S02]  /*fcb0*/  SEL R0, R23.reuse, R0, !P1 ;  /* 0x0000000017007207 */ /* 0x060fe40004800000 */
[C---:B------:R-:W-:Y:S02]  /*fcc0*/  SEL R17, R23.reuse, R17, !P1 ;  /* 0x0000001117117207 */ /* 0x040fe40004800000 */
[C---:B--2---:R-:W-:Y:S02]  /*fcd0*/  SEL R3, R23.reuse, R16, !P1 ;  /* 0x0000001017037207 */ /* 0x044fe40004800000 */
[----:B------:R-:W-:-:S03]  /*fce0*/  SEL R16, R23, R18, !P1 ;  /* 0x0000001217107207 */ /* 0x000fc60004800000 */
[----:B------:R0:W-:Y:S04]  /*fcf0*/  STL [R1+0x34], R3 ;  /* 0x0000340301007387 */ /* 0x0001e80000100800 */
[----:B------:R1:W-:Y:S01]  /*fd00*/  STL [R1+0x3c], R17 ;  /* 0x00003c1101007387 */ /* 0x0003e20000100800 */
[----:B0-----:R-:W-:-:S03]  /*fd10*/  SEL R3, R23, R19, !P1 ;  /* 0x0000001317037207 */ /* 0x001fc60004800000 */
[----:B------:R0:W-:Y:S01]  /*fd20*/  STL [R1+0x40], R16 ;  /* 0x0000401001007387 */ /* 0x0001e20000100800 */
[----:B-1----:R-:W-:-:S03]  /*fd30*/  SEL R17, R23, R20, !P1 ;  /* 0x0000001417117207 */ /* 0x002fc60004800000 */
[----:B------:R1:W-:Y:S01]  /*fd40*/  STL [R1+0x48], R3 ;  /* 0x0000480301007387 */ /* 0x0003e20000100800 */
[----:B0-----:R-:W-:-:S03]  /*fd50*/  SEL R16, R23, R21, !P1 ;  /* 0x0000001517107207 */ /* 0x001fc60004800000 */
[----:B------:R0:W-:Y:S01]  /*fd60*/  STL [R1+0x60], R17 ;  /* 0x0000601101007387 */ /* 0x0001e20000100800 */
[----:B-1----:R-:W-:-:S03]  /*fd70*/  SEL R3, R23, R29, !P1 ;  /* 0x0000001d17037207 */ /* 0x002fc60004800000 */
        /* <DEDUP_REMOVED lines=10> */
[----:B------:R-:W-:Y:S01]  /*fe20*/  STL [R1+0xd8], R17 ;  /* 0x0000d81101007387 */ /* 0x000fe20000100800 */
[----:B--2---:R-:W-:-:S03]  /*fe30*/  SEL R3, R23, R22, !P1 ;  /* 0x0000001617037207 */ /* 0x004fc60004800000 */
[----:B------:R-:W-:Y:S04]  /*fe40*/  STL [R1+0xe0], R16 ;  /* 0x0000e01001007387 */ /* 0x000fe80000100800 */
        /* <DEDUP_REMOVED lines=23> */
[----:B0-----:R-:W2:Y:S01]  /*ffc0*/  LDL.LU R3, [R1+0x168] ;  /* 0x0001680001037983 */ /* 0x001ea20000300800 */
[C---:B------:R-:W-:Y:S02]  /*ffd0*/  SEL R2, R23.reuse, R14, !P1 ;  /* 0x0000000e17027207 */ /* 0x040fe40004800000 */
[----:B------:R-:W-:-:S03]  /*ffe0*/  SEL R0, R23, R15, !P1 ;  /* 0x0000000f17007207 */ /* 0x000fc60004800000 */
[----:B------:R-:W-:Y:S04]  /*fff0*/  STL [R1+0x1a0], R2 ;  /* 0x0001a00201007387 */ /* 0x000fe80000100800 */
[----:B--2---:R0:W-:Y:S04]  /*10000*/  STL [R1+0x552c], R3 ;  /* 0x00552c0301007387 */ /* 0x0041e80000100800 */
[----:B------:R-:W-:Y:S04]  /*10010*/  STL [R1+0x1ac], R0 ;  /* 0x0001ac0001007387 */ /* 0x000fe80000100800 */
[----:B0-----:R-:W2:Y:S04]  /*10020*/  LDL.LU R3, [R1+0x198] ;  /* 0x0001980001037983 */ /* 0x001ea80000300800 */
[----:B--2---:R0:W-:Y:S04]  /*10030*/  STL [R1+0x5530], R3 ;  /* 0x0055300301007387 */ /* 0x0041e80000100800 */
[----:B0-----:R-:W2:Y:S04]  /*10040*/  LDL.LU R3, [R1+0x19c] ;  /* 0x00019c0001037983 */ /* 0x001ea80000300800 */
[----:B--2---:R0:W-:Y:S04]  /*10050*/  STL [R1+0x5534], R3 ;  /* 0x0055340301007387 */ /* 0x0041e80000100800 */
[----:B0-----:R-:W2:Y:S04]  /*10060*/  LDL.LU R3, [R1+0x194] ;  /* 0x0001940001037983 */ /* 0x001ea80000300800 */
[----:B------:R-:W3:Y:S04]  /*10070*/  LDL.LU R16, [R1+0x170] ;  /* 0x0001700001107983 */ /* 0x000ee80000300800 */
[----:B------:R-:W4:Y:S04]  /*10080*/  LDL.LU R17, [R1+0x188] ;  /* 0x0001880001117983 */ /* 0x000f280000300800 */
[----:B------:R-:W5:Y:S04]  /*10090*/  LDL.LU R18, [R1+0x180] ;  /* 0x0001800001127983 */ /* 0x000f680000300800 */
[----:B------:R-:W3:Y:S04]  /*100a0*/  LDL.LU R19, [R1+0x178] ;  /* 0x0001780001137983 */ /* 0x000ee80000300800 */
        /* <DEDUP_REMOVED lines=22> */
[----:B------:R-:W3:Y:S01]  /*10210*/  LDL.LU R15, [R1+0xdc] ;  /* 0x0000dc00010f7983 */ /* 0x000ee20000300800 */
[----:B--2---:R-:W-:-:S05]  /*10220*/  SEL R3, R23, R3, !P1 ;  /* 0x0000000317037207 */ /* 0x004fca0004800000 */
[----:B------:R0:W-:Y:S04]  /*10230*/  STL [R1+0x1b4], R3 ;  /* 0x0001b40301007387 */ /* 0x0001e80000100800 */
[----:B0-----:R-:W2:Y:S02]  /*10240*/  LDL.LU R3, [R1+0x5534] ;  /* 0x0055340001037983 */ /* 0x001ea40000300800 */
[----:B--2---:R-:W-:-:S05]  /*10250*/  SEL R3, R23, R3, !P1 ;  /* 0x0000000317037207 */ /* 0x004fca0004800000 */
[----:B------:R0:W-:Y:S04]  /*10260*/  STL [R1+0x1c8], R3 ;  /* 0x0001c80301007387 */ /* 0x0001e80000100800 */
[----:B0-----:R-:W2:Y:S02]  /*10270*/  LDL.LU R3, [R1+0x5530] ;  /* 0x0055300001037983 */ /* 0x001ea40000300800 */
[----:B--2---:R-:W-:-:S05]  /*10280*/  SEL R3, R23, R3, !P1 ;  /* 0x0000000317037207 */ /* 0x004fca0004800000 */
[----:B------:R0:W-:Y:S04]  /*10290*/  STL [R1+0x1d0], R3 ;  /* 0x0001d00301007387 */ /* 0x0001e80000100800 */
[----:B0-----:R-:W2:Y:S01]  /*102a0*/  LDL.LU R3, [R1+0x552c] ;  /* 0x00552c0001037983 */ /* 0x001ea20000300800 */
[C---:B----4-:R-:W-:Y:S02]  /*102b0*/  SEL R17, R23.reuse, R17, !P1 ;  /* 0x0000001117117207 */ /* 0x050fe40004800000 */
[C---:B---3--:R-:W-:Y:S02]  /*102c0*/  SEL R2, R23.reuse, R2, !P1 ;  /* 0x0000000217027207 */ /* 0x048fe40004800000 */
[C---:B------:R-:W-:Y:S02]  /*102d0*/  SEL R0, R23.reuse, R0, !P1 ;  /* 0x0000000017007207 */ /* 0x040fe40004800000 */
[----:B--2---:R-:W-:-:S05]  /*102e0*/  SEL R3, R23, R3, !P1 ;  /* 0x0000000317037207 */ /* 0x004fca0004800000 */
[----:B------:R0:W-:Y:S02]  /*102f0*/  STL [R1+0x1e8], R3 ;  /* 0x0001e80301007387 */ /* 0x0001e40000100800 */
[C---:B0-----:R-:W-:Y:S02]  /*10300*/  SEL R3, R23.reuse, R16, !P1 ;  /* 0x0000001017037207 */ /* 0x041fe40004800000 */
[----:B-----5:R-:W-:-:S03]  /*10310*/  SEL R16, R23, R18, !P1 ;  /* 0x0000001217107207 */ /* 0x020fc60004800000 */
        /* <DEDUP_REMOVED lines=92> */
[C---:B---3--:R-:W-:Y:S02]  /*108e0*/  SEL R16, R23.reuse, R16, !P1 ;  /* 0x0000001017107207 */ /* 0x048fe40004800000 */
[C---:B----4-:R-:W-:Y:S02]  /*108f0*/  SEL R17, R23.reuse, R17, !P1 ;  /* 0x0000001117117207 */ /* 0x050fe40004800000 */
[C---:B-----5:R-:W-:Y:S02]  /*10900*/  SEL R18, R23.reuse, R18, !P1 ;  /* 0x0000001217127207 */ /* 0x060fe40004800000 */
[----:B------:R-:W-:-:S02]  /*10910*/  SEL R19, R23, R19, !P1 ;  /* 0x0000001317137207 */ /* 0x000fc40004800000 */
[C---:B------:R-:W-:Y:S02]  /*10920*/  SEL R20, R23.reuse, R20, !P1 ;  /* 0x0000001417147207 */ /* 0x040fe40004800000 */
[C---:B------:R-:W-:Y:S02]  /*10930*/  SEL R21, R23.reuse, R21, !P1 ;  /* 0x0000001517157207 */ /* 0x040fe40004800000 */
[C---:B------:R-:W-:Y:S02]  /*10940*/  SEL R29, R23.reuse, R29, !P1 ;  /* 0x0000001d171d7207 */ /* 0x040fe40004800000 */
[C---:B------:R-:W-:Y:S02]  /*10950*/  SEL R28, R23.reuse, R28, !P1 ;  /* 0x0000001c171c7207 */ /* 0x040fe40004800000 */
[C---:B------:R-:W-:Y:S02]  /*10960*/  SEL R27, R23.reuse, R27, !P1 ;  /* 0x0000001b171b7207 */ /* 0x040fe40004800000 */
        /* <DEDUP_REMOVED lines=16> */
[----:B--2---:R-:W-:-:S05]  /*10a70*/  SEL R3, R23, R3, !P1 ;  /* 0x0000000317037207 */ /* 0x004fca0004800000 */
[----:B------:R0:W-:Y:S04]  /*10a80*/  STL [R1+0x198], R3 ;  /* 0x0001980301007387 */ /* 0x0001e80000100800 */
[----:B0-----:R-:W2:Y:S04]  /*10a90*/  LDL.LU R3, [R1+0x551c] ;  /* 0x00551c0001037983 */ /* 0x001ea80000300800 */
[----:B------:R0:W-:Y:S04]  /*10aa0*/  STL [R1+0x194], R16 ;  /* 0x0001941001007387 */ /* 0x0001e80000100800 */
[----:B0-----:R-:W3:Y:S04]  /*10ab0*/  LDL.LU R16, [R1+0x5518] ;  /* 0x0055180001107983 */ /* 0x001ee80000300800 */
[----:B------:R0:W-:Y:S04]  /*10ac0*/  STL [R1+0x190], R17 ;  /* 0x0001901101007387 */ /* 0x0001e80000100800 */
[----:B0-----:R-:W4:Y:S04]  /*10ad0*/  LDL.LU R17, [R1+0x5514] ;  /* 0x0055140001117983 */ /* 0x001f280000300800 */
[----:B------:R0:W-:Y:S04]  /*10ae0*/  STL [R1+0x188], R18 ;  /* 0x0001881201007387 */ /* 0x0001e80000100800 */
[----:B0-----:R-:W5:Y:S04]  /*10af0*/  LDL.LU R18, [R1+0x5510] ;  /* 0x0055100001127983 */ /* 0x001f680000300800 */
[----:B------:R0:W-:Y:S04]  /*10b00*/  STL [R1+0x180], R19 ;  /* 0x0001801301007387 */ /* 0x0001e80000100800 */
[----:B0-----:R-:W2:Y:S04]  /*10b10*/  LDL.LU R19, [R1+0x550c] ;  /* 0x00550c0001137983 */ /* 0x001ea80000300800 */
        /* <DEDUP_REMOVED lines=37> */
[----:B0-----:R-:W3:Y:S04]  /*10d70*/  LDL.LU R13, [R1+0x54c0] ;  /* 0x0054c000010d7983 */ /* 0x001ee80000300800 */
[----:B------:R0:W-:Y:S04]  /*10d80*/  STL [R1+0x114], R14 ;  /* 0x0001140e01007387 */ /* 0x0001e80000100800 */
[----:B0-----:R-:W4:Y:S04]  /*10d90*/  LDL.LU R14, [R1+0x54bc] ;  /* 0x0054bc00010e7983 */ /* 0x001f280000300800 */
[----:B------:R0:W-:Y:S04]  /*10da0*/  STL [R1+0x110], R15 ;  /* 0x0001100f01007387 */ /* 0x0001e80000100800 */
[----:B0-----:R-:W5:Y:S01]  /*10db0*/  LDL.LU R15, [R1+0x54b8] ;  /* 0x0054b800010f7983 */ /* 0x001f620000300800 */
[----:B------:R-:W-:-:S05]  /*10dc0*/  SEL R22, R23, R22, !P1 ;  /* 0x0000001617167207 */ /* 0x000fca0004800000 */
[----:B------:R0:W-:Y:S02]  /*10dd0*/  STL [R1+0x10c], R22 ;  /* 0x00010c1601007387 */ /* 0x0001e40000100800 */
[----:B0-----:R-:W-:-:S05]  /*10de0*/  SEL R22, R23, R0, !P1 ;  /* 0x0000000017167207 */ /* 0x001fca0004800000 */
[----:B------:R-:W-:Y:S01]  /*10df0*/  STL [R1+0x104], R22 ;  /* 0x0001041601007387 */ /* 0x000fe20000100800 */
[C---:B--2---:R-:W-:Y:S02]  /*10e00*/  SEL R12, R23.reuse, R12, !P1 ;  /* 0x0000000c170c7207 */ /* 0x044fe40004800000 */
[C---:B---3--:R-:W-:Y:S02]  /*10e10*/  SEL R13, R23.reuse, R13, !P1 ;  /* 0x0000000d170d7207 */ /* 0x048fe40004800000 */
[C---:B----4-:R-:W-:Y:S02]  /*10e20*/  SEL R0, R23.reuse, R14, !P1 ;  /* 0x0000000e17007207 */ /* 0x050fe40004800000 */
[----:B-----5:R-:W-:-:S05]  /*10e30*/  SEL R15, R23, R15, !P1 ;  /* 0x0000000f170f7207 */ /* 0x020fca0004800000 */
[----:B------:R-:W-:Y:S04]  /*10e40*/  STL [R1+0xfc], R15 ;  /* 0x0000fc0f01007387 */ /* 0x000fe80000100800 */
[----:B------:R0:W-:Y:S04]  /*10e50*/  STL [R1+0xf4], R0 ;  /* 0x0000f40001007387 */ /* 0x0001e80000100800 */
[----:B------:R-:W-:Y:S01]  /*10e60*/  STL [R1+0xec], R13 ;  /* 0x0000ec0d01007387 */ /* 0x000fe20000100800 */
[----:B0-----:R-:W-:-:S03]  /*10e70*/  SEL R0, R23, R11, !P1 ;  /* 0x0000000b17007207 */ /* 0x001fc60004800000 */
[----:B------:R-:W2:Y:S04]  /*10e80*/  LDL.LU R11, [R1+0x10] ;  /* 0x00001000010b7983 */ /* 0x000ea80000300800 */
[----:B------:R0:W-:Y:S04]  /*10e90*/  STL [R1+0xe8], R12 ;  /* 0x0000e80c01007387 */ /* 0x0001e80000100800 */
[----:B------:R1:W-:Y:S01]  /*10ea0*/  STL [R1+0xe4], R0 ;  /* 0x0000e40001007387 */ /* 0x0003e20000100800 */
[----:B0-----:R-:W-:-:S03]  /*10eb0*/  SEL R12, R23, R10, !P1 ;  /* 0x0000000a170c7207 */ /* 0x001fc60004800000 */
[----:B------:R-:W3:Y:S01]  /*10ec0*/  LDL.LU R10, [R1+0x14] ;  /* 0x00001400010a7983 */ /* 0x000ee20000300800 */
[----:B-1----:R-:W-:-:S03]  /*10ed0*/  SEL R0, R23, R9, !P1 ;  /* 0x0000000917007207 */ /* 0x002fc60004800000 */
[----:B------:R0:W-:Y:S04]  /*10ee0*/  STL [R1+0xdc], R12 ;  /* 0x0000dc0c01007387 */ /* 0x0001e80000100800 */
[----:B------:R-:W4:Y:S01]  /*10ef0*/  LDL.LU R9, [R1+0x18] ;  /* 0x0000180001097983 */ /* 0x000f220000300800 */
[----:B------:R-:W-:-:S03]  /*10f00*/  SEL R14, R23, R7, !P1 ;  /* 0x00000007170e7207 */ /* 0x000fc60004800000 */
[----:B0-----:R-:W5:Y:S04]  /*10f10*/  LDL.LU R12, [R1+0xc] ;  /* 0x00000c00010c7983 */ /* 0x001f680000300800 */
[----:B------:R0:W-:Y:S01]  /*10f20*/  STL [R1+0xd4], R0 ;  /* 0x0000d40001007387 */ /* 0x0001e20000100800 */
[C---:B------:R-:W-:Y:S02]  /*10f30*/  SEL R15, R23.reuse, R5, !P1 ;  /* 0x00000005170f7207 */ /* 0x040fe40004800000 */
[C---:B0-----:R-:W-:Y:S02]  /*10f40*/  SEL R0, R23.reuse, R8, !P1 ;  /* 0x0000000817007207 */ /* 0x041fe40004800000 */
[----:B------:R-:W2:Y:S04]  /*10f50*/  LDL.LU R8, [R1+0x1c] ;  /* 0x00001c0001087983 */ /* 0x000ea80000300800 */
[----:B------:R-:W2:Y:S04]  /*10f60*/  LDL.LU R13, [R1+0x8] ;  /* 0x00000800010d7983 */ /* 0x000ea80000300800 */
[----:B------:R0:W-:Y:S04]  /*10f70*/  STL [R1+0xd0], R0 ;  /* 0x0000d00001007387 */ /* 0x0001e80000100800 */
[----:B------:R-:W2:Y:S04]  /*10f80*/  LDL.LU R7, [R1+0x24] ;  /* 0x0000240001077983 */ /* 0x000ea80000300800 */
[----:B------:R1:W-:Y:S01]  /*10f90*/  STL [R1+0xcc], R14 ;  /* 0x0000cc0e01007387 */ /* 0x0003e20000100800 */
[----:B0-----:R-:W-:-:S03]  /*10fa0*/  SEL R0, R23, R6, !P1 ;  /* 0x0000000617007207 */ /* 0x001fc60004800000 */
[----:B------:R-:W2:Y:S04]  /*10fb0*/  LDL.LU R6, [R1+0x28] ;  /* 0x0000280001067983 */ /* 0x000ea80000300800 */
[----:B-1----:R-:W3:Y:S04]  /*10fc0*/  LDL.LU R14, [R1+0x4] ;  /* 0x00000400010e7983 */ /* 0x002ee80000300800 */
[----:B------:R0:W-:Y:S04]  /*10fd0*/  STL [R1+0xc8], R0 ;  /* 0x0000c80001007387 */ /* 0x0001e80000100800 */
[----:B------:R-:W3:Y:S04]  /*10fe0*/  LDL.LU R5, [R1+0x2c] ;  /* 0x00002c0001057983 */ /* 0x000ee80000300800 */
[----:B------:R1:W-:Y:S01]  /*10ff0*/  STL [R1+0xc4], R15 ;  /* 0x0000c40f01007387 */ /* 0x0003e20000100800 */
[----:B0-----:R-:W-:-:S03]  /*11000*/  SEL R0, R23, R4, !P1 ;  /* 0x0000000417007207 */ /* 0x001fc60004800000 */
[----:B------:R-:W3:Y:S04]  /*11010*/  LDL.LU R4, [R1+0x30] ;  /* 0x0000300001047983 */ /* 0x000ee80000300800 */
[----:B-1----:R-:W4:Y:S04]  /*11020*/  LDL.LU R15, [R1] ;  /* 0x00000000010f7983 */ /* 0x002f280000300800 */
[----:B------:R0:W-:Y:S02]  /*11030*/  STL [R1+0xb8], R0 ;  /* 0x0000b80001007387 */ /* 0x0001e40000100800 */
[----:B0-----:R-:W-:-:S02]  /*11040*/  SEL R0, R23, R2, !P1 ;  /* 0x0000000217007207 */ /* 0x001fc40004800000 */
[----:B------:R-:W4:Y:S04]  /*11050*/  LDL.LU R2, [R1+0x230] ;  /* 0x0002300001027983 */ /* 0x000f280000300800 */
[----:B------:R0:W-:Y:S01]  /*11060*/  STL [R1+0xb0], R0 ;  /* 0x0000b00001007387 */ /* 0x0001e20000100800 */
[C---:B------:R-:W-:Y:S02]  /*11070*/  SEL R22, R23.reuse, R24, !P1 ;  /* 0x0000001817167207 */ /* 0x040fe40004800000 */
[C---:B------:R-:W-:Y:S02]  /*11080*/  SEL R24, R23.reuse, R27, !P1 ;  /* 0x0000001b17187207 */ /* 0x040fe40004800000 */
[C---:B0-----:R-:W-:Y:S02]  /*11090*/  SEL R0, R23.reuse, R25, !P1 ;  /* 0x0000001917007207 */ /* 0x041fe40004800000 */
[----:B------:R-:W-:-:S03]  /*110a0*/  SEL R25, R23, R26, !P1 ;  /* 0x0000001a17197207 */ /* 0x000fc60004800000 */
[----:B------:R0:W-:Y:S04]  /*110b0*/  STL [R1+0xa8], R0 ;  /* 0x0000a80001007387 */ /* 0x0001e80000100800 */
[----:B------:R-:W-:Y:S01]  /*110c0*/  STL [R1+0xa4], R25 ;  /* 0x0000a41901007387 */ /* 0x000fe20000100800 */
[----:B0-----:R-:W-:-:S03]  /*110d0*/  SEL R0, R23, R28, !P1 ;  /* 0x0000001c17007207 */ /* 0x001fc60004800000 */
[----:B------:R-:W-:Y:S01]  /*110e0*/  STL [R1+0x9c], R24 ;  /* 0x00009c1801007387 */ /* 0x000fe20000100800 */
[----:B--2---:R-:W-:Y:S02]  /*110f0*/  IMAD R6, R6, UR23, RZ ;  /* 0x0000001706067c24 */ /* 0x004fe4000f8e02ff */
[----:B---3--:R-:W-:Y:S02]  /*11100*/  IMAD R23, R4, UR23, RZ ;  /* 0x0000001704177c24 */ /* 0x008fe4000f8e02ff */
[----:B------:R-:W-:Y:S02]  /*11110*/  IMAD R4, R5, UR23, RZ ;  /* 0x0000001705047c24 */ /* 0x000fe4000f8e02ff */
[----:B------:R-:W-:Y:S01]  /*11120*/  IMAD R5, R7, UR23, RZ ;  /* 0x0000001707057c24 */ /* 0x000fe2000f8e02ff */
[----:B------:R-:W-:Y:S04]  /*11130*/  STL [R1+0xa0], R23 ;  /* 0x0000a01701007387 */ /* 0x000fe80000100800 */
[----:B------:R0:W-:Y:S04]  /*11140*/  STL [R1+0x98], R4 ;  /* 0x0000980401007387 */ /* 0x0001e80000100800 */
[----:B------:R-:W-:Y:S04]  /*11150*/  STL [R1+0x8c], R6 ;  /* 0x00008c0601007387 */ /* 0x000fe80000100800 */
[----:B------:R-:W2:Y:S01]  /*11160*/  LDL.LU R27, [R1+0x34] ;  /* 0x00003400011b7983 */ /* 0x000ea20000300800 */
[----:B0-----:R-:W-:-:S03]  /*11170*/  IMAD R4, R8, UR23, RZ ;  /* 0x0000001708047c24 */ /* 0x001fc6000f8e02ff */
[----:B------:R0:W-:Y:S04]  /*11180*/  STL [R1+0x80], R5 ;  /* 0x0000800501007387 */ /* 0x0001e80000100800 */
[----:B------:R-:W3:Y:S04]  /*11190*/  LDL.LU R7, [R1+0x3c] ;  /* 0x00003c0001077983 */ /* 0x000ee80000300800 */
[----:B------:R4:W-:Y:S01]  /*111a0*/  STL [R1+0x7c], R4 ;  /* 0x00007c0401007387 */ /* 0x0009e20000100800 */
[----:B0-----:R-:W-:-:S03]  /*111b0*/  IMAD R5, R10, UR23, RZ ;  /* 0x000000170a057c24 */ /* 0x001fc6000f8e02ff */
[----:B------:R-:W3:Y:S01]  /*111c0*/  LDL.LU R8, [R1+0x40] ;  /* 0x0000400001087983 */ /* 0x000ee20000300800 */
[----:B----4-:R-:W-:-:S05]  /*111d0*/  IMAD R4, R9, UR23, RZ ;  /* 0x0000001709047c24 */ /* 0x010fca000f8e02ff */
[----:B------:R0:W-:Y:S04]  /*111e0*/  STL [R1+0x78], R4 ;  /* 0x0000780401007387 */ /* 0x0001e80000100800 */
[----:B------:R-:W4:Y:S04]  /*111f0*/  LDL.LU R9, [R1+0x48] ;  /* 0x0000480001097983 */ /* 0x000f280000300800 */
[----:B------:R5:W-:Y:S01]  /*11200*/  STL [R1+0x74], R5 ;  /* 0x0000740501007387 */ /* 0x000be20000100800 */
[----:B0-----:R-:W-:-:S03]  /*11210*/  IMAD R4, R11, UR23, RZ ;  /* 0x000000170b047c24 */ /* 0x001fc6000f8e02ff */
[----:B------:R-:W4:Y:S04]  /*11220*/  LDL.LU R26, [R1+0x60] ;  /* 0x00006000011a7983 */ /* 0x000f280000300800 */
[----:B------:R-:W4:Y:S01]  /*11230*/  LDL.LU R10, [R1+0x84] ;  /* 0x00008400010a7983 */ /* 0x000f220000300800 */
[----:B-----5:R-:W-:-:S03]  /*11240*/  IMAD R5, R12, UR23, RZ ;  /* 0x000000170c057c24 */ /* 0x020fc6000f8e02ff */
[----:B------:R0:W-:Y:S04]  /*11250*/  STL [R1+0x70], R4 ;  /* 0x0000700401007387 */ /* 0x0001e80000100800 */
[----:B------:R-:W5:Y:S04]  /*11260*/  LDL.LU R11, [R1+0x90] ;  /* 0x00009000010b7983 */ /* 0x000f680000300800 */
[----:B------:R-:W-:Y:S01]  /*11270*/  STL [R1+0x6c], R5 ;  /* 0x00006c0501007387 */ /* 0x000fe20000100800 */
[----:B0-----:R-:W-:-:S03]  /*11280*/  IMAD R4, R13, UR23, RZ ;  /* 0x000000170d047c24 */ /* 0x001fc6000f8e02ff */
[----:B------:R-:W5:Y:S04]  /*11290*/  LDL.LU R25, [R1+0x94] ;  /* 0x0000940001197983 */ /* 0x000f680000300800 */
[----:B------:R-:W5:Y:S04]  /*112a0*/  LDL.LU R12, [R1+0xb4] ;  /* 0x0000b400010c7983 */ /* 0x000f680000300800 */
[----:B------:R0:W-:Y:S04]  /*112b0*/  STL [R1+0x68], R4 ;  /* 0x0000680401007387 */ /* 0x0001e80000100800 */
[----:B------:R-:W5:Y:S04]  /*112c0*/  LDL.LU R24, [R1+0xc0] ;  /* 0x0000c00001187983 */ /* 0x000f680000300800 */
[----:B------:R-:W5:Y:S01]  /*112d0*/  LDL.LU R13, [R1+0xd8] ;  /* 0x0000d800010d7983 */ /* 0x000f620000300800 */
[----:B0-----:R-:W-:-:S02]  /*112e0*/  IMAD R4, R14, UR23, RZ ;  /* 0x000000170e047c24 */ /* 0x001fc4000f8e02ff */
[----:B------:R-:W-:-:S03]  /*112f0*/  IMAD R5, R15, UR23, RZ ;  /* 0x000000170f057c24 */ /* 0x000fc6000f8e02ff */
[----:B------:R0:W-:Y:S04]  /*11300*/  STL [R1+0x64], R4 ;  /* 0x0000640401007387 */ /* 0x0001e80000100800 */
[----:B------:R-:W5:Y:S01]  /*11310*/  LDL.LU R14, [R1+0xe0] ;  /* 0x0000e000010e7983 */ /* 0x000f620000300800 */
[----:B0-----:R-:W-:-:S03]  /*11320*/  IMAD R4, R29, UR23, RZ ;  /* 0x000000171d047c24 */ /* 0x001fc6000f8e02ff */
[----:B------:R0:W-:Y:S04]  /*11330*/  STL [R1+0x5c], R5 ;  /* 0x00005c0501007387 */ /* 0x0001e80000100800 */
[----:B------:R-:W5:Y:S01]  /*11340*/  LDL.LU R15, [R1+0xf0] ;  /* 0x0000f000010f7983 */ /* 0x000f620000300800 */
[----:B------:R-:W-:-:S03]  /*11350*/  IMAD R6, R19, UR23, RZ ;  /* 0x0000001713067c24 */ /* 0x000fc6000f8e02ff */
[----:B------:R1:W-:Y:S01]  /*11360*/  STL [R1+0x58], R4 ;  /* 0x0000580401007387 */ /* 0x0003e20000100800 */
[----:B0-----:R-:W-:Y:S02]  /*11370*/  IMAD R5, R21, UR23, RZ ;  /* 0x0000001715057c24 */ /* 0x001fe4000f8e02ff */
[----:B-1----:R-:W-:-:S03]  /*11380*/  IMAD R4, R20, UR23, RZ ;  /* 0x0000001714047c24 */ /* 0x002fc6000f8e02ff */
[----:B------:R0:W-:Y:S01]  /*11390*/  STL [R1+0x54], R5 ;  /* 0x0000540501007387 */ /* 0x0001e20000100800 */
[----:B------:R-:W-:-:S03]  /*113a0*/  IMAD R17, R17, UR23, RZ ;  /* 0x0000001711117c24 */ /* 0x000fc6000f8e02ff */
[----:B------:R1:W-:Y:S01]  /*113b0*/  STL [R1+0x50], R4 ;  /* 0x0000500401007387 */ /* 0x0003e20000100800 */
[----:B0-----:R-:W-:-:S03]  /*113c0*/  IMAD R5, R18, UR23, RZ ;  /* 0x0000001712057c24 */ /* 0x001fc6000f8e02ff */
[----:B-1----:R-:W5:Y:S04]  /*113d0*/  LDL.LU R4, [R1+0xf8] ;  /* 0x0000f80001047983 */ /* 0x002f680000300800 */
[----:B------:R0:W-:Y:S04]  /*113e0*/  STL [R1+0x4c], R6 ;  /* 0x00004c0601007387 */ /* 0x0001e80000100800 */
[----:B------:R1:W-:Y:S01]  /*113f0*/  STL [R1+0x44], R5 ;  /* 0x0000440501007387 */ /* 0x0003e20000100800 */
[----:B0-----:R-:W-:Y:S02]  /*11400*/  IMAD R6, R16, UR23, RZ ;  /* 0x0000001710067c24 */ /* 0x001fe4000f8e02ff */
[----:B------:R-:W-:Y:S01]  /*11410*/  IMAD R16, R3, UR23, RZ ;  /* 0x0000001703107c24 */ /* 0x000fe2000f8e02ff */
[----:B-1----:R-:W5:Y:S04]  /*11420*/  LDL.LU R5, [R1+0x100] ;  /* 0x0001000001057983 */ /* 0x002f680000300800 */
[----:B------:R-:W-:Y:S04]  /*11430*/  STL [R1+0x38], R17 ;  /* 0x0000381101007387 */ /* 0x000fe80000100800 */
[----:B------:R0:W-:Y:S04]  /*11440*/  STL [R1+0x30], R6 ;  /* 0x0000300601007387 */ /* 0x0001e80000100800 */
[----:B0-----:R-:W5:Y:S04]  /*11450*/  LDL.LU R6, [R1+0x108] ;  /* 0x0001080001067983 */ /* 0x001f680000300800 */
[----:B------:R3:W-:Y:S01]  /*11460*/  STL [R1+0x2c], R16 ;  /* 0x00002c1001007387 */ /* 0x0007e20000100800 */
[----:B--2---:R-:W-:-:S02]  /*11470*/  IMAD R3, R27, UR23, RZ ;  /* 0x000000171b037c24 */ /* 0x004fc4000f8e02ff */
[----:B---3--:R-:W-:Y:S02]  /*11480*/  IMAD R16, R7, UR23, RZ ;  /* 0x0000001707107c24 */ /* 0x008fe4000f8e02ff */
[----:B------:R-:W2:Y:S04]  /*11490*/  LDL.LU R7, [R1+0x128] ;  /* 0x0001280001077983 */ /* 0x000ea80000300800 */
[----:B------:R0:W-:Y:S04]  /*114a0*/  STL [R1+0x28], R3 ;  /* 0x0000280301007387 */ /* 0x0001e80000100800 */
[----:B------:R4:W-:Y:S01]  /*114b0*/  STL [R1+0x24], R16 ;  /* 0x0000241001007387 */ /* 0x0009e20000100800 */
[----:B0-----:R-:W-:-:S03]  /*114c0*/  IMAD R3, R8, UR23, RZ ;  /* 0x0000001708037c24 */ /* 0x001fc6000f8e02ff */
[----:B------:R-:W3:Y:S01]  /*114d0*/  LDL.LU R8, [R1+0x130] ;  /* 0x0001300001087983 */ /* 0x000ee20000300800 */
[----:B----4-:R-:W-:-:S03]  /*114e0*/  IMAD R16, R9, UR23, RZ ;  /* 0x0000001709107c24 */ /* 0x010fc6000f8e02ff */
[----:B------:R0:W-:Y:S04]  /*114f0*/  STL [R1+0x20], R3 ;  /* 0x0000200301007387 */ /* 0x0001e80000100800 */
[----:B------:R-:W4:Y:S04]  /*11500*/  LDL.LU R9, [R1+0x148] ;  /* 0x0001480001097983 */ /* 0x000f280000300800 */
[----:B------:R1:W-:Y:S01]  /*11510*/  STL [R1+0x1c], R16 ;  /* 0x00001c1001007387 */ /* 0x0003e20000100800 */
[----:B0-----:R-:W-:Y:S02]  /*11520*/  IMAD R3, R26, UR23, RZ ;  /* 0x000000171a037c24 */ /* 0x001fe4000f8e02ff */
[----:B-1----:R-:W-:-:S02]  /*11530*/  IMAD R16, R10, UR23, RZ ;  /* 0x000000170a107c24 */ /* 0x002fc4000f8e02ff */
[----:B------:R-:W4:Y:S04]  /*11540*/  LDL.LU R10, [R1+0x150] ;  /* 0x00015000010a7983 */ /* 0x000f280000300800 */
[----:B------:R5:W-:Y:S04]  /*11550*/  STL [R1+0x18], R3 ;  /* 0x0000180301007387 */ /* 0x000be80000100800 */
[----:B------:R0:W-:Y:S01]  /*11560*/  STL [R1+0x14], R16 ;  /* 0x0000141001007387 */ /* 0x0001e20000100800 */
[----:B-----5:R-:W-:-:S03]  /*11570*/  IMAD R3, R11, UR23, RZ ;  /* 0x000000170b037c24 */ /* 0x020fc6000f8e02ff */
[----:B------:R-:W5:Y:S01]  /*11580*/  LDL.LU R11, [R1+0x158] ;  /* 0x00015800010b7983 */ /* 0x000f620000300800 */
[----:B0-----:R-:W-:-:S03]  /*11590*/  IMAD R16, R25, UR23, RZ ;  /* 0x0000001719107c24 */ /* 0x001fc6000f8e02ff */
[----:B------:R0:W-:Y:S02]  /*115a0*/  STL [R1+0x10], R3 ;  /* 0x0000100301007387 */ /* 0x0001e40000100800 */
[----:B0-----:R-:W-:Y:S02]  /*115b0*/  IMAD R3, R12, UR23, RZ ;  /* 0x000000170c037c24 */ /* 0x001fe4000f8e02ff */
[----:B------:R-:W5:Y:S04]  /*115c0*/  LDL.LU R12, [R1+0x160] ;  /* 0x00016000010c7983 */ /* 0x000f680000300800 */
[----:B------:R-:W-:Y:S04]  /*115d0*/  STL [R1+0xc], R16 ;  /* 0x00000c1001007387 */ /* 0x000fe80000100800 */
[----:B------:R0:W-:Y:S02]  /*115e0*/  STL [R1+0x8], R3 ;  /* 0x0000080301007387 */ /* 0x0001e40000100800 */
[----:B0-----:R-:W-:-:S02]  /*115f0*/  IMAD R3, R13, UR23, RZ ;  /* 0x000000170d037c24 */ /* 0x001fc4000f8e02ff */
[----:B------:R-:W5:Y:S01]  /*11600*/  LDL.LU R13, [R1+0x16c] ;  /* 0x00016c00010d7983 */ /* 0x000f620000300800 */
[----:B------:R-:W-:Y:S02]  /*11610*/  IMAD R16, R24, UR23, RZ ;  /* 0x0000001718107c24 */ /* 0x000fe4000f8e02ff */
[----:B------:R-:W-:-:S03]  /*11620*/  IMAD R29, R14, UR23, RZ ;  /* 0x000000170e1d7c24 */ /* 0x000fc6000f8e02ff */
[----:B------:R-:W-:Y:S04]  /*11630*/  STL [R1+0x4], R16 ;  /* 0x0000041001007387 */ /* 0x000fe80000100800 */
[----:B------:R0:W-:Y:S04]  /*11640*/  STL [R1], R3 ;  /* 0x0000000301007387 */ /* 0x0001e80000100800 */
[----:B------:R-:W5:Y:S04]  /*11650*/  LDL.LU R14, [R1+0x184] ;  /* 0x00018400010e7983 */ /* 0x000f680000300800 */
[----:B------:R-:W-:Y:S01]  /*11660*/  STL [R1+0x5474], R29 ;  /* 0x0054741d01007387 */ /* 0x000fe20000100800 */
[----:B0-----:R-:W-:-:S03]  /*11670*/  IMAD R3, R15, UR23, RZ ;  /* 0x000000170f037c24 */ /* 0x001fc6000f8e02ff */
[----:B------:R-:W5:Y:S04]  /*11680*/  LDL.LU R15, [R1+0x18c] ;  /* 0x00018c00010f7983 */ /* 0x000f680000300800 */
[----:B------:R-:W5:Y:S01]  /*11690*/  LDL.LU R24, [R1+0x1a0] ;  /* 0x0001a00001187983 */ /* 0x000f620000300800 */
[----:B------:R-:W-:-:S03]  /*116a0*/  IMAD R4, R4, UR23, RZ ;  /* 0x0000001704047c24 */ /* 0x000fc6000f8e02ff */
[----:B------:R-:W-:Y:S04]  /*116b0*/  STL [R1+0x5470], R3 ;  /* 0x0054700301007387 */ /* 0x000fe80000100800 */
[----:B------:R-:W5:Y:S01]  /*116c0*/  LDL.LU R25, [R1+0x1ac] ;  /* 0x0001ac0001197983 */ /* 0x000f620000300800 */
[----:B------:R-:W-:-:S03]  /*116d0*/  IMAD R5, R5, UR23, RZ ;  /* 0x0000001705057c24 */ /* 0x000fc6000f8e02ff */
[----:B------:R-:W-:Y:S04]  /*116e0*/  STL [R1+0x546c], R4 ;  /* 0x00546c0401007387 */ /* 0x000fe80000100800 */
[----:B------:R-:W-:Y:S04]  /*116f0*/  STL [R1+0x5468], R5 ;  /* 0x0054680501007387 */ /* 0x000fe80000100800 */
[----:B------:R-:W5:Y:S01]  /*11700*/  LDL.LU R28, [R1+0x1b4] ;  /* 0x0001b400011c7983 */ /* 0x000f620000300800 */
[----:B------:R-:W-:-:S05]  /*11710*/  IMAD R6, R6, UR23, RZ ;  /* 0x0000001706067c24 */ /* 0x000fca000f8e02ff */
[----:B------:R-:W-:Y:S01]  /*11720*/  STL [R1+0x5464], R6 ;  /* 0x0054640601007387 */ /* 0x000fe20000100800 */
[----:B--2---:R-:W-:-:S05]  /*11730*/  IMAD R7, R7, UR23, RZ ;  /* 0x0000001707077c24 */ /* 0x004fca000f8e02ff */
[----:B------:R-:W-:Y:S01]  /*11740*/  STL [R1+0x5460], R7 ;  /* 0x0054600701007387 */ /* 0x000fe20000100800 */
[----:B---3--:R-:W-:-:S05]  /*11750*/  IMAD R8, R8, UR23, RZ ;  /* 0x0000001708087c24 */ /* 0x008fca000f8e02ff */
[----:B------:R-:W-:Y:S04]  /*11760*/  STL [R1+0x545c], R8 ;  /* 0x00545c0801007387 */ /* 0x000fe80000100800 */
[----:B------:R-:W2:Y:S01]  /*11770*/  LDL.LU R19, [R1+0x1c8] ;  /* 0x0001c80001137983 */ /* 0x000ea20000300800 */
[----:B----4-:R-:W-:-:S05]  /*11780*/  IMAD R9, R9, UR23, RZ ;  /* 0x0000001709097c24 */ /* 0x010fca000f8e02ff */
[----:B------:R-:W-:Y:S01]  /*11790*/  STL [R1+0x5478], R9 ;  /* 0x0054780901007387 */ /* 0x000fe20000100800 */
[----:B------:R-:W-:-:S05]  /*117a0*/  IMAD R10, R10, UR23, RZ ;  /* 0x000000170a0a7c24 */ /* 0x000fca000f8e02ff */
[----:B------:R-:W-:Y:S04]  /*117b0*/  STL [R1+0x547c], R10 ;  /* 0x00547c0a01007387 */ /* 0x000fe80000100800 */
[----:B------:R-:W3:Y:S01]  /*117c0*/  LDL.LU R20, [R1+0x1d0] ;  /* 0x0001d00001147983 */ /* 0x000ee20000300800 */
[----:B-----5:R-:W-:-:S05]  /*117d0*/  IMAD R11, R11, UR23, RZ ;  /* 0x000000170b0b7c24 */ /* 0x020fca000f8e02ff */
[----:B------:R-:W-:Y:S04]  /*117e0*/  STL [R1+0x5480], R11 ;  /* 0x0054800b01007387 */ /* 0x000fe80000100800 */
[----:B------:R-:W4:Y:S01]  /*117f0*/  LDL.LU R21, [R1+0x1e8] ;  /* 0x0001e80001157983 */ /* 0x000f220000300800 */
[----:B------:R-:W-:-:S05]  /*11800*/  IMAD R12, R12, UR23, RZ ;  /* 0x000000170c0c7c24 */ /* 0x000fca000f8e02ff */
[----:B------:R-:W-:Y:S01]  /*11810*/  STL [R1+0x5484], R12 ;  /* 0x0054840c01007387 */ /* 0x000fe20000100800 */
[----:B------:R-:W-:-:S05]  /*11820*/  IMAD R13, R13, UR23, RZ ;  /* 0x000000170d0d7c24 */ /* 0x000fca000f8e02ff */
[----:B------:R-:W-:Y:S04]  /*11830*/  STL [R1+0x5488], R13 ;  /* 0x0054880d01007387 */ /* 0x000fe80000100800 */
[----:B------:R-:W5:Y:S01]  /*11840*/  LDL.LU R23, [R1+0x1f0] ;  /* 0x0001f00001177983 */ /* 0x000f620000300800 */
[----:B------:R-:W-:Y:S02]  /*11850*/  IMAD R14, R14, UR23, RZ ;  /* 0x000000170e0e7c24 */ /* 0x000fe4000f8e02ff */
[----:B------:R-:W-:-:S03]  /*11860*/  IMAD R15, R15, UR23, RZ ;  /* 0x000000170f0f7c24 */ /* 0x000fc6000f8e02ff */
[----:B------:R-:W-:Y:S01]  /*11870*/  STL [R1+0x548c], R14 ;  /* 0x00548c0e01007387 */ /* 0x000fe20000100800 */
[----:B------:R-:W-:-:S03]  /*11880*/  IMAD R16, R24, UR23, RZ ;  /* 0x0000001718107c24 */ /* 0x000fc6000f8e02ff */
[----:B------:R-:W-:Y:S04]  /*11890*/  STL [R1+0x5490], R15 ;  /* 0x0054900f01007387 */ /* 0x000fe80000100800 */
[----:B------:R-:W5:Y:S01]  /*118a0*/  LDL.LU R24, [R1+0x204] ;  /* 0x0002040001187983 */ /* 0x000f620000300800 */
[----:B------:R-:W-:-:S03]  /*118b0*/  IMAD R17, R25, UR23, RZ ;  /* 0x0000001719117c24 */ /* 0x000fc6000f8e02ff */
[----:B------:R-:W-:Y:S04]  /*118c0*/  STL [R1+0x5494], R16 ;  /* 0x0054941001007387 */ /* 0x000fe80000100800 */
[----:B------:R-:W5:Y:S04]  /*118d0*/  LDL.LU R25, [R1+0x20c] ;  /* 0x00020c0001197983 */ /* 0x000f680000300800 */
[----:B------:R-:W5:Y:S04]  /*118e0*/  LDL.LU R26, [R1+0x214] ;  /* 0x00021400011a7983 */ /* 0x000f680000300800 */
[----:B------:R-:W5:Y:S04]  /*118f0*/  LDL.LU R27, [R1+0x21c] ;  /* 0x00021c00011b7983 */ /* 0x000f680000300800 */
[----:B------:R0:W-:Y:S01]  /*11900*/  STL [R1+0x5498], R17 ;  /* 0x0054981101007387 */ /* 0x0001e20000100800 */
[----:B------:R-:W-:-:S03]  /*11910*/  IMAD R18, R28, UR23, RZ ;  /* 0x000000171c127c24 */ /* 0x000fc6000f8e02ff */
[----:B0-----:R-:W5:Y:S04]  /*11920*/  LDL.LU R17, [R1+0x228] ;  /* 0x0002280001117983 */ /* 0x001f680000300800 */
[----:B------:R-:W5:Y:S04]  /*11930*/  LDL.LU R16, [R1+0x224] ;  /* 0x0002240001107983 */ /* 0x000f680000300800 */
[----:B------:R-:W5:Y:S04]  /*11940*/  LDL.LU R28, [R1+0x220] ;  /* 0x00022000011c7983 */ /* 0x000f680000300800 */
[----:B------:R-:W5:Y:S04]  /*11950*/  LDL.LU R6, [R1+0x218] ;  /* 0x0002180001067983 */ /* 0x000f680000300800 */
[----:B------:R0:W-:Y:S04]  /*11960*/  STL [R1+0x549c], R18 ;  /* 0x00549c1201007387 */ /* 0x0001e80000100800 */
[----:B------:R-:W5:Y:S04]  /*11970*/  LDL.LU R4, [R1+0x210] ;  /* 0x0002100001047983 */ /* 0x000f680000300800 */
[----:B------:R-:W5:Y:S04]  /*11980*/  LDL.LU R14, [R1+0x208] ;  /* 0x00020800010e7983 */ /* 0x000f680000300800 */
[----:B------:R-:W5:Y:S04]  /*11990*/  LDL.LU R13, [R1+0x200] ;  /* 0x00020000010d7983 */ /* 0x000f680000300800 */
[----:B------:R-:W5:Y:S01]  /*119a0*/  LDL.LU R3, [R1+0x1fc] ;  /* 0x0001fc0001037983 */ /* 0x000f620000300800 */
[----:B--2---:R-:W-:-:S05]  /*119b0*/  IMAD R19, R19, UR23, RZ ;  /* 0x0000001713137c24 */ /* 0x004fca000f8e02ff */
[----:B------:R-:W-:Y:S01]  /*119c0*/  STL [R1+0x54a0], R19 ;  /* 0x0054a01301007387 */ /* 0x000fe20000100800 */
[----:B---3--:R-:W-:-:S05]  /*119d0*/  IMAD R20, R20, UR23, RZ ;  /* 0x0000001714147c24 */ /* 0x008fca000f8e02ff */
[----:B------:R-:W-:Y:S04]  /*119e0*/  STL [R1+0x54a4], R20 ;  /* 0x0054a41401007387 */ /* 0x000fe80000100800 */
[----:B------:R-:W2:Y:S04]  /*119f0*/  LDL.LU R29, [R1+0x1f8] ;  /* 0x0001f800011d7983 */ /* 0x000ea80000300800 */
[----:B------:R-:W3:Y:S01]  /*11a00*/  LDL.LU R15, [R1+0x1f4] ;  /* 0x0001f400010f7983 */ /* 0x000ee20000300800 */
[----:B----4-:R-:W-:-:S03]  /*11a10*/  IMAD R21, R21, UR23, RZ ;  /* 0x0000001715157c24 */ /* 0x010fc6000f8e02ff */
[----:B------:R-:W4:Y:S04]  /*11a20*/  LDL.LU R12, [R1+0x1ec] ;  /* 0x0001ec00010c7983 */ /* 0x000f280000300800 */
[----:B------:R-:W4:Y:S04]  /*11a30*/  LDL.LU R5, [R1+0x1e4] ;  /* 0x0001e40001057983 */ /* 0x000f280000300800 */
[----:B------:R-:W-:Y:S04]  /*11a40*/  STL [R1+0x54a8], R21 ;  /* 0x0054a81501007387 */ /* 0x000fe80000100800 */
[----:B------:R-:W4:Y:S04]  /*11a50*/  LDL.LU R11, [R1+0x1e0] ;  /* 0x0001e000010b7983 */ /* 0x000f280000300800 */
[----:B------:R-:W4:Y:S01]  /*11a60*/  LDL.LU R7, [R1+0x1dc] ;  /* 0x0001dc0001077983 */ /* 0x000f220000300800 */
[----:B-----5:R-:W-:-:S05]  /*11a70*/  IMAD R23, R23, UR23, RZ ;  /* 0x0000001717177c24 */ /* 0x020fca000f8e02ff */
[----:B------:R-:W-:Y:S04]  /*11a80*/  STL [R1+0x54ac], R23 ;  /* 0x0054ac1701007387 */ /* 0x000fe80000100800 */
[----:B------:R-:W5:Y:S04]  /*11a90*/  LDL.LU R10, [R1+0x1d8] ;  /* 0x0001d800010a7983 */ /* 0x000f680000300800 */
[----:B------:R-:W5:Y:S01]  /*11aa0*/  LDL.LU R9, [R1+0x1d4] ;  /* 0x0001d40001097983 */ /* 0x000f620000300800 */
[----:B------:R-:W-:-:S05]  /*11ab0*/  IMAD R24, R24, UR23, RZ ;  /* 0x0000001718187c24 */ /* 0x000fca000f8e02ff */
[----:B------:R-:W-:Y:S04]  /*11ac0*/  STL [R1+0x54b0], R24 ;  /* 0x0054b01801007387 */ /* 0x000fe80000100800 */
[----:B------:R-:W5:Y:S01]  /*11ad0*/  LDL.LU R8, [R1+0x1cc] ;  /* 0x0001cc0001087983 */ /* 0x000f620000300800 */
[----:B0-----:R-:W-:Y:S02]  /*11ae0*/  IMAD R18, R17, UR23, RZ ;  /* 0x0000001711127c24 */ /* 0x001fe4000f8e02ff */
[----:B------:R-:W-:-:S03]  /*11af0*/  IMAD R17, R16, UR23, RZ ;  /* 0x0000001710117c24 */ /* 0x000fc6000f8e02ff */
[----:B------:R-:W-:Y:S01]  /*11b00*/  STL [R1+0x34], R18 ;  /* 0x0000341201007387 */ /* 0x000fe20000100800 */
[----:B------:R-:W-:-:S03]  /*11b10*/  IMAD R16, R28, UR23, RZ ;  /* 0x000000171c107c24 */ /* 0x000fc6000f8e02ff */
[----:B------:R-:W5:Y:S04]  /*11b20*/  LDL.LU R28, [R1+0x1c4] ;  /* 0x0001c400011c7983 */ /* 0x000f680000300800 */
[----:B------:R0:W-:Y:S04]  /*11b30*/  STL [R1+0x3c], R17 ;  /* 0x00003c1101007387 */ /* 0x0001e80000100800 */
[----:B------:R1:W-:Y:S01]  /*11b40*/  STL [R1+0x40], R16 ;  /* 0x0000401001007387 */ /* 0x0003e20000100800 */
[----:B0-----:R-:W-:Y:S02]  /*11b50*/  IMAD R17, R6, UR23, RZ ;  /* 0x0000001706117c24 */ /* 0x001fe4000f8e02ff */
[----:B------:R-:W-:Y:S01]  /*11b60*/  IMAD R14, R14, UR23, RZ ;  /* 0x000000170e0e7c24 */ /* 0x000fe2000f8e02ff */
[----:B------:R-:W5:Y:S01]  /*11b70*/  LDL.LU R6, [R1+0x1c0] ;  /* 0x0001c00001067983 */ /* 0x000f620000300800 */
[----:B-1----:R-:W-:-:S02]  /*11b80*/  IMAD R16, R4, UR23, RZ ;  /* 0x0000001704107c24 */ /* 0x002fc4000f8e02ff */
[----:B------:R-:W-:Y:S01]  /*11b90*/  IMAD R13, R13, UR23, RZ ;  /* 0x000000170d0d7c24 */ /* 0x000fe2000f8e02ff */
[----:B------:R-:W-:Y:S01]  /*11ba0*/  STL [R1+0x48], R17 ;  /* 0x0000481101007387 */ /* 0x000fe20000100800 */
[----:B------:R-:W-:-:S03]  /*11bb0*/  IMAD R3, R3, UR23, RZ ;  /* 0x0000001703037c24 */ /* 0x000fc6000f8e02ff */
[----:B------:R-:W5:Y:S04]  /*11bc0*/  LDL.LU R4, [R1+0x1bc] ;  /* 0x0001bc0001047983 */ /* 0x000f680000300800 */
[----:B------:R-:W-:Y:S04]  /*11bd0*/  STL [R1+0x60], R16 ;  /* 0x0000601001007387 */ /* 0x000fe80000100800 */
[----:B------:R0:W-:Y:S04]  /*11be0*/  STL [R1+0x84], R14 ;  /* 0x0000840e01007387 */ /* 0x0001e80000100800 */
[----:B0-----:R-:W5:Y:S04]  /*11bf0*/  LDL.LU R14, [R1+0x1b8] ;  /* 0x0001b800010e7983 */ /* 0x001f680000300800 */
[----:B------:R0:W-:Y:S04]  /*11c00*/  STL [R1+0x90], R13 ;  /* 0x0000900d01007387 */ /* 0x0001e80000100800 */
[----:B0-----:R-:W5:Y:S04]  /*11c10*/  LDL.LU R13, [R1+0x1b0] ;  /* 0x0001b000010d7983 */ /* 0x001f680000300800 */
[----:B------:R0:W-:Y:S04]  /*11c20*/  STL [R1+0x94], R3 ;  /* 0x0000940301007387 */ /* 0x0001e80000100800 */
[----:B0-----:R-:W5:Y:S01]  /*11c30*/  LDL.LU R3, [R1+0x1a8] ;  /* 0x0001a80001037983 */ /* 0x001f620000300800 */
[----:B--2---:R-:W-:-:S03]  /*11c40*/  IMAD R17, R29, UR23, RZ ;  /* 0x000000171d117c24 */ /* 0x004fc6000f8e02ff */
[----:B------:R-:W2:Y:S01]  /*11c50*/  LDL.LU R29, [R1+0x1a4] ;  /* 0x0001a400011d7983 */ /* 0x000ea20000300800 */
[----:B---3--:R-:W-:-:S03]  /*11c60*/  IMAD R16, R15, UR23, RZ ;  /* 0x000000170f107c24 */ /* 0x008fc6000f8e02ff */
[----:B------:R-:W-:Y:S01]  /*11c70*/  STL [R1+0xb4], R17 ;  /* 0x0000b41101007387 */ /* 0x000fe20000100800 */
[----:B----4-:R-:W-:-:S03]  /*11c80*/  IMAD R12, R12, UR23, RZ ;  /* 0x000000170c0c7c24 */ /* 0x010fc6000f8e02ff */
[----:B------:R-:W-:Y:S01]  /*11c90*/  STL [R1+0xc0], R16 ;  /* 0x0000c01001007387 */ /* 0x000fe20000100800 */
[----:B------:R-:W-:-:S03]  /*11ca0*/  IMAD R15, R5, UR23, RZ ;  /* 0x00000017050f7c24 */ /* 0x000fc6000f8e02ff */
[----:B------:R-:W3:Y:S04]  /*11cb0*/  LDL.LU R5, [R1+0x19c] ;  /* 0x00019c0001057983 */ /* 0x000ee80000300800 */
[----:B------:R0:W-:Y:S04]  /*11cc0*/  STL [R1+0xd8], R12 ;  /* 0x0000d80c01007387 */ /* 0x0001e80000100800 */
[----:B------:R-:W-:Y:S04]  /*11cd0*/  STL [R1+0xe0], R15 ;  /* 0x0000e00f01007387 */ /* 0x000fe80000100800 */
[----:B------:R-:W4:Y:S01]  /*11ce0*/  LDL.LU R20, [R1+0x198] ;  /* 0x0001980001147983 */ /* 0x000f220000300800 */
[----:B0-----:R-:W-:-:S02]  /*11cf0*/  IMAD R12, R11, UR23, RZ ;  /* 0x000000170b0c7c24 */ /* 0x001fc4000f8e02ff */
[----:B------:R-:W-:-:S03]  /*11d00*/  IMAD R11, R7, UR23, RZ ;  /* 0x00000017070b7c24 */ /* 0x000fc6000f8e02ff */
[----:B------:R0:W-:Y:S04]  /*11d10*/  STL [R1+0xf0], R12 ;  /* 0x0000f00c01007387 */ /* 0x0001e80000100800 */
[----:B------:R-:W4:Y:S04]  /*11d20*/  LDL.LU R7, [R1+0x194] ;  /* 0x0001940001077983 */ /* 0x000f280000300800 */
[----:B------:R1:W-:Y:S04]  /*11d30*/  STL [R1+0xf8], R11 ;  /* 0x0000f80b01007387 */ /* 0x0003e80000100800 */
[----:B0-----:R-:W4:Y:S01]  /*11d40*/  LDL.LU R12, [R1+0x190] ;  /* 0x00019000010c7983 */ /* 0x001f220000300800 */
[----:B-----5:R-:W-:-:S02]  /*11d50*/  IMAD R10, R10, UR23, RZ ;  /* 0x000000170a0a7c24 */ /* 0x020fc4000f8e02ff */
[----:B------:R-:W-:-:S03]  /*11d60*/  IMAD R9, R9, UR23, RZ ;  /* 0x0000001709097c24 */ /* 0x000fc6000f8e02ff */
[----:B------:R0:W-:Y:S04]  /*11d70*/  STL [R1+0x100], R10 ;  /* 0x0001000a01007387 */ /* 0x0001e80000100800 */
[----:B------:R-:W5:Y:S04]  /*11d80*/  LDL.LU R19, [R1+0x188] ;  /* 0x0001880001137983 */ /* 0x000f680000300800 */
[----:B------:R-:W5:Y:S04]  /*11d90*/  LDL.LU R18, [R1+0x180] ;  /* 0x0001800001127983 */ /* 0x000f680000300800 */
[----:B------:R-:W-:Y:S04]  /*11da0*/  STL [R1+0x108], R9 ;  /* 0x0001080901007387 */ /* 0x000fe80000100800 */
[----:B-1----:R-:W5:Y:S01]  /*11db0*/  LDL.LU R11, [R1+0x17c] ;  /* 0x00017c00010b7983 */ /* 0x002f620000300800 */
[----:B------:R-:W-:-:S03]  /*11dc0*/  IMAD R8, R8, UR23, RZ ;  /* 0x0000001708087c24 */ /* 0x000fc6000f8e02ff */
[----:B------:R-:W5:Y:S04]  /*11dd0*/  LDL.LU R17, [R1+0x178] ;  /* 0x0001780001117983 */ /* 0x000f680000300800 */
[----:B------:R-:W5:Y:S04]  /*11de0*/  LDL.LU R16, [R1+0x174] ;  /* 0x0001740001107983 */ /* 0x000f680000300800 */
[----:B------:R1:W-:Y:S04]  /*11df0*/  STL [R1+0x128], R8 ;  /* 0x0001280801007387 */ /* 0x0003e80000100800 */
[----:B0-----:R-:W5:Y:S01]  /*11e00*/  LDL.LU R10, [R1+0x170] ;  /* 0x00017000010a7983 */ /* 0x001f620000300800 */
[----:B-1----:R-:W-:-:S03]  /*11e10*/  IMAD R8, R28, UR23, RZ ;  /* 0x000000171c087c24 */ /* 0x002fc6000f8e02ff */
[----:B------:R-:W5:Y:S04]  /*11e20*/  LDL.LU R28, [R1+0x168] ;  /* 0x00016800011c7983 */ /* 0x000f680000300800 */
[----:B------:R0:W-:Y:S04]  /*11e30*/  STL [R1+0x130], R8 ;  /* 0x0001300801007387 */ /* 0x0001e80000100800 */
[----:B------:R-:W5:Y:S01]  /*11e40*/  LDL.LU R9, [R1+0x164] ;  /* 0x0001640001097983 */ /* 0x000f620000300800 */
[----:B------:R-:W-:-:S05]  /*11e50*/  IMAD R6, R6, UR23, RZ ;  /* 0x0000001706067c24 */ /* 0x000fca000f8e02ff */
[----:B------:R1:W-:Y:S01]  /*11e60*/  STL [R1+0x148], R6 ;  /* 0x0001480601007387 */ /* 0x0003e20000100800 */
[----:B------:R-:W-:-:S03]  /*11e70*/  IMAD R4, R4, UR23, RZ ;  /* 0x0000001704047c24 */ /* 0x000fc6000f8e02ff */
[----:B0-----:R-:W5:Y:S04]  /*11e80*/  LDL.LU R8, [R1+0x15c] ;  /* 0x00015c0001087983 */ /* 0x001f680000300800 */
[----:B-1----:R-:W5:Y:S04]  /*11e90*/  LDL.LU R6, [R1+0x154] ;  /* 0x0001540001067983 */ /* 0x002f680000300800 */
[----:B------:R0:W-:Y:S01]  /*11ea0*/  STL [R1+0x150], R4 ;  /* 0x0001500401007387 */ /* 0x0001e20000100800 */
[----:B------:R-:W-:-:S03]  /*11eb0*/  IMAD R15, R14, UR23, RZ ;  /* 0x000000170e0f7c24 */ /* 0x000fc6000f8e02ff */
[----:B0-----:R-:W5:Y:S04]  /*11ec0*/  LDL.LU R4, [R1+0x14c] ;  /* 0x00014c0001047983 */ /* 0x001f680000300800 */
[----:B------:R0:W-:Y:S01]  /*11ed0*/  STL [R1+0x158], R15 ;  /* 0x0001580f01007387 */ /* 0x0001e20000100800 */
[----:B------:R-:W-:Y:S02]  /*11ee0*/  IMAD R13, R13, UR23, RZ ;  /* 0x000000170d0d7c24 */ /* 0x000fe4000f8e02ff */
[----:B------:R-:W-:Y:S02]  /*11ef0*/  IMAD R14, R3, UR23, RZ ;  /* 0x00000017030e7c24 */ /* 0x000fe4000f8e02ff */
[----:B------:R-:W5:Y:S04]  /*11f00*/  LDL.LU R3, [R1+0x144] ;  /* 0x0001440001037983 */ /* 0x000f680000300800 */
[----:B------:R-:W-:Y:S04]  /*11f10*/  STL [R1+0x160], R13 ;  /* 0x0001600d01007387 */ /* 0x000fe80000100800 */
[----:B------:R1:W-:Y:S04]  /*11f20*/  STL [R1+0x16c], R14 ;  /* 0x00016c0e01007387 */ /* 0x0003e80000100800 */
[----:B0-----:R-:W5:Y:S04]  /*11f30*/  LDL.LU R15, [R1+0x140] ;  /* 0x00014000010f7983 */ /* 0x001f680000300800 */
[----:B-1----:R-:W5:Y:S01]  /*11f40*/  LDL.LU R14, [R1+0x13c] ;  /* 0x00013c00010e7983 */ /* 0x002f620000300800 */
[----:B--2---:R-:W-:-:S05]  /*11f50*/  IMAD R13, R29, UR23, RZ ;  /* 0x000000171d0d7c24 */ /* 0x004fca000f8e02ff */
[----:B------:R0:W-:Y:S04]  /*11f60*/  STL [R1+0x184], R13 ;  /* 0x0001840d01007387 */ /* 0x0001e80000100800 */
[----:B------:R-:W2:Y:S01]  /*11f70*/  LDL.LU R29, [R1+0x138] ;  /* 0x00013800011d7983 */ /* 0x000ea20000300800 */
[----:B---3--:R-:W-:-:S03]  /*11f80*/  IMAD R21, R5, UR23, RZ ;  /* 0x0000001705157c24 */ /* 0x008fc6000f8e02ff */
[----:B0-----:R-:W3:Y:S04]  /*11f90*/  LDL.LU R13, [R1+0x134] ;  /* 0x00013400010d7983 */ /* 0x001ee80000300800 */
[----:B------:R-:W3:Y:S04]  /*11fa0*/  LDL.LU R5, [R1+0x12c] ;  /* 0x00012c0001057983 */ /* 0x000ee80000300800 */
[----:B------:R4:W-:Y:S02]  /*11fb0*/  STL [R1+0x18c], R21 ;  /* 0x00018c1501007387 */ /* 0x0009e40000100800 */
[----:B----4-:R-:W-:-:S02]  /*11fc0*/  IMAD R21, R20, UR23, RZ ;  /* 0x0000001714157c24 */ /* 0x010fc4000f8e02ff */
[----:B------:R-:W-:Y:S02]  /*11fd0*/  IMAD R20, R7, UR23, RZ ;  /* 0x0000001707147c24 */ /* 0x000fe4000f8e02ff */
[----:B------:R-:W4:Y:S04]  /*11fe0*/  LDL.LU R7, [R1+0x124] ;  /* 0x0001240001077983 */ /* 0x000f280000300800 */
[----:B------:R0:W-:Y:S04]  /*11ff0*/  STL [R1+0x198], R21 ;  /* 0x0001981501007387 */ /* 0x0001e80000100800 */
[----:B------:R5:W-:Y:S01]  /*12000*/  STL [R1+0x194], R20 ;  /* 0x0001941401007387 */ /* 0x000be20000100800 */
[----:B0-----:R-:W-:-:S03]  /*12010*/  IMAD R21, R12, UR23, RZ ;  /* 0x000000170c157c24 */ /* 0x001fc6000f8e02ff */
[----:B------:R-:W4:Y:S01]  /*12020*/  LDL.LU R12, [R1+0x120] ;  /* 0x00012000010c7983 */ /* 0x000f220000300800 */
[----:B-----5:R-:W-:-:S03]  /*12030*/  IMAD R20, R19, UR23, RZ ;  /* 0x0000001713147c24 */ /* 0x020fc6000f8e02ff */
[----:B------:R-:W-:Y:S04]  /*12040*/  STL [R1+0x190], R21 ;  /* 0x0001901501007387 */ /* 0x000fe80000100800 */
[----:B------:R-:W-:Y:S01]  /*12050*/  STL [R1+0x188], R20 ;  /* 0x0001881401007387 */ /* 0x000fe20000100800 */
[----:B------:R-:W-:-:S03]  /*12060*/  IMAD R19, R11, UR23, RZ ;  /* 0x000000170b137c24 */ /* 0x000fc6000f8e02ff */
[----:B------:R-:W5:Y:S01]  /*12070*/  LDL.LU R11, [R1+0x11c] ;  /* 0x00011c00010b7983 */ /* 0x000f620000300800 */
[----:B------:R-:W-:-:S05]  /*12080*/  IMAD R18, R18, UR23, RZ ;  /* 0x0000001712127c24 */ /* 0x000fca000f8e02ff */
[----:B------:R0:W-:Y:S04]  /*12090*/  STL [R1+0x180], R18 ;  /* 0x0001801201007387 */ /* 0x0001e80000100800 */
[----:B------:R-:W-:Y:S01]  /*120a0*/  STL [R1+0x17c], R19 ;  /* 0x00017c1301007387 */ /* 0x000fe20000100800 */
[----:B0-----:R-:W-:Y:S02]  /*120b0*/  IMAD R18, R17, UR23, RZ ;  /* 0x0000001711127c24 */ /* 0x001fe4000f8e02ff */
[----:B------:R-:W-:Y:S02]  /*120c0*/  IMAD R17, R16, UR23, RZ ;  /* 0x0000001710117c24 */ /* 0x000fe4000f8e02ff */
[----:B------:R-:W-:Y:S01]  /*120d0*/  IMAD R16, R10, UR23, RZ ;  /* 0x000000170a107c24 */ /* 0x000fe2000f8e02ff */
[----:B------:R-:W-:Y:S04]  /*120e0*/  STL [R1+0x178], R18 ;  /* 0x0001781201007387 */ /* 0x000fe80000100800 */
[----:B------:R-:W5:Y:S04]  /*120f0*/  LDL.LU R10, [R1+0x118] ;  /* 0x00011800010a7983 */ /* 0x000f680000300800 */
[----:B------:R0:W-:Y:S04]  /*12100*/  STL [R1+0x174], R17 ;  /* 0x0001741101007387 */ /* 0x0001e80000100800 */
[----:B------:R1:W-:Y:S01]  /*12110*/  STL [R1+0x170], R16 ;  /* 0x0001701001007387 */ /* 0x0003e20000100800 */
[----:B0-----:R-:W-:-:S03]  /*12120*/  IMAD R17, R28, UR23, RZ ;  /* 0x000000171c117c24 */ /* 0x001fc6000f8e02ff */
[----:B------:R-:W5:Y:S01]  /*12130*/  LDL.LU R28, [R1+0x114] ;  /* 0x00011400011c7983 */ /* 0x000f620000300800 */
[----:B-1----:R-:W-:-:S03]  /*12140*/  IMAD R16, R9, UR23, RZ ;  /* 0x0000001709107c24 */ /* 0x002fc6000f8e02ff */
[----:B------:R-:W-:Y:S04]  /*12150*/  STL [R1+0x168], R17 ;  /* 0x0001681101007387 */ /* 0x000fe80000100800 */
[----:B------:R-:W5:Y:S01]  /*12160*/  LDL.LU R9, [R1+0x110] ;  /* 0x0001100001097983 */ /* 0x000f620000300800 */
[----:B------:R-:W-:-:S03]  /*12170*/  IMAD R8, R8, UR23, RZ ;  /* 0x0000001708087c24 */ /* 0x000fc6000f8e02ff */
[----:B------:R-:W-:Y:S01]  /*12180*/  STL [R1+0x164], R16 ;  /* 0x0001641001007387 */ /* 0x000fe20000100800 */
[----:B------:R-:W-:-:S03]  /*12190*/  IMAD R6, R6, UR23, RZ ;  /* 0x0000001706067c24 */ /* 0x000fc6000f8e02ff */
[----:B------:R0:W-:Y:S04]  /*121a0*/  STL [R1+0x15c], R8 ;  /* 0x00015c0801007387 */ /* 0x0001e80000100800 */
[----:B0-----:R-:W5:Y:S01]  /*121b0*/  LDL.LU R8, [R1+0x10c] ;  /* 0x00010c0001087983 */ /* 0x001f620000300800 */
[----:B------:R-:W-:-:S03]  /*121c0*/  IMAD R4, R4, UR23, RZ ;  /* 0x0000001704047c24 */ /* 0x000fc6000f8e02ff */
[----:B------:R0:W-:Y:S04]  /*121d0*/  STL [R1+0x154], R6 ;  /* 0x0001540601007387 */ /* 0x0001e80000100800 */
[----:B0-----:R-:W5:Y:S04]  /*121e0*/  LDL.LU R6, [R1+0x104] ;  /* 0x0001040001067983 */ /* 0x001f680000300800 */
[----:B------:R0:W-:Y:S04]  /*121f0*/  STL [R1+0x14c], R4 ;  /* 0x00014c0401007387 */ /* 0x0001e80000100800 */
[----:B0-----:R-:W5:Y:S01]  /*12200*/  LDL.LU R4, [R1+0xfc] ;  /* 0x0000fc0001047983 */ /* 0x001f620000300800 */
[----:B------:R-:W-:-:S03]  /*12210*/  IMAD R17, R3, UR23, RZ ;  /* 0x0000001703117c24 */ /* 0x000fc6000f8e02ff */
[----:B------:R-:W5:Y:S04]  /*12220*/  LDL.LU R3, [R1+0xf4] ;  /* 0x0000f40001037983 */ /* 0x000f680000300800 */
[----:B------:R-:W-:Y:S01]  /*12230*/  STL [R1+0x144], R17 ;  /* 0x0001441101007387 */ /* 0x000fe20000100800 */
[----:B------:R-:W-:Y:S02]  /*12240*/  IMAD R16, R15, UR23, RZ ;  /* 0x000000170f107c24 */ /* 0x000fe4000f8e02ff */
[----:B------:R-:W-:-:S03]  /*12250*/  IMAD R14, R14, UR23, RZ ;  /* 0x000000170e0e7c24 */ /* 0x000fc6000f8e02ff */
[----:B------:R-:W-:Y:S01]  /*12260*/  STL [R1+0x140], R16 ;  /* 0x0001401001007387 */ /* 0x000fe20000100800 */
[----:B--2---:R-:W-:-:S03]  /*12270*/  IMAD R15, R29, UR23, RZ ;  /* 0x000000171d0f7c24 */ /* 0x004fc6000f8e02ff */
[----:B------:R-:W2:Y:S04]  /*12280*/  LDL.LU R29, [R1+0xec] ;  /* 0x0000ec00011d7983 */ /* 0x000ea80000300800 */
[----:B------:R3:W-:Y:S04]  /*12290*/  STL [R1+0x13c], R14 ;  /* 0x00013c0e01007387 */ /* 0x0007e80000100800 */
[----:B------:R-:W-:Y:S04]  /*122a0*/  STL [R1+0x138], R15 ;  /* 0x0001380f01007387 */ /* 0x000fe80000100800 */
[----:B------:R-:W2:Y:S01]  /*122b0*/  LDL.LU R20, [R1+0xe8] ;  /* 0x0000e80001147983 */ /* 0x000ea20000300800 */
[----:B---3--:R-:W-:-:S02]  /*122c0*/  IMAD R14, R13, UR23, RZ ;  /* 0x000000170d0e7c24 */ /* 0x008fc4000f8e02ff */
[----:B------:R-:W-:-:S03]  /*122d0*/  IMAD R13, R5, UR23, RZ ;  /* 0x00000017050d7c24 */ /* 0x000fc6000f8e02ff */
[----:B------:R-:W-:Y:S04]  /*122e0*/  STL [R1+0x134], R14 ;  /* 0x0001340e01007387 */ /* 0x000fe80000100800 */
[----:B------:R-:W3:Y:S04]  /*122f0*/  LDL.LU R5, [R1+0xe4] ;  /* 0x0000e40001057983 */ /* 0x000ee80000300800 */
[----:B------:R4:W-:Y:S02]  /*12300*/  STL [R1+0x12c], R13 ;  /* 0x00012c0d01007387 */ /* 0x0009e40000100800 */
[----:B----4-:R-:W-:-:S02]  /*12310*/  IMAD R13, R7, UR23, RZ ;  /* 0x00000017070d7c24 */ /* 0x010fc4000f8e02ff */
[----:B------:R-:W4:Y:S01]  /*12320*/  LDL.LU R7, [R1+0xdc] ;  /* 0x0000dc0001077983 */ /* 0x000f220000300800 */
[----:B------:R-:W-:-:S03]  /*12330*/  IMAD R12, R12, UR23, RZ ;  /* 0x000000170c0c7c24 */ /* 0x000fc6000f8e02ff */
[----:B------:R0:W-:Y:S04]  /*12340*/  STL [R1+0x124], R13 ;  /* 0x0001240d01007387 */ /* 0x0001e80000100800 */
[----:B------:R-:W4:Y:S04]  /*12350*/  LDL.LU R19, [R1+0xd4] ;  /* 0x0000d40001137983 */ /* 0x000f280000300800 */
[----:B------:R-:W4:Y:S04]  /*12360*/  LDL.LU R18, [R1+0xd0] ;  /* 0x0000d00001127983 */ /* 0x000f280000300800 */
[----:B------:R-:W-:Y:S04]  /*12370*/  STL [R1+0x120], R12 ;  /* 0x0001200c01007387 */ /* 0x000fe80000100800 */
[----:B------:R-:W4:Y:S01]  /*12380*/  LDL.LU R17, [R1+0xcc] ;  /* 0x0000cc0001117983 */ /* 0x000f220000300800 */
[----:B-----5:R-:W-:-:S03]  /*12390*/  IMAD R11, R11, UR23, RZ ;  /* 0x000000170b0b7c24 */ /* 0x020fc6000f8e02ff */
[----:B------:R-:W5:Y:S04]  /*123a0*/  LDL.LU R16, [R1+0xc8] ;  /* 0x0000c80001107983 */ /* 0x000f680000300800 */
[----:B------:R-:W5:Y:S04]  /*123b0*/  LDL.LU R15, [R1+0xc4] ;  /* 0x0000c400010f7983 */ /* 0x000f680000300800 */
[----:B------:R1:W-:Y:S04]  /*123c0*/  STL [R1+0x11c], R11 ;  /* 0x00011c0b01007387 */ /* 0x0003e80000100800 */
[----:B------:R-:W5:Y:S04]  /*123d0*/  LDL.LU R14, [R1+0xb8] ;  /* 0x0000b800010e7983 */ /* 0x000f680000300800 */
[----:B0-----:R-:W5:Y:S01]  /*123e0*/  LDL.LU R13, [R1+0xb0] ;  /* 0x0000b000010d7983 */ /* 0x001f620000300800 */
[----:B-1----:R-:W-:-:S05]  /*123f0*/  IMAD R11, R10, UR23, RZ ;  /* 0x000000170a0b7c24 */ /* 0x002fca000f8e02ff */
[----:B------:R0:W-:Y:S01]  /*12400*/  STL [R1+0x118], R11 ;  /* 0x0001180b01007387 */ /* 0x0001e20000100800 */
[----:B------:R-:W-:-:S03]  /*12410*/  IMAD R10, R28, UR23, RZ ;  /* 0x000000171c0a7c24 */ /* 0x000fc6000f8e02ff */
[----:B------:R-:W5:Y:S04]  /*12420*/  LDL.LU R28, [R1+0x22c] ;  /* 0x00022c00011c7983 */ /* 0x000f680000300800 */
[----:B------:R1:W-:Y:S01]  /*12430*/  STL [R1+0x114], R10 ;  /* 0x0001140a01007387 */ /* 0x0003e20000100800 */
[----:B------:R-:W-:-:S03]  /*12440*/  IMAD R9, R9, UR23, RZ ;  /* 0x0000001709097c24 */ /* 0x000fc6000f8e02ff */
[----:B------:R-:W5:Y:S04]  /*12450*/  LDL.LU R12, [R1+0xa8] ;  /* 0x0000a800010c7983 */ /* 0x000f680000300800 */
[----:B0-----:R-:W5:Y:S04]  /*12460*/  LDL.LU R11, [R1+0xa4] ;  /* 0x0000a400010b7983 */ /* 0x001f680000300800 */
[----:B------:R0:W-:Y:S04]  /*12470*/  STL [R1+0x110], R9 ;  /* 0x0001100901007387 */ /* 0x0001e80000100800 */
[----:B-1----:R-:W5:Y:S01]  /*12480*/  LDL.LU R10, [R1+0x9c] ;  /* 0x00009c00010a7983 */ /* 0x002f620000300800 */
[----:B------:R-:W-:-:S05]  /*12490*/  IMAD R8, R8, UR23, RZ ;  /* 0x0000001708087c24 */ /* 0x000fca000f8e02ff */
[----:B------:R1:W-:Y:S04]  /*124a0*/  STL [R1+0x10c], R8 ;  /* 0x00010c0801007387 */ /* 0x0003e80000100800 */
[----:B0-----:R-:W5:Y:S01]  /*124b0*/  LDL.LU R9, [R1+0xa0] ;  /* 0x0000a00001097983 */ /* 0x001f620000300800 */
[----:B------:R-:W-:-:S05]  /*124c0*/  IMAD R6, R6, UR23, RZ ;  /* 0x0000001706067c24 */ /* 0x000fca000f8e02ff */
[----:B------:R0:W-:Y:S01]  /*124d0*/  STL [R1+0x104], R6 ;  /* 0x0001040601007387 */ /* 0x0001e20000100800 */
[----:B------:R-:W-:Y:S02]  /*124e0*/  IMAD R4, R4, UR23, RZ ;  /* 0x0000001704047c24 */ /* 0x000fe4000f8e02ff */
[----:B------:R-:W-:-:S03]  /*124f0*/  IMAD R3, R3, UR23, RZ ;  /* 0x0000001703037c24 */ /* 0x000fc6000f8e02ff */
[----:B------:R0:W-:Y:S04]  /*12500*/  STL [R1+0xfc], R4 ;  /* 0x0000fc0401007387 */ /* 0x0001e80000100800 */
[----:B-1----:R-:W5:Y:S04]  /*12510*/  LDL.LU R8, [R1+0x98] ;  /* 0x0000980001087983 */ /* 0x002f680000300800 */
[----:B0-----:R-:W5:Y:S04]  /*12520*/  LDL.LU R6, [R1+0x8c] ;  /* 0x00008c0001067983 */ /* 0x001f680000300800 */
[----:B------:R0:W-:Y:S04]  /*12530*/  STL [R1+0xf4], R3 ;  /* 0x0000f40301007387 */ /* 0x0001e80000100800 */
[----:B------:R-:W5:Y:S01]  /*12540*/  LDL.LU R4, [R1+0x80] ;  /* 0x0000800001047983 */ /* 0x000f620000300800 */
[----:B--2---:R-:W-:-:S03]  /*12550*/  IMAD R21, R29, UR23, RZ ;  /* 0x000000171d157c24 */ /* 0x004fc6000f8e02ff */
[----:B------:R-:W2:Y:S04]  /*12560*/  LDL.LU R29, [R1+0x7c] ;  /* 0x00007c00011d7983 */ /* 0x000ea80000300800 */
[----:B0-----:R-:W2:Y:S04]  /*12570*/  LDL.LU R3, [R1+0x78] ;  /* 0x0000780001037983 */ /* 0x001ea80000300800 */
[----:B------:R0:W-:Y:S02]  /*12580*/  STL [R1+0xec], R21 ;  /* 0x0000ec1501007387 */ /* 0x0001e40000100800 */
[----:B0-----:R-:W-:-:S02]  /*12590*/  IMAD R21, R20, UR23, RZ ;  /* 0x0000001714157c24 */ /* 0x001fc4000f8e02ff */
[----:B---3--:R-:W-:Y:S02]  /*125a0*/  IMAD R20, R5, UR23, RZ ;  /* 0x0000001705147c24 */ /* 0x008fe4000f8e02ff */
[----:B------:R-:W3:Y:S04]  /*125b0*/  LDL.LU R5, [R1+0x74] ;  /* 0x0000740001057983 */ /* 0x000ee80000300800 */
[----:B------:R4:W-:Y:S04]  /*125c0*/  STL [R1+0xe8], R21 ;  /* 0x0000e81501007387 */ /* 0x0009e80000100800 */
[----:B------:R0:W-:Y:S01]  /*125d0*/  STL [R1+0xe4], R20 ;  /* 0x0000e41401007387 */ /* 0x0001e20000100800 */
[----:B----4-:R-:W-:-:S03]  /*125e0*/  IMAD R21, R7, UR23, RZ ;  /* 0x0000001707157c24 */ /* 0x010fc6000f8e02ff */
[----:B------:R-:W4:Y:S01]  /*125f0*/  LDL.LU R7, [R1+0x70] ;  /* 0x0000700001077983 */ /* 0x000f220000300800 */
[----:B0-----:R-:W-:-:S03]  /*12600*/  IMAD R20, R19, UR23, RZ ;  /* 0x0000001713147c24 */ /* 0x001fc6000f8e02ff */
[----:B------:R0:W-:Y:S01]  /*12610*/  STL [R1+0xdc], R21 ;  /* 0x0000dc1501007387 */ /* 0x0001e20000100800 */
[----:B------:R-:W-:-:S03]  /*12620*/  IMAD R19, R18, UR23, RZ ;  /* 0x0000001712137c24 */ /* 0x000fc6000f8e02ff */
[----:B------:R1:W-:Y:S04]  /*12630*/  STL [R1+0xd4], R20 ;  /* 0x0000d41401007387 */ /* 0x0003e80000100800 */
[----:B------:R-:W2:Y:S01]  /*12640*/  LDL.LU R24, [R1+0x6c] ;  /* 0x00006c0001187983 */ /* 0x000ea20000300800 */
[----:B------:R-:W-:-:S03]  /*12650*/  IMAD R18, R17, UR23, RZ ;  /* 0x0000001711127c24 */ /* 0x000fc6000f8e02ff */
[----:B------:R0:W-:Y:S01]  /*12660*/  STL [R1+0xd0], R19 ;  /* 0x0000d01301007387 */ /* 0x0001e20000100800 */
[----:B-----5:R-:W-:-:S03]  /*12670*/  IMAD R17, R16, UR23, RZ ;  /* 0x0000001710117c24 */ /* 0x020fc6000f8e02ff */
[----:B------:R-:W-:Y:S01]  /*12680*/  STL [R1+0xcc], R18 ;  /* 0x0000cc1201007387 */ /* 0x000fe20000100800 */
[----:B------:R-:W-:-:S03]  /*12690*/  IMAD R16, R15, UR23, RZ ;  /* 0x000000170f107c24 */ /* 0x000fc6000f8e02ff */
[----:B------:R-:W-:Y:S04]  /*126a0*/  STL [R1+0xc8], R17 ;  /* 0x0000c81101007387 */ /* 0x000fe80000100800 */
[----:B------:R-:W5:Y:S01]  /*126b0*/  LDL.LU R23, [R1+0x68] ;  /* 0x0000680001177983 */ /* 0x000f620000300800 */
[----:B------:R-:W-:-:S03]  /*126c0*/  IMAD R15, R14, UR23, RZ ;  /* 0x000000170e0f7c24 */ /* 0x000fc6000f8e02ff */
[----:B------:R-:W-:Y:S01]  /*126d0*/  STL [R1+0xc4], R16 ;  /* 0x0000c41001007387 */ /* 0x000fe20000100800 */
[----:B------:R-:W-:-:S03]  /*126e0*/  IMAD R14, R13, UR23, RZ ;  /* 0x000000170d0e7c24 */ /* 0x000fc6000f8e02ff */
[----:B------:R-:W-:Y:S01]  /*126f0*/  STL [R1+0xb8], R15 ;  /* 0x0000b80f01007387 */ /* 0x000fe20000100800 */
[----:B------:R-:W-:-:S03]  /*12700*/  IMAD R13, R22, UR23, RZ ;  /* 0x00000017160d7c24 */ /* 0x000fc6000f8e02ff */
[----:B------:R-:W2:Y:S04]  /*12710*/  LDL.LU R22, [R1+0x54b4] ;  /* 0x0054b40001167983 */ /* 0x000ea80000300800 */
[----:B------:R-:W-:Y:S04]  /*12720*/  STL [R1+0xb0], R14 ;  /* 0x0000b00e01007387 */ /* 0x000fe80000100800 */
[----:B0-----:R-:W3:Y:S04]  /*12730*/  LDL.LU R21, [R1+0x64] ;  /* 0x0000640001157983 */ /* 0x001ee80000300800 */
[----:B------:R-:W-:Y:S01]  /*12740*/  STL [R1+0xac], R13 ;  /* 0x0000ac0d01007387 */ /* 0x000fe20000100800 */
[----:B------:R-:W-:-:S05]  /*12750*/  IMAD R12, R12, UR23, RZ ;  /* 0x000000170c0c7c24 */ /* 0x000fca000f8e02ff */
[----:B------:R-:W-:Y:S04]  /*12760*/  STL [R1+0xa8], R12 ;  /* 0x0000a80c01007387 */ /* 0x000fe80000100800 */
[----:B-1----:R-:W3:Y:S01]  /*12770*/  LDL.LU R20, [R1+0x5c] ;  /* 0x00005c0001147983 */ /* 0x002ee20000300800 */
[----:B------:R-:W-:Y:S02]  /*12780*/  IMAD R11, R11, UR23, RZ ;  /* 0x000000170b0b7c24 */ /* 0x000fe4000f8e02ff */
[----:B------:R-:W-:-:S03]  /*12790*/  IMAD R10, R10, UR23, RZ ;  /* 0x000000170a0a7c24 */ /* 0x000fc6000f8e02ff */
[----:B------:R2:W-:Y:S04]  /*127a0*/  STL [R1+0xa4], R11 ;  /* 0x0000a40b01007387 */ /* 0x0005e80000100800 */
[----:B------:R0:W-:Y:S01]  /*127b0*/  STL [R1+0x9c], R10 ;  /* 0x00009c0a01007387 */ /* 0x0001e20000100800 */
[----:B------:R-:W-:-:S03]  /*127c0*/  IMAD R28, R28, UR23, RZ ;  /* 0x000000171c1c7c24 */ /* 0x000fc6000f8e02ff */
[----:B------:R-:W3:Y:S01]  /*127d0*/  LDL.LU R19, [R1+0x58] ;  /* 0x0000580001137983 */ /* 0x000ee20000300800 */
[----:B------:R-:W-:Y:S01]  /*127e0*/  LEA.HI.X.SX32 R2, R2, UR25, 0x1, P5 ;  /* 0x0000001902027c11 */ /* 0x000fe2000a8f0eff */
[----:B------:R-:W-:Y:S01]  /*127f0*/  IMAD R25, R25, UR23, RZ ;  /* 0x0000001719197c24 */ /* 0x000fe2000f8e02ff */
[----:B------:R-:W1:Y:S01]  /*12800*/  LDCU.64 UR24, c[0x0][0x380] ;  /* 0x00007000ff1877ac */ /* 0x000e620008000a00 */
[-C--:B--2---:R-:W-:Y:S02]  /*12810*/  IADD3 R11, P2, PT, R28, R22.reuse, RZ ;  /* 0x000000161c0b7210 */ /* 0x084fe40007f5e0ff */
[-C--:B0-----:R-:W-:Y:S02]  /*12820*/  IADD3 R10, P3, PT, R9, R22.reuse, RZ ;  /* 0x00000016090a7210 */ /* 0x081fe40007f7e0ff */
[-C--:B------:R-:W-:Y:S01]  /*12830*/  IADD3 R12, P4, PT, R8, R22.reuse, RZ ;  /* 0x00000016080c7210 */ /* 0x080fe20007f9e0ff */
[----:B------:R0:W-:Y:S04]  /*12840*/  STL [R1+0x3000], R11 ;  /* 0x0030000b01007387 */ /* 0x0001e80000100800 */
[----:B------:R2:W-:Y:S04]  /*12850*/  STL [R1+0x2fe8], R10 ;  /* 0x002fe80a01007387 */ /* 0x0005e80000100800 */
[----:B------:R1:W-:Y:S04]  /*12860*/  STL [R1+0x2fec], R12 ;  /* 0x002fec0c01007387 */ /* 0x0003e80000100800 */
[----:B------:R-:W5:Y:S01]  /*12870*/  LDL.LU R18, [R1+0x54] ;  /* 0x0000540001127983 */ /* 0x000f620000300800 */
[----:B0-----:R-:W-:-:S02]  /*12880*/  IADD3 R11, P5, PT, R6, R22, RZ ;  /* 0x00000016060b7210 */ /* 0x001fc40007fbe0ff */
[-C--:B--2---:R-:W-:Y:S02]  /*12890*/  IADD3 R10, P6, PT, R4, R22.reuse, RZ ;  /* 0x00000016040a7210 */ /* 0x084fe40007fde0ff */
[-C--:B-1----:R-:W-:Y:S01]  /*128a0*/  IADD3 R12, P0, PT, R29, R22.reuse, RZ ;  /* 0x000000161d0c7210 */ /* 0x082fe20007f1e0ff */
[----:B------:R0:W-:Y:S04]  /*128b0*/  STL [R1+0x2ff0], R11 ;  /* 0x002ff00b01007387 */ /* 0x0001e80000100800 */
[----:B------:R1:W-:Y:S04]  /*128c0*/  STL [R1+0x2ff4], R10 ;  /* 0x002ff40a01007387 */ /* 0x0003e80000100800 */
[----:B------:R-:W-:Y:S04]  /*128d0*/  STL [R1+0x2ff8], R12 ;  /* 0x002ff80c01007387 */ /* 0x000fe80000100800 */
[----:B------:R-:W2:Y:S01]  /*128e0*/  LDL.LU R17, [R1+0x50] ;  /* 0x0000500001117983 */ /* 0x000ea20000300800 */
[----:B0-----:R-:W-:-:S02]  /*128f0*/  IADD3 R11, P1, PT, R3, R22, RZ ;  /* 0x00000016030b7210 */ /* 0x001fc40007f3e0ff */
[----:B-1----:R-:W-:-:S03]  /*12900*/  LEA.HI.X.SX32 R10, R28, R2, 0x1, P2 ;  /* 0x000000021c0a7211 */ /* 0x002fc600010f0eff */
[----:B------:R3:W-:Y:S04]  /*12910*/  STL [R1+0x2ffc], R11 ;  /* 0x002ffc0b01007387 */ /* 0x0007e80000100800 */
[----:B------:R0:W-:Y:S01]  /*12920*/  STL [R1+0x2fe4], R10 ;  /* 0x002fe40a01007387 */ /* 0x0001e20000100800 */
[----:B---3--:R-:W-:-:S05]  /*12930*/  IADD3 R11, P2, PT, R5, R22, RZ ;  /* 0x00000016050b7210 */ /* 0x008fca0007f5e0ff */
[----:B------:R-:W-:Y:S01]  /*12940*/  STL [R1+0x2fe0], R11 ;  /* 0x002fe00b01007387 */ /* 0x000fe20000100800 */
[----:B0-----:R-:W-:-:S03]  /*12950*/  LEA.HI.X.SX32 R10, R9, R2, 0x1, P3 ;  /* 0x00000002090a7211 */ /* 0x001fc600018f0eff */
[----:B------:R-:W3:Y:S01]  /*12960*/  LDL.LU R16, [R1+0x4c] ;  /* 0x00004c0001107983 */ /* 0x000ee20000300800 */
[----:B----4-:R-:W-:-:S03]  /*12970*/  IADD3 R9, P3, PT, R7, R22, RZ ;  /* 0x0000001607097210 */ /* 0x010fc60007f7e0ff */
[----:B------:R-:W-:Y:S01]  /*12980*/  STL [R1+0x2fd8], R10 ;  /* 0x002fd80a01007387 */ /* 0x000fe20000100800 */
[----:B------:R-:W-:-:S03]  /*12990*/  LEA.HI.X.SX32 R8, R8, R2, 0x1, P4 ;  /* 0x0000000208087211 */ /* 0x000fc600020f0eff */
[----:B------:R0:W-:Y:S04]  /*129a0*/  STL [R1+0x2fdc], R9 ;  /* 0x002fdc0901007387 */ /* 0x0001e80000100800 */
[----:B------:R-:W4:Y:S04]  /*129b0*/  LDL.LU R15, [R1+0x44] ;  /* 0x00004400010f7983 */ /* 0x000f280000300800 */
[----:B------:R1:W-:Y:S01]  /*129c0*/  STL [R1+0x2fd0], R8 ;  /* 0x002fd00801007387 */ /* 0x0003e20000100800 */
[----:B0-----:R-:W-:-:S03]  /*129d0*/  IADD3 R9, P4, PT, R24, R22, RZ ;  /* 0x0000001618097210 */ /* 0x001fc60007f9e0ff */
[----:B------:R-:W4:Y:S04]  /*129e0*/  LDL.LU R14, [R1+0x38] ;  /* 0x00003800010e7983 */ /* 0x000f280000300800 */
[----:B------:R-:W-:Y:S01]  /*129f0*/  STL [R1+0x2fd4], R9 ;  /* 0x002fd40901007387 */ /* 0x000fe20000100800 */
[----:B-1----:R-:W-:-:S03]  /*12a00*/  LEA.HI.X.SX32 R8, R6, R2, 0x1, P5 ;  /* 0x0000000206087211 */ /* 0x002fc600028f0eff */
[----:B------:R-:W4:Y:S01]  /*12a10*/  LDL.LU R13, [R1+0x30] ;  /* 0x00003000010d7983 */ /* 0x000f220000300800 */
[----:B-----5:R-:W-:-:S03]  /*12a20*/  IADD3 R6, P5, PT, R23, R22, RZ ;  /* 0x0000001617067210 */ /* 0x020fc60007fbe0ff */
[----:B------:R-:W-:Y:S04]  /*12a30*/  STL [R1+0x2fc8], R8 ;  /* 0x002fc80801007387 */ /* 0x000fe80000100800 */
[----:B------:R-:W5:Y:S01]  /*12a40*/  LDL.LU R12, [R1+0x2c] ;  /* 0x00002c00010c7983 */ /* 0x000f620000300800 */
[----:B------:R-:W-:-:S03]  /*12a50*/  LEA.HI.X.SX32 R4, R4, R2, 0x1, P6 ;  /* 0x0000000204047211 */ /* 0x000fc600030f0eff */
[----:B------:R0:W-:Y:S04]  /*12a60*/  STL [R1+0x2fcc], R6 ;  /* 0x002fcc0601007387 */ /* 0x0001e80000100800 */
[----:B------:R-:W5:Y:S04]  /*12a70*/  LDL.LU R11, [R1+0x28] ;  /* 0x00002800010b7983 */ /* 0x000f680000300800 */
[----:B------:R1:W-:Y:S01]  /*12a80*/  STL [R1+0x2fc0], R4 ;  /* 0x002fc00401007387 */ /* 0x0003e20000100800 */
[----:B0-----:R-:W-:-:S03]  /*12a90*/  IADD3 R6, P6, PT, R21, R22, RZ ;  /* 0x0000001615067210 */ /* 0x001fc60007fde0ff */
[----:B------:R-:W5:Y:S04]  /*12aa0*/  LDL.LU R10, [R1+0x24] ;  /* 0x00002400010a7983 */ /* 0x000f680000300800 */
[----:B------:R0:W-:Y:S01]  /*12ab0*/  STL [R1+0x2fc4], R6 ;  /* 0x002fc40601007387 */ /* 0x0001e20000100800 */
[----:B-1----:R-:W-:-:S03]  /*12ac0*/  LEA.HI.X.SX32 R4, R29, R2, 0x1, P0 ;  /* 0x000000021d047211 */ /* 0x002fc600000f0eff */
[----:B------:R-:W5:Y:S04]  /*12ad0*/  LDL.LU R9, [R1+0x20] ;  /* 0x0000200001097983 */ /* 0x000f680000300800 */
[----:B------:R1:W-:Y:S01]  /*12ae0*/  STL [R1+0x2fb8], R4 ;  /* 0x002fb80401007387 */ /* 0x0003e20000100800 */
[----:B0-----:R-:W-:-:S03]  /*12af0*/  IADD3 R6, P0, PT, R20, R22, RZ ;  /* 0x0000001614067210 */ /* 0x001fc60007f1e0ff */
[----:B------:R-:W5:Y:S04]  /*12b00*/  LDL.LU R29, [R1+0x1c] ;  /* 0x00001c00011d7983 */ /* 0x000f680000300800 */
[----:B------:R0:W-:Y:S01]  /*12b10*/  STL [R1+0x2fbc], R6 ;  /* 0x002fbc0601007387 */ /* 0x0001e20000100800 */
[----:B-1----:R-:W-:-:S03]  /*12b20*/  LEA.HI.X.SX32 R4, R3, R2, 0x1, P1 ;  /* 0x0000000203047211 */ /* 0x002fc600008f0eff */
[----:B------:R-:W5:Y:S01]  /*12b30*/  LDL.LU R3, [R1+0x18] ;  /* 0x0000180001037983 */ /* 0x000f620000300800 */
[----:B------:R-:W-:-:S03]  /*12b40*/  IADD3 R8, P1, PT, R19, R22, RZ ;  /* 0x0000001613087210 */ /* 0x000fc60007f3e0ff */
[----:B------:R1:W-:Y:S01]  /*12b50*/  STL [R1+0x2fb0], R4 ;  /* 0x002fb00401007387 */ /* 0x0003e20000100800 */
[----:B0-----:R-:W-:-:S03]  /*12b60*/  LEA.HI.X.SX32 R6, R5, R2, 0x1, P2 ;  /* 0x0000000205067211 */ /* 0x001fc600010f0eff */
[----:B-1----:R-:W5:Y:S04]  /*12b70*/  LDL.LU R4, [R1+0x14] ;  /* 0x0000140001047983 */ /* 0x002f680000300800 */
[----:B------:R0:W-:Y:S04]  /*12b80*/  STL [R1+0x2fb4], R8 ;  /* 0x002fb40801007387 */ /* 0x0001e80000100800 */
[----:B------:R-:W5:Y:S04]  /*12b90*/  LDL.LU R5, [R1+0x10] ;  /* 0x0000100001057983 */ /* 0x000f680000300800 */
[----:B------:R1:W-:Y:S01]  /*12ba0*/  STL [R1+0x2fa8], R6 ;  /* 0x002fa80601007387 */ /* 0x0003e20000100800 */
[----:B0-----:R-:W-:-:S03]  /*12bb0*/  LEA.HI.X.SX32 R8, R7, R2, 0x1, P3 ;  /* 0x0000000207087211 */ /* 0x001fc600018f0eff */
[----:B-1----:R-:W5:Y:S01]  /*12bc0*/  LDL.LU R6, [R1+0xc] ;  /* 0x00000c0001067983 */ /* 0x002f620000300800 */
[----:B------:R-:W-:-:S05]  /*12bd0*/  IADD3 R28, P2, PT, R18, R22, RZ ;  /* 0x00000016121c7210 */ /* 0x000fca0007f5e0ff */
[----:B------:R2:W-:Y:S04]  /*12be0*/  STL [R1+0x2fac], R28 ;  /* 0x002fac1c01007387 */ /* 0x0005e80000100800 */
[----:B------:R-:W5:Y:S04]  /*12bf0*/  LDL.LU R7, [R1+0x8] ;  /* 0x0000080001077983 */ /* 0x000f680000300800 */
[----:B------:R0:W-:Y:S01]  /*12c00*/  STL [R1+0x2fa0], R8 ;  /* 0x002fa00801007387 */ /* 0x0001e20000100800 */
[----:B--2---:R-:W-:-:S03]  /*12c10*/  IADD3 R28, P3, PT, R17, R22, RZ ;  /* 0x00000016111c7210 */ /* 0x004fc60007f7e0ff */
[----:B0-----:R-:W2:Y:S04]  /*12c20*/  LDL.LU R8, [R1+0x4] ;  /* 0x0000040001087983 */ /* 0x001ea80000300800 */
[----:B------:R0:W-:Y:S04]  /*12c30*/  STL [R1+0x2fa4], R28 ;  /* 0x002fa41c01007387 */ /* 0x0001e80000100800 */
[----:B0-----:R-:W2:Y:S01]  /*12c40*/  LDL.LU R28, [R1] ;  /* 0x00000000011c7983 */ /* 0x001ea20000300800 */
[-C--:B------:R-:W-:Y:S02]  /*12c50*/  LEA.HI.X.SX32 R24, R24, R2.reuse, 0x1, P4 ;  /* 0x0000000218187211 */ /* 0x080fe400020f0eff */
[----:B------:R-:W-:-:S03]  /*12c60*/  LEA.HI.X.SX32 R23, R23, R2, 0x1, P5 ;  /* 0x0000000217177211 */ /* 0x000fc600028f0eff */
[----:B------:R3:W-:Y:S02]  /*12c70*/  STL [R1+0x2f98], R24 ;  /* 0x002f981801007387 */ /* 0x0007e40000100800 */
[----:B---3--:R-:W-:-:S05]  /*12c80*/  IADD3 R24, P4, PT, R16, R22, RZ ;  /* 0x0000001610187210 */ /* 0x008fca0007f9e0ff */
[----:B------:R0:W-:Y:S01]  /*12c90*/  STL [R1+0x2f9c], R24 ;  /* 0x002f9c1801007387 */ /* 0x0001e20000100800 */
[----:B------:R-:W-:-:S03]  /*12ca0*/  LEA.HI.X.SX32 R21, R21, R2, 0x1, P6 ;  /* 0x0000000215157211 */ /* 0x000fc600030f0eff */
[----:B0-----:R-:W3:Y:S04]  /*12cb0*/  LDL.LU R24, [R1+0x54b0] ;  /* 0x0054b00001187983 */ /* 0x001ee80000300800 */
[----:B------:R4:W-:Y:S02]  /*12cc0*/  STL [R1+0x2f90], R23 ;  /* 0x002f901701007387 */ /* 0x0009e40000100800 */
[----:B----4-:R-:W-:-:S05]  /*12cd0*/  IADD3 R23, P5, PT, R15, R22, RZ ;  /* 0x000000160f177210 */ /* 0x010fca0007fbe0ff */
[----:B------:R0:W-:Y:S01]  /*12ce0*/  STL [R1+0x2f94], R23 ;  /* 0x002f941701007387 */ /* 0x0001e20000100800 */
[----:B------:R-:W-:-:S03]  /*12cf0*/  LEA.HI.X.SX32 R20, R20, R2, 0x1, P0 ;  /* 0x0000000214147211 */ /* 0x000fc600000f0eff */
[----:B0-----:R-:W4:Y:S04]  /*12d00*/  LDL.LU R23, [R1+0x54ac] ;  /* 0x0054ac0001177983 */ /* 0x001f280000300800 */
[----:B------:R0:W-:Y:S02]  /*12d10*/  STL [R1+0x2f88], R21 ;  /* 0x002f881501007387 */ /* 0x0001e40000100800 */
[----:B0-----:R-:W-:-:S05]  /*12d20*/  IADD3 R21, P6, PT, R14, R22, RZ ;  /* 0x000000160e157210 */ /* 0x001fca0007fde0ff */
[----:B------:R0:W-:Y:S01]  /*12d30*/  STL [R1+0x2f8c], R21 ;  /* 0x002f8c1501007387 */ /* 0x0001e20000100800 */
[----:B------:R-:W-:-:S03]  /*12d40*/  LEA.HI.X.SX32 R19, R19, R2, 0x1, P1 ;  /* 0x0000000213137211 */ /* 0x000fc600008f0eff */
[----:B0-----:R-:W2:Y:S04]  /*12d50*/  LDL.LU R21, [R1+0x54a8] ;  /* 0x0054a80001157983 */ /* 0x001ea80000300800 */
[----:B------:R0:W-:Y:S02]  /*12d60*/  STL [R1+0x2f80], R20 ;  /* 0x002f801401007387 */ /* 0x0001e40000100800 */
[----:B0-----:R-:W-:-:S05]  /*12d70*/  IADD3 R20, P0, PT, R13, R22, RZ ;  /* 0x000000160d147210 */ /* 0x001fca0007f1e0ff */
[----:B------:R0:W-:Y:S01]  /*12d80*/  STL [R1+0x2f84], R20 ;  /* 0x002f841401007387 */ /* 0x0001e20000100800 */
[----:B------:R-:W-:-:S03]  /*12d90*/  LEA.HI.X.SX32 R18, R18, R2, 0x1, P2 ;  /* 0x0000000212127211 */ /* 0x000fc600010f0eff */
[----:B0-----:R-:W2:Y:S04]  /*12da0*/  LDL.LU R20, [R1+0x54a4] ;  /* 0x0054a40001147983 */ /* 0x001ea80000300800 */
[----:B------:R5:W-:Y:S02]  /*12db0*/  STL [R1+0x2f78], R19 ;  /* 0x002f781301007387 */ /* 0x000be40000100800 */
[----:B-----5:R-:W-:-:S05]  /*12dc0*/  IADD3 R19, P1, PT, R12, R22, RZ ;  /* 0x000000160c137210 */ /* 0x020fca0007f3e0ff */
[----:B------:R0:W-:Y:S01]  /*12dd0*/  STL [R1+0x2f7c], R19 ;  /* 0x002f7c1301007387 */ /* 0x0001e20000100800 */
[----:B------:R-:W-:-:S03]  /*12de0*/  LEA.HI.X.SX32 R17, R17, R2, 0x1, P3 ;  /* 0x0000000211117211 */ /* 0x000fc600018f0eff */
[----:B0-----:R-:W5:Y:S04]  /*12df0*/  LDL.LU R19, [R1+0x54a0] ;  /* 0x0054a00001137983 */ /* 0x001f680000300800 */
[----:B------:R0:W-:Y:S02]  /*12e00*/  STL [R1+0x2f70], R18 ;  /* 0x002f701201007387 */ /* 0x0001e40000100800 */
[----:B0-----:R-:W-:-:S05]  /*12e10*/  IADD3 R18, P2, PT, R11, R22, RZ ;  /* 0x000000160b127210 */ /* 0x001fca0007f5e0ff */
[----:B------:R0:W-:Y:S01]  /*12e20*/  STL [R1+0x2f74], R18 ;  /* 0x002f741201007387 */ /* 0x0001e20000100800 */
[----:B------:R-:W-:-:S03]  /*12e30*/  LEA.HI.X.SX32 R16, R16, R2, 0x1, P4 ;  /* 0x0000000210107211 */ /* 0x000fc600020f0eff */
[----:B0-----:R-:W3:Y:S04]  /*12e40*/  LDL.LU R18, [R1+0x549c] ;  /* 0x00549c0001127983 */ /* 0x001ee80000300800 */
        /* <DEDUP_REMOVED lines=41> */
[----:B--2---:R-:W-:-:S05]  /*130e0*/  IADD3 R9, P4, PT, R8, R22, RZ ;  /* 0x0000001608097210 */ /* 0x004fca0007f9e0ff */
[----:B------:R0:W-:Y:S04]  /*130f0*/  STL [R1+0x2f2c], R9 ;  /* 0x002f2c0901007387 */ /* 0x0001e80000100800 */
[----:B0-----:R-:W2:Y:S04]  /*13100*/  LDL.LU R9, [R1+0x5478] ;  /* 0x0054780001097983 */ /* 0x001ea80000300800 */
[----:B------:R0:W-:Y:S02]  /*13110*/  STL [R1+0x2f20], R29 ;  /* 0x002f201d01007387 */ /* 0x0001e40000100800 */
[----:B0-----:R-:W-:-:S05]  /*13120*/  IADD3 R29, P5, PT, R28, R22, RZ ;  /* 0x000000161c1d7210 */ /* 0x001fca0007fbe0ff */
[----:B------:R0:W-:Y:S04]  /*13130*/  STL [R1+0x2f24], R29 ;  /* 0x002f241d01007387 */ /* 0x0001e80000100800 */
[----:B0-----:R-:W2:Y:S01]  /*13140*/  LDL.LU R29, [R1+0x5474] ;  /* 0x00547400011d7983 */ /* 0x001ea20000300800 */
[----:B------:R-:W-:-:S05]  /*13150*/  LEA.HI.X.SX32 R3, R3, R2, 0x1, P6 ;  /* 0x0000000203037211 */ /* 0x000fca00030f0eff */
[----:B------:R2:W-:Y:S02]  /*13160*/  STL [R1+0x2f18], R3 ;  /* 0x002f180301007387 */ /* 0x0005e40000100800 */
[----:B--2---:R-:W-:-:S05]  /*13170*/  IADD3 R3, P6, PT, R29, R22, RZ ;  /* 0x000000161d037210 */ /* 0x004fca0007fde0ff */
        /* <DEDUP_REMOVED lines=28> */
[----:B------:R2:W-:Y:S01]  /*13340*/  STL [R1+0x2ee8], R28 ;  /* 0x002ee81c01007387 */ /* 0x0005e20000100800 */
[----:B------:R-:W-:Y:S02]  /*13350*/  LEA.HI.X.SX32 R4, R4, R2, 0x1, P1 ;  /* 0x0000000204047211 */ /* 0x000fe400008f0eff */
[----:B--2---:R-:W-:-:S05]  /*13360*/  IADD3 R28, P5, PT, R8, R22, RZ ;  /* 0x00000016081c7210 */ /* 0x004fca0007fbe0ff */
[----:B------:R0:W-:Y:S02]  /*13370*/  STL [R1+0x2eec], R28 ;  /* 0x002eec1c01007387 */ /* 0x0001e40000100800 */
[----:B0-----:R-:W-:Y:S02]  /*13380*/  LEA.HI.X.SX32 R28, R29, R2, 0x1, P6 ;  /* 0x000000021d1c7211 */ /* 0x001fe400030f0eff */
[----:B------:R-:W-:-:S03]  /*13390*/  IADD3 R29, P6, PT, R9, R22, RZ ;  /* 0x00000016091d7210 */ /* 0x000fc60007fde0ff */
[----:B------:R0:W-:Y:S04]  /*133a0*/  STL [R1+0x2ee0], R28 ;  /* 0x002ee01c01007387 */ /* 0x0001e80000100800 */
[----:B------:R-:W-:Y:S01]  /*133b0*/  STL [R1+0x2ee4], R29 ;  /* 0x002ee41d01007387 */ /* 0x000fe20000100800 */
[----:B0-----:R-:W-:Y:S02]  /*133c0*/  LEA.HI.X.SX32 R28, R3, R2, 0x1, P0 ;  /* 0x00000002031c7211 */ /* 0x001fe400000f0eff */
[----:B---3--:R-:W-:-:S03]  /*133d0*/  IADD3 R3, P0, PT, R10, R22, RZ ;  /* 0x000000160a037210 */ /* 0x008fc60007f1e0ff */
[----:B------:R0:W-:Y:S04]  /*133e0*/  STL [R1+0x2ed8], R28 ;  /* 0x002ed81c01007387 */ /* 0x0001e80000100800 */
[----:B------:R1:W-:Y:S04]  /*133f0*/  STL [R1+0x2edc], R3 ;  /* 0x002edc0301007387 */ /* 0x0003e80000100800 */
[----:B------:R2:W-:Y:S01]  /*13400*/  STL [R1+0x2ed0], R4 ;  /* 0x002ed00401007387 */ /* 0x0005e20000100800 */
[----:B0-----:R-:W-:Y:S02]  /*13410*/  IADD3 R28, P1, PT, R11, R22, RZ ;  /* 0x000000160b1c7210 */ /* 0x001fe40007f3e0ff */
[----:B-1----:R-:W-:-:S03]  /*13420*/  LEA.HI.X.SX32 R3, R5, R2, 0x1, P2 ;  /* 0x0000000205037211 */ /* 0x002fc600010f0eff */
[----:B------:R-:W-:Y:S01]  /*13430*/  STL [R1+0x2ed4], R28 ;  /* 0x002ed41c01007387 */ /* 0x000fe20000100800 */
[----:B------:R-:W-:Y:S02]  /*13440*/  LEA.HI.X.SX32 R5, R6, R2, 0x1, P3 ;  /* 0x0000000206057211 */ /* 0x000fe400018f0eff */
[-C--:B--2---:R-:W-:Y:S01]  /*13450*/  IADD3 R4, P2, PT, R12, R22.reuse, RZ ;  /* 0x000000160c047210 */ /* 0x084fe20007f5e0ff */
[----:B------:R0:W-:Y:S04]  /*13460*/  STL [R1+0x2ec8], R3 ;  /* 0x002ec80301007387 */ /* 0x0001e80000100800 */
[----:B------:R1:W-:Y:S04]  /*13470*/  STL [R1+0x2ecc], R4 ;  /* 0x002ecc0401007387 */ /* 0x0003e80000100800 */
[----:B------:R2:W-:Y:S01]  /*13480*/  STL [R1+0x2ec0], R5 ;  /* 0x002ec00501007387 */ /* 0x0005e20000100800 */
[----:B0-----:R-:W-:-:S02]  /*13490*/  IADD3 R3, P3, PT, R13, R22, RZ ;  /* 0x000000160d037210 */ /* 0x001fc40007f7e0ff */
[----:B-1----:R-:W-:-:S03]  /*134a0*/  LEA.HI.X.SX32 R4, R7, R2, 0x1, P4 ;  /* 0x0000000207047211 */ /* 0x002fc600020f0eff */
[----:B------:R0:W-:Y:S01]  /*134b0*/  STL [R1+0x2ec4], R3 ;  /* 0x002ec40301007387 */ /* 0x0001e20000100800 */
[----:B--2---:R-:W-:-:S03]  /*134c0*/  IADD3 R5, P4, PT, R14, R22, RZ ;  /* 0x000000160e057210 */ /* 0x004fc60007f9e0ff */
[----:B------:R1:W-:Y:S04]  /*134d0*/  STL [R1+0x2eb8], R4 ;  /* 0x002eb80401007387 */ /* 0x0003e80000100800 */
[----:B------:R2:W-:Y:S01]  /*134e0*/  STL [R1+0x2ebc], R5 ;  /* 0x002ebc0501007387 */ /* 0x0005e20000100800 */
[----:B0-----:R-:W-:Y:S02]  /*134f0*/  LEA.HI.X.SX32 R3, R8, R2, 0x1, P5 ;  /* 0x0000000208037211 */ /* 0x001fe400028f0eff */
[----:B-1----:R-:W-:-:S03]  /*13500*/  IADD3 R4, P5, PT, R15, R22, RZ ;  /* 0x000000160f047210 */ /* 0x002fc60007fbe0ff */
[----:B------:R0:W-:Y:S01]  /*13510*/  STL [R1+0x2eb0], R3 ;  /* 0x002eb00301007387 */ /* 0x0001e20000100800 */
[----:B--2---:R-:W-:-:S03]  /*13520*/  LEA.HI.X.SX32 R5, R9, R2, 0x1, P6 ;  /* 0x0000000209057211 */ /* 0x004fc600030f0eff */
[----:B------:R1:W-:Y:S04]  /*13530*/  STL [R1+0x2eb4], R4 ;  /* 0x002eb40401007387 */ /* 0x0003e80000100800 */
[----:B------:R2:W-:Y:S01]  /*13540*/  STL [R1+0x2ea8], R5 ;  /* 0x002ea80501007387 */ /* 0x0005e20000100800 */
[----:B0-----:R-:W-:Y:S02]  /*13550*/  IADD3 R3, P6, PT, R16, R22, RZ ;  /* 0x0000001610037210 */ /* 0x001fe40007fde0ff */
[----:B-1----:R-:W-:-:S03]  /*13560*/  LEA.HI.X.SX32 R4, R10, R2, 0x1, P0 ;  /* 0x000000020a047211 */ /* 0x002fc600000f0eff */
[----:B------:R0:W-:Y:S01]  /*13570*/  STL [R1+0x2eac], R3 ;  /* 0x002eac0301007387 */ /* 0x0001e20000100800 */
[----:B--2---:R-:W-:-:S03]  /*13580*/  IADD3 R5, P0, PT, R17, R22, RZ ;  /* 0x0000001611057210 */ /* 0x004fc60007f1e0ff */
[----:B------:R1:W-:Y:S01]  /*13590*/  STL [R1+0x2ea0], R4 ;  /* 0x002ea00401007387 */ /* 0x0003e20000100800 */
[----:B0-----:R-:W-:-:S03]  /*135a0*/  LEA.HI.X.SX32 R3, R11, R2, 0x1, P1 ;  /* 0x000000020b037211 */ /* 0x001fc600008f0eff */
[----:B-1----:R-:W2:Y:S04]  /*135b0*/  LDL.LU R4, [R1+0x3c] ;  /* 0x00003c0001047983 */ /* 0x002ea80000300800 */
[----:B------:R0:W-:Y:S01]  /*135c0*/  STL [R1+0x2ea4], R5 ;  /* 0x002ea40501007387 */ /* 0x0001e20000100800 */
[----:B------:R-:W-:-:S03]  /*135d0*/  LEA.HI.X.SX32 R6, R12, R2, 0x1, P2 ;  /* 0x000000020c067211 */ /* 0x000fc600010f0eff */
[----:B------:R1:W-:Y:S01]  /*135e0*/  STL [R1+0x2e98], R3 ;  /* 0x002e980301007387 */ /* 0x0003e20000100800 */
[----:B0-----:R-:W-:-:S03]  /*135f0*/  IADD3 R5, P1, PT, R18, R22, RZ ;  /* 0x0000001612057210 */ /* 0x001fc60007f3e0ff */
[----:B-1----:R-:W3:Y:S04]  /*13600*/  LDL.LU R3, [R1+0x40] ;  /* 0x0000400001037983 */ /* 0x002ee80000300800 */
[----:B------:R5:W-:Y:S04]  /*13610*/  STL [R1+0x2e9c], R5 ;  /* 0x002e9c0501007387 */ /* 0x000be80000100800 */
[----:B------:R0:W-:Y:S04]  /*13620*/  STL [R1+0x2e90], R6 ;  /* 0x002e900601007387 */ /* 0x0001e80000100800 */
[----:B------:R-:W2:Y:S01]  /*13630*/  LDL.LU R29, [R1+0x48] ;  /* 0x00004800011d7983 */ /* 0x000ea20000300800 */
[----:B-----5:R-:W-:-:S02]  /*13640*/  IADD3 R5, P2, PT, R19, R22, RZ ;  /* 0x0000001613057210 */ /* 0x020fc40007f5e0ff */
[----:B0-----:R-:W-:-:S03]  /*13650*/  LEA.HI.X.SX32 R6, R13, R2, 0x1, P3 ;  /* 0x000000020d067211 */ /* 0x001fc600018f0eff */
[----:B------:R0:W-:Y:S04]  /*13660*/  STL [R1+0x2e94], R5 ;  /* 0x002e940501007387 */ /* 0x0001e80000100800 */
[----:B------:R1:W-:Y:S04]  /*13670*/  STL [R1+0x2e88], R6 ;  /* 0x002e880601007387 */ /* 0x0003e80000100800 */
[----:B------:R-:W5:Y:S01]  /*13680*/  LDL.LU R28, [R1+0x60] ;  /* 0x00006000011c7983 */ /* 0x000f620000300800 */
[----:B0-----:R-:W-:Y:S02]  /*13690*/  IADD3 R5, P3, PT, R20, R22, RZ ;  /* 0x0000001614057210 */ /* 0x001fe40007f7e0ff */
[----:B-1----:R-:W-:-:S03]  /*136a0*/  LEA.HI.X.SX32 R6, R14, R2, 0x1, P4 ;  /* 0x000000020e067211 */ /* 0x002fc600020f0eff */
[----:B------:R0:W-:Y:S01]  /*136b0*/  STL [R1+0x2e8c], R5 ;  /* 0x002e8c0501007387 */ /* 0x0001e20000100800 */
[----:B------:R-:W-:-:S03]  /*136c0*/  LEA.HI.X.SX32 R7, R15, R2, 0x1, P5 ;  /* 0x000000020f077211 */ /* 0x000fc600028f0eff */
[----:B------:R4:W-:Y:S01]  /*136d0*/  STL [R1+0x2e80], R6 ;  /* 0x002e800601007387 */ /* 0x0009e20000100800 */
[-C--:B0-----:R-:W-:Y:S02]  /*136e0*/  IADD3 R5, P4, PT, R21, R22.reuse, RZ ;  /* 0x0000001615057210 */ /* 0x081fe40007f9e0ff */
[----:B----4-:R-:W-:-:S03]  /*136f0*/  IADD3 R6, P5, PT, R23, R22, RZ ;  /* 0x0000001617067210 */ /* 0x010fc60007fbe0ff */
[----:B------:R0:W-:Y:S04]  /*13700*/  STL [R1+0x2e84], R5 ;  /* 0x002e840501007387 */ /* 0x0001e80000100800 */
[----:B------:R-:W-:Y:S01]  /*13710*/  STL [R1+0x2e78], R7 ;  /* 0x002e780701007387 */ /* 0x000fe20000100800 */
[----:B0-----:R-:W-:-:S03]  /*13720*/  LEA.HI.X.SX32 R5, R16, R2, 0x1, P6 ;  /* 0x0000000210057211 */ /* 0x001fc600030f0eff */
[----:B------:R-:W4:Y:S04]  /*13730*/  LDL.LU R16, [R1+0x84] ;  /* 0x0000840001107983 */ /* 0x000f280000300800 */
[----:B------:R-:W-:Y:S04]  /*13740*/  STL [R1+0x2e7c], R6 ;  /* 0x002e7c0601007387 */ /* 0x000fe80000100800 */
[----:B------:R-:W2:Y:S04]  /*13750*/  LDL.LU R15, [R1+0x90] ;  /* 0x00009000010f7983 */ /* 0x000ea80000300800 */
[----:B------:R0:W-:Y:S02]  /*13760*/  STL [R1+0x2e70], R5 ;  /* 0x002e700501007387 */ /* 0x0001e40000100800 */
[----:B0-----:R-:W-:-:S02]  /*13770*/  LEA.HI.X.SX32 R5, R17, R2, 0x1, P0 ;  /* 0x0000000211057211 */ /* 0x001fc400000f0eff */
[----:B------:R-:W2:Y:S01]  /*13780*/  LDL.LU R17, [R1+0x34] ;  /* 0x0000340001117983 */ /* 0x000ea20000300800 */
[----:B------:R-:W-:-:S05]  /*13790*/  IADD3 R6, P6, PT, R24, R22, RZ ;  /* 0x0000001618067210 */ /* 0x000fca0007fde0ff */
[----:B------:R0:W-:Y:S04]  /*137a0*/  STL [R1+0x2e74], R6 ;  /* 0x002e740601007387 */ /* 0x0001e80000100800 */
[----:B------:R-:W3:Y:S01]  /*137b0*/  LDL.LU R14, [R1+0x94] ;  /* 0x00009400010e7983 */ /* 0x000ee20000300800 */
[----:B------:R-:W-:-:S03]  /*137c0*/  IMAD R26, R26, UR23, RZ ;  /* 0x000000171a1a7c24 */ /* 0x000fc6000f8e02ff */
[----:B------:R1:W-:Y:S01]  /*137d0*/  STL [R1+0x2e68], R5 ;  /* 0x002e680501007387 */ /* 0x0003e20000100800 */
[----:B0-----:R-:W-:-:S03]  /*137e0*/  IADD3 R6, P0, PT, R25, R22, RZ ;  /* 0x0000001619067210 */ /* 0x001fc60007f1e0ff */
[----:B------:R-:W3:Y:S01]  /*137f0*/  LDL.LU R13, [R1+0xb4] ;  /* 0x0000b400010d7983 */ /* 0x000ee20000300800 */
[----:B-1----:R-:W-:-:S03]  /*13800*/  LEA.HI.X.SX32 R5, R18, R2, 0x1, P1 ;  /* 0x0000000212057211 */ /* 0x002fc600008f0eff */
[----:B------:R0:W-:Y:S01]  /*13810*/  STL [R1+0x2e6c], R6 ;  /* 0x002e6c0601007387 */ /* 0x0001e20000100800 */
[----:B------:R-:W-:-:S03]  /*13820*/  IMAD R27, R27, UR23, RZ ;  /* 0x000000171b1b7c24 */ /* 0x000fc6000f8e02ff */
[----:B------:R1:W-:Y:S04]  /*13830*/  STL [R1+0x2e60], R5 ;  /* 0x002e600501007387 */ /* 0x0003e80000100800 */
[----:B------:R-:W4:Y:S01]  /*13840*/  LDL.LU R12, [R1+0xc0] ;  /* 0x0000c000010c7983 */ /* 0x000f220000300800 */
[----:B0-----:R-:W-:Y:S02]  /*13850*/  IADD3 R6, P1, PT, R26, R22, RZ ;  /* 0x000000161a067210 */ /* 0x001fe40007f3e0ff */
[----:B-1----:R-:W-:-:S03]  /*13860*/  LEA.HI.X.SX32 R5, R19, R2, 0x1, P2 ;  /* 0x0000000213057211 */ /* 0x002fc600010f0eff */
[----:B------:R0:W-:Y:S04]  /*13870*/  STL [R1+0x2e64], R6 ;  /* 0x002e640601007387 */ /* 0x0001e80000100800 */
[----:B------:R1:W-:Y:S04]  /*13880*/  STL [R1+0x2e58], R5 ;  /* 0x002e580501007387 */ /* 0x0003e80000100800 */
[----:B------:R-:W4:Y:S01]  /*13890*/  LDL.LU R11, [R1+0xd8] ;  /* 0x0000d800010b7983 */ /* 0x000f220000300800 */
[----:B0-----:R-:W-:Y:S02]  /*138a0*/  IADD3 R6, P2, PT, R27, R22, RZ ;  /* 0x000000161b067210 */ /* 0x001fe40007f5e0ff */
[----:B-1----:R-:W-:-:S03]  /*138b0*/  LEA.HI.X.SX32 R5, R20, R2, 0x1, P3 ;  /* 0x0000000214057211 */ /* 0x002fc600018f0eff */
[----:B------:R-:W-:Y:S04]  /*138c0*/  STL [R1+0x2e5c], R6 ;  /* 0x002e5c0601007387 */ /* 0x000fe80000100800 */
[----:B------:R0:W-:Y:S04]  /*138d0*/  STL [R1+0x2e50], R5 ;  /* 0x002e500501007387 */ /* 0x0001e80000100800 */
[----:B------:R-:W4:Y:S01]  /*138e0*/  LDL.LU R10, [R1+0xe0] ;  /* 0x0000e000010a7983 */ /* 0x000f220000300800 */
[----:B0-----:R-:W-:Y:S02]  /*138f0*/  LEA.HI.X.SX32 R5, R21, R2, 0x1, P4 ;  /* 0x0000000215057211 */ /* 0x001fe400020f0eff */
[----:B--2---:R-:W-:-:S05]  /*13900*/  IADD3 R6, P3, PT, R17, R22, RZ ;  /* 0x0000001611067210 */ /* 0x004fca0007f7e0ff */
[----:B------:R0:W-:Y:S04]  /*13910*/  STL [R1+0x2e54], R6 ;  /* 0x002e540601007387 */ /* 0x0001e80000100800 */
[----:B------:R1:W-:Y:S04]  /*13920*/  STL [R1+0x2e48], R5 ;  /* 0x002e480501007387 */ /* 0x0003e80000100800 */
[----:B------:R-:W2:Y:S01]  /*13930*/  LDL.LU R9, [R1+0xf0] ;  /* 0x0000f00001097983 */ /* 0x000ea20000300800 */
[----:B0-----:R-:W-:Y:S02]  /*13940*/  IADD3 R6, P4, PT, R4, R22, RZ ;  /* 0x0000001604067210 */ /* 0x001fe40007f9e0ff */
[----:B-1----:R-:W-:-:S03]  /*13950*/  LEA.HI.X.SX32 R5, R23, R2, 0x1, P5 ;  /* 0x0000000217057211 */ /* 0x002fc600028f0eff */
[----:B------:R3:W-:Y:S04]  /*13960*/  STL [R1+0x2e4c], R6 ;  /* 0x002e4c0601007387 */ /* 0x0007e80000100800 */
[----:B------:R0:W-:Y:S04]  /*13970*/  STL [R1+0x2e40], R5 ;  /* 0x002e400501007387 */ /* 0x0001e80000100800 */
[----:B------:R-:W2:Y:S01]  /*13980*/  LDL.LU R8, [R1+0xf8] ;  /* 0x0000f80001087983 */ /* 0x000ea20000300800 */
[----:B---3--:R-:W-:Y:S02]  /*13990*/  IADD3 R6, P5, PT, R3, R22, RZ ;  /* 0x0000001603067210 */ /* 0x008fe40007fbe0ff */
[----:B0-----:R-:W-:-:S03]  /*139a0*/  LEA.HI.X.SX32 R5, R24, R2, 0x1, P6 ;  /* 0x0000000218057211 */ /* 0x001fc600030f0eff */
[----:B------:R0:W-:Y:S04]  /*139b0*/  STL [R1+0x2e44], R6 ;  /* 0x002e440601007387 */ /* 0x0001e80000100800 */
[----:B------:R1:W-:Y:S04]  /*139c0*/  STL [R1+0x2e38], R5 ;  /* 0x002e380501007387 */ /* 0x0003e80000100800 */
[----:B------:R-:W3:Y:S01]  /*139d0*/  LDL.LU R7, [R1+0x100] ;  /* 0x0001000001077983 */ /* 0x000ee20000300800 */
[----:B0-----:R-:W-:Y:S02]  /*139e0*/  IADD3 R6, P6, PT, R29, R22, RZ ;  /* 0x000000161d067210 */ /* 0x001fe40007fde0ff */
[----:B-1----:R-:W-:-:S03]  /*139f0*/  LEA.HI.X.SX32 R5, R25, R2, 0x1, P0 ;  /* 0x0000000219057211 */ /* 0x002fc600000f0eff */
[----:B------:R0:W-:Y:S01]  /*13a00*/  STL [R1+0x2e3c], R6 ;  /* 0x002e3c0601007387 */ /* 0x0001e20000100800 */
[----:B-----5:R-:W-:-:S03]  /*13a10*/  IADD3 R18, P0, PT, R28, R22, RZ ;  /* 0x000000161c127210 */ /* 0x020fc60007f1e0ff */
[----:B------:R1:W-:Y:S04]  /*13a20*/  STL [R1+0x2e30], R5 ;  /* 0x002e300501007387 */ /* 0x0003e80000100800 */
[----:B0-----:R-:W5:Y:S01]  /*13a30*/  LDL.LU R6, [R1+0x108] ;  /* 0x0001080001067983 */ /* 0x001f620000300800 */
[----:B-1----:R-:W-:-:S03]  /*13a40*/  LEA.HI.X.SX32 R5, R26, R2, 0x1, P1 ;  /* 0x000000021a057211 */ /* 0x002fc600008f0eff */
[----:B------:R0:W-:Y:S01]  /*13a50*/  STL [R1+0x2e34], R18 ;  /* 0x002e341201007387 */ /* 0x0001e20000100800 */
[----:B----4-:R-:W-:-:S03]  /*13a60*/  IADD3 R19, P1, PT, R16, R22, RZ ;  /* 0x0000001610137210 */ /* 0x010fc60007f3e0ff */
[----:B------:R1:W-:Y:S01]  /*13a70*/  STL [R1+0x2e28], R5 ;  /* 0x002e280501007387 */ /* 0x0003e20000100800 */
[-C--:B------:R-:W-:Y:S02]  /*13a80*/  LEA.HI.X.SX32 R17, R17, R2.reuse, 0x1, P3 ;  /* 0x0000000211117211 */ /* 0x080fe400018f0eff */
[----:B0-----:R-:W-:Y:S01]  /*13a90*/  LEA.HI.X.SX32 R18, R27, R2, 0x1, P2 ;  /* 0x000000021b127211 */ /* 0x001fe200010f0eff */
[----:B-1----:R-:W4:Y:S04]  /*13aa0*/  LDL.LU R5, [R1+0x128] ;  /* 0x0001280001057983 */ /* 0x002f280000300800 */
[----:B------:R0:W-:Y:S04]  /*13ab0*/  STL [R1+0x2e2c], R19 ;  /* 0x002e2c1301007387 */ /* 0x0001e80000100800 */
[----:B------:R1:W-:Y:S01]  /*13ac0*/  STL [R1+0x2c24], R18 ;  /* 0x002c241201007387 */ /* 0x0003e20000100800 */
[----:B0-----:R-:W-:-:S03]  /*13ad0*/  IADD3 R19, P2, PT, R15, R22, RZ ;  /* 0x000000160f137210 */ /* 0x001fc60007f5e0ff */
[----:B-1----:R-:W4:Y:S04]  /*13ae0*/  LDL.LU R18, [R1+0x130] ;  /* 0x0001300001127983 */ /* 0x002f280000300800 */
[----:B------:R0:W-:Y:S04]  /*13af0*/  STL [R1+0x2c44], R19 ;  /* 0x002c441301007387 */ /* 0x0001e80000100800 */
[----:B------:R1:W-:Y:S01]  /*13b00*/  STL [R1+0x2c28], R17 ;  /* 0x002c281101007387 */ /* 0x0003e20000100800 */
[----:B0-----:R-:W-:Y:S02]  /*13b10*/  IADD3 R19, P3, PT, R14, R22, RZ ;  /* 0x000000160e137210 */ /* 0x001fe40007f7e0ff */
[----:B-1----:R-:W-:-:S02]  /*13b20*/  LEA.HI.X.SX32 R17, R4, R2, 0x1, P4 ;  /* 0x0000000204117211 */ /* 0x002fc400020f0eff */
[----:B------:R-:W4:Y:S04]  /*13b30*/  LDL.LU R4, [R1+0x148] ;  /* 0x0001480001047983 */ /* 0x000f280000300800 */
        /* <DEDUP_REMOVED lines=14> */
[----:B------:R-:W4:Y:S01]  /*13c20*/  LDL.LU R28, [R1+0x160] ;  /* 0x00016000011c7983 */ /* 0x000f220000300800 */
[----:B------:R-:W-:-:S03]  /*13c30*/  LEA.HI.X.SX32 R16, R16, R2, 0x1, P1 ;  /* 0x0000000210107211 */ /* 0x000fc600008f0eff */
[----:B------:R0:W-:Y:S04]  /*13c40*/  STL [R1+0x2c64], R19 ;  /* 0x002c641301007387 */ /* 0x0001e80000100800 */
[----:B------:R1:W-:Y:S01]  /*13c50*/  STL [R1+0x2c38], R17 ;  /* 0x002c381101007387 */ /* 0x0003e20000100800 */
[----:B0-----:R-:W-:-:S03]  /*13c60*/  IADD3 R19, P0, PT, R10, R22, RZ ;  /* 0x000000160a137210 */ /* 0x001fc60007f1e0ff */
[----:B-1----:R-:W4:Y:S01]  /*13c70*/  LDL.LU R17, [R1+0x16c] ;  /* 0x00016c0001117983 */ /* 0x002f220000300800 */
[----:B------:R-:W-:-:S03]  /*13c80*/  LEA.HI.X.SX32 R15, R15, R2, 0x1, P2 ;  /* 0x000000020f0f7211 */ /* 0x000fc600010f0eff */
[----:B------:R-:W-:Y:S04]  /*13c90*/  STL [R1+0x2c6c], R19 ;  /* 0x002c6c1301007387 */ /* 0x000fe80000100800 */
[----:B------:R0:W-:Y:S01]  /*13ca0*/  STL [R1+0x2c3c], R16 ;  /* 0x002c3c1001007387 */ /* 0x0001e20000100800 */
[----:B------:R-:W-:-:S03]  /*13cb0*/  LEA.HI.X.SX32 R14, R14, R2, 0x1, P3 ;  /* 0x000000020e0e7211 */ /* 0x000fc600018f0eff */
[----:B0-----:R-:W4:Y:S01]  /*13cc0*/  LDL.LU R16, [R1+0x184] ;  /* 0x0001840001107983 */ /* 0x001f220000300800 */
[----:B--2---:R-:W-:-:S05]  /*13cd0*/  IADD3 R19, P1, PT, R9, R22, RZ ;  /* 0x0000001609137210 */ /* 0x004fca0007f3e0ff */
[----:B------:R0:W-:Y:S04]  /*13ce0*/  STL [R1+0x2c74], R19 ;  /* 0x002c741301007387 */ /* 0x0001e80000100800 */
[----:B------:R1:W-:Y:S01]  /*13cf0*/  STL [R1+0x2c40], R15 ;  /* 0x002c400f01007387 */ /* 0x0003e20000100800 */
[----:B0-----:R-:W-:-:S03]  /*13d00*/  IADD3 R19, P2, PT, R8, R22, RZ ;  /* 0x0000001608137210 */ /* 0x001fc60007f5e0ff */
[----:B-1----:R-:W2:Y:S04]  /*13d10*/  LDL.LU R15, [R1+0x18c] ;  /* 0x00018c00010f7983 */ /* 0x002ea80000300800 */
[----:B------:R-:W-:Y:S04]  /*13d20*/  STL [R1+0x2c7c], R19 ;  /* 0x002c7c1301007387 */ /* 0x000fe80000100800 */
[----:B------:R0:W-:Y:S04]  /*13d30*/  STL [R1+0x2c48], R14 ;  /* 0x002c480e01007387 */ /* 0x0001e80000100800 */
[----:B0-----:R-:W2:Y:S01]  /*13d40*/  LDL.LU R14, [R1+0x198] ;  /* 0x00019800010e7983 */ /* 0x001ea20000300800 */
[----:B---3--:R-:W-:-:S02]  /*13d50*/  IADD3 R19, P3, PT, R7, R22, RZ ;  /* 0x0000001607137210 */ /* 0x008fc40007f7e0ff */
[----:B------:R-:W-:-:S03]  /*13d60*/  LEA.HI.X.SX32 R13, R13, R2, 0x1, P4 ;  /* 0x000000020d0d7211 */ /* 0x000fc600020f0eff */
[----:B------:R5:W-:Y:S01]  /*13d70*/  STL [R1+0x2c84], R19 ;  /* 0x002c841301007387 */ /* 0x000be20000100800 */
[----:B------:R-:W-:-:S03]  /*13d80*/  LEA.HI.X.SX32 R12, R12, R2, 0x1, P5 ;  /* 0x000000020c0c7211 */ /* 0x000fc600028f0eff */
[----:B------:R0:W-:Y:S01]  /*13d90*/  STL [R1+0x2c50], R13 ;  /* 0x002c500d01007387 */ /* 0x0001e20000100800 */
[----:B-----5:R-:W-:-:S03]  /*13da0*/  IADD3 R19, P4, PT, R6, R22, RZ ;  /* 0x0000001606137210 */ /* 0x020fc60007f9e0ff */
[----:B0-----:R-:W3:Y:S04]  /*13db0*/  LDL.LU R13, [R1+0x194] ;  /* 0x00019400010d7983 */ /* 0x001ee80000300800 */
[----:B------:R4:W-:Y:S01]  /*13dc0*/  STL [R1+0x2c8c], R19 ;  /* 0x002c8c1301007387 */ /* 0x0009e20000100800 */
[----:B------:R-:W-:-:S03]  /*13dd0*/  LEA.HI.X.SX32 R11, R11, R2, 0x1, P6 ;  /* 0x000000020b0b7211 */ /* 0x000fc600030f0eff */
[----:B------:R0:W-:Y:S01]  /*13de0*/  STL [R1+0x2c58], R12 ;  /* 0x002c580c01007387 */ /* 0x0001e20000100800 */
[----:B----4-:R-:W-:-:S03]  /*13df0*/  IADD3 R19, P5, PT, R5, R22, RZ ;  /* 0x0000001605137210 */ /* 0x010fc60007fbe0ff */
[----:B0-----:R-:W4:Y:S04]  /*13e00*/  LDL.LU R12, [R1+0x190] ;  /* 0x00019000010c7983 */ /* 0x001f280000300800 */
[----:B------:R0:W-:Y:S01]  /*13e10*/  STL [R1+0x2c94], R19 ;  /* 0x002c941301007387 */ /* 0x0001e20000100800 */
[----:B------:R-:W-:-:S03]  /*13e20*/  LEA.HI.X.SX32 R10, R10, R2, 0x1, P0 ;  /* 0x000000020a0a7211 */ /* 0x000fc600000f0eff */
[----:B------:R1:W-:Y:S01]  /*13e30*/  STL [R1+0x2c60], R11 ;  /* 0x002c600b01007387 */ /* 0x0003e20000100800 */
[----:B0-----:R-:W-:-:S03]  /*13e40*/  IADD3 R19, P6, PT, R18, R22, RZ ;  /* 0x0000001612137210 */ /* 0x001fc60007fde0ff */
[----:B-1----:R-:W5:Y:S04]  /*13e50*/  LDL.LU R11, [R1+0x188] ;  /* 0x00018800010b7983 */ /* 0x002f680000300800 */
        /* <DEDUP_REMOVED lines=9> */
[----:B-1----:R-:W5:Y:S01]  /*13ef0*/  LDL.LU R9, [R1+0x17c] ;  /* 0x00017c0001097983 */ /* 0x002f620000300800 */
[----:B------:R-:W-:-:S03]  /*13f00*/  LEA.HI.X.SX32 R7, R7, R2, 0x1, P3 ;  /* 0x0000000207077211 */ /* 0x000fc600018f0eff */
[----:B------:R0:W-:Y:S04]  /*13f10*/  STL [R1+0x2cac], R19 ;  /* 0x002cac1301007387 */ /* 0x0001e80000100800 */
[----:B------:R1:W-:Y:S01]  /*13f20*/  STL [R1+0x2c78], R8 ;  /* 0x002c780801007387 */ /* 0x0003e20000100800 */
[----:B0-----:R-:W-:-:S03]  /*13f30*/  IADD3 R19, P2, PT, R29, R22, RZ ;  /* 0x000000161d137210 */ /* 0x001fc60007f5e0ff */
[----:B-1----:R-:W5:Y:S01]  /*13f40*/  LDL.LU R8, [R1+0x178] ;  /* 0x0001780001087983 */ /* 0x002f620000300800 */
[----:B------:R-:W-:-:S03]  /*13f50*/  LEA.HI.X.SX32 R6, R6, R2, 0x1, P4 ;  /* 0x0000000206067211 */ /* 0x000fc600020f0eff */
[----:B------:R0:W-:Y:S04]  /*13f60*/  STL [R1+0x2cb4], R19 ;  /* 0x002cb41301007387 */ /* 0x0001e80000100800 */
[----:B------:R1:W-:Y:S01]  /*13f70*/  STL [R1+0x2c80], R7 ;  /* 0x002c800701007387 */ /* 0x0003e20000100800 */
[----:B------:R-:W-:Y:S02]  /*13f80*/  LEA.HI.X.SX32 R20, R5, R2, 0x1, P5 ;  /* 0x0000000205147211 */ /* 0x000fe400028f0eff */
[-C--:B0-----:R-:W-:Y:S01]  /*13f90*/  IADD3 R19, P3, PT, R28, R22.reuse, RZ ;  /* 0x000000161c137210 */ /* 0x081fe20007f7e0ff */
[----:B-1----:R-:W5:Y:S04]  /*13fa0*/  LDL.LU R7, [R1+0x174] ;  /* 0x0001740001077983 */ /* 0x002f680000300800 */
[----:B------:R0:W-:Y:S04]  /*13fb0*/  STL [R1+0x2cbc], R19 ;  /* 0x002cbc1301007387 */ /* 0x0001e80000100800 */
[----:B------:R1:W-:Y:S01]  /*13fc0*/  STL [R1+0x2c88], R6 ;  /* 0x002c880601007387 */ /* 0x0003e20000100800 */
[----:B0-----:R-:W-:-:S03]  /*13fd0*/  IADD3 R19, P4, PT, R17, R22, RZ ;  /* 0x0000001611137210 */ /* 0x001fc60007f9e0ff */
[----:B-1----:R-:W5:Y:S04]  /*13fe0*/  LDL.LU R6, [R1+0x170] ;  /* 0x0001700001067983 */ /* 0x002f680000300800 */
[----:B------:R0:W-:Y:S04]  /*13ff0*/  STL [R1+0x2cc4], R19 ;  /* 0x002cc41301007387 */ /* 0x0001e80000100800 */
[----:B------:R-:W5:Y:S04]  /*14000*/  LDL.LU R5, [R1+0x168] ;  /* 0x0001680001057983 */ /* 0x000f680000300800 */
[----:B------:R1:W-:Y:S01]  /*14010*/  STL [R1+0x2c90], R20 ;  /* 0x002c901401007387 */ /* 0x0003e20000100800 */
[----:B0-----:R-:W-:-:S02]  /*14020*/  IADD3 R19, P5, PT, R16, R22, RZ ;  /* 0x0000001610137210 */ /* 0x001fc40007fbe0ff */
[----:B-1----:R-:W-:-:S03]  /*14030*/  LEA.HI.X.SX32 R20, R18, R2, 0x1, P6 ;  /* 0x0000000212147211 */ /* 0x002fc600030f0eff */
[----:B------:R2:W-:Y:S01]  /*14040*/  STL [R1+0x2ccc], R19 ;  /* 0x002ccc1301007387 */ /* 0x0005e20000100800 */
[----:B------:R-:W-:-:S03]  /*14050*/  LEA.HI.X.SX32 R18, R4, R2, 0x1, P0 ;  /* 0x0000000204127211 */ /* 0x000fc600000f0eff */
[----:B------:R-:W-:Y:S04]  /*14060*/  STL [R1+0x2c98], R20 ;  /* 0x002c981401007387 */ /* 0x000fe80000100800 */
[----:B------:R-:W5:Y:S01]  /*14070*/  LDL.LU R4, [R1+0x164] ;  /* 0x0001640001047983 */ /* 0x000f620000300800 */
[----:B--2---:R-:W-:-:S05]  /*14080*/  IADD3 R19, P6, PT, R15, R22, RZ ;  /* 0x000000160f137210 */ /* 0x004fca0007fde0ff */
[----:B------:R0:W-:Y:S04]  /*14090*/  STL [R1+0x2cd4], R19 ;  /* 0x002cd41301007387 */ /* 0x0001e80000100800 */
[----:B------:R1:W-:Y:S01]  /*140a0*/  STL [R1+0x2ca0], R18 ;  /* 0x002ca01201007387 */ /* 0x0003e20000100800 */
[----:B0-----:R-:W-:Y:S02]  /*140b0*/  IADD3 R19, P0, PT, R14, R22, RZ ;  /* 0x000000160e137210 */ /* 0x001fe40007f1e0ff */
[-C--:B-1----:R-:W-:Y:S02]  /*140c0*/  LEA.HI.X.SX32 R18, R3, R2.reuse, 0x1, P1 ;  /* 0x0000000203127211 */ /* 0x082fe400008f0eff */
[----:B------:R-:W2:Y:S04]  /*140d0*/  LDL.LU R3, [R1+0x15c] ;  /* 0x00015c0001037983 */ /* 0x000ea80000300800 */
[----:B------:R-:W-:Y:S04]  /*140e0*/  STL [R1+0x2cdc], R19 ;  /* 0x002cdc1301007387 */ /* 0x000fe80000100800 */
[----:B------:R0:W-:Y:S02]  /*140f0*/  STL [R1+0x2ca8], R18 ;  /* 0x002ca81201007387 */ /* 0x0001e40000100800 */
[----:B0-----:R-:W-:-:S02]  /*14100*/  LEA.HI.X.SX32 R18, R29, R2, 0x1, P2 ;  /* 0x000000021d127211 */ /* 0x001fc400010f0eff */
[----:B------:R-:W2:Y:S01]  /*14110*/  LDL.LU R29, [R1+0x154] ;  /* 0x00015400011d7983 */ /* 0x000ea20000300800 */
[----:B---3--:R-:W-:-:S05]  /*14120*/  IADD3 R19, P1, PT, R13, R22, RZ ;  /* 0x000000160d137210 */ /* 0x008fca0007f3e0ff */
[----:B------:R4:W-:Y:S04]  /*14130*/  STL [R1+0x2ce4], R19 ;  /* 0x002ce41301007387 */ /* 0x0009e80000100800 */
[----:B------:R0:W-:Y:S01]  /*14140*/  STL [R1+0x2cb0], R18 ;  /* 0x002cb01201007387 */ /* 0x0001e20000100800 */
[----:B----4-:R-:W-:Y:S02]  /*14150*/  IADD3 R19, P2, PT, R12, R22, RZ ;  /* 0x000000160c137210 */ /* 0x010fe40007f5e0ff */
[-C--:B0-----:R-:W-:Y:S02]  /*14160*/  LEA.HI.X.SX32 R18, R28, R2.reuse, 0x1, P3 ;  /* 0x000000021c127211 */ /* 0x081fe400018f0eff */
[----:B------:R-:W3:Y:S04]  /*14170*/  LDL.LU R28, [R1+0x14c] ;  /* 0x00014c00011c7983 */ /* 0x000ee80000300800 */
[----:B------:R5:W-:Y:S01]  /*14180*/  STL [R1+0x2cec], R19 ;  /* 0x002cec1301007387 */ /* 0x000be20000100800 */
[----:B------:R-:W-:-:S03]  /*14190*/  LEA.HI.X.SX32 R17, R17, R2, 0x1, P4 ;  /* 0x0000000211117211 */ /* 0x000fc600020f0eff */
[----:B------:R0:W-:Y:S01]  /*141a0*/  STL [R1+0x2cb8], R18 ;  /* 0x002cb81201007387 */ /* 0x0001e20000100800 */
[----:B-----5:R-:W-:-:S03]  /*141b0*/  IADD3 R19, P3, PT, R11, R22, RZ ;  /* 0x000000160b137210 */ /* 0x020fc60007f7e0ff */
[----:B0-----:R-:W4:Y:S04]  /*141c0*/  LDL.LU R18, [R1+0x144] ;  /* 0x0001440001127983 */ /* 0x001f280000300800 */
[----:B------:R0:W-:Y:S01]  /*141d0*/  STL [R1+0x2cf4], R19 ;  /* 0x002cf41301007387 */ /* 0x0001e20000100800 */
[----:B------:R-:W-:-:S03]  /*141e0*/  LEA.HI.X.SX32 R20, R16, R2, 0x1, P5 ;  /* 0x0000000210147211 */ /* 0x000fc600028f0eff */
[----:B------:R1:W-:Y:S01]  /*141f0*/  STL [R1+0x2cc0], R17 ;  /* 0x002cc01101007387 */ /* 0x0003e20000100800 */
[----:B0-----:R-:W-:-:S03]  /*14200*/  IADD3 R19, P4, PT, R10, R22, RZ ;  /* 0x000000160a137210 */ /* 0x001fc60007f9e0ff */
[----:B-1----:R-:W5:Y:S01]  /*14210*/  LDL.LU R17, [R1+0x140] ;  /* 0x0001400001117983 */ /* 0x002f620000300800 */
[----:B------:R-:W-:-:S03]  /*14220*/  LEA.HI.X.SX32 R15, R15, R2, 0x1, P6 ;  /* 0x000000020f0f7211 */ /* 0x000fc600030f0eff */
[----:B------:R0:W-:Y:S04]  /*14230*/  STL [R1+0x2cfc], R19 ;  /* 0x002cfc1301007387 */ /* 0x0001e80000100800 */
[----:B------:R-:W5:Y:S01]  /*14240*/  LDL.LU R16, [R1+0x13c] ;  /* 0x00013c0001107983 */ /* 0x000f620000300800 */
[----:B0-----:R-:W-:-:S03]  /*14250*/  IADD3 R19, P5, PT, R9, R22, RZ ;  /* 0x0000001609137210 */ /* 0x001fc60007fbe0ff */
[----:B------:R0:W-:Y:S04]  /*14260*/  STL [R1+0x2cc8], R20 ;  /* 0x002cc81401007387 */ /* 0x0001e80000100800 */
[----:B------:R1:W-:Y:S04]  /*14270*/  STL [R1+0x2d04], R19 ;  /* 0x002d041301007387 */ /* 0x0003e80000100800 */
[----:B------:R1:W-:Y:S01]  /*14280*/  STL [R1+0x2cd0], R15 ;  /* 0x002cd00f01007387 */ /* 0x0003e20000100800 */
[----:B0-----:R-:W-:Y:S02]  /*14290*/  IADD3 R20, P6, PT, R8, R22, RZ ;  /* 0x0000001608147210 */ /* 0x001fe40007fde0ff */
[----:B-1----:R-:W-:Y:S01]  /*142a0*/  LEA.HI.X.SX32 R19, R14, R2, 0x1, P0 ;  /* 0x000000020e137211 */ /* 0x002fe200000f0eff */
[----:B------:R-:W5:Y:S04]  /*142b0*/  LDL.LU R15, [R1+0x138] ;  /* 0x00013800010f7983 */ /* 0x000f680000300800 */
[----:B------:R-:W-:Y:S04]  /*142c0*/  STL [R1+0x2d0c], R20 ;  /* 0x002d0c1401007387 */ /* 0x000fe80000100800 */
[----:B------:R0:W-:Y:S01]  /*142d0*/  STL [R1+0x2cd8], R19 ;  /* 0x002cd81301007387 */ /* 0x0001e20000100800 */
[----:B------:R-:W-:-:S02]  /*142e0*/  IADD3 R14, P0, PT, R7, R22, RZ ;  /* 0x00000016070e7210 */ /* 0x000fc40007f1e0ff */
[----:B0-----:R-:W-:-:S03]  /*142f0*/  LEA.HI.X.SX32 R19, R13, R2, 0x1, P1 ;  /* 0x000000020d137211 */ /* 0x001fc600008f0eff */
[----:B------:R0:W-:Y:S01]  /*14300*/  STL [R1+0x2d14], R14 ;  /* 0x002d140e01007387 */ /* 0x0001e20000100800 */
[----:B------:R-:W-:-:S03]  /*14310*/  LEA.HI.X.SX32 R11, R11, R2, 0x1, P3 ;  /* 0x000000020b0b7211 */ /* 0x000fc600018f0eff */
[----:B0-----:R-:W5:Y:S01]  /*14320*/  LDL.LU R14, [R1+0x134] ;  /* 0x00013400010e7983 */ /* 0x001f620000300800 */
[----:B------:R-:W-:-:S03]  /*14330*/  IADD3 R13, P1, PT, R6, R22, RZ ;  /* 0x00000016060d7210 */ /* 0x000fc60007f3e0ff */
[----:B------:R0:W-:Y:S04]  /*14340*/  STL [R1+0x2ce0], R19 ;  /* 0x002ce01301007387 */ /* 0x0001e80000100800 */
[----:B------:R1:W-:Y:S01]  /*14350*/  STL [R1+0x2d1c], R13 ;  /* 0x002d1c0d01007387 */ /* 0x0003e20000100800 */
[----:B0-----:R-:W-:Y:S02]  /*14360*/  LEA.HI.X.SX32 R19, R12, R2, 0x1, P2 ;  /* 0x000000020c137211 */ /* 0x001fe400010f0eff */
[----:B------:R-:W-:Y:S01]  /*14370*/  IADD3 R12, P2, PT, R5, R22, RZ ;  /* 0x00000016050c7210 */ /* 0x000fe20007f5e0ff */
[----:B-1----:R-:W5:Y:S04]  /*14380*/  LDL.LU R13, [R1+0x12c] ;  /* 0x00012c00010d7983 */ /* 0x002f680000300800 */
[----:B------:R0:W-:Y:S04]  /*14390*/  STL [R1+0x2ce8], R19 ;  /* 0x002ce81301007387 */ /* 0x0001e80000100800 */
[----:B------:R1:W-:Y:S01]  /*143a0*/  STL [R1+0x2d24], R12 ;  /* 0x002d240c01007387 */ /* 0x0003e20000100800 */
[----:B------:R-:W-:-:S02]  /*143b0*/  LEA.HI.X.SX32 R10, R10, R2, 0x1, P4 ;  /* 0x000000020a0a7211 */ /* 0x000fc400020f0eff */
[----:B0-----:R-:W-:Y:S01]  /*143c0*/  IADD3 R19, P3, PT, R4, R22, RZ ;  /* 0x0000001604137210 */ /* 0x001fe20007f7e0ff */
[----:B-1----:R-:W5:Y:S04]  /*143d0*/  LDL.LU R12, [R1+0x124] ;  /* 0x00012400010c7983 */ /* 0x002f680000300800 */
[----:B------:R0:W-:Y:S01]  /*143e0*/  STL [R1+0x2cf0], R11 ;  /* 0x002cf00b01007387 */ /* 0x0001e20000100800 */
[----:B------:R-:W-:-:S03]  /*143f0*/  LEA.HI.X.SX32 R9, R9, R2, 0x1, P5 ;  /* 0x0000000209097211 */ /* 0x000fc600028f0eff */
[----:B0-----:R-:W5:Y:S04]  /*14400*/  LDL.LU R11, [R1+0x120] ;  /* 0x00012000010b7983 */ /* 0x001f680000300800 */
[----:B------:R-:W-:Y:S04]  /*14410*/  STL [R1+0x2d2c], R19 ;  /* 0x002d2c1301007387 */ /* 0x000fe80000100800 */
[----:B------:R0:W-:Y:S01]  /*14420*/  STL [R1+0x2cf8], R10 ;  /* 0x002cf80a01007387 */ /* 0x0001e20000100800 */
[----:B------:R-:W-:-:S03]  /*14430*/  LEA.HI.X.SX32 R8, R8, R2, 0x1, P6 ;  /* 0x0000000208087211 */ /* 0x000fc600030f0eff */
[----:B0-----:R-:W5:Y:S01]  /*14440*/  LDL.LU R10, [R1+0x11c] ;  /* 0x00011c00010a7983 */ /* 0x001f620000300800 */
[----:B--2---:R-:W-:-:S05]  /*14450*/  IADD3 R19, P4, PT, R3, R22, RZ ;  /* 0x0000001603137210 */ /* 0x004fca0007f9e0ff */
[----:B------:R-:W-:Y:S04]  /*14460*/  STL [R1+0x2d34], R19 ;  /* 0x002d341301007387 */ /* 0x000fe80000100800 */
[----:B------:R0:W-:Y:S04]  /*14470*/  STL [R1+0x2d00], R9 ;  /* 0x002d000901007387 */ /* 0x0001e80000100800 */
[----:B0-----:R-:W2:Y:S01]  /*14480*/  LDL.LU R9, [R1+0x118] ;  /* 0x0001180001097983 */ /* 0x001ea20000300800 */
[----:B------:R-:W-:-:S05]  /*14490*/  IADD3 R19, P5, PT, R29, R22, RZ ;  /* 0x000000161d137210 */ /* 0x000fca0007fbe0ff */
[----:B------:R-:W-:Y:S04]  /*144a0*/  STL [R1+0x2d3c], R19 ;  /* 0x002d3c1301007387 */ /* 0x000fe80000100800 */
[----:B------:R0:W-:Y:S04]  /*144b0*/  STL [R1+0x2d08], R8 ;  /* 0x002d080801007387 */ /* 0x0001e80000100800 */
[----:B0-----:R-:W2:Y:S01]  /*144c0*/  LDL.LU R8, [R1+0x114] ;  /* 0x0001140001087983 */ /* 0x001ea20000300800 */
[----:B------:R-:W-:Y:S02]  /*144d0*/  LEA.HI.X.SX32 R19, R7, R2, 0x1, P0 ;  /* 0x0000000207137211 */ /* 0x000fe400000f0eff */
[----:B---3--:R-:W-:-:S05]  /*144e0*/  IADD3 R20, P6, PT, R28, R22, RZ ;  /* 0x000000161c147210 */ /* 0x008fca0007fde0ff */
[----:B------:R-:W-:Y:S04]  /*144f0*/  STL [R1+0x2d44], R20 ;  /* 0x002d441401007387 */ /* 0x000fe80000100800 */
[----:B------:R0:W-:Y:S01]  /*14500*/  STL [R1+0x2d10], R19 ;  /* 0x002d101301007387 */ /* 0x0001e20000100800 */
[----:B----4-:R-:W-:Y:S02]  /*14510*/  IADD3 R7, P0, PT, R18, R22, RZ ;  /* 0x0000001612077210 */ /* 0x010fe40007f1e0ff */
[----:B0-----:R-:W-:-:S03]  /*14520*/  LEA.HI.X.SX32 R19, R6, R2, 0x1, P1 ;  /* 0x0000000206137211 */ /* 0x001fc600008f0eff */
[----:B------:R0:W-:Y:S01]  /*14530*/  STL [R1+0x2d4c], R7 ;  /* 0x002d4c0701007387 */ /* 0x0001e20000100800 */
[----:B------:R-:W-:-:S03]  /*14540*/  LEA.HI.X.SX32 R4, R4, R2, 0x1, P3 ;  /* 0x0000000204047211 */ /* 0x000fc600018f0eff */
[----:B0-----:R-:W3:Y:S01]  /*14550*/  LDL.LU R7, [R1+0x110] ;  /* 0x0001100001077983 */ /* 0x001ee20000300800 */
[----:B-----5:R-:W-:-:S03]  /*14560*/  IADD3 R6, P1, PT, R17, R22, RZ ;  /* 0x0000001611067210 */ /* 0x020fc60007f3e0ff */
[----:B------:R0:W-:Y:S04]  /*14570*/  STL [R1+0x2d18], R19 ;  /* 0x002d181301007387 */ /* 0x0001e80000100800 */
[----:B------:R1:W-:Y:S01]  /*14580*/  STL [R1+0x2d54], R6 ;  /* 0x002d540601007387 */ /* 0x0003e20000100800 */
[----:B0-----:R-:W-:Y:S02]  /*14590*/  LEA.HI.X.SX32 R19, R5, R2, 0x1, P2 ;  /* 0x0000000205137211 */ /* 0x001fe400010f0eff */
[----:B------:R-:W-:Y:S01]  /*145a0*/  IADD3 R5, P2, PT, R16, R22, RZ ;  /* 0x0000001610057210 */ /* 0x000fe20007f5e0ff */
[----:B-1----:R-:W4:Y:S04]  /*145b0*/  LDL.LU R6, [R1+0x10c] ;  /* 0x00010c0001067983 */ /* 0x002f280000300800 */
[----:B------:R0:W-:Y:S04]  /*145c0*/  STL [R1+0x2d20], R19 ;  /* 0x002d201301007387 */ /* 0x0001e80000100800 */
[----:B------:R1:W-:Y:S01]  /*145d0*/  STL [R1+0x2d5c], R5 ;  /* 0x002d5c0501007387 */ /* 0x0003e20000100800 */
[----:B0-----:R-:W-:-:S02]  /*145e0*/  LEA.HI.X.SX32 R19, R3, R2, 0x1, P4 ;  /* 0x0000000203137211 */ /* 0x001fc400020f0eff */
[-C--:B------:R-:W-:Y:S01]  /*145f0*/  IADD3 R20, P3, PT, R15, R22.reuse, RZ ;  /* 0x000000160f147210 */ /* 0x080fe20007f7e0ff */
[----:B-1----:R-:W5:Y:S04]  /*14600*/  LDL.LU R5, [R1+0x104] ;  /* 0x0001040001057983 */ /* 0x002f680000300800 */
[----:B------:R0:W-:Y:S04]  /*14610*/  STL [R1+0x2d28], R4 ;  /* 0x002d280401007387 */ /* 0x0001e80000100800 */
[----:B0-----:R-:W5:Y:S04]  /*14620*/  LDL.LU R4, [R1+0xfc] ;  /* 0x0000fc0001047983 */ /* 0x001f680000300800 */
[----:B------:R0:W-:Y:S04]  /*14630*/  STL [R1+0x2d64], R20 ;  /* 0x002d641401007387 */ /* 0x0001e80000100800 */
[----:B------:R-:W5:Y:S04]  /*14640*/  LDL.LU R3, [R1+0xf4] ;  /* 0x0000f40001037983 */ /* 0x000f680000300800 */
[----:B------:R1:W-:Y:S01]  /*14650*/  STL [R1+0x2d30], R19 ;  /* 0x002d301301007387 */ /* 0x0003e20000100800 */
[----:B0-----:R-:W-:-:S02]  /*14660*/  IADD3 R20, P4, PT, R14, R22, RZ ;  /* 0x000000160e147210 */ /* 0x001fc40007f9e0ff */
[----:B-1----:R-:W-:Y:S02]  /*14670*/  LEA.HI.X.SX32 R19, R29, R2, 0x1, P5 ;  /* 0x000000021d137211 */ /* 0x002fe400028f0eff */
[----:B------:R-:W5:Y:S04]  /*14680*/  LDL.LU R29, [R1+0xec] ;  /* 0x0000ec00011d7983 */ /* 0x000f680000300800 */
[----:B------:R-:W-:Y:S01]  /*14690*/  STL [R1+0x2d6c], R20 ;  /* 0x002d6c1401007387 */ /* 0x000fe20000100800 */
[----:B------:R-:W-:-:S03]  /*146a0*/  IADD3 R21, P5, PT, R13, R22, RZ ;  /* 0x000000160d157210 */ /* 0x000fc60007fbe0ff */
[----:B------:R0:W-:Y:S04]  /*146b0*/  STL [R1+0x2d38], R19 ;  /* 0x002d381301007387 */ /* 0x0001e80000100800 */
[----:B------:R-:W-:Y:S01]  /*146c0*/  STL [R1+0x2d74], R21 ;  /* 0x002d741501007387 */ /* 0x000fe20000100800 */
[----:B0-----:R-:W-:-:S03]  /*146d0*/  LEA.HI.X.SX32 R19, R28, R2, 0x1, P6 ;  /* 0x000000021c137211 */ /* 0x001fc600030f0eff */
[----:B------:R-:W5:Y:S04]  /*146e0*/  LDL.LU R28, [R1+0xe8] ;  /* 0x0000e800011c7983 */ /* 0x000f680000300800 */
[----:B------:R0:W-:Y:S01]  /*146f0*/  STL [R1+0x2d40], R19 ;  /* 0x002d401301007387 */ /* 0x0001e20000100800 */
[----:B------:R-:W-:Y:S02]  /*14700*/  IADD3 R20, P6, PT, R12, R22, RZ ;  /* 0x000000160c147210 */ /* 0x000fe40007fde0ff */
[----:B------:R-:W-:-:S03]  /*14710*/  LEA.HI.X.SX32 R17, R17, R2, 0x1, P1 ;  /* 0x0000000211117211 */ /* 0x000fc600008f0eff */
[----:B------:R-:W-:Y:S01]  /*14720*/  STL [R1+0x2d7c], R20 ;  /* 0x002d7c1401007387 */ /* 0x000fe20000100800 */
[----:B0-----:R-:W-:Y:S02]  /*14730*/  LEA.HI.X.SX32 R19, R18, R2, 0x1, P0 ;  /* 0x0000000212137211 */ /* 0x001fe400000f0eff */
[----:B------:R-:W-:-:S03]  /*14740*/  IADD3 R18, P0, PT, R11, R22, RZ ;  /* 0x000000160b127210 */ /* 0x000fc60007f1e0ff */
[----:B------:R-:W-:Y:S04]  /*14750*/  STL [R1+0x2d48], R19 ;  /* 0x002d481301007387 */ /* 0x000fe80000100800 */
[----:B------:R-:W5:Y:S04]  /*14760*/  LDL.LU R21, [R1+0xe4] ;  /* 0x0000e40001157983 */ /* 0x000f680000300800 */
[----:B------:R0:W-:Y:S04]  /*14770*/  STL [R1+0x2d84], R18 ;  /* 0x002d841201007387 */ /* 0x0001e80000100800 */
[----:B------:R1:W-:Y:S01]  /*14780*/  STL [R1+0x2d50], R17 ;  /* 0x002d501101007387 */ /* 0x0003e20000100800 */
[----:B0-----:R-:W-:-:S02]  /*14790*/  IADD3 R18, P1, PT, R10, R22, RZ ;  /* 0x000000160a127210 */ /* 0x001fc40007f3e0ff */
[----:B-1----:R-:W-:-:S03]  /*147a0*/  LEA.HI.X.SX32 R17, R16, R2, 0x1, P2 ;  /* 0x0000000210117211 */ /* 0x002fc600010f0eff */
[----:B------:R0:W-:Y:S01]  /*147b0*/  STL [R1+0x2d8c], R18 ;  /* 0x002d8c1201007387 */ /* 0x0001e20000100800 */
[----:B------:R-:W-:-:S03]  /*147c0*/  LEA.HI.X.SX32 R15, R15, R2, 0x1, P3 ;  /* 0x000000020f0f7211 */ /* 0x000fc600018f0eff */
[----:B------:R-:W5:Y:S04]  /*147d0*/  LDL.LU R20, [R1+0xdc] ;  /* 0x0000dc0001147983 */ /* 0x000f680000300800 */
[----:B------:R-:W-:Y:S01]  /*147e0*/  STL [R1+0x2d58], R17 ;  /* 0x002d581101007387 */ /* 0x000fe20000100800 */
[----:B--2---:R-:W-:-:S05]  /*147f0*/  IADD3 R16, P2, PT, R9, R22, RZ ;  /* 0x0000001609107210 */ /* 0x004fca0007f5e0ff */
[----:B------:R1:W-:Y:S04]  /*14800*/  STL [R1+0x2d94], R16 ;  /* 0x002d941001007387 */ /* 0x0003e80000100800 */
[----:B------:R-:W2:Y:S04]  /*14810*/  LDL.LU R19, [R1+0xd4] ;  /* 0x0000d40001137983 */ /* 0x000ea80000300800 */
[----:B------:R1:W-:Y:S04]  /*14820*/  STL [R1+0x2d60], R15 ;  /* 0x002d600f01007387 */ /* 0x0003e80000100800 */
[----:B0-----:R-:W2:Y:S01]  /*14830*/  LDL.LU R18, [R1+0xd0] ;  /* 0x0000d00001127983 */ /* 0x001ea20000300800 */
[----:B-1----:R-:W-:-:S02]  /*14840*/  IADD3 R16, P3, PT, R8, R22, RZ ;  /* 0x0000001608107210 */ /* 0x002fc40007f7e0ff */
[----:B------:R-:W-:-:S03]  /*14850*/  LEA.HI.X.SX32 R15, R14, R2, 0x1, P4 ;  /* 0x000000020e0f7211 */ /* 0x000fc600020f0eff */
[----:B------:R0:W-:Y:S04]  /*14860*/  STL [R1+0x2d9c], R16 ;  /* 0x002d9c1001007387 */ /* 0x0001e80000100800 */
[----:B------:R-:W2:Y:S04]  /*14870*/  LDL.LU R17, [R1+0xcc] ;  /* 0x0000cc0001117983 */ /* 0x000ea80000300800 */
[----:B------:R1:W-:Y:S04]  /*14880*/  STL [R1+0x2d68], R15 ;  /* 0x002d680f01007387 */ /* 0x0003e80000100800 */
[----:B0-----:R-:W2:Y:S01]  /*14890*/  LDL.LU R16, [R1+0xc8] ;  /* 0x0000c80001107983 */ /* 0x001ea20000300800 */
[----:B------:R-:W-:-:S02]  /*148a0*/  LEA.HI.X.SX32 R11, R11, R2, 0x1, P0 ;  /* 0x000000020b0b7211 */ /* 0x000fc400000f0eff */
[-C--:B-1----:R-:W-:Y:S02]  /*148b0*/  LEA.HI.X.SX32 R15, R13, R2.reuse, 0x1, P5 ;  /* 0x000000020d0f7211 */ /* 0x082fe400028f0eff */
[----:B------:R-:W-:Y:S02]  /*148c0*/  LEA.HI.X.SX32 R13, R12, R2, 0x1, P6 ;  /* 0x000000020c0d7211 */ /* 0x000fe400030f0eff */
[----:B---3--:R-:W-:-:S05]  /*148d0*/  IADD3 R14, P4, PT, R7, R22, RZ ;  /* 0x00000016070e7210 */ /* 0x008fca0007f9e0ff */
[----:B------:R4:W-:Y:S04]  /*148e0*/  STL [R1+0x2da4], R14 ;  /* 0x002da40e01007387 */ /* 0x0009e80000100800 */
[----:B------:R-:W-:Y:S01]  /*148f0*/  STL [R1+0x2d70], R15 ;  /* 0x002d700f01007387 */ /* 0x000fe20000100800 */
[----:B----4-:R-:W-:-:S05]  /*14900*/  IADD3 R14, P5, PT, R6, R22, RZ ;  /* 0x00000016060e7210 */ /* 0x010fca0007fbe0ff */
[----:B------:R-:W-:Y:S04]  /*14910*/  STL [R1+0x2dac], R14 ;  /* 0x002dac0e01007387 */ /* 0x000fe80000100800 */
[----:B------:R0:W-:Y:S01]  /*14920*/  STL [R1+0x2d78], R13 ;  /* 0x002d780d01007387 */ /* 0x0001e20000100800 */
[----:B-----5:R-:W-:-:S05]  /*14930*/  IADD3 R12, P6, PT, R5, R22, RZ ;  /* 0x00000016050c7210 */ /* 0x020fca0007fde0ff */
[----:B------:R1:W-:Y:S04]  /*14940*/  STL [R1+0x2db4], R12 ;  /* 0x002db40c01007387 */ /* 0x0003e80000100800 */
[----:B------:R3:W-:Y:S01]  /*14950*/  STL [R1+0x2d80], R11 ;  /* 0x002d800b01007387 */ /* 0x0007e20000100800 */
[----:B0-----:R-:W-:Y:S02]  /*14960*/  IADD3 R13, P0, PT, R4, R22, RZ ;  /* 0x00000016040d7210 */ /* 0x001fe40007f1e0ff */
[-C--:B-1----:R-:W-:Y:S02]  /*14970*/  LEA.HI.X.SX32 R12, R10, R2.reuse, 0x1, P1 ;  /* 0x000000020a0c7211 */ /* 0x082fe400008f0eff */
[----:B------:R-:W-:Y:S01]  /*14980*/  LEA.HI.X.SX32 R10, R9, R2, 0x1, P2 ;  /* 0x00000002090a7211 */ /* 0x000fe200010f0eff */
[----:B------:R0:W-:Y:S01]  /*14990*/  STL [R1+0x2dbc], R13 ;  /* 0x002dbc0d01007387 */ /* 0x0001e20000100800 */
[----:B---3--:R-:W-:-:S03]  /*149a0*/  IADD3 R11, P1, PT, R3, R22, RZ ;  /* 0x00000016030b7210 */ /* 0x008fc60007f3e0ff */
[----:B------:R1:W-:Y:S01]  /*149b0*/  STL [R1+0x2d88], R12 ;  /* 0x002d880c01007387 */ /* 0x0003e20000100800 */
[----:B------:R-:W-:-:S03]  /*149c0*/  LEA.HI.X.SX32 R8, R8, R2, 0x1, P3 ;  /* 0x0000000208087211 */ /* 0x000fc600018f0eff */
[----:B------:R-:W3:Y:S04]  /*149d0*/  LDL.LU R15, [R1+0xc4] ;  /* 0x0000c400010f7983 */ /* 0x000ee80000300800 */
[----:B------:R-:W-:Y:S04]  /*149e0*/  STL [R1+0x2dc4], R11 ;  /* 0x002dc40b01007387 */ /* 0x000fe80000100800 */
[----:B------:R-:W-:Y:S01]  /*149f0*/  STL [R1+0x2d90], R10 ;  /* 0x002d900a01007387 */ /* 0x000fe20000100800 */
[----:B------:R-:W-:-:S03]  /*14a00*/  IADD3 R9, P2, PT, R29, R22, RZ ;  /* 0x000000161d097210 */ /* 0x000fc60007f5e0ff */
[----:B------:R-:W4:Y:S04]  /*14a10*/  LDL.LU R14, [R1+0xb8] ;  /* 0x0000b800010e7983 */ /* 0x000f280000300800 */
[----:B------:R5:W-:Y:S04]  /*14a20*/  STL [R1+0x2dcc], R9 ;  /* 0x002dcc0901007387 */ /* 0x000be80000100800 */
[----:B0-----:R-:W4:Y:S04]  /*14a30*/  LDL.LU R13, [R1+0xb0] ;  /* 0x0000b000010d7983 */ /* 0x001f280000300800 */
[----:B------:R0:W-:Y:S04]  /*14a40*/  STL [R1+0x2d98], R8 ;  /* 0x002d980801007387 */ /* 0x0001e80000100800 */
[----:B-1----:R-:W4:Y:S01]  /*14a50*/  LDL.LU R12, [R1+0xac] ;  /* 0x0000ac00010c7983 */ /* 0x002f220000300800 */
[----:B-----5:R-:W-:-:S02]  /*14a60*/  IADD3 R9, P3, PT, R28, R22, RZ ;  /* 0x000000161c097210 */ /* 0x020fc40007f7e0ff */
[----:B0-----:R-:W-:-:S03]  /*14a70*/  LEA.HI.X.SX32 R8, R7, R2, 0x1, P4 ;  /* 0x0000000207087211 */ /* 0x001fc600020f0eff */
[----:B------:R0:W-:Y:S01]  /*14a80*/  STL [R1+0x2dd4], R9 ;  /* 0x002dd40901007387 */ /* 0x0001e20000100800 */
[----:B------:R-:W-:-:S03]  /*14a90*/  LEA.HI.X.SX32 R6, R6, R2, 0x1, P5 ;  /* 0x0000000206067211 */ /* 0x000fc600028f0eff */
[----:B------:R-:W5:Y:S04]  /*14aa0*/  LDL.LU R11, [R1+0xa8] ;  /* 0x0000a800010b7983 */ /* 0x000f680000300800 */
[----:B------:R-:W-:Y:S01]  /*14ab0*/  STL [R1+0x2da0], R8 ;  /* 0x002da00801007387 */ /* 0x000fe20000100800 */
[----:B------:R-:W-:-:S03]  /*14ac0*/  LEA.HI.X.SX32 R5, R5, R2, 0x1, P6 ;  /* 0x0000000205057211 */ /* 0x000fc600030f0eff */
[----:B------:R-:W5:Y:S01]  /*14ad0*/  LDL.LU R10, [R1+0xa4] ;  /* 0x0000a400010a7983 */ /* 0x000f620000300800 */
[----:B------:R-:W-:-:S05]  /*14ae0*/  IADD3 R7, P4, PT, R21, R22, RZ ;  /* 0x0000001615077210 */ /* 0x000fca0007f9e0ff */
[----:B------:R1:W-:Y:S01]  /*14af0*/  STL [R1+0x2ddc], R7 ;  /* 0x002ddc0701007387 */ /* 0x0003e20000100800 */
[----:B------:R-:W-:-:S03]  /*14b00*/  LEA.HI.X.SX32 R4, R4, R2, 0x1, P0 ;  /* 0x0000000204047211 */ /* 0x000fc600000f0eff */
[----:B0-----:R-:W5:Y:S04]  /*14b10*/  LDL.LU R9, [R1+0x9c] ;  /* 0x00009c0001097983 */ /* 0x001f680000300800 */
[----:B------:R2:W-:Y:S01]  /*14b20*/  STL [R1+0x2da8], R6 ;  /* 0x002da80601007387 */ /* 0x0005e20000100800 */
[----:B------:R-:W-:Y:S02]  /*14b30*/  LEA.HI.X.SX32 R3, R3, R2, 0x1, P1 ;  /* 0x0000000203037211 */ /* 0x000fe400008f0eff */
[----:B-1----:R-:W-:-:S05]  /*14b40*/  IADD3 R7, P5, PT, R20, R22, RZ ;  /* 0x0000001614077210 */ /* 0x002fca0007fbe0ff */
[----:B------:R-:W-:Y:S04]  /*14b50*/  STL [R1+0x2de4], R7 ;  /* 0x002de40701007387 */ /* 0x000fe80000100800 */
[----:B------:R0:W-:Y:S01]  /*14b60*/  STL [R1+0x2db0], R5 ;  /* 0x002db00501007387 */ /* 0x0001e20000100800 */
[----:B--2---:R-:W-:-:S05]  /*14b70*/  IADD3 R6, P6, PT, R19, R22, RZ ;  /* 0x0000001613067210 */ /* 0x004fca0007fde0ff */
[----:B------:R-:W-:Y:S01]  /*14b80*/  STL [R1+0x2dec], R6 ;  /* 0x002dec0601007387 */ /* 0x000fe20000100800 */
[----:B0-----:R-:W-:-:S03]  /*14b90*/  IADD3 R5, P0, PT, R18, R22, RZ ;  /* 0x0000001612057210 */ /* 0x001fc60007f1e0ff */
[----:B------:R0:W-:Y:S04]  /*14ba0*/  STL [R1+0x2db8], R4 ;  /* 0x002db80401007387 */ /* 0x0001e80000100800 */
[----:B------:R1:W-:Y:S04]  /*14bb0*/  STL [R1+0x2df4], R5 ;  /* 0x002df40501007387 */ /* 0x0003e80000100800 */
[----:B------:R2:W-:Y:S01]  /*14bc0*/  STL [R1+0x2dc0], R3 ;  /* 0x002dc00301007387 */ /* 0x0005e20000100800 */
[----:B0-----:R-:W-:Y:S02]  /*14bd0*/  IADD3 R4, P1, PT, R17, R22, RZ ;  /* 0x0000001611047210 */ /* 0x001fe40007f3e0ff */
[----:B-1----:R-:W-:-:S03]  /*14be0*/  LEA.HI.X.SX32 R5, R29, R2, 0x1, P2 ;  /* 0x000000021d057211 */ /* 0x002fc600010f0eff */
[----:B------:R0:W-:Y:S01]  /*14bf0*/  STL [R1+0x2dfc], R4 ;  /* 0x002dfc0401007387 */ /* 0x0001e20000100800 */
[----:B--2---:R-:W-:-:S03]  /*14c00*/  IADD3 R3, P2, PT, R16, R22, RZ ;  /* 0x0000001610037210 */ /* 0x004fc60007f5e0ff */
[----:B------:R-:W-:Y:S04]  /*14c10*/  STL [R1+0x2dc8], R5 ;  /* 0x002dc80501007387 */ /* 0x000fe80000100800 */
[----:B------:R-:W2:Y:S01]  /*14c20*/  LDL.LU R8, [R1+0x250] ;  /* 0x0002500001087983 */ /* 0x000ea20000300800 */
[----:B0-----:R-:W-:-:S03]  /*14c30*/  LEA.HI.X.SX32 R4, R28, R2, 0x1, P3 ;  /* 0x000000021c047211 */ /* 0x001fc600018f0eff */
[----:B------:R0:W-:Y:S04]  /*14c40*/  STL [R1+0x2e04], R3 ;  /* 0x002e040301007387 */ /* 0x0001e80000100800 */
[----:B0-----:R-:W2:Y:S04]  /*14c50*/  LDL.LU R3, [R1+0x24c] ;  /* 0x00024c0001037983 */ /* 0x001ea80000300800 */
[----:B------:R0:W-:Y:S04]  /*14c60*/  STL [R1+0x2dd0], R4 ;  /* 0x002dd00401007387 */ /* 0x0001e80000100800 */
[----:B0-----:R-:W2:Y:S04]  /*14c70*/  LDL.LU R4, [R1+0x248] ;  /* 0x0002480001047983 */ /* 0x001ea80000300800 */
[----:B------:R-:W2:Y:S04]  /*14c80*/  LDL.LU R5, [R1+0x244] ;  /* 0x0002440001057983 */ /* 0x000ea80000300800 */
[----:B------:R-:W2:Y:S04]  /*14c90*/  LDL.LU R6, [R1+0x240] ;  /* 0x0002400001067983 */ /* 0x000ea80000300800 */
[----:B------:R-:W2:Y:S04]  /*14ca0*/  LDL.LU R7, [R1+0x23c] ;  /* 0x00023c0001077983 */ /* 0x000ea80000300800 */
[----:B------:R-:W2:Y:S04]  /*14cb0*/  LDL.LU R29, [R1+0x238] ;  /* 0x00023800011d7983 */ /* 0x000ea80000300800 */
[----:B------:R-:W2:Y:S01]  /*14cc0*/  LDL.LU R28, [R1+0x234] ;  /* 0x00023400011c7983 */ /* 0x000ea20000300800 */
[----:B------:R-:W-:-:S02]  /*14cd0*/  LEA.HI.X.SX32 R24, R21, R2, 0x1, P4 ;  /* 0x0000000215187211 */ /* 0x000fc400020f0eff */
[-C--:B------:R-:W-:Y:S02]  /*14ce0*/  LEA.HI.X.SX32 R21, R20, R2.reuse, 0x1, P5 ;  /* 0x0000000214157211 */ /* 0x080fe400028f0eff */
[-C--:B------:R-:W-:Y:S01]  /*14cf0*/  LEA.HI.X.SX32 R19, R19, R2.reuse, 0x1, P6 ;  /* 0x0000000213137211 */ /* 0x080fe200030f0eff */
[----:B------:R-:W-:Y:S01]  /*14d00*/  IMAD R0, R0, UR23, RZ ;  /* 0x0000001700007c24 */ /* 0x000fe2000f8e02ff */
[----:B------:R-:W-:Y:S02]  /*14d10*/  LEA.HI.X.SX32 R16, R16, R2, 0x1, P2 ;  /* 0x0000000210107211 */ /* 0x000fe400010f0eff */
[----:B---3--:R-:W-:-:S05]  /*14d20*/  IADD3 R25, P3, PT, R15, R22, RZ ;  /* 0x000000160f197210 */ /* 0x008fca0007f7e0ff */
[----:B------:R-:W-:Y:S01]  /*14d30*/  STL [R1+0x2e0c], R25 ;  /* 0x002e0c1901007387 */ /* 0x000fe20000100800 */
[----:B----4-:R-:W-:-:S03]  /*14d40*/  IADD3 R23, P4, PT, R14, R22, RZ ;  /* 0x000000160e177210 */ /* 0x010fc60007f9e0ff */
[----:B------:R-:W-:Y:S04]  /*14d50*/  STL [R1+0x2dd8], R24 ;  /* 0x002dd81801007387 */ /* 0x000fe80000100800 */
[----:B------:R-:W-:Y:S01]  /*14d60*/  STL [R1+0x2e10], R23 ;  /* 0x002e101701007387 */ /* 0x000fe20000100800 */
[----:B------:R-:W-:-:S03]  /*14d70*/  IADD3 R20, P5, PT, R13, R22, RZ ;  /* 0x000000160d147210 */ /* 0x000fc60007fbe0ff */
[----:B------:R0:W-:Y:S04]  /*14d80*/  STL [R1+0x2de0], R21 ;  /* 0x002de01501007387 */ /* 0x0001e80000100800 */
[----:B------:R1:W-:Y:S04]  /*14d90*/  STL [R1+0x2e14], R20 ;  /* 0x002e141401007387 */ /* 0x0003e80000100800 */
[----:B------:R5:W-:Y:S01]  /*14da0*/  STL [R1+0x2de8], R19 ;  /* 0x002de81301007387 */ /* 0x000be20000100800 */
[----:B0-----:R-:W-:Y:S02]  /*14db0*/  IADD3 R21, P6, PT, R12, R22, RZ ;  /* 0x000000160c157210 */ /* 0x001fe40007fde0ff */
[----:B-1----:R-:W-:-:S02]  /*14dc0*/  LEA.HI.X.SX32 R20, R18, R2, 0x1, P0 ;  /* 0x0000000212147211 */ /* 0x002fc400000f0eff */
[----:B------:R-:W-:Y:S01]  /*14dd0*/  LEA.HI.X.SX32 R18, R17, R2, 0x1, P1 ;  /* 0x0000000211127211 */ /* 0x000fe200008f0eff */
[----:B------:R-:W-:Y:S01]  /*14de0*/  STL [R1+0x2e18], R21 ;  /* 0x002e181501007387 */ /* 0x000fe20000100800 */
[----:B-----5:R-:W-:-:S03]  /*14df0*/  IADD3 R19, P0, PT, R11, R22, RZ ;  /* 0x000000160b137210 */ /* 0x020fc60007f1e0ff */
[----:B------:R-:W-:Y:S04]  /*14e00*/  STL [R1+0x2df0], R20 ;  /* 0x002df01401007387 */ /* 0x000fe80000100800 */
[----:B------:R-:W-:Y:S01]  /*14e10*/  STL [R1+0x2e1c], R19 ;  /* 0x002e1c1301007387 */ /* 0x000fe20000100800 */
[----:B------:R-:W-:-:S03]  /*14e20*/  IADD3 R17, P1, PT, R10, R22, RZ ;  /* 0x000000160a117210 */ /* 0x000fc60007f3e0ff */
[----:B------:R-:W-:Y:S04]  /*14e30*/  STL [R1+0x2df8], R18 ;  /* 0x002df81201007387 */ /* 0x000fe80000100800 */
[----:B------:R0:W-:Y:S04]  /*14e40*/  STL [R1+0x2e20], R17 ;  /* 0x002e201101007387 */ /* 0x0001e80000100800 */
[----:B------:R1:W-:Y:S01]  /*14e50*/  STL [R1+0x2e00], R16 ;  /* 0x002e001001007387 */ /* 0x0003e20000100800 */
[----:B0-----:R-:W-:Y:S02]  /*14e60*/  LEA.HI.X.SX32 R17, R15, R2, 0x1, P3 ;  /* 0x000000020f117211 */ /* 0x001fe400018f0eff */
[----:B------:R-:W-:-:S02]  /*14e70*/  IADD3 R18, P2, PT, R9, R22, RZ ;  /* 0x0000001609127210 */ /* 0x000fc40007f5e0ff */
[-C--:B------:R-:W-:Y:S02]  /*14e80*/  LEA.HI.X.SX32 R15, R14, R2.reuse, 0x1, P4 ;  /* 0x000000020e0f7211 */ /* 0x080fe400020f0eff */
[----:B------:R-:W-:Y:S02]  /*14e90*/  LEA.HI.X.SX32 R14, R13, R2, 0x1, P5 ;  /* 0x000000020d0e7211 */ /* 0x000fe400028f0eff */
[----:B-1----:R-:W-:Y:S02]  /*14ea0*/  IADD3 R16, P3, PT, R0, R22, RZ ;  /* 0x0000001600107210 */ /* 0x002fe40007f7e0ff */
[-C--:B------:R-:W-:Y:S02]  /*14eb0*/  LEA.HI.X.SX32 R13, R12, R2.reuse, 0x1, P6 ;  /* 0x000000020c0d7211 */ /* 0x080fe400030f0eff */
[-C--:B------:R-:W-:Y:S01]  /*14ec0*/  LEA.HI.X.SX32 R12, R11, R2.reuse, 0x1, P0 ;  /* 0x000000020b0c7211 */ /* 0x080fe200000f0eff */
[----:B------:R-:W-:Y:S01]  /*14ed0*/  STL [R1+0x2e24], R18 ;  /* 0x002e241201007387 */ /* 0x000fe20000100800 */
[----:B------:R-:W-:-:S02]  /*14ee0*/  LEA.HI.X.SX32 R11, R10, R2, 0x1, P1 ;  /* 0x000000020a0b7211 */ /* 0x000fc400008f0eff */
[-C--:B------:R-:W-:Y:S01]  /*14ef0*/  LEA.HI.X.SX32 R10, R9, R2.reuse, 0x1, P2 ;  /* 0x00000002090a7211 */ /* 0x080fe200010f0eff */
[----:B------:R-:W-:Y:S01]  /*14f00*/  STL [R1+0x2e08], R17 ;  /* 0x002e081101007387 */ /* 0x000fe20000100800 */
[----:B------:R-:W-:-:S03]  /*14f10*/  LEA.HI.X.SX32 R9, R0, R2, 0x1, P3 ;  /* 0x0000000200097211 */ /* 0x000fc600018f0eff */
[----:B------:R-:W-:Y:S04]  /*14f20*/  STL [R1+0x2c20], R16 ;  /* 0x002c201001007387 */ /* 0x000fe80000100800 */
[----:B------:R-:W-:Y:S04]  /*14f30*/  STL [R1+0x2c08], R15 ;  /* 0x002c080f01007387 */ /* 0x000fe80000100800 */
[----:B------:R-:W-:Y:S04]  /*14f40*/  STL [R1+0x2c0c], R14 ;  /* 0x002c0c0e01007387 */ /* 0x000fe80000100800 */
[----:B------:R-:W-:Y:S04]  /*14f50*/  STL [R1+0x2c10], R13 ;  /* 0x002c100d01007387 */ /* 0x000fe80000100800 */
[----:B------:R-:W-:Y:S04]  /*14f60*/  STL [R1+0x2c14], R12 ;  /* 0x002c140c01007387 */ /* 0x000fe80000100800 */
[----:B------:R-:W-:Y:S04]  /*14f70*/  STL [R1+0x2c18], R11 ;  /* 0x002c180b01007387 */ /* 0x000fe80000100800 */
[----:B------:R-:W3:Y:S04]  /*14f80*/  LDL.LU R0, [R1+0x5458] ;  /* 0x0054580001007983 */ /* 0x000ee80000300800 */
[----:B------:R-:W-:Y:S04]  /*14f90*/  STL [R1+0x2c1c], R10 ;  /* 0x002c1c0a01007387 */ /* 0x000fe80000100800 */
[----:B------:R0:W-:Y:S01]  /*14fa0*/  STL [R1+0x2444], R9 ;  /* 0x0024440901007387 */ /* 0x0001e20000100800 */
[----:B--2---:R-:W-:-:S05]  /*14fb0*/  IMAD R2, R8, UR26, RZ ;  /* 0x0000001a08027c24 */ /* 0x004fca000f8e02ff */
[----:B------:R-:W-:Y:S01]  /*14fc0*/  IADD3 R25, P4, PT, R2, UR24, RZ ;  /* 0x0000001802197c10 */ /* 0x000fe2000ff9e0ff */
[----:B------:R-:W-:-:S04]  /*14fd0*/  IMAD R3, R3, UR26, RZ ;  /* 0x0000001a03037c24 */ /* 0x000fc8000f8e02ff */
[----:B------:R-:W-:Y:S01]  /*14fe0*/  STL [R1+0x23ec], R25 ;  /* 0x0023ec1901007387 */ /* 0x000fe20000100800 */
[----:B------:R-:W-:Y:S01]  /*14ff0*/  IADD3 R24, P5, PT, R3, UR24, RZ ;  /* 0x0000001803187c10 */ /* 0x000fe2000ffbe0ff */
[----:B------:R-:W-:Y:S02]  /*15000*/  IMAD R4, R4, UR26, RZ ;  /* 0x0000001a04047c24 */ /* 0x000fe4000f8e02ff */
[----:B------:R-:W-:-:S03]  /*15010*/  IMAD R5, R5, UR26, RZ ;  /* 0x0000001a05057c24 */ /* 0x000fc6000f8e02ff */
[----:B------:R-:W-:Y:S01]  /*15020*/  IADD3 R23, P3, PT, R4, UR24, RZ ;  /* 0x0000001804177c10 */ /* 0x000fe2000ff7e0ff */
[----:B------:R-:W-:Y:S01]  /*15030*/  IMAD R6, R6, UR26, RZ ;  /* 0x0000001a06067c24 */ /* 0x000fe2000f8e02ff */
[----:B------:R-:W-:Y:S01]  /*15040*/  IADD3 R22, P2, PT, R5, UR24, RZ ;  /* 0x0000001805167c10 */ /* 0x000fe2000ff5e0ff */
[----:B------:R-:W-:-:S03]  /*15050*/  IMAD R7, R7, UR26, RZ ;  /* 0x0000001a07077c24 */ /* 0x000fc6000f8e02ff */
[----:B------:R-:W-:Y:S01]  /*15060*/  IADD3 R21, P1, PT, R6, UR24, RZ ;  /* 0x0000001806157c10 */ /* 0x000fe2000ff3e0ff */
[----:B------:R-:W-:Y:S01]  /*15070*/  IMAD R8, R29, UR26, RZ ;  /* 0x0000001a1d087c24 */ /* 0x000fe2000f8e02ff */
[----:B------:R-:W-:Y:S01]  /*15080*/  IADD3 R20, P0, PT, R7, UR24, RZ ;  /* 0x0000001807147c10 */ /* 0x000fe2000ff1e0ff */
[----:B------:R-:W-:Y:S01]  /*15090*/  STL [R1+0x23f4], R24 ;  /* 0x0023f41801007387 */ /* 0x000fe20000100800 */
[----:B0-----:R-:W-:Y:S01]  /*150a0*/  IMAD R9, R28, UR26, RZ ;  /* 0x0000001a1c097c24 */ /* 0x001fe2000f8e02ff */
[----:B------:R-:W-:Y:S02]  /*150b0*/  LEA.HI.X.SX32 R18, R2, UR25, 0x1, P4 ;  /* 0x0000001902127c11 */ /* 0x000fe4000a0f0eff */
[----:B------:R-:W-:Y:S01]  /*150c0*/  STL [R1+0x23fc], R23 ;  /* 0x0023fc1701007387 */ /* 0x000fe20000100800 */
[----:B------:R-:W-:Y:S02]  /*150d0*/  IADD3 R19, P4, PT, R8, UR24, RZ ;  /* 0x0000001808137c10 */ /* 0x000fe4000ff9e0ff */
[----:B------:R-:W-:Y:S01]  /*150e0*/  LEA.HI.X.SX32 R16, R3, UR25, 0x1, P5 ;  /* 0x0000001903107c11 */ /* 0x000fe2000a8f0eff */
[----:B------:R-:W-:Y:S01]  /*150f0*/  STL [R1+0x2404], R22 ;  /* 0x0024041601007387 */ /* 0x000fe20000100800 */
[----:B------:R-:W-:-:S02]  /*15100*/  IADD3 R17, P5, PT, R9, UR24, RZ ;  /* 0x0000001809117c10 */ /* 0x000fc4000ffbe0ff */
[----:B------:R-:W-:Y:S01]  /*15110*/  LEA.HI.X.SX32 R15, R4, UR25, 0x1, P3 ;  /* 0x00000019040f7c11 */ /* 0x000fe200098f0eff */
[----:B------:R-:W-:Y:S01]  /*15120*/  STL [R1+0x240c], R21 ;  /* 0x00240c1501007387 */ /* 0x000fe20000100800 */
[----:B------:R-:W-:-:S03]  /*15130*/  LEA.HI.X.SX32 R14, R5, UR25, 0x1, P2 ;  /* 0x00000019050e7c11 */ /* 0x000fc600090f0eff */
        /* <DEDUP_REMOVED lines=8> */
[----:B------:R-:W-:Y:S04]  /*151c0*/  STL [R1+0x2424], R17 ;  /* 0x0024241101007387 */ /* 0x000fe80000100800 */
[----:B------:R-:W-:Y:S04]  /*151d0*/  STL [R1+0x23f8], R15 ;  /* 0x0023f80f01007387 */ /* 0x000fe80000100800 */
[----:B------:R-:W-:Y:S04]  /*151e0*/  STL [R1+0x2400], R14 ;  /* 0x0024000e01007387 */ /* 0x000fe80000100800 */
[----:B------:R-:W-:Y:S04]  /*151f0*/  STL [R1+0x2408], R13 ;  /* 0x0024080d01007387 */ /* 0x000fe80000100800 */
[----:B------:R-:W-:Y:S04]  /*15200*/  STL [R1+0x2410], R12 ;  /* 0x0024100c01007387 */ /* 0x000fe80000100800 */
[----:B------:R-:W-:Y:S04]  /*15210*/  STL [R1+0x2418], R11 ;  /* 0x0024180b01007387 */ /* 0x000fe80000100800 */
[----:B------:R-:W-:Y:S04]  /*15220*/  STL [R1+0x2420], R10 ;  /* 0x0024200a01007387 */ /* 0x000fe80000100800 */
[----:B------:R-:W-:Y:S04]  /*15230*/  STL [R1+0x2428], RZ ;  /* 0x002428ff01007387 */ /* 0x000fe80000100800 */
        /* <DEDUP_REMOVED lines=2032> */
[----:B------:R-:W-:Y:S01]  /*1d140*/  STL [R1+0x330], RZ ;  /* 0x000330ff01007387 */ /* 0x000fe20000100800 */
[----:B------:R-:W-:-:S03]  /*1d150*/  UIMAD UR49, UR20, 0x1f, URZ ;  /* 0x0000001f143178a4 */ /* 0x000fc6000f8e02ff */
[----:B------:R-:W-:Y:S04]  /*1d160*/  STL [R1+0x334], RZ ;  /* 0x000334ff01007387 */ /* 0x000fe80000100800 */
[----:B------:R-:W-:Y:S04]  /*1d170*/  STL [R1+0x338], RZ ;  /* 0x000338ff01007387 */ /* 0x000fe80000100800 */
[----:B------:R-:W-:Y:S04]  /*1d180*/  STL [R1+0x33c], RZ ;  /* 0x00033cff01007387 */ /* 0x000fe80000100800 */
[----:B------:R-:W-:Y:S04]  /*1d190*/  STL [R1+0x310], RZ ;  /* 0x000310ff01007387 */ /* 0x000fe80000100800 */
[----:B------:R-:W-:Y:S04]  /*1d1a0*/  STL [R1+0x314], RZ ;  /* 0x000314ff01007387 */ /* 0x000fe80000100800 */
[----:B------:R-:W-:Y:S01]  /*1d1b0*/  STL [R1+0x318], RZ ;  /* 0x000318ff01007387 */ /* 0x000fe20000100800 */
[----:B------:R-:W-:-:S03]  /*1d1c0*/  IADD3 R4, P6, PT, R25, UR49, RZ ;  /* 0x0000003119047c10 */ /* 0x000fc6000ffde0ff */
[----:B------:R-:W-:Y:S01]  /*1d1d0*/  STL [R1+0x31c], RZ ;  /* 0x00031cff01007387 */ /* 0x000fe20000100800 */
[----:B------:R-:W-:-:S03]  /*1d1e0*/  IADD3 R2, P5, PT, R24, UR49, RZ ;  /* 0x0000003118027c10 */ /* 0x000fc6000ffbe0ff */
[----:B------:R-:W-:Y:S01]  /*1d1f0*/  STL [R1+0x1b0], RZ ;  /* 0x0001b0ff01007387 */ /* 0x000fe20000100800 */
[----:B------:R-:W-:-:S03]  /*1d200*/  USHF.R.S32.HI UR23, URZ, 0x1f, UR22 ;  /* 0x0000001fff177899 */ /* 0x000fc60008011416 */
[----:B------:R-:W-:Y:S04]  /*1d210*/  STL [R1+0x1b4], RZ ;  /* 0x0001b4ff01007387 */ /* 0x000fe80000100800 */
[----:B------:R-:W-:Y:S04]  /*1d220*/  STL [R1+0x1b8], RZ ;  /* 0x0001b8ff01007387 */ /* 0x000fe80000100800 */
[----:B------:R-:W-:Y:S01]  /*1d230*/  STL [R1+0x1bc], RZ ;  /* 0x0001bcff01007387 */ /* 0x000fe20000100800 */
[----:B------:R-:W-:-:S03]  /*1d240*/  IADD3 R3, P4, PT, R23, UR49, RZ ;  /* 0x0000003117037c10 */ /* 0x000fc6000ff9e0ff */
[----:B------:R-:W-:Y:S01]  /*1d250*/  STL [R1+0x190], RZ ;  /* 0x000190ff01007387 */ /* 0x000fe20000100800 */
[----:B------:R-:W-:-:S03]  /*1d260*/  ULEA.HI UR22, UR23, UR22, URZ, 0x5 ;  /* 0x0000001617167291 */ /* 0x000fc6000f8f28ff */
[----:B------:R-:W-:Y:S01]  /*1d270*/  STL [R1+0x194], RZ ;  /* 0x000194ff01007387 */ /* 0x000fe20000100800 */
[----:B------:R-:W-:-:S03]  /*1d280*/  USHF.R.S32.HI UR23, URZ, 0x1f, UR49 ;  /* 0x0000001fff177899 */ /* 0x000fc60008011431 */
[----:B------:R-:W-:Y:S04]  /*1d290*/  STL [R1+0x198], RZ ;  /* 0x000198ff01007387 */ /* 0x000fe80000100800 */
[----:B------:R0:W-:Y:S04]  /*1d2a0*/  STL [R1+0x244c], R4 ;  /* 0x00244c0401007387 */ /* 0x0001e80000100800 */
[----:B------:R1:W-:Y:S01]  /*1d2b0*/  STL [R1+0x2454], R2 ;  /* 0x0024540201007387 */ /* 0x0003e20000100800 */
[----:B0-----:R-:W-:-:S03]  /*1d2c0*/  IADD3 R4, P3, PT, R22, UR49, RZ ;  /* 0x0000003116047c10 */ /* 0x001fc6000ff7e0ff */
[----:B------:R0:W-:Y:S01]  /*1d2d0*/  STL [R1+0x245c], R3 ;  /* 0x00245c0301007387 */ /* 0x0001e20000100800 */
[----:B-1----:R-:W-:-:S03]  /*1d2e0*/  IADD3 R2, P2, PT, R21, UR49, RZ ;  /* 0x0000003115027c10 */ /* 0x002fc6000ff5e0ff */
[----:B------:R1:W-:Y:S04]  /*1d2f0*/  STL [R1+0x2464], R4 ;  /* 0x0024640401007387 */ /* 0x0003e80000100800 */
[----:B------:R2:W-:Y:S01]  /*1d300*/  STL [R1+0x246c], R2 ;  /* 0x00246c0201007387 */ /* 0x0005e20000100800 */
[----:B0-----:R-:W-:Y:S02]  /*1d310*/  IADD3 R3, P1, PT, R20, UR49, RZ ;  /* 0x0000003114037c10 */ /* 0x001fe4000ff3e0ff */
[----:B-1----:R-:W-:-:S03]  /*1d320*/  IADD3 R4, P0, PT, R19, UR49, RZ ;  /* 0x0000003113047c10 */ /* 0x002fc6000ff1e0ff */
[----:B------:R0:W-:Y:S01]  /*1d330*/  STL [R1+0x2474], R3 ;  /* 0x0024740301007387 */ /* 0x0001e20000100800 */
[----:B--2---:R-:W-:-:S03]  /*1d340*/  IADD3.X R2, PT, PT, R18, UR23, RZ, P6, !PT ;  /* 0x0000001712027c10 */ /* 0x004fc6000b7fe4ff */
[----:B------:R1:W-:Y:S04]  /*1d350*/  STL [R1+0x247c], R4 ;  /* 0x00247c0401007387 */ /* 0x0003e80000100800 */
[----:B------:R2:W-:Y:S01]  /*1d360*/  STL [R1+0x2448], R2 ;  /* 0x0024480201007387 */ /* 0x0005e20000100800 */
[----:B0-----:R-:W-:Y:S02]  /*1d370*/  IADD3 R3, P6, PT, R17, UR49, RZ ;  /* 0x0000003111037c10 */ /* 0x001fe4000ffde0ff */
[----:B-1----:R-:W-:Y:S02]  /*1d380*/  IADD3.X R4, PT, PT, R15, UR23, RZ, P4, !PT ;  /* 0x000000170f047c10 */ /* 0x002fe4000a7fe4ff */
[----:B--2---:R-:W-:Y:S01]  /*1d390*/  IADD3.X R2, PT, PT, R16, UR23, RZ, P5, !PT ;  /* 0x0000001710027c10 */ /* 0x004fe2000affe4ff */
[----:B------:R0:W-:Y:S04]  /*1d3a0*/  STL [R1+0x2484], R3 ;  /* 0x0024840301007387 */ /* 0x0001e80000100800 */
[----:B------:R1:W-:Y:S01]  /*1d3b0*/  STL [R1+0x2450], R2 ;  /* 0x0024500201007387 */ /* 0x0003e20000100800 */
[----:B------:R-:W-:Y:S01]  /*1d3c0*/  UIMAD UR48, UR20, 0x1e, URZ ;  /* 0x0000001e143078a4 */ /* 0x000fe2000f8e02ff */
[----:B0-----:R-:W-:-:S02]  /*1d3d0*/  IADD3.X R3, PT, PT, R14, UR23, RZ, P3, !PT ;  /* 0x000000170e037c10 */ /* 0x001fc40009ffe4ff */
[----:B------:R0:W-:Y:S01]  /*1d3e0*/  STL [R1+0x2458], R4 ;  /* 0x0024580401007387 */ /* 0x0001e20000100800 */
[----:B-1----:R-:W-:-:S03]  /*1d3f0*/  IADD3.X R2, PT, PT, R13, UR23, RZ, P2, !PT ;  /* 0x000000170d027c10 */ /* 0x002fc600097fe4ff */
[----:B------:R1:W-:Y:S04]  /*1d400*/  STL [R1+0x2460], R3 ;  /* 0x0024600301007387 */ /* 0x0003e80000100800 */
[----:B------:R2:W-:Y:S01]  /*1d410*/  STL [R1+0x2468], R2 ;  /* 0x0024680201007387 */ /* 0x0005e20000100800 */
[----:B0-----:R-:W-:Y:S02]  /*1d420*/  IADD3.X R4, PT, PT, R12, UR23, RZ, P1, !PT ;  /* 0x000000170c047c10 */ /* 0x001fe40008ffe4ff */
[----:B-1----:R-:W-:-:S03]  /*1d430*/  IADD3.X R3, PT, PT, R11, UR23, RZ, P0, !PT ;  /* 0x000000170b037c10 */ /* 0x002fc600087fe4ff */
[----:B------:R0:W-:Y:S01]  /*1d440*/  STL [R1+0x2470], R4 ;  /* 0x0024700401007387 */ /* 0x0001e20000100800 */
[----:B--2---:R-:W-:-:S03]  /*1d450*/  IADD3.X R2, PT, PT, R10, UR23, RZ, P6, !PT ;  /* 0x000000170a027c10 */ /* 0x004fc6000b7fe4ff */
[----:B------:R1:W-:Y:S04]  /*1d460*/  STL [R1+0x2478], R3 ;  /* 0x0024780301007387 */ /* 0x0003e80000100800 */
[----:B------:R2:W-:Y:S01]  /*1d470*/  STL [R1+0x2480], R2 ;  /* 0x0024800201007387 */ /* 0x0005e20000100800 */
[----:B0-----:R-:W-:Y:S02]  /*1d480*/  IADD3 R4, P0, PT, R25, UR48, RZ ;  /* 0x0000003019047c10 */ /* 0x001fe4000ff1e0ff */
[----:B-1----:R-:W-:-:S03]  /*1d490*/  IADD3 R3, P4, PT, R24, UR48, RZ ;  /* 0x0000003018037c10 */ /* 0x002fc6000ff9e0ff */
[----:B------:R0:W-:Y:S01]  /*1d4a0*/  STL [R1+0x248c], R4 ;  /* 0x00248c0401007387 */ /* 0x0001e20000100800 */
[----:B--2---:R-:W-:-:S03]  /*1d4b0*/  IADD3 R2, P3, PT, R23, UR48, RZ ;  /* 0x0000003017027c10 */ /* 0x004fc6000ff7e0ff */
[----:B------:R1:W-:Y:S01]  /*1d4c0*/  STL [R1+0x2494], R3 ;  /* 0x0024940301007387 */ /* 0x0003e20000100800 */
[----:B------:R-:W-:-:S03]  /*1d4d0*/  USHF.R.S32.HI UR76, URZ, 0x1f, UR48 ;  /* 0x0000001fff4c7899 */ /* 0x000fc60008011430 */
[----:B------:R2:W-:Y:S01]  /*1d4e0*/  STL [R1+0x249c], R2 ;  /* 0x00249c0201007387 */ /* 0x0005e20000100800 */
[----:B0-----:R-:W-:Y:S02]  /*1d4f0*/  IADD3 R4, P2, PT, R22, UR48, RZ ;  /* 0x0000003016047c10 */ /* 0x001fe4000ff5e0ff */
[----:B-1----:R-:W-:-:S03]  /*1d500*/  IADD3 R3, P6, PT, R21, UR48, RZ ;  /* 0x0000003015037c10 */ /* 0x002fc6000ffde0ff */
[----:B------:R0:W-:Y:S01]  /*1d510*/  STL [R1+0x24a4], R4 ;  /* 0x0024a40401007387 */ /* 0x0001e20000100800 */
[----:B--2---:R-:W-:-:S03]  /*1d520*/  IADD3 R2, P5, PT, R20, UR48, RZ ;  /* 0x0000003014027c10 */ /* 0x004fc6000ffbe0ff */
[----:B------:R1:W-:Y:S04]  /*1d530*/  STL [R1+0x24ac], R3 ;  /* 0x0024ac0301007387 */ /* 0x0003e80000100800 */
[----:B------:R2:W-:Y:S01]  /*1d540*/  STL [R1+0x24b4], R2 ;  /* 0x0024b40201007387 */ /* 0x0005e20000100800 */
[----:B0-----:R-:W-:Y:S02]  /*1d550*/  IADD3 R4, P1, PT, R19, UR48, RZ ;  /* 0x0000003013047c10 */ /* 0x001fe4000ff3e0ff */
[----:B-1----:R-:W-:-:S03]  /*1d560*/  IADD3.X R3, PT, PT, R18, UR76, RZ, P0, !PT ;  /* 0x0000004c12037c10 */ /* 0x002fc600087fe4ff */
[----:B------:R3:W-:Y:S01]  /*1d570*/  STL [R1+0x24bc], R4 ;  /* 0x0024bc0401007387 */ /* 0x0007e20000100800 */
[----:B--2---:R-:W-:-:S03]  /*1d580*/  IADD3 R2, P0, PT, R17, UR48, RZ ;  /* 0x0000003011027c10 */ /* 0x004fc6000ff1e0ff */
[----:B------:R-:W-:Y:S04]  /*1d590*/  STL [R1+0x2488], R3 ;  /* 0x0024880301007387 */ /* 0x000fe80000100800 */
[----:B------:R0:W-:Y:S04]  /*1d5a0*/  STL [R1+0x24c4], R2 ;  /* 0x0024c40201007387 */ /* 0x0001e80000100800 */
[----:B------:R-:W-:Y:S01]  /*1d5b0*/  STL [R1+0x19c], RZ ;  /* 0x00019cff01007387 */ /* 0x000fe20000100800 */
[----:B------:R-:W-:Y:S02]  /*1d5c0*/  UIMAD UR39, UR20, 0x1d, URZ ;  /* 0x0000001d142778a4 */ /* 0x000fe4000f8e02ff */
[----:B------:R-:W-:-:S02]  /*1d5d0*/  UIMAD UR38, UR20, 0x1c, URZ ;  /* 0x0000001c142678a4 */ /* 0x000fc4000f8e02ff */
[----:B------:R-:W-:Y:S02]  /*1d5e0*/  UIMAD UR37, UR20, 0x1b, URZ ;  /* 0x0000001b142578a4 */ /* 0x000fe4000f8e02ff */
[----:B------:R-:W-:Y:S02]  /*1d5f0*/  UIMAD UR36, UR20, 0x1a, URZ ;  /* 0x0000001a142478a4 */ /* 0x000fe4000f8e02ff */
[----:B------:R-:W-:Y:S02]  /*1d600*/  UIMAD UR35, UR20, 0x19, URZ ;  /* 0x00000019142378a4 */ /* 0x000fe4000f8e02ff */
[----:B------:R-:W-:Y:S02]  /*1d610*/  UIMAD UR34, UR20, 0x18, URZ ;  /* 0x00000018142278a4 */ /* 0x000fe4000f8e02ff */
[----:B------:R-:W-:Y:S02]  /*1d620*/  UIMAD UR33, UR20, 0x17, URZ ;  /* 0x00000017142178a4 */ /* 0x000fe4000f8e02ff */
[----:B------:R-:W-:-:S02]  /*1d630*/  UIMAD UR32, UR20, 0x16, URZ ;  /* 0x00000016142078a4 */ /* 0x000fc4000f8e02ff */
[----:B------:R-:W-:Y:S02]  /*1d640*/  UIMAD UR31, UR20, 0x15, URZ ;  /* 0x00000015141f78a4 */ /* 0x000fe4000f8e02ff */
[----:B------:R-:W-:Y:S02]  /*1d650*/  UIMAD UR30, UR20, 0x14, URZ ;  /* 0x00000014141e78a4 */ /* 0x000fe4000f8e02ff */
[----:B------:R-:W-:Y:S02]  /*1d660*/  UIMAD UR29, UR20, 0x13, URZ ;  /* 0x00000013141d78a4 */ /* 0x000fe4000f8e02ff */
[----:B------:R-:W-:Y:S02]  /*1d670*/  UIMAD UR28, UR20, 0x12, URZ ;  /* 0x00000012141c78a4 */ /* 0x000fe4000f8e02ff */
[----:B------:R-:W-:Y:S02]  /*1d680*/  UIMAD UR27, UR20, 0x11, URZ ;  /* 0x00000011141b78a4 */ /* 0x000fe4000f8e02ff */
[----:B------:R-:W-:-:S02]  /*1d690*/  USHF.L.U32 UR26, UR20, 0x4, URZ ;  /* 0x00000004141a7899 */ /* 0x000fc400080006ff */
[----:B------:R-:W-:Y:S02]  /*1d6a0*/  UIMAD UR25, UR20, 0xf, URZ ;  /* 0x0000000f141978a4 */ /* 0x000fe4000f8e02ff */
[----:B------:R-:W-:Y:S02]  /*1d6b0*/  USHF.L.U32 UR24, UR20, 0x5, URZ ;  /* 0x0000000514187899 */ /* 0x000fe400080006ff */
[----:B------:R-:W-:Y:S02]  /*1d6c0*/  USHF.L.U32 UR21, UR21, 0x5, URZ ;  /* 0x0000000515157899 */ /* 0x000fe400080006ff */
[----:B------:R-:W-:Y:S02]  /*1d6d0*/  UIMAD UR20, UR20, 0xe, URZ ;  /* 0x0000000e141478a4 */ /* 0x000fe4000f8e02ff */
[----:B------:R-:W-:Y:S02]  /*1d6e0*/  UIMAD UR19, UR19, 0xd, URZ ;  /* 0x0000000d131378a4 */ /* 0x000fe4000f8e02ff */
[----:B------:R-:W-:-:S02]  /*1d6f0*/  UIMAD UR18, UR18, 0xc, URZ ;  /* 0x0000000c121278a4 */ /* 0x000fc4000f8e02ff */
[----:B------:R-:W-:Y:S02]  /*1d700*/  UIMAD UR17, UR17, 0xb, URZ ;  /* 0x0000000b111178a4 */ /* 0x000fe4000f8e02ff */
[----:B------:R-:W-:Y:S02]  /*1d710*/  UIMAD UR16, UR16, 0xa, URZ ;  /* 0x0000000a101078a4 */ /* 0x000fe4000f8e02ff */
[----:B------:R-:W-:Y:S02]  /*1d720*/  UIMAD UR15, UR15, 0x9, URZ ;  /* 0x000000090f0f78a4 */ /* 0x000fe4000f8e02ff */
[----:B------:R-:W-:Y:S02]  /*1d730*/  USHF.L.U32 UR14, UR14, 0x3, URZ ;  /* 0x000000030e0e7899 */ /* 0x000fe400080006ff */
[----:B------:R-:W-:Y:S02]  /*1d740*/  UIMAD UR13, UR13, 0x7, URZ ;  /* 0x000000070d0d78a4 */ /* 0x000fe4000f8e02ff */
[----:B------:R-:W-:-:S02]  /*1d750*/  UIMAD UR12, UR12, 0x6, URZ ;  /* 0x000000060c0c78a4 */ /* 0x000fc4000f8e02ff */
[----:B------:R-:W-:Y:S02]  /*1d760*/  UIMAD UR11, UR11, 0x5, URZ ;  /* 0x000000050b0b78a4 */ /* 0x000fe4000f8e02ff */
[----:B------:R-:W-:Y:S02]  /*1d770*/  USHF.L.U32 UR10, UR10, 0x2, URZ ;  /* 0x000000020a0a7899 */ /* 0x000fe400080006ff */
[----:B------:R-:W-:Y:S02]  /*1d780*/  UIMAD UR9, UR9, 0x3, URZ ;  /* 0x00000003090978a4 */ /* 0x000fe4000f8e02ff */
[----:B------:R-:W-:Y:S02]  /*1d790*/  USHF.L.U32 UR8, UR8, 0x1, URZ ;  /* 0x0000000108087899 */ /* 0x000fe400080006ff */
[----:B------:R-:W-:Y:S02]  /*1d7a0*/  USHF.R.S32.HI UR5, URZ, 0x1f, UR5 ;  /* 0x0000001fff057899 */ /* 0x000fe40008011405 */
[----:B------:R-:W-:-:S02]  /*1d7b0*/  USHF.R.S32.HI UR75, URZ, 0x1f, UR39 ;  /* 0x0000001fff4b7899 */ /* 0x000fc40008011427 */
[----:B------:R-:W-:Y:S02]  /*1d7c0*/  USHF.R.S32.HI UR74, URZ, 0x1f, UR38 ;  /* 0x0000001fff4a7899 */ /* 0x000fe40008011426 */
[----:B------:R-:W-:Y:S02]  /*1d7d0*/  USHF.R.S32.HI UR73, URZ, 0x1f, UR37 ;  /* 0x0000001fff497899 */ /* 0x000fe40008011425 */
[----:B------:R-:W-:Y:S02]  /*1d7e0*/  USHF.R.S32.HI UR72, URZ, 0x1f, UR36 ;  /* 0x0000001fff487899 */ /* 0x000fe40008011424 */
[----:B------:R-:W-:Y:S02]  /*1d7f0*/  USHF.R.S32.HI UR71, URZ, 0x1f, UR35 ;  /* 0x0000001fff477899 */ /* 0x000fe40008011423 */
        /* <DEDUP_REMOVED lines=24> */
[----:B------:R-:W-:Y:S01]  /*1d980*/  USHF.R.S32.HI UR48, URZ, 0x1f, UR21 ;  /* 0x0000001fff307899 */ /* 0x000fe20008011415 */
[C---:B---3--:R-:W-:Y:S01]  /*1d990*/  LOP3.LUT R4, R0.reuse, 0x20, RZ, 0x3c, !PT ;  /* 0x0000002000047812 */ /* 0x048fe200078e3cff */
[----:B------:R-:W-:Y:S01]  /*1d9a0*/  USHF.R.S32.HI UR22, URZ, 0x5, UR22 ;  /* 0x00000005ff167899 */ /* 0x000fe20008011416 */
[----:B0-----:R-:W-:-:S02]  /*1d9b0*/  LOP3.LUT R2, R0, 0x10, RZ, 0x3c, !PT ;  /* 0x0000001000027812 */ /* 0x001fc400078e3cff */
[C---:B------:R-:W-:Y:S01]  /*1d9c0*/  LOP3.LUT R3, R0.reuse, 0x30, RZ, 0x3c, !PT ;  /* 0x0000003000037812 */ /* 0x040fe200078e3cff */
[----:B------:R0:W-:Y:S01]  /*1d9d0*/  STL [R1+0xb4], R4 ;  /* 0x0000b40401007387 */ /* 0x0001e20000100800 */
[----:B------:R-:W-:-:S03]  /*1d9e0*/  LOP3.LUT R2, R0, 0x40, RZ, 0x3c, !PT ;  /* 0x0000004000027812 */ /* 0x000fc600078e3cff */
[----:B------:R1:W-:Y:S04]  /*1d9f0*/  STL [R1+0xb0], R3 ;  /* 0x0000b00301007387 */ /* 0x0003e80000100800 */
[----:B------:R2:W-:Y:S01]  /*1da00*/  STL [R1+0xac], R2 ;  /* 0x0000ac0201007387 */ /* 0x0005e20000100800 */
[C---:B0-----:R-:W-:Y:S02]  /*1da10*/  LOP3.LUT R4, R0.reuse, 0x50, RZ, 0x3c, !PT ;  /* 0x0000005000047812 */ /* 0x041fe400078e3cff */
[----:B-1----:R-:W-:-:S03]  /*1da20*/  LOP3.LUT R3, R0, 0x60, RZ, 0x3c, !PT ;  /* 0x0000006000037812 */ /* 0x002fc600078e3cff */
[----:B------:R0:W-:Y:S01]  /*1da30*/  STL [R1+0xa8], R4 ;  /* 0x0000a80401007387 */ /* 0x0001e20000100800 */
[----:B--2---:R-:W-:-:S03]  /*1da40*/  LOP3.LUT R2, R0, 0x70, RZ, 0x3c, !PT ;  /* 0x0000007000027812 */ /* 0x004fc600078e3cff */
[----:B------:R1:W-:Y:S04]  /*1da50*/  STL [R1+0xa4], R3 ;  /* 0x0000a40301007387 */ /* 0x0003e80000100800 */
[----:B------:R2:W-:Y:S01]  /*1da60*/  STL [R1+0xa0], R2 ;  /* 0x0000a00201007387 */ /* 0x0005e20000100800 */
[----:B0-----:R-:W-:Y:S02]  /*1da70*/  IADD3.X R4, PT, PT, R16, UR76, RZ, P4, !PT ;  /* 0x0000004c10047c10 */ /* 0x001fe4000a7fe4ff */
[----:B-1----:R-:W-:-:S03]  /*1da80*/  IADD3 R3, P4, PT, R25, UR39, RZ ;  /* 0x0000002719037c10 */ /* 0x002fc6000ff9e0ff */
[----:B------:R0:W-:Y:S01]  /*1da90*/  STL [R1+0x2490], R4 ;  /* 0x0024900401007387 */ /* 0x0001e20000100800 */
[----:B--2---:R-:W-:-:S03]  /*1daa0*/  IADD3.X R2, PT, PT, R15, UR76, RZ, P3, !PT ;  /* 0x0000004c0f027c10 */ /* 0x004fc60009ffe4ff */
[----:B------:R1:W-:Y:S04]  /*1dab0*/  STL [R1+0x24cc], R3 ;  /* 0x0024cc0301007387 */ /* 0x0003e80000100800 */
[----:B------:R2:W-:Y:S01]  /*1dac0*/  STL [R1+0x2498], R2 ;  /* 0x0024980201007387 */ /* 0x0005e20000100800 */
[----:B0-----:R-:W-:Y:S02]  /*1dad0*/  IADD3 R4, P3, PT, R24, UR39, RZ ;  /* 0x0000002718047c10 */ /* 0x001fe4000ff7e0ff */
[----:B-1----:R-:W-:-:S03]  /*1dae0*/  IADD3.X R3, PT, PT, R14, UR76, RZ, P2, !PT ;  /* 0x0000004c0e037c10 */ /* 0x002fc600097fe4ff */
[----:B------:R0:W-:Y:S01]  /*1daf0*/  STL [R1+0x24d4], R4 ;  /* 0x0024d40401007387 */ /* 0x0001e20000100800 */
[----:B--2---:R-:W-:-:S03]  /*1db00*/  IADD3 R2, P2, PT, R23, UR39, RZ ;  /* 0x0000002717027c10 */ /* 0x004fc6000ff5e0ff */
        /* <DEDUP_REMOVED lines=926> */
[----:B0-----:R-:W-:Y:S02]  /*214f0*/  IADD3.X R4, PT, PT, R12, UR5, RZ, P1, !PT ;  /* 0x000000050c047c10 */ /* 0x001fe40008ffe4ff */
[----:B-1----:R-:W-:-:S03]  /*21500*/  IADD3.X R3, PT, PT, R11, UR5, RZ, P0, !PT ;  /* 0x000000050b037c10 */ /* 0x002fc600087fe4ff */
[----:B------:R0:W-:Y:S01]  /*21510*/  STL [R1+0x2bf0], R4 ;  /* 0x002bf00401007387 */ /* 0x0001e20000100800 */
[----:B--2---:R-:W-:-:S05]  /*21520*/  IADD3.X R2, PT, PT, R10, UR5, RZ, P4, !PT ;  /* 0x000000050a027c10 */ /* 0x004fca000a7fe4ff */
[----:B------:R0:W-:Y:S04]  /*21530*/  STL [R1+0x2c00], R2 ;  /* 0x002c000201007387 */ /* 0x0001e80000100800 */
[----:B------:R0:W-:Y:S02]  /*21540*/  STL [R1+0x2bf8], R3 ;  /* 0x002bf80301007387 */ /* 0x0001e40000100800 */
.L_x_2:
[----:B-1----:R-:W2:Y:S01]  /*21550*/  LDL R5, [R1+0x2420] ;  /* 0x0024200001057983 */ /* 0x002ea20000100800 */
[----:B0-----:R-:W0:Y:S03]  /*21560*/  LDC R2, c[0x0][0x3a0] ;  /* 0x0000e800ff027b82 */ /* 0x001e260000000800 */
[----:B--2---:R1:W-:Y:S04]  /*21570*/  STL [R1+0x9a04], R5 ;  /* 0x009a040501007387 */ /* 0x0043e80000100800 */
[----:B------:R-:W2:Y:S04]  /*21580*/  LDL R4, [R1+0x2424] ;  /* 0x0024240001047983 */ /* 0x000ea80000100800 */
[----:B-1----:R-:W0:Y:S04]  /*21590*/  LDL R5, [R1+0x2428] ;  /* 0x0024280001057983 */ /* 0x002e280000100800 */
[----:B------:R-:W-:Y:S04]  /*215a0*/  STL [R1+0x96cc], R29 ;  /* 0x0096cc1d01007387 */ /* 0x000fe80000100800 */
        /* <DEDUP_REMOVED lines=206> */
[----:B------:R1:W-:Y:S04]  /*22290*/  STL [R1+0x9a00], R27 ;  /* 0x009a001b01007387 */ /* 0x0003e80000100800 */
        /* <DEDUP_REMOVED lines=22> */
[----:B-----5:R-:W-:Y:S04]  /*22400*/  STL [R1+0x9414], R0 ;  /* 0x0094140001007387 */ /* 0x020fe80000100800 */
        /* <DEDUP_REMOVED lines=46> */
[----:B------:R-:W-:Y:S01]  /*226f0*/  STL [R1+0x958c], R0 ;  /* 0x00958c0001007387 */ /* 0x000fe20000100800 */
[----:B0-----:R-:W-:-:S03]  /*22700*/  IMAD R2, R5, -0x20, R2 ;  /* 0xffffffe005027824 */ /* 0x001fc600078e0202 */
[----:B------:R-:W-:Y:S04]  /*22710*/  STL [R1+0x9594], R0 ;  /* 0x0095940001007387 */ /* 0x000fe80000100800 */
[----:B------:R-:W-:Y:S04]  /*22720*/  STL [R1+0x959c], R0 ;  /* 0x00959c0001007387 */ /* 0x000fe80000100800 */
[----:B------:R-:W-:Y:S04]  /*22730*/  STL [R1+0x95a4], R0 ;  /* 0x0095a40001007387 */ /* 0x000fe80000100800 */
[----:B------:R-:W-:Y:S04]  /*22740*/  STL [R1+0x95ac], R0 ;  /* 0x0095ac0001007387 */ /* 0x000fe80000100800 */
[----:B------:R-:W2:Y:S01]  /*22750*/  LDL.LU R5, [R1+0x9a04] ;  /* 0x009a040001057983 */ /* 0x000ea20000300800 */
[----:B------:R-:W-:-:S02]  /*22760*/  ISETP.GT.AND P0, PT, R2, RZ, PT ;  /* 0x000000ff0200720c */ /* 0x000fc40003f04270 */
[----:B-1----:R-:W-:-:S11]  /*22770*/  PRMT R27, RZ, 0x7610, R27 ;  /* 0x00007610ff1b7816 */ /* 0x002fd6000000001b */
[----:B--2---:R-:W2:Y:S04]  /*22780*/  @P0 LDG.E.U8 R27, desc[UR6][R4.64] ;  /* 0x00000006041b0981 */ /* 0x004ea8000c1e1100 */
[----:B--2---:R0:W-:Y:S04]  /*22790*/  STL [R1+0x23e4], R27 ;  /* 0x0023e41b01007387 */ /* 0x0041e80000100800 */
[----:B0-----:R-:W2:Y:S04]  /*227a0*/  LDL.LU R27, [R1+0x9a00] ;  /* 0x009a0000011b7983 */ /* 0x001ea80000300800 */
[----:B------:R-:W3:Y:S04]  /*227b0*/  LDL R4, [R1+0x2418] ;  /* 0x0024180001047983 */ /* 0x000ee80000100800 */
[----:B------:R-:W3:Y:S01]  /*227c0*/  LDL R5, [R1+0x241c] ;  /* 0x00241c0001057983 */ /* 0x000ee20000100800 */
[----:B------:R-:W-:-:S02]  /*227d0*/  PRMT R28, RZ, 0x7610, R28 ;  /* 0x00007610ff1c7816 */ /* 0x000fc4000000001c */
[----:B---3--:R-:W-:-:S04]  /*227e0*/  @P0 LOP3.LUT R5, R5, R4, RZ, 0x3c, !PT ;  /* 0x0000000405050212 */ /* 0x008fc800078e3cff */
[----:B------:R-:W-:-:S04]  /*227f0*/  @P0 LOP3.LUT R4, R5, R4, RZ, 0x3c, !PT ;  /* 0x0000000405040212 */ /* 0x000fc800078e3cff */
[----:B------:R-:W-:-:S05]  /*22800*/  @P0 LOP3.LUT R5, R5, R4, RZ, 0x3c, !PT ;  /* 0x0000000405050212 */ /* 0x000fca00078e3cff */
[----:B------:R-:W3:Y:S04]  /*22810*/  @P0 LDG.E.U8 R28, desc[UR6][R4.64] ;  /* 0x00000006041c0981 */ /* 0x000ee8000c1e1100 */
[----:B---3--:R0:W-:Y:S04]  /*22820*/  STL [R1+0x23e0], R28 ;  /* 0x0023e01c01007387 */ /* 0x0081e80000100800 */
[----:B0-----:R-:W3:Y:S04]  /*22830*/  LDL.LU R28, [R1+0x99fc] ;  /* 0x0099fc00011c7983 */ /* 0x001ee80000300800 */
[----:B------:R-:W4:Y:S04]  /*22840*/  LDL R4, [R1+0x2410] ;  /* 0x0024100001047983 */ /* 0x000f280000100800 */
[----:B------:R-:W4:Y:S01]  /*22850*/  LDL R5, [R1+0x2414] ;  /* 0x0024140001057983 */ /* 0x000f220000100800 */
[----:B------:R-:W-:-:S02]  /*22860*/  PRMT R29, RZ, 0x7610, R29 ;  /* 0x00007610ff1d7816 */ /* 0x000fc4000000001d */
[----:B----4-:R-:W-:-:S04]  /*22870*/  @P0 LOP3.LUT R5, R5, R4, RZ, 0x3c, !PT ;  /* 0x0000000405050212 */ /* 0x010fc800078e3cff */
[----:B------:R-:W-:-:S04]  /*22880*/  @P0 LOP3.LUT R4, R5, R4, RZ, 0x3c, !PT ;  /* 0x0000000405040212 */ /* 0x000fc800078e3cff */
[----:B------:R-:W-:-:S05]  /*22890*/  @P0 LOP3.LUT R5, R5, R4, RZ, 0x3c, !PT ;  /* 0x0000000405050212 */ /* 0x000fca00078e3cff */
[----:B------:R-:W4:Y:S04]  /*228a0*/  @P0 LDG.E.U8 R29, desc[UR6][R4.64] ;  /* 0x00000006041d0981 */ /* 0x000f28000c1e1100 */
[----:B----4-:R0:W-:Y:S04]  /*228b0*/  STL [R1+0x23dc], R29 ;  /* 0x0023dc1d01007387 */ /* 0x0101e80000100800 */
[----:B0-----:R-:W4:Y:S04]  /*228c0*/  LDL.LU R29, [R1+0x99f8] ;  /* 0x0099f800011d7983 */ /* 0x001f280000300800 */
[----:B------:R-:W2:Y:S04]  /*228d0*/  LDL R4, [R1+0x2408] ;  /* 0x0024080001047983 */ /* 0x000ea80000100800 */
[----:B------:R-:W2:Y:S01]  /*228e0*/  LDL R5, [R1+0x240c] ;  /* 0x00240c0001057983 */ /* 0x000ea20000100800 */
[----:B---3--:R-:W-:-:S02]  /*228f0*/  PRMT R28, RZ, 0x7610, R28 ;  /* 0x00007610ff1c7816 */ /* 0x008fc4000000001c */
[----:B--2---:R-:W-:-:S04]  /*22900*/  @P0 LOP3.LUT R5, R5, R4, RZ, 0x3c, !PT ;  /* 0x0000000405050212 */ /* 0x004fc800078e3cff */
[----:B------:R-:W-:-:S04]  /*22910*/  @P0 LOP3.LUT R4, R5, R4, RZ, 0x3c, !PT ;  /* 0x0000000405040212 */ /* 0x000fc800078e3cff */
[----:B------:R-:W-:-:S05]  /*22920*/  @P0 LOP3.LUT R5, R5, R4, RZ, 0x3c, !PT ;  /* 0x0000000405050212 */ /* 0x000fca00078e3cff */
[----:B------:R-:W2:Y:S04]  /*22930*/  @P0 LDG.E.U8 R28, desc[UR6][R4.64] ;  /* 0x00000006041c0981 */ /* 0x000ea8000c1e1100 */
[----:B--2---:R0:W-:Y:S04]  /*22940*/  STL [R1+0x23d8], R28 ;  /* 0x0023d81c01007387 */ /* 0x0041e80000100800 */
[----:B0-----:R-:W2:Y:S04]  /*22950*/  LDL.LU R28, [R1+0x99f4] ;  /* 0x0099f400011c7983 */ /* 0x001ea80000300800 */
[----:B------:R-:W3:Y:S04]  /*22960*/  LDL R4, [R1+0x2400] ;  /* 0x0024000001047983 */ /* 0x000ee80000100800 */
[----:B------:R-:W3:Y:S01]  /*22970*/  LDL R5, [R1+0x2404] ;  /* 0x0024040001057983 */ /* 0x000ee20000100800 */
[----:B----4-:R-:W-:-:S02]  /*22980*/  PRMT R29, RZ, 0x7610, R29 ;  /* 0x00007610ff1d7816 */ /* 0x010fc4000000001d */
        /* <DEDUP_REMOVED lines=8> */
[----:B--2---:R-:W-:-:S02]  /*22a10*/  PRMT R28, RZ, 0x7610, R28 ;  /* 0x00007610ff1c7816 */ /* 0x004fc4000000001c */
[----:B----4-:R-:W-:-:S04]  /*22a20*/  @P0 LOP3.LUT R5, R5, R4, RZ, 0x3c, !PT ;  /* 0x0000000405050212 */ /* 0x010fc800078e3cff */
[----:B------:R-:W-:-:S04]  /*22a30*/  @P0 LOP3.LUT R4, R5, R4, RZ, 0x3c, !PT ;  /* 0x0000000405040212 */ /* 0x000fc800078e3cff */
[----:B------:R-:W-:-:S05]  /*22a40*/  @P0 LOP3.LUT R5, R5, R4, RZ, 0x3c, !PT ;  /* 0x0000000405050212 */ /* 0x000fca00078e3cff */
[----:B------:R-:W2:Y:S04]  /*22a50*/  @P0 LDG.E.U8 R28, desc[UR6][R4.64] ;  /* 0x00000006041c0981 */ /* 0x000ea8000c1e1100 */
[----:B--2---:R0:W-:Y:S04]  /*22a60*/  STL [R1+0x23d0], R28 ;  /* 0x0023d01c01007387 */ /* 0x0041e80000100800 */
[----:B0-----:R-:W2:Y:S04]  /*22a70*/  LDL.LU R28, [R1+0x99ec] ;  /* 0x0099ec00011c7983 */ /* 0x001ea80000300800 */
[----:B------:R-:W4:Y:S04]  /*22a80*/  LDL R4, [R1+0x23f0] ;  /* 0x0023f00001047983 */ /* 0x000f280000100800 */
[----:B------:R-:W4:Y:S01]  /*22a90*/  LDL R5, [R1+0x23f4] ;  /* 0x0023f40001057983 */ /* 0x000f220000100800 */
[----:B---3--:R-:W-:-:S02]  /*22aa0*/  PRMT R29, RZ, 0x7610, R29 ;  /* 0x00007610ff1d7816 */ /* 0x008fc4000000001d */
[----:B----4-:R-:W-:-:S04]  /*22ab0*/  @P0 LOP3.LUT R5, R5, R4, RZ, 0x3c, !PT ;  /* 0x0000000405050212 */ /* 0x010fc800078e3cff */
        /* <DEDUP_REMOVED lines=11> */
[----:B------:R-:W2:Y:S01]  /*22b70*/  @P0 LDG.E.U8 R28, desc[UR6][R4.64] ;  /* 0x00000006041c0981 */ /* 0x000ea2000c1e1100 */
[----:B------:R-:W-:-:S03]  /*22b80*/  ISETP.GT.AND P1, PT, R2, 0x1, PT ;  /* 0x000000010200780c */ /* 0x000fc60003f24270 */
        /* <DEDUP_REMOVED lines=1636> */
[----:B------:R-:W4:Y:S02]  /*291d0*/  LDL R5, [R1+0x266c] ;  /* 0x00266c0001057983 */ /* 0x000f240000100800 */
[----:B----4-:R-:W-:-:S02]  /*291e0*/  @P1 LOP3.LUT R5, R5, R4, RZ, 0x3c, !PT ;  /* 0x0000000405051212 */ /* 0x010fc400078e3cff */
[----:B---3--:R-:W-:Y:S02]  /*291f0*/  PRMT R29, RZ, 0x7610, R29 ;  /* 0x00007610ff1d7816 */ /* 0x008fe4000000001d */
        /* <DEDUP_REMOVED lines=38> */
[----:B------:R-:W3:Y:S01]  /*29460*/  @P1 LDG.E.U8 R29, desc[UR6][R4.64] ;  /* 0x00000006041d1981 */ /* 0x000ee2000c1e1100 */
[----:B------:R-:W-:-:S03]  /*29470*/  ISETP.GT.AND P0, PT, R2, 0x18, PT ;  /* 0x000000180200780c */ /* 0x000fc60003f04270 */
        /* <DEDUP_REMOVED lines=140> */
[----:B------:R-:W-:-:S02]  /*29d40*/  PRMT R27, RZ, 0x7610, R27 ;  /* 0x00007610ff1b7816 */ /* 0x000fc4000000001b */
[----:B----4-:R-:W-:-:S04]  /*29d50*/  @P1 LOP3.LUT R5, R5, R4, RZ, 0x3c, !PT ;  /* 0x0000000405051212 */ /* 0x010fc800078e3cff */
[----:B------:R-:W-:-:S04]  /*29d60*/  @P1 LOP3.LUT R4, R5, R4, RZ, 0x3c, !PT ;  /* 0x0000000405041212 */ /* 0x000fc800078e3cff */
[----:B------:R-:W-:-:S05]  /*29d70*/  @P1 LOP3.LUT R5, R5, R4, RZ, 0x3c, !PT ;  /* 0x0000000405051212 */ /* 0x000fca00078e3cff */
[----:B------:R-:W4:Y:S01]  /*29d80*/  @P1 LDG.E.U8 R27, desc[UR6][R4.64] ;  /* 0x00000006041b1981 */ /* 0x000f22000c1e1100 */
[----:B------:R-:W-:-:S03]  /*29d90*/  ISETP.GT.AND P0, PT, R2, 0x1a, PT ;  /* 0x0000001a0200780c */ /* 0x000fc60003f04270 */
[----:B----4-:R0:W-:Y:S04]  /*29da0*/  STL [R1+0x5c], R27 ;  /* 0x00005c1b01007387 */ /* 0x0101e80000100800 */
[----:B0-----:R-:W4:Y:S04]  /*29db0*/  LDL.LU R27, [R1+0x96c4] ;  /* 0x0096c400011b7983 */ /* 0x001f280000300800 */
[----:B------:R-:W2:Y:S04]  /*29dc0*/  LDL R4, [R1+0x25c0] ;  /* 0x0025c00001047983 */ /* 0x000ea80000100800 */
[----:B------:R-:W2:Y:S01]  /*29dd0*/  LDL R5, [R1+0x25c4] ;  /* 0x0025c40001057983 */ /* 0x000ea20000100800 */
[----:B------:R-:W-:-:S02]  /*29de0*/  PRMT R26, RZ, 0x7610, R26 ;  /* 0x00007610ff1a7816 */ /* 0x000fc4000000001a */
[----:B--2---:R-:W-:-:S04]  /*29df0*/  @P0 LOP3.LUT R5, R5, R4, RZ, 0x3c, !PT ;  /* 0x0000000405050212 */ /* 0x004fc800078e3cff */
[----:B------:R-:W-:-:S04]  /*29e00*/  @P0 LOP3.LUT R4, R5, R4, RZ, 0x3c, !PT ;  /* 0x0000000405040212 */ /* 0x000fc800078e3cff */
[----:B------:R-:W-:-:S05]  /*29e10*/  @P0 LOP3.LUT R5, R5, R4, RZ, 0x3c, !PT ;  /* 0x0000000405050212 */ /* 0x000fca00078e3cff */
[----:B------:R-:W2:Y:S04]  /*29e20*/  @P0 LDG.E.U8 R26, desc[UR6][R4.64] ;  /* 0x00000006041a0981 */ /* 0x000ea8000c1e1100 */
[----:B--2---:R0:W-:Y:S04]  /*29e30*/  STL [R1+0x58], R26 ;  /* 0x0000581a01007387 */ /* 0x0041e80000100800 */
[----:B0-----:R-:W2:Y:S04]  /*29e40*/  LDL.LU R26, [R1+0x96c0] ;  /* 0x0096c000011a7983 */ /* 0x001ea80000300800 */
        /* <DEDUP_REMOVED lines=60> */
[----:B------:R-:W2:Y:S01]  /*2a210*/  @P0 LDG.E.U8 R19, desc[UR6][R4.64] ;  /* 0x0000000604130981 */ /* 0x000ea2000c1e1100 */
[----:B------:R-:W-:-:S03]  /*2a220*/  ISETP.GT.AND P1, PT, R2, 0x1b, PT ;  /* 0x0000001b0200780c */ /* 0x000fc60003f24270 */
        /* <DEDUP_REMOVED lines=117> */
[----:B------:R0:W2:Y:S04]  /*2a980*/  @P0 LDG.E.U8 R0, desc[UR6][R4.64] ;  /* 0x0000000604000981 */ /* 0x0000a8000c1e1100 */
[----:B------:R-:W0:Y:S04]  /*2a990*/  LDL R4, [R1+0x2518] ;  /* 0x0025180001047983 */ /* 0x000e280000100800 */
[----:B------:R-:W0:Y:S01]  /*2a9a0*/  LDL R5, [R1+0x251c] ;  /* 0x00251c0001057983 */ /* 0x000e220000100800 */
[----:B------:R-:W-:Y:S02]  /*2a9b0*/  PRMT R6, RZ, 0x7610, R6 ;  /* 0x00007610ff067816 */ /* 0x000fe40000000006 */
[----:B0-----:R-:W-:-:S04]  /*2a9c0*/  @P0 LOP3.LUT R5, R5, R4, RZ, 0x3c, !PT ;  /* 0x0000000405050212 */ /* 0x001fc800078e3cff */
[----:B------:R-:W-:-:S04]  /*2a9d0*/  @P0 LOP3.LUT R4, R5, R4, RZ, 0x3c, !PT ;  /* 0x0000000405040212 */ /* 0x000fc800078e3cff */
[----:B------:R-:W-:-:S05]  /*2a9e0*/  @P0 LOP3.LUT R5, R5, R4, RZ, 0x3c, !PT ;  /* 0x0000000405050212 */ /* 0x000fca00078e3cff */
[----:B------:R-:W3:Y:S04]  /*2a9f0*/  @P0 LDG.E.U8 R6, desc[UR6][R4.64] ;  /* 0x0000000604060981 */ /* 0x000ee8000c1e1100 */
[----:B--2---:R0:W-:Y:S04]  /*2aa00*/  STL [R1+0x8], R0 ;  /* 0x0000080001007387 */ /* 0x0041e80000100800 */
[----:B0-----:R-:W2:Y:S04]  /*2aa10*/  LDL R0, [R1+0x24fc] ;  /* 0x0024fc0001007983 */ /* 0x001ea80000100800 */
[----:B---3--:R0:W-:Y:S04]  /*2aa20*/  STL [R1+0x4], R6 ;  /* 0x0000040601007387 */ /* 0x0081e80000100800 */
[----:B0-----:R-:W3:Y:S04]  /*2aa30*/  LDL.LU R6, [R1+0x9670] ;  /* 0x0096700001067983 */ /* 0x001ee80000300800 */
[----:B------:R-:W2:Y:S04]  /*2aa40*/  LDL R4, [R1+0x2510] ;  /* 0x0025100001047983 */ /* 0x000ea80000100800 */
[----:B------:R-:W2:Y:S01]  /*2aa50*/  LDL R5, [R1+0x2514] ;  /* 0x0025140001057983 */ /* 0x000ea20000100800 */
[----:B------:R-:W-:-:S02]  /*2aa60*/  PRMT R3, RZ, 0x7610, R3 ;  /* 0x00007610ff037816 */ /* 0x000fc40000000003 */
[----:B--2---:R-:W-:-:S04]  /*2aa70*/  @P0 LOP3.LUT R5, R5, R4, RZ, 0x3c, !PT ;  /* 0x0000000405050212 */ /* 0x004fc800078e3cff */
[----:B------:R-:W-:-:S04]  /*2aa80*/  @P0 LOP3.LUT R4, R5, R4, RZ, 0x3c, !PT ;  /* 0x0000000405040212 */ /* 0x000fc800078e3cff */
[----:B------:R-:W-:-:S05]  /*2aa90*/  @P0 LOP3.LUT R5, R5, R4, RZ, 0x3c, !PT ;  /* 0x0000000405050212 */ /* 0x000fca00078e3cff */
[----:B------:R-:W2:Y:S04]  /*2aaa0*/  @P0 LDG.E.U8 R3, desc[UR6][R4.64] ;  /* 0x0000000604030981 */ /* 0x000ea8000c1e1100 */
[----:B--2---:R0:W-:Y:S04]  /*2aab0*/  STL [R1], R3 ;  /* 0x0000000301007387 */ /* 0x0041e80000100800 */
        /* <DEDUP_REMOVED lines=10> */
[----:B------:R-:W-:Y:S02]  /*2ab60*/  ISETP.GT.AND P1, PT, R2, 0x1d, PT ;  /* 0x0000001d0200780c */ /* 0x000fe40003f24270 */
[----:B------:R-:W-:-:S11]  /*2ab70*/  PRMT R28, RZ, 0x7610, R28 ;  /* 0x00007610ff1c7816 */ /* 0x000fd6000000001c */
[----:B0-----:R-:W-:-:S04]  /*2ab80*/  @P1 LOP3.LUT R5, R5, R4, RZ, 0x3c, !PT ;  /* 0x0000000405051212 */ /* 0x001fc800078e3cff */
[----:B------:R-:W-:-:S04]  /*2ab90*/  @P1 LOP3.LUT R4, R5, R4, RZ, 0x3c, !PT ;  /* 0x0000000405041212 */ /* 0x000fc800078e3cff */
[----:B------:R-:W-:Y:S01]  /*2aba0*/  @P1 LOP3.LUT R5, R5, R4, RZ, 0x3c, !PT ;  /* 0x0000000405051212 */ /* 0x000fe200078e3cff */
[----:B--2---:R0:W-:Y:S04]  /*2abb0*/  STL [R1+0x964c], R29 ;  /* 0x00964c1d01007387 */ /* 0x0041e80000100800 */
[----:B------:R1:W2:Y:S04]  /*2abc0*/  @P1 LDG.E.U8 R28, desc[UR6][R4.64] ;  /* 0x00000006041c1981 */ /* 0x0002a8000c1e1100 */
[----:B0-----:R-:W3:Y:S01]  /*2abd0*/  LDL R29, [R1+0x24f8] ;  /* 0x0024f800011d7983 */ /* 0x001ee20000100800 */
[----:B----4-:R-:W-:Y:S01]  /*2abe0*/  PRMT R27, RZ, 0x7610, R27 ;  /* 0x00007610ff1b7816 */ /* 0x010fe2000000001b */
[----:B-1----:R-:W-:-:S02]  /*2abf0*/  @P1 IMAD.MOV.U32 R4, RZ, RZ, R0 ;  /* 0x000000ffff041224 */ /* 0x002fc400078e0000 */
[----:B--2---:R0:W-:Y:S01]  /*2ac00*/  STL [R1+0x9628], R28 ;  /* 0x0096281c01007387 */ /* 0x0041e20000100800 */
[----:B------:R-:W-:-:S03]  /*2ac10*/  PRMT R26, RZ, 0x7610, R26 ;  /* 0x00007610ff1a7816 */ /* 0x000fc6000000001a */
[----:B------:R-:W2:Y:S01]  /*2ac20*/  LDL R0, [R1+0x24dc] ;  /* 0x0024dc0001007983 */ /* 0x000ea20000100800 */
[----:B---3--:R-:W-:-:S03]  /*2ac30*/  @P1 IMAD.MOV.U32 R5, RZ, RZ, R29 ;  /* 0x000000ffff051224 */ /* 0x008fc600078e001d */
[----:B------:R-:W3:Y:S04]  /*2ac40*/  LDL R29, [R1+0x24d8] ;  /* 0x0024d800011d7983 */ /* 0x000ee80000100800 */
[----:B0-----:R-:W4:Y:S04]  /*2ac50*/  LDL R28, [R1+0x24f4] ;  /* 0x0024f400011c7983 */ /* 0x001f280000100800 */
[----:B------:R4:W2:Y:S04]  /*2ac60*/  @P1 LDG.E.U8 R27, desc[UR6][R4.64] ;  /* 0x00000006041b1981 */ /* 0x0008a8000c1e1100 */
[----:B------:R-:W3:Y:S01]  /*2ac70*/  LDL R5, [R1+0x24f0] ;  /* 0x0024f00001057983 */ /* 0x000ee20000100800 */
[----:B----4-:R-:W-:-:S03]  /*2ac80*/  @P1 IMAD.MOV.U32 R4, RZ, RZ, R28 ;  /* 0x000000ffff041224 */ /* 0x010fc600078e001c */
[----:B--2---:R0:W-:Y:S04]  /*2ac90*/  STL [R1+0x962c], R27 ;  /* 0x00962c1b01007387 */ /* 0x0041e80000100800 */
[----:B------:R-:W2:Y:S04]  /*2aca0*/  LDL R28, [R1+0x24d0] ;  /* 0x0024d000011c7983 */ /* 0x000ea80000100800 */
[----:B---3--:R-:W3:Y:S04]  /*2acb0*/  @P1 LDG.E.U8 R26, desc[UR6][R4.64] ;  /* 0x00000006041a1981 */ /* 0x008ee8000c1e1100 */
[----:B0-----:R-:W4:Y:S04]  /*2acc0*/  LDL R27, [R1+0x24d4] ;  /* 0x0024d400011b7983 */ /* 0x001f280000100800 */
[----:B------:R-:W2:Y:S04]  /*2acd0*/  LDL R4, [R1+0x24e8] ;  /* 0x0024e80001047983 */ /* 0x000ea80000100800 */
[----:B------:R-:W2:Y:S01]  /*2ace0*/  LDL R5, [R1+0x24ec] ;  /* 0x0024ec0001057983 */ /* 0x000ea20000100800 */
[----:B------:R-:W-:-:S03]  /*2acf0*/  PRMT R25, RZ, 0x7610, R25 ;  /* 0x00007610ff197816 */ /* 0x000fc60000000019 */
[----:B---3--:R0:W-:Y:S04]  /*2ad00*/  STL [R1+0x9630], R26 ;  /* 0x0096301a01007387 */ /* 0x0081e80000100800 */
[----:B0-----:R-:W3:Y:S01]  /*2ad10*/  LDL R26, [R1+0x24e4] ;  /* 0x0024e400011a7983 */ /* 0x001ee20000100800 */
[----:B--2---:R-:W-:-:S04]  /*2ad20*/  @P1 LOP3.LUT R5, R5, R4, RZ, 0x3c, !PT ;  /* 0x0000000405051212 */ /* 0x004fc800078e3cff */
[----:B------:R-:W-:-:S04]  /*2ad30*/  @P1 LOP3.LUT R4, R5, R4, RZ, 0x3c, !PT ;  /* 0x0000000405041212 */ /* 0x000fc800078e3cff */
[----:B------:R-:W-:-:S05]  /*2ad40*/  @P1 LOP3.LUT R5, R5, R4, RZ, 0x3c, !PT ;  /* 0x0000000405051212 */ /* 0x000fca00078e3cff */
[----:B------:R3:W2:Y:S04]  /*2ad50*/  @P1 LDG.E.U8 R25, desc[UR6][R4.64] ;  /* 0x0000000604191981 */ /* 0x0006a8000c1e1100 */
[----:B------:R-:W2:Y:S01]  /*2ad60*/  LDL R5, [R1+0x24e0] ;  /* 0x0024e00001057983 */ /* 0x000ea20000100800 */
[----:B------:R-:W-:Y:S01]  /*2ad70*/  PRMT R24, RZ, 0x7610, R24 ;  /* 0x00007610ff187816 */ /* 0x000fe20000000018 */
[----:B---3--:R-:W-:-:S05]  /*2ad80*/  @P1 IMAD.MOV.U32 R4, RZ, RZ, R26 ;  /* 0x000000ffff041224 */ /* 0x008fca00078e001a */
[----:B--2---:R0:W2:Y:S04]  /*2ad90*/  @P1 LDG.E.U8 R24, desc[UR6][R4.64] ;  /* 0x0000000604181981 */ /* 0x0040a8000c1e1100 */
[----:B------:R1:W-:Y:S04]  /*2ada0*/  STL [R1+0x9634], R25 ;  /* 0x0096341901007387 */ /* 0x0003e80000100800 */
[----:B------:R-:W3:Y:S04]  /*2adb0*/  LDL R26, [R1+0x24c8] ;  /* 0x0024c800011a7983 */ /* 0x000ee80000100800 */
[----:B-1----:R-:W3:Y:S01]  /*2adc0*/  LDL R25, [R1+0x24cc] ;  /* 0x0024cc0001197983 */ /* 0x002ee20000100800 */
[----:B------:R-:W-:Y:S01]  /*2add0*/  PRMT R23, RZ, 0x7610, R23 ;  /* 0x00007610ff177816 */ /* 0x000fe20000000017 */
[----:B0-----:R-:W-:-:S02]  /*2ade0*/  @P1 IMAD.MOV.U32 R4, RZ, RZ, R0 ;  /* 0x000000ffff041224 */ /* 0x001fc400078e0000 */
[----:B------:R-:W-:-:S05]  /*2adf0*/  @P1 IMAD.MOV.U32 R5, RZ, RZ, R29 ;  /* 0x000000ffff051224 */ /* 0x000fca00078e001d */
[----:B------:R4:W3:Y:S01]  /*2ae00*/  @P1 LDG.E.U8 R23, desc[UR6][R4.64] ;  /* 0x0000000604171981 */ /* 0x0008e2000c1e1100 */
[----:B------:R-:W-:Y:S02]  /*2ae10*/  PRMT R22, RZ, 0x7610, R22 ;  /* 0x00007610ff167816 */ /* 0x000fe40000000016 */
[----:B------:R-:W-:Y:S01]  /*2ae20*/  PRMT R21, RZ, 0x7610, R21 ;  /* 0x00007610ff157816 */ /* 0x000fe20000000015 */
[----:B----4-:R-:W-:Y:S01]  /*2ae30*/  @P1 IMAD.MOV.U32 R4, RZ, RZ, R27 ;  /* 0x000000ffff041224 */ /* 0x010fe200078e001b */
[----:B--2---:R0:W-:Y:S04]  /*2ae40*/  STL [R1+0x9638], R24 ;  /* 0x0096381801007387 */ /* 0x0041e80000100800 */
[----:B------:R-:W2:Y:S04]  /*2ae50*/  LDL R0, [R1+0x24c4] ;  /* 0x0024c40001007983 */ /* 0x000ea80000100800 */
[----:B0-----:R-:W4:Y:S01]  /*2ae60*/  LDL R24, [R1+0x24c0] ;  /* 0x0024c00001187983 */ /* 0x001f220000100800 */
[----:B------:R-:W-:-:S05]  /*2ae70*/  @P1 IMAD.MOV.U32 R5, RZ, RZ, R28 ;  /* 0x000000ffff051224 */ /* 0x000fca00078e001c */
[----:B------:R3:W4:Y:S02]  /*2ae80*/  @P1 LDG.E.U8 R22, desc[UR6][R4.64] ;  /* 0x0000000604161981 */ /* 0x000724000c1e1100 */
[----:B---3--:R-:W-:Y:S02]  /*2ae90*/  @P1 IMAD.MOV.U32 R4, RZ, RZ, R25 ;  /* 0x000000ffff041224 */ /* 0x008fe400078e0019 */
[----:B------:R-:W-:-:S05]  /*2aea0*/  @P1 IMAD.MOV.U32 R5, RZ, RZ, R26 ;  /* 0x000000ffff051224 */ /* 0x000fca00078e001a */
[----:B------:R2:W3:Y:S01]  /*2aeb0*/  @P1 LDG.E.U8 R21, desc[UR6][R4.64] ;  /* 0x0000000604151981 */ /* 0x0004e2000c1e1100 */
[----:B------:R-:W-:Y:S02]  /*2aec0*/  ISETP.GT.AND P0, PT, R2, 0x1e, PT ;  /* 0x0000001e0200780c */ /* 0x000fe40003f04270 */
[----:B------:R-:W-:Y:S01]  /*2aed0*/  PRMT R20, RZ, 0x7610, R20 ;  /* 0x00007610ff147816 */ /* 0x000fe20000000014 */
[----:B------:R0:W-:Y:S04]  /*2aee0*/  STL [R1+0x963c], R23 ;  /* 0x00963c1701007387 */ /* 0x0001e80000100800 */
[----:B------:R-:W3:Y:S04]  /*2aef0*/  LDL R29, [R1+0x24b8] ;  /* 0x0024b800011d7983 */ /* 0x000ee80000100800 */
[----:B------:R-:W3:Y:S02]  /*2af00*/  LDL R28, [R1+0x24bc] ;  /* 0x0024bc00011c7983 */ /* 0x000ee40000100800 */
[----:B--2---:R-:W-:-:S02]  /*2af10*/  @P0 IMAD.MOV.U32 R4, RZ, RZ, R0 ;  /* 0x000000ffff040224 */ /* 0x004fc400078e0000 */
[----:B----4-:R-:W-:-:S05]  /*2af20*/  @P0 IMAD.MOV.U32 R5, RZ, RZ, R24 ;  /* 0x000000ffff050224 */ /* 0x010fca00078e0018 */
[----:B------:R1:W2:Y:S04]  /*2af30*/  @P0 LDG.E.U8 R20, desc[UR6][R4.64] ;  /* 0x0000000604140981 */ /* 0x0002a8000c1e1100 */
[----:B------:R4:W-:Y:S04]  /*2af40*/  STL [R1+0x9640], R22 ;  /* 0x0096401601007387 */ /* 0x0009e80000100800 */
[----:B------:R-:W4:Y:S04]  /*2af50*/  LDL R27, [R1+0x24b0] ;  /* 0x0024b000011b7983 */ /* 0x000f280000100800 */
[----:B------:R-:W4:Y:S04]  /*2af60*/  LDL R26, [R1+0x24b4] ;  /* 0x0024b400011a7983 */ /* 0x000f280000100800 */
[----:B---3--:R3:W-:Y:S04]  /*2af70*/  STL [R1+0x9644], R21 ;  /* 0x0096441501007387 */ /* 0x0087e80000100800 */
[----:B------:R-:W4:Y:S04]  /*2af80*/  LDL R25, [R1+0x24a8] ;  /* 0x0024a80001197983 */ /* 0x000f280000100800 */
[----:B------:R-:W4:Y:S04]  /*2af90*/  LDL R24, [R1+0x24ac] ;  /* 0x0024ac0001187983 */ /* 0x000f280000100800 */
[----:B0-----:R-:W4:Y:S04]  /*2afa0*/  LDL R23, [R1+0x24a0] ;  /* 0x0024a00001177983 */ /* 0x001f280000100800 */
[----:B------:R-:W4:Y:S01]  /*2afb0*/  LDL R0, [R1+0x24a4] ;  /* 0x0024a40001007983 */ /* 0x000f220000100800 */
[----:B------:R-:W-:Y:S01]  /*2afc0*/  PRMT R19, RZ, 0x7610, R19 ;  /* 0x00007610ff137816 */ /* 0x000fe20000000013 */
[----:B-1----:R-:W-:-:S02]  /*2afd0*/  @P0 IMAD.MOV.U32 R4, RZ, RZ, R28 ;  /* 0x000000ffff040224 */ /* 0x002fc400078e001c */
[----:B------:R-:W-:-:S05]  /*2afe0*/  @P0 IMAD.MOV.U32 R5, RZ, RZ, R29 ;  /* 0x000000ffff050224 */ /* 0x000fca00078e001d */
[----:B------:R0:W4:Y:S01]  /*2aff0*/  @P0 LDG.E.U8 R19, desc[UR6][R4.64] ;  /* 0x0000000604130981 */ /* 0x000122000c1e1100 */
[----:B------:R-:W-:-:S03]  /*2b000*/  PRMT R18, RZ, 0x7610, R18 ;  /* 0x00007610ff127816 */ /* 0x000fc60000000012 */
[----:B--2---:R1:W-:Y:S04]  /*2b010*/  STL [R1+0x9610], R20 ;  /* 0x0096101401007387 */ /* 0x0043e80000100800 */
[----:B----4-:R-:W2:Y:S04]  /*2b020*/  LDL R22, [R1+0x2498] ;  /* 0x0024980001167983 */ /* 0x010ea80000100800 */
[----:B---3--:R-:W3:Y:S01]  /*2b030*/  LDL R21, [R1+0x249c] ;  /* 0x00249c0001157983 */ /* 0x008ee20000100800 */
[----:B0-----:R-:W-:Y:S02]  /*2b040*/  @P0 IMAD.MOV.U32 R4, RZ, RZ, R26 ;  /* 0x000000ffff040224 */ /* 0x001fe400078e001a */
[----:B------:R-:W-:Y:S01]  /*2b050*/  @P0 IMAD.MOV.U32 R5, RZ, RZ, R27 ;  /* 0x000000ffff050224 */ /* 0x000fe200078e001b */
[----:B------:R-:W-:-:S04]  /*2b060*/  PRMT R17, RZ, 0x7610, R17 ;  /* 0x00007610ff117816 */ /* 0x000fc80000000011 */
[----:B------:R0:W4:Y:S02]  /*2b070*/  @P0 LDG.E.U8 R18, desc[UR6][R4.64] ;  /* 0x0000000604120981 */ /* 0x000124000c1e1100 */
[----:B0-----:R-:W-:Y:S02]  /*2b080*/  @P0 IMAD.MOV.U32 R4, RZ, RZ, R24 ;  /* 0x000000ffff040224 */ /* 0x001fe400078e0018 */
[----:B------:R-:W-:-:S05]  /*2b090*/  @P0 IMAD.MOV.U32 R5, RZ, RZ, R25 ;  /* 0x000000ffff050224 */ /* 0x000fca00078e0019 */
[----:B------:R0:W4:Y:S01]  /*2b0a0*/  @P0 LDG.E.U8 R17, desc[UR6][R4.64] ;  /* 0x0000000604110981 */ /* 0x000122000c1e1100 */
[----:B------:R-:W-:Y:S01]  /*2b0b0*/  PRMT R16, RZ, 0x7610, R16 ;  /* 0x00007610ff107816 */ /* 0x000fe20000000010 */
[----:B0-----:R-:W-:Y:S02]  /*2b0c0*/  @P0 IMAD.MOV.U32 R4, RZ, RZ, R0 ;  /* 0x000000ffff040224 */ /* 0x001fe400078e0000 */
[----:B------:R-:W-:-:S05]  /*2b0d0*/  @P0 IMAD.MOV.U32 R5, RZ, RZ, R23 ;  /* 0x000000ffff050224 */ /* 0x000fca00078e0017 */
[----:B------:R2:W4:Y:S01]  /*2b0e0*/  @P0 LDG.E.U8 R16, desc[UR6][R4.64] ;  /* 0x0000000604100981 */ /* 0x000522000c1e1100 */
[----:B------:R-:W-:-:S03]  /*2b0f0*/  PRMT R15, RZ, 0x7610, R15 ;  /* 0x00007610ff0f7816 */ /* 0x000fc6000000000f */
[----:B------:R0:W-:Y:S04]  /*2b100*/  STL [R1+0x9614], R19 ;  /* 0x0096141301007387 */ /* 0x0001e80000100800 */
[----:B-1----:R-:W4:Y:S04]  /*2b110*/  LDL R20, [R1+0x2490] ;  /* 0x0024900001147983 */ /* 0x002f280000100800 */
[----:B0-----:R-:W4:Y:S01]  /*2b120*/  LDL R19, [R1+0x2494] ;  /* 0x0024940001137983 */ /* 0x001f220000100800 */
[----:B--2---:R-:W-:Y:S02]  /*2b130*/  @P0 IMAD.MOV.U32 R5, RZ, RZ, R22 ;  /* 0x000000ffff050224 */ /* 0x004fe400078e0016 */
[----:B---3--:R-:W-:-:S05]  /*2b140*/  @P0 IMAD.MOV.U32 R4, RZ, RZ, R21 ;  /* 0x000000ffff040224 */ /* 0x008fca00078e0015 */
[----:B------:R0:W2:Y:S04]  /*2b150*/  @P0 LDG.E.U8 R15, desc[UR6][R4.64] ;  /* 0x00000006040f0981 */ /* 0x0000a8000c1e1100 */
[----:B----4-:R1:W-:Y:S04]  /*2b160*/  STL [R1+0x9618], R18 ;  /* 0x0096181201007387 */ /* 0x0103e80000100800 */
[----:B------:R3:W-:Y:S04]  /*2b170*/  STL [R1+0x961c], R17 ;  /* 0x00961c1101007387 */ /* 0x0007e80000100800 */
[----:B-1----:R-:W4:Y:S04]  /*2b180*/  LDL R18, [R1+0x2488] ;  /* 0x0024880001127983 */ /* 0x002f280000100800 */
[----:B------:R-:W4:Y:S01]  /*2b190*/  LDL R0, [R1+0x248c] ;  /* 0x00248c0001007983 */ /* 0x000f220000100800 */
[----:B------:R-:W-:-:S03]  /*2b1a0*/  PRMT R14, RZ, 0x7610, R14 ;  /* 0x00007610ff0e7816 */ /* 0x000fc6000000000e */
[----:B------:R1:W-:Y:S04]  /*2b1b0*/  STL [R1+0x9620], R16 ;  /* 0x0096201001007387 */ /* 0x0003e80000100800 */
[----:B---3--:R-:W3:Y:S04]  /*2b1c0*/  LDL R17, [R1+0x2480] ;  /* 0x0024800001117983 */ /* 0x008ee80000100800 */
[----:B-1----:R-:W3:Y:S01]  /*2b1d0*/  LDL R16, [R1+0x2484] ;  /* 0x0024840001107983 */ /* 0x002ee20000100800 */
[----:B0-----:R-:W-:Y:S02]  /*2b1e0*/  @P0 IMAD.MOV.U32 R5, RZ, RZ, R20 ;  /* 0x000000ffff050224 */ /* 0x001fe400078e0014 */
[----:B------:R-:W-:-:S05]  /*2b1f0*/  @P0 IMAD.MOV.U32 R4, RZ, RZ, R19 ;  /* 0x000000ffff040224 */ /* 0x000fca00078e0013 */
[----:B------:R4:W3:Y:S04]  /*2b200*/  @P0 LDG.E.U8 R14, desc[UR6][R4.64] ;  /* 0x00000006040e0981 */ /* 0x0008e8000c1e1100 */
[----:B--2---:R0:W-:Y:S04]  /*2b210*/  STL [R1+0x9624], R15 ;  /* 0x0096240f01007387 */ /* 0x0041e80000100800 */
[----:B------:R-:W2:Y:S04]  /*2b220*/  LDL R21, [R1+0x2478] ;  /* 0x0024780001157983 */ /* 0x000ea80000100800 */
[----:B0-----:R-:W2:Y:S01]  /*2b230*/  LDL R15, [R1+0x247c] ;  /* 0x00247c00010f7983 */ /* 0x001ea20000100800 */
[----:B------:R-:W-:-:S02]  /*2b240*/  ISETP.GT.AND P1, PT, R2, 0x1f, PT ;  /* 0x0000001f0200780c */ /* 0x000fc40003f24270 */
[----:B------:R-:W-:Y:S01]  /*2b250*/  PRMT R13, RZ, 0x7610, R13 ;  /* 0x00007610ff0d7816 */ /* 0x000fe2000000000d */
[----:B----4-:R-:W-:Y:S02]  /*2b260*/  @P0 IMAD.MOV.U32 R5, RZ, RZ, R18 ;  /* 0x000000ffff050224 */ /* 0x010fe400078e0012 */
[----:B------:R-:W-:-:S05]  /*2b270*/  @P0 IMAD.MOV.U32 R4, RZ, RZ, R0 ;  /* 0x000000ffff040224 */ /* 0x000fca00078e0000 */
[----:B------:R3:W4:Y:S01]  /*2b280*/  @P0 LDG.E.U8 R13, desc[UR6][R4.64] ;  /* 0x00000006040d0981 */ /* 0x000722000c1e1100 */
[----:B------:R-:W-:Y:S02]  /*2b290*/  PRMT R12, RZ, 0x7610, R12 ;  /* 0x00007610ff0c7816 */ /* 0x000fe4000000000c */
[----:B---3--:R-:W-:Y:S02]  /*2b2a0*/  @P1 IMAD.MOV.U32 R5, RZ, RZ, R17 ;  /* 0x000000ffff051224 */ /* 0x008fe400078e0011 */
[----:B------:R-:W-:-:S05]  /*2b2b0*/  @P1 IMAD.MOV.U32 R4, RZ, RZ, R16 ;  /* 0x000000ffff041224 */ /* 0x000fca00078e0010 */
[----:B------:R2:W3:Y:S01]  /*2b2c0*/  @P1 LDG.E.U8 R12, desc[UR6][R4.64] ;  /* 0x00000006040c1981 */ /* 0x0004e2000c1e1100 */
[----:B------:R-:W-:-:S03]  /*2b2d0*/  PRMT R11, RZ, 0x7610, R11 ;  /* 0x00007610ff0b7816 */ /* 0x000fc6000000000b */
[----:B------:R0:W-:Y:S04]  /*2b2e0*/  STL [R1+0x9648], R14 ;  /* 0x0096480e01007387 */ /* 0x0001e80000100800 */
[----:B------:R-:W3:Y:S04]  /*2b2f0*/  LDL R0, [R1+0x2474] ;  /* 0x0024740001007983 */ /* 0x000ee80000100800 */
[----:B------:R-:W3:Y:S01]  /*2b300*/  LDL R20, [R1+0x2470] ;  /* 0x0024700001147983 */ /* 0x000ee20000100800 */
[----:B--2---:R-:W-:Y:S02]  /*2b310*/  @P1 IMAD.MOV.U32 R5, RZ, RZ, R21 ;  /* 0x000000ffff051224 */ /* 0x004fe400078e0015 */
[----:B------:R-:W-:-:S05]  /*2b320*/  @P1 IMAD.MOV.U32 R4, RZ, RZ, R15 ;  /* 0x000000ffff041224 */ /* 0x000fca00078e000f */
[----:B------:R1:W2:Y:S04]  /*2b330*/  @P1 LDG.E.U8 R11, desc[UR6][R4.64] ;  /* 0x00000006040b1981 */ /* 0x0002a8000c1e1100 */
[----:B----4-:R4:W-:Y:S04]  /*2b340*/  STL [R1+0x9650], R13 ;  /* 0x0096500d01007387 */ /* 0x0109e80000100800 */
[----:B------:R-:W2:Y:S04]  /*2b350*/  LDL R19, [R1+0x2468] ;  /* 0x0024680001137983 */ /* 0x000ea80000100800 */
[----:B------:R-:W2:Y:S04]  /*2b360*/  LDL R18, [R1+0x246c] ;  /* 0x00246c0001127983 */ /* 0x000ea80000100800 */
[----:B------:R-:W2:Y:S04]  /*2b370*/  LDL R17, [R1+0x2460] ;  /* 0x0024600001117983 */ /* 0x000ea80000100800 */
[----:B------:R-:W2:Y:S04]  /*2b380*/  LDL R16, [R1+0x2464] ;  /* 0x0024640001107983 */ /* 0x000ea80000100800 */
[----:B---3--:R3:W-:Y:S04]  /*2b390*/  STL [R1+0x95b0], R12 ;  /* 0x0095b00c01007387 */ /* 0x0087e80000100800 */
[----:B------:R-:W2:Y:S04]  /*2b3a0*/  LDL R15, [R1+0x2458] ;  /* 0x00245800010f7983 */ /* 0x000ea80000100800 */
[----:B0-----:R-:W2:Y:S04]  /*2b3b0*/  LDL R14, [R1+0x245c] ;  /* 0x00245c00010e7983 */ /* 0x001ea80000100800 */
[----:B----4-:R-:W4:Y:S01]  /*2b3c0*/  LDL R13, [R1+0x2450] ;  /* 0x00245000010d7983 */ /* 0x010f220000100800 */
[----:B-1----:R-:W-:-:S03]  /*2b3d0*/  @P1 IMAD.MOV.U32 R4, RZ, RZ, R0 ;  /* 0x000000ffff041224 */ /* 0x002fc600078e0000 */
[----:B---3--:R-:W3:Y:S04]  /*2b3e0*/  LDL R12, [R1+0x2454] ;  /* 0x00245400010c7983 */ /* 0x008ee80000100800 */
[----:B--2---:R0:W-:Y:S04]  /*2b3f0*/  STL [R1+0x95b4], R11 ;  /* 0x0095b40b01007387 */ /* 0x0041e80000100800 */
[----:B------:R-:W2:Y:S04]  /*2b400*/  LDL R0, [R1+0x244c] ;  /* 0x00244c0001007983 */ /* 0x000ea80000100800 */
[----:B0-----:R-:W2:Y:S01]  /*2b410*/  LDL R11, [R1+0x2448] ;  /* 0x00244800010b7983 */ /* 0x001ea20000100800 */
[----:B------:R-:W-:Y:S01]  /*2b420*/  PRMT R10, RZ, 0x7610, R10 ;  /* 0x00007610ff0a7816 */ /* 0x000fe2000000000a */
[----:B------:R-:W-:Y:S01]  /*2b430*/  @P1 IMAD.MOV.U32 R5, RZ, RZ, R20 ;  /* 0x000000ffff051224 */ /* 0x000fe200078e0014 */
[----:B------:R-:W-:-:S04]  /*2b440*/  PRMT R9, RZ, 0x7610, R9 ;  /* 0x00007610ff097816 */ /* 0x000fc80000000009 */
[----:B------:R0:W2:Y:S01]  /*2b450*/  @P1 LDG.E.U8 R10, desc[UR6][R4.64] ;  /* 0x00000006040a1981 */ /* 0x0000a2000c1e1100 */
[----:B------:R-:W-:Y:S01]  /*2b460*/  PRMT R8, RZ, 0x7610, R8 ;  /* 0x00007610ff087816 */ /* 0x000fe20000000008 */
[----:B0-----:R-:W-:Y:S02]  /*2b470*/  @P1 IMAD.MOV.U32 R4, RZ, RZ, R18 ;  /* 0x000000ffff041224 */ /* 0x001fe400078e0012 */
[----:B------:R-:W-:-:S05]  /*2b480*/  @P1 IMAD.MOV.U32 R5, RZ, RZ, R19 ;  /* 0x000000ffff051224 */ /* 0x000fca00078e0013 */
        /* <DEDUP_REMOVED lines=10> */
[----:B---3--:R-:W-:Y:S02]  /*2b530*/  @P1 IMAD.MOV.U32 R4, RZ, RZ, R12 ;  /* 0x000000ffff041224 */ /* 0x008fe400078e000c */
[----:B----4-:R-:W-:-:S05]  /*2b540*/  @P1 IMAD.MOV.U32 R5, RZ, RZ, R13 ;  /* 0x000000ffff051224 */ /* 0x010fca00078e000d */
[----:B------:R2:W3:Y:S02]  /*2b550*/  @P1 LDG.E.U8 R6, desc[UR6][R4.64] ;  /* 0x0000000604061981 */ /* 0x0004e4000c1e1100 */
[----:B--2---:R-:W-:Y:S02]  /*2b560*/  @P1 IMAD.MOV.U32 R4, RZ, RZ, R0 ;  /* 0x000000ffff041224 */ /* 0x004fe400078e0000 */
[----:B------:R-:W-:-:S05]  /*2b570*/  @P1 IMAD.MOV.U32 R5, RZ, RZ, R11 ;  /* 0x000000ffff051224 */ /* 0x000fca00078e000b */
[----:B------:R-:W2:Y:S04]  /*2b580*/  @P1 LDG.E.U8 R3, desc[UR6][R4.64] ;  /* 0x0000000604031981 */ /* 0x000ea8000c1e1100 */
[----:B------:R-:W-:Y:S01]  /*2b590*/  STL [R1+0x95b8], R10 ;  /* 0x0095b80a01007387 */ /* 0x000fe20000100800 */
[----:B------:R-:W0:Y:S01]  /*2b5a0*/  S2R R0, SR_TID.X ;  /* 0x0000000000007919 */ /* 0x000e220000002100 */
[----:B------:R-:W1:Y:S01]  /*2b5b0*/  S2R R28, SR_TID.X ;  /* 0x00000000001c7919 */ /* 0x000e620000002100 */
[----:B------:R-:W-:Y:S06]  /*2b5c0*/  BAR.SYNC.DEFER_BLOCKING 0x0 ;  /* 0x0000000000007b1d */ /* 0x000fec0000010000 */
[----:B------:R-:W-:Y:S04]  /*2b5d0*/  STL [R1+0x95bc], R9 ;  /* 0x0095bc0901007387 */ /* 0x000fe80000100800 */
[----:B------:R-:W-:Y:S04]  /*2b5e0*/  STL [R1+0x95c0], R8 ;  /* 0x0095c00801007387 */ /* 0x000fe80000100800 */
[----:B------:R-:W-:Y:S04]  /*2b5f0*/  STL [R1+0x95c4], R7 ;  /* 0x0095c40701007387 */ /* 0x000fe80000100800 */
[----:B---3--:R0:W-:Y:S04]  /*2b600*/  STL [R1+0x95c8], R6 ;  /* 0x0095c80601007387 */ /* 0x0081e80000100800 */
[----:B------:R-:W3:Y:S04]  /*2b610*/  LDL.LU R25, [R1+0x23e4] ;  /* 0x0023e40001197983 */ /* 0x000ee80000300800 */
[----:B------:R-:W4:Y:S01]  /*2b620*/  LDL.LU R26, [R1+0x23e0] ;  /* 0x0023e000011a7983 */ /* 0x000f220000300800 */
[----:B0-----:R-:W-:-:S04]  /*2b630*/  LOP3.LUT R6, R0, 0x1f, RZ, 0xc0, !PT ;  /* 0x0000001f00067812 */ /* 0x001fc800078ec0ff */
[----:B------:R-:W-:Y:S01]  /*2b640*/  ISETP.GE.AND P0, PT, R6, R2, PT ;  /* 0x000000020600720c */ /* 0x000fe20003f06270 */
[----:B--2---:R-:W-:Y:S04]  /*2b650*/  STL [R1+0x95cc], R3 ;  /* 0x0095cc0301007387 */ /* 0x004fe80000100800 */
        /* <DEDUP_REMOVED lines=52> */
[----:B-1----:R-:W-:Y:S04]  /*2b9a0*/  STL [R1+0x9658], R28 ;  /* 0x0096581c01007387 */ /* 0x002fe80000100800 */
[----:B------:R0:W-:Y:S04]  /*2b9b0*/  STL [R1+0x95d4], R5 ;  /* 0x0095d40501007387 */ /* 0x0001e80000100800 */
[----:B------:R-:W2:Y:S04]  /*2b9c0*/  LDL.LU R2, [R1+0x23dc] ;  /* 0x0023dc0001027983 */ /* 0x000ea80000300800 */
[----:B0-----:R-:W2:Y:S04]  /*2b9d0*/  LDL.LU R5, [R1+0x23d8] ;  /* 0x0023d80001057983 */ /* 0x001ea80000300800 */
[----:B------:R-:W2:Y:S04]  /*2b9e0*/  LDL.LU R29, [R1+0x23d4] ;  /* 0x0023d400011d7983 */ /* 0x000ea80000300800 */
[----:B------:R-:W2:Y:S01]  /*2b9f0*/  LDL.LU R27, [R1+0x23d0] ;  /* 0x0023d000011b7983 */ /* 0x000ea20000300800 */
[----:B------:R-:W-:-:S03]  /*2ba00*/  LOP3.LUT R0, R28, 0x3f, RZ, 0xc0, !PT ;  /* 0x0000003f1c007812 */ /* 0x000fc600078ec0ff */
[----:B------:R-:W2:Y:S04]  /*2ba10*/  LDL.LU R28, [R1+0x23cc] ;  /* 0x0023cc00011c7983 */ /* 0x000ea80000300800 */
        /* <DEDUP_REMOVED lines=15> */
[----:B---3--:R0:W-:Y:S04]  /*2bb10*/  STS.U8 [R0+UR4], R25 ;  /* 0x0000001900007988 */ /* 0x0081e80008000004 */
[----:B------:R-:W3:Y:S04]  /*2bb20*/  LDL.LU R19, [R1+0x1c0] ;  /* 0x0001c00001137983 */ /* 0x000ee80000300800 */
[----:B0-----:R-:W3:Y:S04]  /*2bb30*/  LDL.LU R25, [R1+0x1ac] ;  /* 0x0001ac0001197983 */ /* 0x001ee80000300800 */
[----:B------:R-:W3:Y:S04]  /*2bb40*/  LDL.LU R20, [R1+0x98] ;  /* 0x0000980001147983 */ /* 0x000ee80000300800 */
[----:B------:R-:W3:Y:S04]  /*2bb50*/  LDL.LU R21, [R1+0x94] ;  /* 0x0000940001157983 */ /* 0x000ee80000300800 */
[----:B----4-:R0:W-:Y:S04]  /*2bb60*/  STS.U8 [R0+UR4+0x40], R26 ;  /* 0x0000401a00007988 */ /* 0x0101e80008000004 */
[----:B------:R-:W4:Y:S04]  /*2bb70*/  LDL.LU R22, [R1+0x90] ;  /* 0x0000900001167983 */ /* 0x000f280000300800 */
[----:B------:R-:W4:Y:S04]  /*2bb80*/  LDL.LU R23, [R1+0x8c] ;  /* 0x00008c0001177983 */ /* 0x000f280000300800 */
[----:B------:R-:W4:Y:S04]  /*2bb90*/  LDL.LU R24, [R1+0x88] ;  /* 0x0000880001187983 */ /* 0x000f280000300800 */
[----:B0-----:R-:W4:Y:S04]  /*2bba0*/  LDL.LU R26, [R1+0x84] ;  /* 0x00008400011a7983 */ /* 0x001f280000300800 */
[----:B--2---:R-:W-:Y:S04]  /*2bbb0*/  STS.U8 [R0+UR4+0x80], R2 ;  /* 0x0000800200007988 */ /* 0x004fe80008000004 */
[----:B------:R-:W-:Y:S04]  /*2bbc0*/  STS.U8 [R0+UR4+0xc0], R5 ;  /* 0x0000c00500007988 */ /* 0x000fe80008000004 */
[----:B------:R0:W-:Y:S04]  /*2bbd0*/  STS.U8 [R0+UR4+0x100], R29 ;  /* 0x0001001d00007988 */ /* 0x0001e80008000004 */
[----:B0-----:R-:W2:Y:S04]  /*2bbe0*/  LDL.LU R29, [R1+0x80] ;  /* 0x00008000011d7983 */ /* 0x001ea80000300800 */
[----:B------:R0:W-:Y:S04]  /*2bbf0*/  STS.U8 [R0+UR4+0x140], R27 ;  /* 0x0001401b00007988 */ /* 0x0001e80008000004 */
[----:B0-----:R-:W2:Y:S04]  /*2bc00*/  LDL.LU R27, [R1+0x7c] ;  /* 0x00007c00011b7983 */ /* 0x001ea80000300800 */
[----:B------:R-:W-:Y:S04]  /*2bc10*/  STS.U8 [R0+UR4+0x180], R28 ;  /* 0x0001801c00007988 */ /* 0x000fe80008000004 */
        /* <DEDUP_REMOVED lines=15> */
[----:B---3--:R-:W-:Y:S04]  /*2bd10*/  STS.U8 [R0+UR4+0x2180], R19 ;  /* 0x0021801300007988 */ /* 0x008fe80008000004 */
[----:B------:R0:W-:Y:S02]  /*2bd20*/  STS.U8 [R0+UR4+0x21c0], R25 ;  /* 0x0021c01900007988 */ /* 0x0001e40008000004 */
[----:B0-----:R-:W0:Y:S02]  /*2bd30*/  S2R R25, SR_TID.X ;  /* 0x0000000000197919 */ /* 0x001e240000002100 */
[----:B------:R-:W-:Y:S04]  /*2bd40*/  STS.U8 [R0+UR4+0x3040], R20 ;  /* 0x0030401400007988 */ /* 0x000fe80008000004 */
[----:B------:R-:W-:Y:S04]  /*2bd50*/  STS.U8 [R0+UR4+0x3000], R21 ;  /* 0x0030001500007988 */ /* 0x000fe80008000004 */
[----:B----4-:R-:W-:Y:S04]  /*2bd60*/  STS.U8 [R0+UR4+0x30c0], R22 ;  /* 0x0030c01600007988 */ /* 0x010fe80008000004 */
[----:B------:R-:W-:Y:S04]  /*2bd70*/  STS.U8 [R0+UR4+0x3080], R23 ;  /* 0x0030801700007988 */ /* 0x000fe80008000004 */
[----:B------:R1:W-:Y:S04]  /*2bd80*/  STS.U8 [R0+UR4+0x3140], R24 ;  /* 0x0031401800007988 */ /* 0x0003e80008000004 */
[----:B------:R-:W-:Y:S04]  /*2bd90*/  STS.U8 [R0+UR4+0x3100], R26 ;  /* 0x0031001a00007988 */ /* 0x000fe80008000004 */
[----:B-1----:R-:W3:Y:S01]  /*2bda0*/  LDL.LU R24, [R1+0x23c4] ;  /* 0x0023c40001187983 */ /* 0x002ee20000300800 */
[----:B0-----:R-:W-:-:S04]  /*2bdb0*/  LOP3.LUT R25, R25, 0x3f, RZ, 0xc0, !PT ;  /* 0x0000003f19197812 */ /* 0x001fc800078ec0ff */
[----:B------:R-:W-:Y:S01]  /*2bdc0*/  LOP3.LUT R20, R25, 0x8, RZ, 0x3c, !PT ;  /* 0x0000000819147812 */ /* 0x000fe200078e3cff */
[----:B------:R-:W-:Y:S04]  /*2bdd0*/  STL [R1+0x9668], R25 ;  /* 0x0096681901007387 */ /* 0x000fe80000100800 */
[----:B--2---:R0:W-:Y:S04]  /*2bde0*/  STS.U8 [R0+UR4+0x31c0], R29 ;  /* 0x0031c01d00007988 */ /* 0x0041e80008000004 */
[----:B0-----:R-:W2:Y:S04]  /*2bdf0*/  LDL.LU R29, [R1+0x23c0] ;  /* 0x0023c000011d7983 */ /* 0x001ea80000300800 */
        /* <DEDUP_REMOVED lines=21> */
[----:B------:R0:W-:Y:S04]  /*2bf50*/  STS.U8 [R0+UR4+0x3180], R27 ;  /* 0x0031801b00007988 */ /* 0x0001e80008000004 */
[----:B------:R-:W4:Y:S04]  /*2bf60*/  LDL.LU R21, [R1+0x78] ;  /* 0x0000780001157983 */ /* 0x000f280000300800 */
[----:B0-----:R-:W4:Y:S04]  /*2bf70*/  LDL.LU R27, [R1+0x74] ;  /* 0x00007400011b7983 */ /* 0x001f280000300800 */
[----:B------:R0:W-:Y:S04]  /*2bf80*/  STL [R1+0x9654], R0 ;  /* 0x0096540001007387 */ /* 0x0001e80000100800 */
[----:B0-----:R-:W4:Y:S04]  /*2bf90*/  LDL.LU R0, [R1+0x23b8] ;  /* 0x0023b80001007983 */ /* 0x001f280000300800 */
[----:B---3--:R0:W-:Y:S04]  /*2bfa0*/  STS.U8 [R20+UR4+0x200], R24 ;  /* 0x0002001814007988 */ /* 0x0081e80008000004 */
[----:B------:R-:W3:Y:S04]  /*2bfb0*/  LDL.LU R22, [R1+0x70] ;  /* 0x0000700001167983 */ /* 0x000ee80000300800 */
[----:B------:R-:W3:Y:S04]  /*2bfc0*/  LDL.LU R23, [R1+0x6c] ;  /* 0x00006c0001177983 */ /* 0x000ee80000300800 */
[----:B0-----:R-:W3:Y:S04]  /*2bfd0*/  LDL.LU R24, [R1+0x68] ;  /* 0x0000680001187983 */ /* 0x001ee80000300800 */
[----:B--2---:R0:W-:Y:S04]  /*2bfe0*/  STS.U8 [R20+UR4+0x240], R29 ;  /* 0x0002401d14007988 */ /* 0x0041e80008000004 */
[----:B----4-:R1:W-:Y:S04]  /*2bff0*/  STS.U8 [R20+UR4+0x280], R25 ;  /* 0x0002801914007988 */ /* 0x0103e80008000004 */
[----:B0-----:R-:W2:Y:S04]  /*2c000*/  LDL.LU R29, [R1+0x64] ;  /* 0x00006400011d7983 */ /* 0x001ea80000300800 */
[----:B-1----:R-:W4:Y:S04]  /*2c010*/  LDL.LU R25, [R1+0x9668] ;  /* 0x0096680001197983 */ /* 0x002f280000300800 */
[----:B------:R-:W-:Y:S04]  /*2c020*/  STS.U8 [R20+UR4+0x2c0], R0 ;  /* 0x0002c00014007988 */ /* 0x000fe80008000004 */
[----:B------:R-:W-:Y:S04]  /*2c030*/  STS.U8 [R20+UR4+0x300], R2 ;  /* 0x0003000214007988 */ /* 0x000fe80008000004 */
[----:B------:R-:W-:Y:S04]  /*2c040*/  STS.U8 [R20+UR4+0x340], R5 ;  /* 0x0003400514007988 */ /* 0x000fe80008000004 */
[----:B------:R-:W-:Y:S04]  /*2c050*/  STS.U8 [R20+UR4+0x380], R28 ;  /* 0x0003801c14007988 */ /* 0x000fe80008000004 */
[----:B------:R-:W-:Y:S04]  /*2c060*/  STS.U8 [R20+UR4+0x3c0], R4 ;  /* 0x0003c00414007988 */ /* 0x000fe80008000004 */
[----:B------:R0:W-:Y:S04]  /*2c070*/  STS.U8 [R20+UR4+0x1240], R26 ;  /* 0x0012401a14007988 */ /* 0x0001e80008000004 */
        /* <DEDUP_REMOVED lines=16> */
[----:B0-----:R-:W2:Y:S04]  /*2c180*/  LDL.LU R26, [R1+0x60] ;  /* 0x00006000011a7983 */ /* 0x001ea80000300800 */
[----:B------:R0:W-:Y:S04]  /*2c190*/  STS.U8 [R20+UR4+0x3200], R27 ;  /* 0x0032001b14007988 */ /* 0x0001e80008000004 */
[----:B0-----:R-:W2:Y:S04]  /*2c1a0*/  LDL.LU R27, [R1+0x5c] ;  /* 0x00005c00011b7983 */ /* 0x001ea80000300800 */
[----:B------:R-:W2:Y:S04]  /*2c1b0*/  LDL.LU R0, [R1+0x239c] ;  /* 0x00239c0001007983 */ /* 0x000ea80000300800 */
[----:B---3--:R-:W-:Y:S04]  /*2c1c0*/  STS.U8 [R20+UR4+0x32c0], R22 ;  /* 0x0032c01614007988 */ /* 0x008fe80008000004 */
[----:B------:R-:W-:Y:S04]  /*2c1d0*/  STS.U8 [R20+UR4+0x3280], R23 ;  /* 0x0032801714007988 */ /* 0x000fe80008000004 */
[----:B------:R-:W-:Y:S04]  /*2c1e0*/  STS.U8 [R20+UR4+0x3340], R24 ;  /* 0x0033401814007988 */ /* 0x000fe80008000004 */
[----:B--2---:R0:W-:Y:S04]  /*2c1f0*/  STL [R1+0x9664], R0 ;  /* 0x0096640001007387 */ /* 0x0041e80000100800 */
[----:B0-----:R-:W2:Y:S04]  /*2c200*/  LDL.LU R0, [R1+0x23a0] ;  /* 0x0023a00001007983 */ /* 0x001ea80000300800 */
[----:B------:R-:W3:Y:S04]  /*2c210*/  LDL.LU R2, [R1+0x2398] ;  /* 0x0023980001027983 */ /* 0x000ee80000300800 */
[----:B------:R-:W3:Y:S04]  /*2c220*/  LDL.LU R5, [R1+0x2394] ;  /* 0x0023940001057983 */ /* 0x000ee80000300800 */
[----:B------:R0:W-:Y:S04]  /*2c230*/  STS.U8 [R20+UR4+0x3300], R29 ;  /* 0x0033001d14007988 */ /* 0x0001e80008000004 */
[----:B------:R-:W3:Y:S04]  /*2c240*/  LDL.LU R28, [R1+0x2390] ;  /* 0x00239000011c7983 */ /* 0x000ee80000300800 */
[----:B0-----:R-:W3:Y:S04]  /*2c250*/  LDL.LU R29, [R1+0x238c] ;  /* 0x00238c00011d7983 */ /* 0x001ee80000300800 */
        /* <DEDUP_REMOVED lines=15> */
[----:B------:R-:W-:Y:S04]  /*2c350*/  STS.U8 [R20+UR4+0x33c0], R26 ;  /* 0x0033c01a14007988 */ /* 0x000fe80008000004 */
[----:B------:R-:W3:Y:S04]  /*2c360*/  LDL.LU R19, [R1+0x164] ;  /* 0x0001640001137983 */ /* 0x000ee80000300800 */
[----:B------:R-:W3:Y:S04]  /*2c370*/  LDL.LU R23, [R1+0x160] ;  /* 0x0001600001177983 */ /* 0x000ee80000300800 */
[----:B------:R0:W-:Y:S01]  /*2c380*/  STS.U8 [R20+UR4+0x3380], R27 ;  /* 0x0033801b14007988 */ /* 0x0001e20008000004 */
[----:B----4-:R-:W-:-:S03]  /*2c390*/  LOP3.LUT R24, R25, 0x10, RZ, 0x3c, !PT ;  /* 0x0000001019187812 */ /* 0x010fc600078e3cff */
[----:B0-----:R-:W4:Y:S04]  /*2c3a0*/  LDL.LU R20, [R1+0x15c] ;  /* 0x00015c0001147983 */ /* 0x001f280000300800 */
[----:B------:R-:W3:Y:S04]  /*2c3b0*/  LDL.LU R21, [R1+0x58] ;  /* 0x0000580001157983 */ /* 0x000ee80000300800 */
[----:B------:R-:W3:Y:S04]  /*2c3c0*/  LDL.LU R22, [R1+0x54] ;  /* 0x0000540001167983 */ /* 0x000ee80000300800 */
[----:B------:R-:W3:Y:S04]  /*2c3d0*/  LDL.LU R25, [R1+0x50] ;  /* 0x0000500001197983 */ /* 0x000ee80000300800 */
[----:B------:R-:W3:Y:S04]  /*2c3e0*/  LDL.LU R26, [R1+0x4c] ;  /* 0x00004c00011a7983 */ /* 0x000ee80000300800 */
[----:B------:R-:W3:Y:S04]  /*2c3f0*/  LDL.LU R27, [R1+0x48] ;  /* 0x00004800011b7983 */ /* 0x000ee80000300800 */
[----:B--2---:R0:W-:Y:S04]  /*2c400*/  STS.U8 [R24+UR4+0x400], R0 ;  /* 0x0004000018007988 */ /* 0x0041e80008000004 */
[----:B0-----:R-:W2:Y:S04]  /*2c410*/  LDL.LU R0, [R1+0x9664] ;  /* 0x0096640001007983 */ /* 0x001ea80000300800 */
[----:B--2---:R-:W-:Y:S04]  /*2c420*/  STS.U8 [R24+UR4+0x440], R0 ;  /* 0x0004400018007988 */ /* 0x004fe80008000004 */
[----:B---3--:R-:W-:Y:S04]  /*2c430*/  STS.U8 [R24+UR4+0x480], R2 ;  /* 0x0004800218007988 */ /* 0x008fe80008000004 */
        /* <DEDUP_REMOVED lines=20> */
[----:B----4-:R-:W-:Y:S04]  /*2c580*/  STS.U8 [R24+UR4+0x25c0], R20 ;  /* 0x0025c01418007988 */ /* 0x010fe80008000004 */
[----:B------:R-:W-:Y:S04]  /*2c590*/  STS.U8 [R24+UR4+0x3440], R21 ;  /* 0x0034401518007988 */ /* 0x000fe80008000004 */
[----:B------:R-:W-:Y:S04]  /*2c5a0*/  STS.U8 [R24+UR4+0x3400], R22 ;  /* 0x0034001618007988 */ /* 0x000fe80008000004 */
[----:B------:R-:W-:Y:S04]  /*2c5b0*/  STS.U8 [R24+UR4+0x34c0], R25 ;  /* 0x0034c01918007988 */ /* 0x000fe80008000004 */
[----:B------:R-:W-:Y:S04]  /*2c5c0*/  STS.U8 [R24+UR4+0x3480], R26 ;  /* 0x0034801a18007988 */ /* 0x000fe80008000004 */
[----:B0-----:R-:W2:Y:S04]  /*2c5d0*/  LDL.LU R29, [R1+0x44] ;  /* 0x00004400011d7983 */ /* 0x001ea80000300800 */
[----:B------:R0:W-:Y:S04]  /*2c5e0*/  STS.U8 [R24+UR4+0x3540], R27 ;  /* 0x0035401b18007988 */ /* 0x0001e80008000004 */
[----:B0-----:R-:W3:Y:S01]  /*2c5f0*/  LDL.LU R27, [R1+0x3c] ;  /* 0x00003c00011b7983 */ /* 0x001ee20000300800 */
[----:B------:R-:W0:Y:S03]  /*2c600*/  S2R R23, SR_TID.X ;  /* 0x0000000000177919 */ /* 0x000e260000002100 */
[----:B---3--:R1:W-:Y:S04]  /*2c610*/  STL [R1+0x9660], R27 ;  /* 0x0096601b01007387 */ /* 0x0083e80000100800 */
[----:B-1----:R-:W3:Y:S01]  /*2c620*/  LDL.LU R27, [R1+0x40] ;  /* 0x00004000011b7983 */ /* 0x002ee20000300800 */
[----:B0-----:R-:W-:-:S03]  /*2c630*/  LOP3.LUT R14, R23, 0x3f, RZ, 0xc0, !PT ;  /* 0x0000003f170e7812 */ /* 0x001fc600078ec0ff */
[----:B------:R-:W4:Y:S01]  /*2c640*/  LDL.LU R25, [R1+0x2380] ;  /* 0x0023800001197983 */ /* 0x000f220000300800 */
[----:B------:R-:W-:-:S03]  /*2c650*/  LOP3.LUT R26, R14, 0x18, RZ, 0x3c, !PT ;  /* 0x000000180e1a7812 */ /* 0x000fc600078e3cff */
[----:B------:R0:W-:Y:S04]  /*2c660*/  STL [R1+0x965c], R14 ;  /* 0x00965c0e01007387 */ /* 0x0001e80000100800 */
[----:B0-----:R-:W4:Y:S04]  /*2c670*/  LDL.LU R14, [R1+0x237c] ;  /* 0x00237c00010e7983 */ /* 0x001f280000300800 */
        /* <DEDUP_REMOVED lines=22> */
[----:B--2---:R0:W-:Y:S04]  /*2c7e0*/  STS.U8 [R24+UR4+0x3500], R29 ;  /* 0x0035001d18007988 */ /* 0x0041e80008000004 */
[----:B------:R-:W2:Y:S04]  /*2c7f0*/  LDL.LU R23, [R1+0x38] ;  /* 0x0000380001177983 */ /* 0x000ea80000300800 */
[----:B0-----:R-:W2:Y:S04]  /*2c800*/  LDL.LU R29, [R1+0x34] ;  /* 0x00003400011d7983 */ /* 0x001ea80000300800 */
[----:B---3--:R0:W-:Y:S04]  /*2c810*/  STS.U8 [R24+UR4+0x35c0], R27 ;  /* 0x0035c01b18007988 */ /* 0x0081e80008000004 */
[----:B0-----:R-:W3:Y:S04]  /*2c820*/  LDL.LU R27, [R1+0x9660] ;  /* 0x00966000011b7983 */ /* 0x001ee80000300800 */
[----:B---3--:R0:W-:Y:S04]  /*2c830*/  STS.U8 [R24+UR4+0x3580], R27 ;  /* 0x0035801b18007988 */ /* 0x0081e80008000004 */
[----:B----4-:R1:W-:Y:S04]  /*2c840*/  STS.U8 [R26+UR4+0x600], R25 ;  /* 0x000600191a007988 */ /* 0x0103e80008000004 */
[----:B------:R3:W-:Y:S04]  /*2c850*/  STS.U8 [R26+UR4+0x640], R14 ;  /* 0x0006400e1a007988 */ /* 0x0007e80008000004 */
[----:B------:R-:W-:Y:S04]  /*2c860*/  STS.U8 [R26+UR4+0x680], R0 ;  /* 0x000680001a007988 */ /* 0x000fe80008000004 */
[----:B------:R-:W-:Y:S04]  /*2c870*/  STS.U8 [R26+UR4+0x6c0], R2 ;  /* 0x0006c0021a007988 */ /* 0x000fe80008000004 */
[----:B------:R-:W-:Y:S04]  /*2c880*/  STS.U8 [R26+UR4+0x700], R5 ;  /* 0x000700051a007988 */ /* 0x000fe80008000004 */
[----:B0-----:R-:W4:Y:S04]  /*2c890*/  LDL.LU R27, [R1+0x30] ;  /* 0x00003000011b7983 */ /* 0x001f280000300800 */
        /* <DEDUP_REMOVED lines=17> */
[----:B------:R-:W4:Y:S04]  /*2c9b0*/  LDL.LU R24, [R1+0x2c] ;  /* 0x00002c0001187983 */ /* 0x000f280000300800 */
[----:B------:R-:W-:Y:S04]  /*2c9c0*/  STS.U8 [R26+UR4+0x2780], R21 ;  /* 0x002780151a007988 */ /* 0x000fe80008000004 */
[----:B-1----:R-:W4:Y:S04]  /*2c9d0*/  LDL.LU R25, [R1+0x28] ;  /* 0x0000280001197983 */ /* 0x002f280000300800 */
[----:B------:R-:W-:Y:S04]  /*2c9e0*/  STS.U8 [R26+UR4+0x27c0], R22 ;  /* 0x0027c0161a007988 */ /* 0x000fe80008000004 */
[----:B---3--:R-:W3:Y:S04]  /*2c9f0*/  LDL.LU R14, [R1+0x965c] ;  /* 0x00965c00010e7983 */ /* 0x008ee80000300800 */
[----:B--2---:R-:W-:Y:S04]  /*2ca00*/  STS.U8 [R26+UR4+0x3640], R23 ;  /* 0x003640171a007988 */ /* 0x004fe80008000004 */
[----:B------:R1:W-:Y:S04]  /*2ca10*/  STS.U8 [R26+UR4+0x3600], R29 ;  /* 0x0036001d1a007988 */ /* 0x0003e80008000004 */
[----:B0-----:R-:W2:Y:S04]  /*2ca20*/  LDL.LU R28, [R1+0x24] ;  /* 0x00002400011c7983 */ /* 0x001ea80000300800 */
[----:B-1----:R-:W2:Y:S04]  /*2ca30*/  LDL.LU R29, [R1+0x20] ;  /* 0x00002000011d7983 */ /* 0x002ea80000300800 */
[----:B----4-:R0:W-:Y:S04]  /*2ca40*/  STS.U8 [R26+UR4+0x36c0], R27 ;  /* 0x0036c01b1a007988 */ /* 0x0101e80008000004 */
        /* <DEDUP_REMOVED lines=24> */
[----:B------:R1:W-:Y:S04]  /*2cbd0*/  STS.U8 [R26+UR4+0x3740], R25 ;  /* 0x003740191a007988 */ /* 0x0003e80008000004 */
[----:B--2---:R2:W-:Y:S04]  /*2cbe0*/  STS.U8 [R26+UR4+0x3700], R28 ;  /* 0x0037001c1a007988 */ /* 0x0045e80008000004 */
[----:B------:R2:W-:Y:S04]  /*2cbf0*/  STS.U8 [R26+UR4+0x37c0], R29 ;  /* 0x0037c01d1a007988 */ /* 0x0005e80008000004 */
[----:B0-----:R-:W4:Y:S04]  /*2cc00*/  LDL.LU R24, [R1+0x120] ;  /* 0x0001200001187983 */ /* 0x001f280000300800 */
[----:B-1----:R-:W4:Y:S04]  /*2cc10*/  LDL.LU R25, [R1+0x11c] ;  /* 0x00011c0001197983 */ /* 0x002f280000300800 */
[----:B--2---:R-:W2:Y:S04]  /*2cc20*/  LDL.LU R28, [R1+0x9658] ;  /* 0x00965800011c7983 */ /* 0x004ea80000300800 */
[----:B------:R-:W2:Y:S01]  /*2cc30*/  LDL.LU R29, [R1+0x18] ;  /* 0x00001800011d7983 */ /* 0x000ea20000300800 */
[----:B---3--:R-:W-:-:S03]  /*2cc40*/  LOP3.LUT R14, R14, 0x20, RZ, 0x3c, !PT ;  /* 0x000000200e0e7812 */ /* 0x008fc600078e3cff */
[----:B----4-:R0:W-:Y:S04]  /*2cc50*/  STS.U8 [R26+UR4+0x3780], R27 ;  /* 0x0037801b1a007988 */ /* 0x0101e80008000004 */
        /* <DEDUP_REMOVED lines=8> */
[----:B0-----:R-:W3:Y:S04]  /*2cce0*/  LDL.LU R26, [R1+0x14] ;  /* 0x00001400011a7983 */ /* 0x001ee80000300800 */
[----:B------:R-:W4:Y:S04]  /*2ccf0*/  LDL.LU R27, [R1+0x10] ;  /* 0x00001000011b7983 */ /* 0x000f280000300800 */
[----:B------:R-:W-:Y:S04]  /*2cd00*/  STS.U8 [R14+UR4+0x1840], R9 ;  /* 0x001840090e007988 */ /* 0x000fe80008000004 */
[----:B------:R-:W-:Y:S04]  /*2cd10*/  STS.U8 [R14+UR4+0x1800], R10 ;  /* 0x0018000a0e007988 */ /* 0x000fe80008000004 */
[----:B------:R-:W-:Y:S04]  /*2cd20*/  STS.U8 [R14+UR4+0x18c0], R11 ;  /* 0x0018c00b0e007988 */ /* 0x000fe80008000004 */
[----:B------:R-:W-:Y:S04]  /*2cd30*/  STS.U8 [R14+UR4+0x1880], R12 ;  /* 0x0018800c0e007988 */ /* 0x000fe80008000004 */
[----:B------:R0:W-:Y:S04]  /*2cd40*/  STS.U8 [R14+UR4+0x1940], R13 ;  /* 0x0019400d0e007988 */ /* 0x0001e80008000004 */
        /* <DEDUP_REMOVED lines=9> */
[----:B-1----:R-:W4:Y:S04]  /*2cde0*/  LDL.LU R0, [R1+0xc] ;  /* 0x00000c0001007983 */ /* 0x002f280000300800 */
[----:B0-----:R-:W4:Y:S04]  /*2cdf0*/  LDL.LU R13, [R1+0x8] ;  /* 0x00000800010d7983 */ /* 0x001f280000300800 */
[----:B------:R-:W4:Y:S04]  /*2ce00*/  LDL.LU R15, [R1+0x4] ;  /* 0x00000400010f7983 */ /* 0x000f280000300800 */
[----:B------:R-:W-:Y:S04]  /*2ce10*/  STS.U8 [R14+UR4+0x2980], R24 ;  /* 0x002980180e007988 */ /* 0x000fe80008000004 */
[----:B------:R-:W-:Y:S04]  /*2ce20*/  STS.U8 [R14+UR4+0x29c0], R25 ;  /* 0x0029c0190e007988 */ /* 0x000fe80008000004 */
[----:B--2---:R0:W-:Y:S04]  /*2ce30*/  STS.U8 [R14+UR4+0x3840], R29 ;  /* 0x0038401d0e007988 */ /* 0x0041e80008000004 */
[----:B0-----:R-:W2:Y:S04]  /*2ce40*/  LDL.LU R29, [R1] ;  /* 0x00000000011d7983 */ /* 0x001ea80000300800 */
[----:B------:R-:W2:Y:S04]  /*2ce50*/  LDL.LU R21, [R1+0x2340] ;  /* 0x0023400001157983 */ /* 0x000ea80000300800 */
[----:B------:R-:W2:Y:S04]  /*2ce60*/  LDL.LU R22, [R1+0x233c] ;  /* 0x00233c0001167983 */ /* 0x000ea80000300800 */
[----:B------:R-:W2:Y:S04]  /*2ce70*/  LDL.LU R23, [R1+0x2338] ;  /* 0x0023380001177983 */ /* 0x000ea80000300800 */
[----:B------:R-:W2:Y:S04]  /*2ce80*/  LDL.LU R24, [R1+0x2334] ;  /* 0x0023340001187983 */ /* 0x000ea80000300800 */
[----:B------:R-:W2:Y:S01]  /*2ce90*/  LDL.LU R25, [R1+0x2330] ;  /* 0x0023300001197983 */ /* 0x000ea20000300800 */
[----:B------:R-:W-:-:S03]  /*2cea0*/  LOP3.LUT R2, R28, 0x3f, RZ, 0xc0, !PT ;  /* 0x0000003f1c027812 */ /* 0x000fc600078ec0ff */
[----:B---3--:R0:W-:Y:S04]  /*2ceb0*/  STS.U8 [R14+UR4+0x3800], R26 ;  /* 0x0038001a0e007988 */ /* 0x0081e80008000004 */
[----:B----4-:R1:W-:Y:S04]  /*2cec0*/  STS.U8 [R14+UR4+0x38c0], R27 ;  /* 0x0038c01b0e007988 */ /* 0x0103e80008000004 */
[----:B0-----:R-:W3:Y:S04]  /*2ced0*/  LDL.LU R26, [R1+0x232c] ;  /* 0x00232c00011a7983 */ /* 0x001ee80000300800 */
[----:B-1----:R-:W4:Y:S04]  /*2cee0*/  LDL.LU R27, [R1+0x2328] ;  /* 0x00232800011b7983 */ /* 0x002f280000300800 */
        /* <DEDUP_REMOVED lines=15> */
[----:B------:R0:W-:Y:S04]  /*2cfe0*/  STS.U8 [R14+UR4+0x3880], R0 ;  /* 0x003880000e007988 */ /* 0x0001e80008000004 */
[----:B------:R-:W3:Y:S04]  /*2cff0*/  LDL.LU R20, [R1+0xfc] ;  /* 0x0000fc0001147983 */ /* 0x000ee80000300800 */
[----:B------:R1:W-:Y:S04]  /*2d000*/  STS.U8 [R14+UR4+0x3940], R13 ;  /* 0x0039400d0e007988 */ /* 0x0003e80008000004 */
[----:B------:R-:W-:Y:S04]  /*2d010*/  STS.U8 [R14+UR4+0x3900], R15 ;  /* 0x0039000f0e007988 */ /* 0x000fe80008000004 */
[----:B0-----:R-:W3:Y:S04]  /*2d020*/  LDL.LU R0, [R1+0x9654] ;  /* 0x0096540001007983 */ /* 0x001ee80000300800 */
[----:B-1----:R-:W3:Y:S04]  /*2d030*/  LDL.LU R13, [R1+0x9650] ;  /* 0x00965000010d7983 */ /* 0x002ee80000300800 */
[----:B--2---:R0:W-:Y:S04]  /*2d040*/  STS.U8 [R14+UR4+0x39c0], R29 ;  /* 0x0039c01d0e007988 */ /* 0x0041e80008000004 */
[----:B0-----:R-:W2:Y:S01]  /*2d050*/  LDL.LU R29, [R1+0x964c] ;  /* 0x00964c00011d7983 */ /* 0x001ea20000300800 */
[----:B------:R-:W-:-:S03]  /*2d060*/  LOP3.LUT R15, R2, 0x28, RZ, 0x3c, !PT ;  /* 0x00000028020f7812 */ /* 0x000fc600078e3cff */
[----:B--2---:R0:W-:Y:S04]  /*2d070*/  STS.U8 [R14+UR4+0x3980], R29 ;  /* 0x0039801d0e007988 */ /* 0x0041e80008000004 */
[----:B0-----:R-:W2:Y:S04]  /*2d080*/  LDL.LU R14, [R1+0x9648] ;  /* 0x00964800010e7983 */ /* 0x001ea80000300800 */
[----:B------:R0:W-:Y:S04]  /*2d090*/  STL [R1+0x95d8], R29 ;  /* 0x0095d81d01007387 */ /* 0x0001e80000100800 */
[----:B0-----:R-:W2:Y:S04]  /*2d0a0*/  LDL.LU R29, [R1+0x2240] ;  /* 0x00224000011d7983 */ /* 0x001ea80000300800 */
[----:B------:R0:W-:Y:S04]  /*2d0b0*/  STS.U8 [R15+UR4+0xa00], R21 ;  /* 0x000a00150f007988 */ /* 0x0001e80008000004 */
[----:B------:R1:W-:Y:S04]  /*2d0c0*/  STS.U8 [R15+UR4+0xa40], R22 ;  /* 0x000a40160f007988 */ /* 0x0003e80008000004 */
[----:B------:R0:W-:Y:S04]  /*2d0d0*/  STS.U8 [R15+UR4+0xa80], R23 ;  /* 0x000a80170f007988 */ /* 0x0001e80008000004 */
[----:B------:R0:W-:Y:S04]  /*2d0e0*/  STS.U8 [R15+UR4+0xac0], R24 ;  /* 0x000ac0180f007988 */ /* 0x0001e80008000004 */
[----:B------:R1:W-:Y:S04]  /*2d0f0*/  STS.U8 [R15+UR4+0xb00], R25 ;  /* 0x000b00190f007988 */ /* 0x0003e80008000004 */
[----:B---3--:R3:W-:Y:S04]  /*2d100*/  STS.U8 [R15+UR4+0xb40], R26 ;  /* 0x000b401a0f007988 */ /* 0x0087e80008000004 */
[----:B0-----:R-:W2:Y:S04]  /*2d110*/  LDL.LU R21, [R1+0x9644] ;  /* 0x0096440001157983 */ /* 0x001ea80000300800 */
[----:B-1----:R-:W2:Y:S04]  /*2d120*/  LDL.LU R22, [R1+0x9640] ;  /* 0x0096400001167983 */ /* 0x002ea80000300800 */
[----:B------:R-:W2:Y:S04]  /*2d130*/  LDL.LU R23, [R1+0x963c] ;  /* 0x00963c0001177983 */ /* 0x000ea80000300800 */
[----:B------:R-:W2:Y:S04]  /*2d140*/  LDL.LU R24, [R1+0x9638] ;  /* 0x0096380001187983 */ /* 0x000ea80000300800 */
[----:B------:R-:W2:Y:S04]  /*2d150*/  LDL.LU R25, [R1+0x9634] ;  /* 0x0096340001197983 */ /* 0x000ea80000300800 */
[----:B---3--:R-:W3:Y:S04]  /*2d160*/  LDL.LU R26, [R1+0x9630] ;  /* 0x00963000011a7983 */ /* 0x008ee80000300800 */
[----:B----4-:R0:W-:Y:S04]  /*2d170*/  STS.U8 [R15+UR4+0xb80], R27 ;  /* 0x000b801b0f007988 */ /* 0x0101e80008000004 */
[----:B------:R1:W-:Y:S04]  /*2d180*/  STS.U8 [R15+UR4+0xbc0], R28 ;  /* 0x000bc01c0f007988 */ /* 0x0003e80008000004 */
[----:B0-----:R-:W4:Y:S04]  /*2d190*/  LDL.LU R27, [R1+0x962c] ;  /* 0x00962c00011b7983 */ /* 0x001f280000300800 */
[----:B-1----:R-:W3:Y:S04]  /*2d1a0*/  LDL.LU R28, [R1+0x9628] ;  /* 0x00962800011c7983 */ /* 0x002ee80000300800 */
[----:B--2---:R-:W-:Y:S04]  /*2d1b0*/  STS.U8 [R15+UR4+0x1a40], R29 ;  /* 0x001a401d0f007988 */ /* 0x004fe80008000004 */
        /* <DEDUP_REMOVED lines=10> */
[----:B------:R0:W-:Y:S04]  /*2d260*/  STS.U8 [R15+UR4+0x2ac0], R16 ;  /* 0x002ac0100f007988 */ /* 0x0001e80008000004 */
[----:B------:R1:W-:Y:S04]  /*2d270*/  STS.U8 [R15+UR4+0x2b00], R17 ;  /* 0x002b00110f007988 */ /* 0x0003e80008000004 */
[----:B------:R2:W-:Y:S04]  /*2d280*/  STS.U8 [R15+UR4+0x2b40], R18 ;  /* 0x002b40120f007988 */ /* 0x0005e80008000004 */
[----:B------:R1:W-:Y:S04]  /*2d290*/  STS.U8 [R15+UR4+0x2b80], R19 ;  /* 0x002b80130f007988 */ /* 0x0003e80008000004 */
[----:B------:R2:W-:Y:S04]  /*2d2a0*/  STS.U8 [R15+UR4+0x2bc0], R20 ;  /* 0x002bc0140f007988 */ /* 0x0005e80008000004 */
[----:B0-----:R-:W4:Y:S04]  /*2d2b0*/  LDL.LU R16, [R1+0x2320] ;  /* 0x0023200001107983 */ /* 0x001f280000300800 */
[----:B-1----:R-:W4:Y:S04]  /*2d2c0*/  LDL.LU R17, [R1+0x231c] ;  /* 0x00231c0001117983 */ /* 0x002f280000300800 */
[----:B--2---:R-:W2:Y:S04]  /*2d2d0*/  LDL.LU R18, [R1+0x2318] ;  /* 0x0023180001127983 */ /* 0x004ea80000300800 */
        /* <DEDUP_REMOVED lines=13> */
[----:B---3--:R-:W-:Y:S04]  /*2d3b0*/  STS.U8 [R15+UR4+0x3a40], R28 ;  /* 0x003a401c0f007988 */ /* 0x008fe80008000004 */
[----:B------:R0:W-:Y:S04]  /*2d3c0*/  STL [R1+0x95dc], R28 ;  /* 0x0095dc1c01007387 */ /* 0x0001e80000100800 */
[----:B----4-:R-:W-:Y:S04]  /*2d3d0*/  STS.U8 [R15+UR4+0x3a00], R27 ;  /* 0x003a001b0f007988 */ /* 0x010fe80008000004 */
[----:B------:R-:W-:Y:S04]  /*2d3e0*/  STS.U8 [R15+UR4+0x3ac0], R26 ;  /* 0x003ac01a0f007988 */ /* 0x000fe80008000004 */
[----:B------:R-:W-:Y:S04]  /*2d3f0*/  STS.U8 [R15+UR4+0x3a80], R25 ;  /* 0x003a80190f007988 */ /* 0x000fe80008000004 */
[----:B0-----:R-:W3:Y:S04]  /*2d400*/  LDL.LU R28, [R1+0x2210] ;  /* 0x00221000011c7983 */ /* 0x001ee80000300800 */
[----:B------:R0:W-:Y:S04]  /*2d410*/  STL [R1+0x95e0], R27 ;  /* 0x0095e01b01007387 */ /* 0x0001e80000100800 */
[----:B------:R-:W-:Y:S04]  /*2d420*/  STS.U8 [R15+UR4+0x3b40], R24 ;  /* 0x003b40180f007988 */ /* 0x000fe80008000004 */
[----:B------:R-:W-:Y:S04]  /*2d430*/  STS.U8 [R15+UR4+0x3b00], R23 ;  /* 0x003b00170f007988 */ /* 0x000fe80008000004 */
[----:B0-----:R-:W4:Y:S04]  /*2d440*/  LDL.LU R27, [R1+0x2214] ;  /* 0x00221400011b7983 */ /* 0x001f280000300800 */
[----:B------:R0:W-:Y:S04]  /*2d450*/  STL [R1+0x95e4], R26 ;  /* 0x0095e41a01007387 */ /* 0x0001e80000100800 */
[----:B------:R-:W-:Y:S04]  /*2d460*/  STS.U8 [R15+UR4+0x3bc0], R22 ;  /* 0x003bc0160f007988 */ /* 0x000fe80008000004 */
[----:B------:R-:W-:Y:S04]  /*2d470*/  STS.U8 [R15+UR4+0x3b80], R21 ;  /* 0x003b80150f007988 */ /* 0x000fe80008000004 */
[----:B0-----:R-:W3:Y:S04]  /*2d480*/  LDL.LU R26, [R1+0x2218] ;  /* 0x00221800011a7983 */ /* 0x001ee80000300800 */
[----:B------:R0:W-:Y:S04]  /*2d490*/  STL [R1+0x95e8], R25 ;  /* 0x0095e81901007387 */ /* 0x0001e80000100800 */
[----:B0-----:R-:W3:Y:S04]  /*2d4a0*/  LDL.LU R25, [R1+0x221c] ;  /* 0x00221c0001197983 */ /* 0x001ee80000300800 */
[----:B------:R0:W-:Y:S04]  /*2d4b0*/  STL [R1+0x95ec], R24 ;  /* 0x0095ec1801007387 */ /* 0x0001e80000100800 */
[----:B0-----:R-:W3:Y:S04]  /*2d4c0*/  LDL.LU R24, [R1+0x2220] ;  /* 0x0022200001187983 */ /* 0x001ee80000300800 */
[----:B------:R0:W-:Y:S04]  /*2d4d0*/  STL [R1+0x95f0], R23 ;  /* 0x0095f01701007387 */ /* 0x0001e80000100800 */
[----:B0-----:R-:W3:Y:S04]  /*2d4e0*/  LDL.LU R23, [R1+0x2304] ;  /* 0x0023040001177983 */ /* 0x001ee80000300800 */
[----:B------:R0:W-:Y:S04]  /*2d4f0*/  STL [R1+0x95f4], R22 ;  /* 0x0095f41601007387 */ /* 0x0001e80000100800 */
[----:B0-----:R-:W3:Y:S04]  /*2d500*/  LDL.LU R22, [R1+0x2308] ;  /* 0x0023080001167983 */ /* 0x001ee80000300800 */
[----:B------:R-:W3:Y:S04]  /*2d510*/  LDL.LU R15, [R1+0x9624] ;  /* 0x00962400010f7983 */ /* 0x000ee80000300800 */
[----:B------:R0:W-:Y:S04]  /*2d520*/  STL [R1+0x95f8], R21 ;  /* 0x0095f81501007387 */ /* 0x0001e80000100800 */
[----:B0-----:R-:W3:Y:S01]  /*2d530*/  LDL.LU R21, [R1+0x230c] ;  /* 0x00230c0001157983 */ /* 0x001ee20000300800 */
[----:B------:R-:W-:-:S05]  /*2d540*/  LOP3.LUT R2, R2, 0x30, RZ, 0x3c, !PT ;  /* 0x0000003002027812 */ /* 0x000fca00078e3cff */
[----:B------:R0:W-:Y:S04]  /*2d550*/  STS.U8 [R2+UR4+0xc00], R16 ;  /* 0x000c001002007988 */ /* 0x0001e80008000004 */
[----:B------:R1:W-:Y:S04]  /*2d560*/  STS.U8 [R2+UR4+0xc40], R17 ;  /* 0x000c401102007988 */ /* 0x0003e80008000004 */
[----:B--2---:R2:W-:Y:S04]  /*2d570*/  STS.U8 [R2+UR4+0xc80], R18 ;  /* 0x000c801202007988 */ /* 0x0045e80008000004 */
[----:B------:R1:W-:Y:S04]  /*2d580*/  STS.U8 [R2+UR4+0xcc0], R19 ;  /* 0x000cc01302007988 */ /* 0x0003e80008000004 */
[----:B------:R2:W-:Y:S04]  /*2d590*/  STS.U8 [R2+UR4+0xd00], R20 ;  /* 0x000d001402007988 */ /* 0x0005e80008000004 */
[----:B0-----:R-:W4:Y:S04]  /*2d5a0*/  LDL.LU R16, [R1+0x9620] ;  /* 0x0096200001107983 */ /* 0x001f280000300800 */
[----:B-1----:R-:W4:Y:S04]  /*2d5b0*/  LDL.LU R17, [R1+0x961c] ;  /* 0x00961c0001117983 */ /* 0x002f280000300800 */
[----:B--2---:R-:W2:Y:S04]  /*2d5c0*/  LDL.LU R18, [R1+0x9618] ;  /* 0x0096180001127983 */ /* 0x004ea80000300800 */
[----:B------:R-:W2:Y:S04]  /*2d5d0*/  LDL.LU R19, [R1+0x9614] ;  /* 0x0096140001137983 */ /* 0x000ea80000300800 */
[----:B------:R-:W2:Y:S04]  /*2d5e0*/  LDL.LU R20, [R1+0x9610] ;  /* 0x0096100001147983 */ /* 0x000ea80000300800 */
[----:B---3--:R0:W-:Y:S04]  /*2d5f0*/  STS.U8 [R2+UR4+0xd40], R21 ;  /* 0x000d401502007988 */ /* 0x0081e80008000004 */
[----:B0-----:R-:W3:Y:S04]  /*2d600*/  LDL.LU R21, [R1+0x22f0] ;  /* 0x0022f00001157983 */ /* 0x001ee80000300800 */
[----:B---3--:R0:W-:Y:S04]  /*2d610*/  STL [R1+0x95fc], R21 ;  /* 0x0095fc1501007387 */ /* 0x0081e80000100800 */
[----:B0-----:R-:W3:Y:S04]  /*2d620*/  LDL.LU R21, [R1+0x22f4] ;  /* 0x0022f40001157983 */ /* 0x001ee80000300800 */
[----:B---3--:R0:W-:Y:S04]  /*2d630*/  STL [R1+0x9600], R21 ;  /* 0x0096001501007387 */ /* 0x0081e80000100800 */
[----:B0-----:R-:W3:Y:S04]  /*2d640*/  LDL.LU R21, [R1+0x22f8] ;  /* 0x0022f80001157983 */ /* 0x001ee80000300800 */
[----:B---3--:R0:W-:Y:S04]  /*2d650*/  STL [R1+0x9604], R21 ;  /* 0x0096041501007387 */ /* 0x0081e80000100800 */
[----:B0-----:R-:W3:Y:S04]  /*2d660*/  LDL.LU R21, [R1+0x22fc] ;  /* 0x0022fc0001157983 */ /* 0x001ee80000300800 */
[----:B------:R-:W-:Y:S04]  /*2d670*/  STS.U8 [R2+UR4+0xd80], R22 ;  /* 0x000d801602007988 */ /* 0x000fe80008000004 */
[----:B------:R-:W-:Y:S04]  /*2d680*/  STS.U8 [R2+UR4+0xdc0], R23 ;  /* 0x000dc01702007988 */ /* 0x000fe80008000004 */
[----:B------:R-:W-:Y:S04]  /*2d690*/  STS.U8 [R2+UR4+0x1c40], R24 ;  /* 0x001c401802007988 */ /* 0x000fe80008000004 */
[----:B---3--:R0:W-:Y:S04]  /*2d6a0*/  STL [R1+0x9608], R21 ;  /* 0x0096081501007387 */ /* 0x0081e80000100800 */
[----:B0-----:R-:W3:Y:S04]  /*2d6b0*/  LDL.LU R21, [R1+0x2300] ;  /* 0x0023000001157983 */ /* 0x001ee80000300800 */
[----:B------:R0:W-:Y:S04]  /*2d6c0*/  STS.U8 [R2+UR4+0x1c00], R25 ;  /* 0x001c001902007988 */ /* 0x0001e80008000004 */
[----:B------:R1:W-:Y:S04]  /*2d6d0*/  STS.U8 [R2+UR4+0x1cc0], R26 ;  /* 0x001cc01a02007988 */ /* 0x0003e80008000004 */
[----:B----4-:R4:W-:Y:S04]  /*2d6e0*/  STS.U8 [R2+UR4+0x1c80], R27 ;  /* 0x001c801b02007988 */ /* 0x0109e80008000004 */
[----:B------:R0:W-:Y:S04]  /*2d6f0*/  STS.U8 [R2+UR4+0x1d40], R28 ;  /* 0x001d401c02007988 */ /* 0x0001e80008000004 */
        /* <DEDUP_REMOVED lines=11> */
[----:B---3--:R3:W-:Y:S04]  /*2d7b0*/  STL [R1+0x960c], R21 ;  /* 0x00960c1501007387 */ /* 0x0087e80000100800 */
[----:B------:R-:W2:Y:S04]  /*2d7c0*/  LDL.LU R22, [R1+0x22ec] ;  /* 0x0022ec0001167983 */ /* 0x000ea80000300800 */
[----:B------:R-:W2:Y:S04]  /*2d7d0*/  LDL.LU R23, [R1+0x22e8] ;  /* 0x0022e80001177983 */ /* 0x000ea80000300800 */
[----:B------:R-:W2:Y:S04]  /*2d7e0*/  LDL.LU R24, [R1+0x22e4] ;  /* 0x0022e40001187983 */ /* 0x000ea80000300800 */
[----:B0-----:R-:W2:Y:S04]  /*2d7f0*/  LDL.LU R25, [R1+0x2200] ;  /* 0x0022000001197983 */ /* 0x001ea80000300800 */
[----:B-1----:R-:W2:Y:S04]  /*2d800*/  LDL.LU R26, [R1+0x21fc] ;  /* 0x0021fc00011a7983 */ /* 0x002ea80000300800 */
[----:B----4-:R-:W4:Y:S04]  /*2d810*/  LDL.LU R27, [R1+0x21f8] ;  /* 0x0021f800011b7983 */ /* 0x010f280000300800 */
[----:B------:R-:W4:Y:S04]  /*2d820*/  LDL.LU R28, [R1+0x21f4] ;  /* 0x0021f400011c7983 */ /* 0x000f280000300800 */
[----:B------:R-:W4:Y:S04]  /*2d830*/  LDL.LU R29, [R1+0x21f0] ;  /* 0x0021f000011d7983 */ /* 0x000f280000300800 */
[----:B------:R-:W4:Y:S01]  /*2d840*/  LDL.LU R5, [R1+0x21ec] ;  /* 0x0021ec0001057983 */ /* 0x000f220000300800 */
[----:B---3--:R-:W-:-:S03]  /*2d850*/  LOP3.LUT R21, R0, 0x30, RZ, 0x3c, !PT ;  /* 0x0000003000157812 */ /* 0x008fc600078e3cff */
[----:B------:R-:W3:Y:S04]  /*2d860*/  LDL.LU R4, [R1+0x21e8] ;  /* 0x0021e80001047983 */ /* 0x000ee80000300800 */
[----:B------:R-:W3:Y:S04]  /*2d870*/  LDL.LU R3, [R1+0x1fc] ;  /* 0x0001fc0001037983 */ /* 0x000ee80000300800 */
[----:B------:R-:W3:Y:S04]  /*2d880*/  LDL.LU R6, [R1+0xd8] ;  /* 0x0000d80001067983 */ /* 0x000ee80000300800 */
[----:B--2---:R-:W-:Y:S04]  /*2d890*/  STS.U8 [R21+UR4+0x3c40], R20 ;  /* 0x003c401415007988 */ /* 0x004fe80008000004 */
[----:B------:R-:W2:Y:S04]  /*2d8a0*/  LDL.LU R7, [R1+0xd4] ;  /* 0x0000d40001077983 */ /* 0x000ea80000300800 */
[----:B------:R-:W-:Y:S04]  /*2d8b0*/  STS.U8 [R21+UR4+0x3c00], R19 ;  /* 0x003c001315007988 */ /* 0x000fe80008000004 */
        /* <DEDUP_REMOVED lines=11> */
[----:B------:R0:W-:Y:S04]  /*2d970*/  STS.U8 [R21+UR4+0x3d80], R13 ;  /* 0x003d800d15007988 */ /* 0x0001e80008000004 */
[----:B0-----:R-:W2:Y:S01]  /*2d980*/  LDL.LU R21, [R1+0x960c] ;  /* 0x00960c0001157983 */ /* 0x001ea20000300800 */
[----:B------:R-:W-:-:S05]  /*2d990*/  LOP3.LUT R0, R0, 0x38, RZ, 0x3c, !PT ;  /* 0x0000003800007812 */ /* 0x000fca00078e3cff */
[----:B--2---:R0:W-:Y:S04]  /*2d9a0*/  STS.U8 [R0+UR4+0xe00], R21 ;  /* 0x000e001500007988 */ /* 0x0041e80008000004 */
[----:B0-----:R-:W2:Y:S04]  /*2d9b0*/  LDL.LU R21, [R1+0x9608] ;  /* 0x0096080001157983 */ /* 0x001ea80000300800 */
[----:B--2---:R0:W-:Y:S04]  /*2d9c0*/  STS.U8 [R0+UR4+0xe40], R21 ;  /* 0x000e401500007988 */ /* 0x0041e80008000004 */
[----:B0-----:R-:W2:Y:S04]  /*2d9d0*/  LDL.LU R21, [R1+0x9604] ;  /* 0x0096040001157983 */ /* 0x001ea80000300800 */
[----:B--2---:R0:W-:Y:S04]  /*2d9e0*/  STS.U8 [R0+UR4+0xe80], R21 ;  /* 0x000e801500007988 */ /* 0x0041e80008000004 */
[----:B0-----:R-:W2:Y:S04]  /*2d9f0*/  LDL.LU R21, [R1+0x9600] ;  /* 0x0096000001157983 */ /* 0x001ea80000300800 */
[----:B--2---:R0:W-:Y:S04]  /*2da00*/  STS.U8 [R0+UR4+0xec0], R21 ;  /* 0x000ec01500007988 */ /* 0x0041e80008000004 */
[----:B0-----:R-:W2:Y:S04]  /*2da10*/  LDL.LU R21, [R1+0x95fc] ;  /* 0x0095fc0001157983 */ /* 0x001ea80000300800 */
[----:B--2---:R0:W-:Y:S04]  /*2da20*/  STS.U8 [R0+UR4+0xf00], R21 ;  /* 0x000f001500007988 */ /* 0x0041e80008000004 */
[----:B------:R1:W-:Y:S04]  /*2da30*/  STS.U8 [R0+UR4+0xf40], R22 ;  /* 0x000f401600007988 */ /* 0x0003e80008000004 */
[----:B------:R2:W-:Y:S04]  /*2da40*/  STS.U8 [R0+UR4+0xf80], R23 ;  /* 0x000f801700007988 */ /* 0x0005e80008000004 */
[----:B------:R0:W-:Y:S04]  /*2da50*/  STS.U8 [R0+UR4+0xfc0], R24 ;  /* 0x000fc01800007988 */ /* 0x0001e80008000004 */
[----:B------:R1:W-:Y:S04]  /*2da60*/  STS.U8 [R0+UR4+0x1e40], R25 ;  /* 0x001e401900007988 */ /* 0x0003e80008000004 */
[----:B------:R2:W-:Y:S04]  /*2da70*/  STS.U8 [R0+UR4+0x1e00], R26 ;  /* 0x001e001a00007988 */ /* 0x0005e80008000004 */
[----:B0-----:R-:W3:Y:S04]  /*2da80*/  LDL.LU R21, [R1+0x95f8] ;  /* 0x0095f80001157983 */ /* 0x001ee80000300800 */
[----:B-1----:R-:W3:Y:S04]  /*2da90*/  LDL.LU R22, [R1+0x95f4] ;  /* 0x0095f40001167983 */ /* 0x002ee80000300800 */
[----:B--2---:R-:W2:Y:S04]  /*2daa0*/  LDL.LU R23, [R1+0x95f0] ;  /* 0x0095f00001177983 */ /* 0x004ea80000300800 */
[----:B------:R-:W2:Y:S04]  /*2dab0*/  LDL.LU R24, [R1+0x95ec] ;  /* 0x0095ec0001187983 */ /* 0x000ea80000300800 */
[----:B------:R-:W2:Y:S04]  /*2dac0*/  LDL.LU R25, [R1+0x95e8] ;  /* 0x0095e80001197983 */ /* 0x000ea80000300800 */
[----:B------:R-:W2:Y:S04]  /*2dad0*/  LDL.LU R26, [R1+0x95e4] ;  /* 0x0095e400011a7983 */ /* 0x000ea80000300800 */
[----:B----4-:R0:W-:Y:S04]  /*2dae0*/  STS.U8 [R0+UR4+0x1ec0], R27 ;  /* 0x001ec01b00007988 */ /* 0x0101e80008000004 */
[----:B------:R1:W-:Y:S04]  /*2daf0*/  STS.U8 [R0+UR4+0x1e80], R28 ;  /* 0x001e801c00007988 */ /* 0x0003e80008000004 */
[----:B------:R4:W-:Y:S04]  /*2db00*/  STS.U8 [R0+UR4+0x1f40], R29 ;  /* 0x001f401d00007988 */ /* 0x0009e80008000004 */
[----:B------:R0:W-:Y:S04]  /*2db10*/  STS.U8 [R0+UR4+0x1f00], R5 ;  /* 0x001f000500007988 */ /* 0x0001e80008000004 */
[----:B---3--:R3:W-:Y:S04]  /*2db20*/  STS.U8 [R0+UR4+0x1fc0], R4 ;  /* 0x001fc00400007988 */ /* 0x0087e80008000004 */
[----:B------:R3:W-:Y:S04]  /*2db30*/  STS.U8 [R0+UR4+0x1f80], R3 ;  /* 0x001f800300007988 */ /* 0x0007e80008000004 */
[----:B0-----:R-:W2:Y:S04]  /*2db40*/  LDL.LU R27, [R1+0x95e0] ;  /* 0x0095e000011b7983 */ /* 0x001ea80000300800 */
[----:B-1----:R-:W2:Y:S04]  /*2db50*/  LDL.LU R28, [R1+0x95dc] ;  /* 0x0095dc00011c7983 */ /* 0x002ea80000300800 */
[----:B----4-:R-:W4:Y:S04]  /*2db60*/  LDL.LU R29, [R1+0x95d8] ;  /* 0x0095d800011d7983 */ /* 0x010f280000300800 */
[----:B------:R-:W2:Y:S04]  /*2db70*/  LDL.LU R5, [R1+0x95d4] ;  /* 0x0095d40001057983 */ /* 0x000ea80000300800 */
[----:B---3--:R-:W3:Y:S04]  /*2db80*/  LDL.LU R4, [R1+0x95d0] ;  /* 0x0095d00001047983 */ /* 0x008ee80000300800 */
[----:B------:R-:W2:Y:S04]  /*2db90*/  LDL.LU R3, [R1+0x95cc] ;  /* 0x0095cc0001037983 */ /* 0x000ea80000300800 */
[----:B------:R0:W-:Y:S04]  /*2dba0*/  STS.U8 [R0+UR4+0x2e00], R6 ;  /* 0x002e000600007988 */ /* 0x0001e80008000004 */
[----:B------:R1:W-:Y:S04]  /*2dbb0*/  STS.U8 [R0+UR4+0x2e40], R7 ;  /* 0x002e400700007988 */ /* 0x0003e80008000004 */
[----:B------:R0:W-:Y:S04]  /*2dbc0*/  STS.U8 [R0+UR4+0x2e80], R2 ;  /* 0x002e800200007988 */ /* 0x0001e80008000004 */
[----:B------:R0:W-:Y:S04]  /*2dbd0*/  STS.U8 [R0+UR4+0x2ec0], R8 ;  /* 0x002ec00800007988 */ /* 0x0001e80008000004 */
[----:B------:R1:W-:Y:S04]  /*2dbe0*/  STS.U8 [R0+UR4+0x2f00], R9 ;  /* 0x002f000900007988 */ /* 0x0003e80008000004 */
[----:B------:R1:W-:Y:S04]  /*2dbf0*/  STS.U8 [R0+UR4+0x2f40], R10 ;  /* 0x002f400a00007988 */ /* 0x0003e80008000004 */
[----:B0-----:R-:W2:Y:S04]  /*2dc00*/  LDL.LU R6, [R1+0x95c8] ;  /* 0x0095c80001067983 */ /* 0x001ea80000300800 */
[----:B-1----:R-:W2:Y:S04]  /*2dc10*/  LDL.LU R7, [R1+0x95c4] ;  /* 0x0095c40001077983 */ /* 0x002ea80000300800 */
[----:B------:R-:W2:Y:S04]  /*2dc20*/  LDL R2, [R1+0x2fe8] ;  /* 0x002fe80001027983 */ /* 0x000ea80000100800 */
[----:B------:R-:W2:Y:S04]  /*2dc30*/  LDL.LU R8, [R1+0x95c0] ;  /* 0x0095c00001087983 */ /* 0x000ea80000300800 */
[----:B------:R-:W2:Y:S04]  /*2dc40*/  LDL.LU R9, [R1+0x95bc] ;  /* 0x0095bc0001097983 */ /* 0x000ea80000300800 */
[----:B------:R-:W2:Y:S04]  /*2dc50*/  LDL.LU R10, [R1+0x95b8] ;  /* 0x0095b800010a7983 */ /* 0x000ea80000300800 */
[----:B------:R0:W-:Y:S04]  /*2dc60*/  STS.U8 [R0+UR4+0x2f80], R11 ;  /* 0x002f800b00007988 */ /* 0x0001e80008000004 */
[----:B------:R1:W-:Y:S04]  /*2dc70*/  STS.U8 [R0+UR4+0x2fc0], R12 ;  /* 0x002fc00c00007988 */ /* 0x0003e80008000004 */
[----:B0-----:R-:W2:Y:S04]  /*2dc80*/  LDL.LU R11, [R1+0x95b4] ;  /* 0x0095b400010b7983 */ /* 0x001ea80000300800 */
[----:B-1----:R-:W2:Y:S04]  /*2dc90*/  LDL.LU R12, [R1+0x95b0] ;  /* 0x0095b000010c7983 */ /* 0x002ea80000300800 */
[----:B--2---:R-:W-:Y:S04]  /*2dca0*/  STS.U8 [R0+UR4+0x3e40], R12 ;  /* 0x003e400c00007988 */ /* 0x004fe80008000004 */
[----:B------:R-:W-:Y:S04]  /*2dcb0*/  STS.U8 [R0+UR4+0x3e00], R11 ;  /* 0x003e000b00007988 */ /* 0x000fe80008000004 */
[----:B------:R-:W-:Y:S04]  /*2dcc0*/  STS.U8 [R0+UR4+0x3ec0], R10 ;  /* 0x003ec00a00007988 */ /* 0x000fe80008000004 */
[----:B------:R-:W-:Y:S04]  /*2dcd0*/  STS.U8 [R0+UR4+0x3e80], R9 ;  /* 0x003e800900007988 */ /* 0x000fe80008000004 */
[----:B------:R-:W-:Y:S04]  /*2dce0*/  STS.U8 [R0+UR4+0x3f40], R8 ;  /* 0x003f400800007988 */ /* 0x000fe80008000004 */
[----:B------:R-:W-:Y:S04]  /*2dcf0*/  STS.U8 [R0+UR4+0x3f00], R7 ;  /* 0x003f000700007988 */ /* 0x000fe80008000004 */
[----:B------:R-:W-:Y:S04]  /*2dd00*/  STS.U8 [R0+UR4+0x3fc0], R6 ;  /* 0x003fc00600007988 */ /* 0x000fe80008000004 */
[----:B------:R0:W-:Y:S04]  /*2dd10*/  STS.U8 [R0+UR4+0x3f80], R3 ;  /* 0x003f800300007988 */ /* 0x0001e80008000004 */
[----:B0-----:R-:W2:Y:S04]  /*2dd20*/  LDL.LU R0, [R1+0x95ac] ;  /* 0x0095ac0001007983 */ /* 0x001ea80000300800 */
[----:B------:R-:W2:Y:S01]  /*2dd30*/  LDL R3, [R1+0x2fd8] ;  /* 0x002fd80001037983 */ /* 0x000ea20000100800 */
[----:B------:R-:W-:Y:S01]  /*2dd40*/  BAR.SYNC.DEFER_BLOCKING 0x0 ;  /* 0x0000000000007b1d */ /* 0x000fe20000010000 */
[----:B------:R-:W-:-:S06]  /*2dd50*/  PRMT R5, RZ, 0x7610, R5 ;  /* 0x00007610ff057816 */ /* 0x000fcc0000000005 */
[----:B--2---:R-:W2:Y:S04]  /*2dd60*/  @!P0 LDG.E.U8 R5, desc[UR6][R2.64] ;  /* 0x0000000602058981 */ /* 0x004ea8000c1e1100 */
[----:B--2---:R0:W-:Y:S04]  /*2dd70*/  STL [R1+0x1cc], R5 ;  /* 0x0001cc0501007387 */ /* 0x0041e80000100800 */
[----:B0-----:R-:W2:Y:S04]  /*2dd80*/  LDL.LU R5, [R1+0x95a8] ;  /* 0x0095a80001057983 */ /* 0x001ea80000300800 */
[----:B------:R-:W2:Y:S04]  /*2dd90*/  LDL R2, [R1+0x2fe4] ;  /* 0x002fe40001027983 */ /* 0x000ea80000100800 */
[----:B------:R-:W2:Y:S01]  /*2dda0*/  LDL R3, [R1+0x3000] ;  /* 0x0030000001037983 */ /* 0x000ea20000100800 */
[----:B------:R-:W-:-:S02]  /*2ddb0*/  PRMT R0, RZ, 0x7610, R0 ;  /* 0x00007610ff007816 */ /* 0x000fc40000000000 */
[----:B--2---:R-:W-:-:S04]  /*2ddc0*/  @!P0 LOP3.LUT R3, R3, R2, RZ, 0x3c, !PT ;  /* 0x0000000203038212 */ /* 0x004fc800078e3cff */
[----:B------:R-:W-:-:S04]  /*2ddd0*/  @!P0 LOP3.LUT R2, R3, R2, RZ, 0x3c, !PT ;  /* 0x0000000203028212 */ /* 0x000fc800078e3cff */
[----:B------:R-:W-:-:S05]  /*2dde0*/  @!P0 LOP3.LUT R3, R3, R2, RZ, 0x3c, !PT ;  /* 0x0000000203038212 */ /* 0x000fca00078e3cff */
[----:B------:R-:W2:Y:S04]  /*2ddf0*/  @!P0 LDG.E.U8 R0, desc[UR6][R2.64] ;  /* 0x0000000602008981 */ /* 0x000ea8000c1e1100 */
[----:B--2---:R0:W-:Y:S04]  /*2de00*/  STL [R1+0x1f4], R0 ;  /* 0x0001f40001007387 */ /* 0x0041e80000100800 */
[----:B0-----:R-:W2:Y:S04]  /*2de10*/  LDL.LU R0, [R1+0x95a4] ;  /* 0x0095a40001007983 */ /* 0x001ea80000300800 */
[----:B------:R-:W2:Y:S04]  /*2de20*/  LDL R2, [R1+0x2444] ;  /* 0x0024440001027983 */ /* 0x000ea80000100800 */
[----:B------:R-:W2:Y:S01]  /*2de30*/  LDL R3, [R1+0x2c20] ;  /* 0x002c200001037983 */ /* 0x000ea20000100800 */
[----:B---3--:R-:W-:-:S02]  /*2de40*/  PRMT R4, RZ, 0x7610, R4 ;  /* 0x00007610ff047816 */ /* 0x008fc40000000004 */
[----:B--2---:R-:W-:-:S04]  /*2de50*/  @!P0 LOP3.LUT R3, R3, R2, RZ, 0x3c, !PT ;  /* 0x0000000203038212 */ /* 0x004fc800078e3cff */
[----:B------:R-:W-:-:S04]  /*2de60*/  @!P0 LOP3.LUT R2, R3, R2, RZ, 0x3c, !PT ;  /* 0x0000000203028212 */ /* 0x000fc800078e3cff */
[----:B------:R-:W-:-:S05]  /*2de70*/  @!P0 LOP3.LUT R3, R3, R2, RZ, 0x3c, !PT ;  /* 0x0000000203038212 */ /* 0x000fca00078e3cff */
[----:B------:R-:W2:Y:S04]  /*2de80*/  @!P0 LDG.E.U8 R4, desc[UR6][R2.64] ;  /* 0x0000000602048981 */ /* 0x000ea8000c1e1100 */
[----:B--2---:R0:W-:Y:S04]  /*2de90*/  STL [R1+0x1f0], R4 ;  /* 0x0001f00401007387 */ /* 0x0041e80000100800 */
[----:B0-----:R-:W2:Y:S04]  /*2dea0*/  LDL.LU R4, [R1+0x95a0] ;  /* 0x0095a00001047983 */ /* 0x001ea80000300800 */
[----:B------:R-:W3:Y:S04]  /*2deb0*/  LDL R2, [R1+0x2c1c] ;  /* 0x002c1c0001027983 */ /* 0x000ee80000100800 */
[----:B------:R-:W3:Y:S01]  /*2dec0*/  LDL R3, [R1+0x2e24] ;  /* 0x002e240001037983 */ /* 0x000ee20000100800 */
[----:B------:R-:W-:-:S02]  /*2ded0*/  PRMT R0, RZ, 0x7610, R0 ;  /* 0x00007610ff007816 */ /* 0x000fc40000000000 */
[----:B---3--:R-:W-:-:S04]  /*2dee0*/  @!P0 LOP3.LUT R3, R3, R2, RZ, 0x3c, !PT ;  /* 0x0000000203038212 */ /* 0x008fc800078e3cff */
[----:B------:R-:W-:-:S04]  /*2def0*/  @!P0 LOP3.LUT R2, R3, R2, RZ, 0x3c, !PT ;  /* 0x0000000203028212 */ /* 0x000fc800078e3cff */
[----:B------:R-:W-:-:S05]  /*2df00*/  @!P0 LOP3.LUT R3, R3, R2, RZ, 0x3c, !PT ;  /* 0x0000000203038212 */ /* 0x000fca00078e3cff */
[----:B------:R-:W3:Y:S04]  /*2df10*/  @!P0 LDG.E.U8 R0, desc[UR6][R2.64] ;  /* 0x0000000602008981 */ /* 0x000ee8000c1e1100 */
[----:B---3--:R0:W-:Y:S04]  /*2df20*/  STL [R1+0x1c8], R0 ;  /* 0x0001c80001007387 */ /* 0x0081e80000100800 */
[----:B0-----:R-:W3:Y:S04]  /*2df30*/  LDL.LU R0, [R1+0x959c] ;  /* 0x00959c0001007983 */ /* 0x001ee80000300800 */
[----:B------:R-:W3:Y:S04]  /*2df40*/  LDL R2, [R1+0x2c18] ;  /* 0x002c180001027983 */ /* 0x000ee80000100800 */
[----:B------:R-:W3:Y:S01]  /*2df50*/  LDL R3, [R1+0x2e20] ;  /* 0x002e200001037983 */ /* 0x000ee20000100800 */
[----:B--2---:R-:W-:-:S02]  /*2df60*/  PRMT R4, RZ, 0x7610, R4 ;  /* 0x00007610ff047816 */ /* 0x004fc40000000004 */
[----:B---3--:R-:W-:-:S04]  /*2df70*/  @!P0 LOP3.LUT R3, R3, R2, RZ, 0x3c, !PT ;  /* 0x0000000203038212 */ /* 0x008fc800078e3cff */
        /* <DEDUP_REMOVED lines=876> */
[----:B--2---:R0:W-:Y:S04]  /*31640*/  STL [R1], R0 ;  /* 0x0000000001007387 */ /* 0x0041e80000100800 */
[----:B0-----:R-:W2:Y:S04]  /*31650*/  LDL.LU R0, [R1+0x9414] ;  /* 0x0094140001007983 */ /* 0x001ea80000300800 */
[----:B------:R-:W3:Y:S04]  /*31660*/  LDL R2, [R1+0x2f08] ;  /* 0x002f080001027983 */ /* 0x000ee80000100800 */
[----:B------:R-:W3:Y:S01]  /*31670*/  LDL R3, [R1+0x2f44] ;  /* 0x002f440001037983 */ /* 0x000ee20000100800 */
[----:B----4-:R-:W-:-:S02]  /*31680*/  PRMT R29, RZ, 0x7610, R29 ;  /* 0x00007610ff1d7816 */ /* 0x010fc4000000001d */
[----:B---3--:R-:W-:-:S04]  /*31690*/  @!P0 LOP3.LUT R3, R3, R2, RZ, 0x3c, !PT ;  /* 0x0000000203038212 */ /* 0x008fc800078e3cff */
[----:B------:R-:W-:-:S04]  /*316a0*/  @!P0 LOP3.LUT R2, R3, R2, RZ, 0x3c, !PT ;  /* 0x0000000203028212 */ /* 0x000fc800078e3cff */
[----:B------:R-:W-:-:S05]  /*316b0*/  @!P0 LOP3.LUT R3, R3, R2, RZ, 0x3c, !PT ;  /* 0x0000000203038212 */ /* 0x000fca00078e3cff */
[----:B------:R-:W3:Y:S04]  /*316c0*/  @!P0 LDG.E.U8 R29, desc[UR6][R2.64] ;  /* 0x00000006021d8981 */ /* 0x000ee8000c1e1100 */
[----:B------:R-:W4:Y:S04]  /*316d0*/  LDL R2, [R1+0x2f10] ;  /* 0x002f100001027983 */ /* 0x000f280000100800 */
[----:B------:R-:W4:Y:S01]  /*316e0*/  LDL R3, [R1+0x2f4c] ;  /* 0x002f4c0001037983 */ /* 0x000f220000100800 */
[----:B------:R-:W-:-:S03]  /*316f0*/  PRMT R28, RZ, 0x7610, R28 ;  /* 0x00007610ff1c7816 */ /* 0x000fc6000000001c */
[----:B---3--:R0:W-:Y:S04]  /*31700*/  STL [R1+0x93d0], R29 ;  /* 0x0093d01d01007387 */ /* 0x0081e80000100800 */
[----:B0-----:R-:W3:Y:S01]  /*31710*/  LDL R29, [R1+0x2f54] ;  /* 0x002f5400011d7983 */ /* 0x001ee20000100800 */
[----:B----4-:R-:W-:-:S04]  /*31720*/  @!P0 LOP3.LUT R3, R3, R2, RZ, 0x3c, !PT ;  /* 0x0000000203038212 */ /* 0x010fc800078e3cff */
[----:B------:R-:W-:-:S04]  /*31730*/  @!P0 LOP3.LUT R2, R3, R2, RZ, 0x3c, !PT ;  /* 0x0000000203028212 */ /* 0x000fc800078e3cff */
[----:B------:R-:W-:-:S05]  /*31740*/  @!P0 LOP3.LUT R3, R3, R2, RZ, 0x3c, !PT ;  /* 0x0000000203038212 */ /* 0x000fca00078e3cff */
[----:B------:R3:W4:Y:S04]  /*31750*/  @!P0 LDG.E.U8 R28, desc[UR6][R2.64] ;  /* 0x00000006021c8981 */ /* 0x000728000c1e1100 */
[----:B------:R-:W2:Y:S01]  /*31760*/  LDL R3, [R1+0x2f18] ;  /* 0x002f180001037983 */ /* 0x000ea20000100800 */
[----:B------:R-:W-:Y:S01]  /*31770*/  PRMT R27, RZ, 0x7610, R27 ;  /* 0x00007610ff1b7816 */ /* 0x000fe2000000001b */
[----:B---3--:R-:W-:Y:S02]  /*31780*/  @!P0 IMAD.MOV.U32 R2, RZ, RZ, R29 ;  /* 0x000000ffff028224 */ /* 0x008fe400078e001d */
[----:B----4-:R0:W-:Y:S01]  /*31790*/  STL [R1+0x9398], R28 ;  /* 0x0093981c01007387 */ /* 0x0101e20000100800 */
[----:B------:R-:W-:-:S03]  /*317a0*/  PRMT R26, RZ, 0x7610, R26 ;  /* 0x00007610ff1a7816 */ /* 0x000fc6000000001a */
[----:B------:R-:W3:Y:S04]  /*317b0*/  LDL R29, [R1+0x2f38] ;  /* 0x002f3800011d7983 */ /* 0x000ee80000100800 */
[----:B--2---:R1:W2:Y:S04]  /*317c0*/  @!P0 LDG.E.U8 R27, desc[UR6][R2.64] ;  /* 0x00000006021b8981 */ /* 0x0042a8000c1e1100 */
[----:B0-----:R-:W4:Y:S04]  /*317d0*/  LDL R28, [R1+0x2f74] ;  /* 0x002f7400011c7983 */ /* 0x001f280000100800 */
[----:B------:R-:W1:Y:S04]  /*317e0*/  LDL R2, [R1+0x2f20] ;  /* 0x002f200001027983 */ /* 0x000e680000100800 */
[----:B------:R-:W1:Y:S02]  /*317f0*/  LDL R3, [R1+0x2f5c] ;  /* 0x002f5c0001037983 */ /* 0x000e640000100800 */
[----:B-1----:R-:W-:-:S04]  /*31800*/  @!P0 LOP3.LUT R3, R3, R2, RZ, 0x3c, !PT ;  /* 0x0000000203038212 */ /* 0x002fc800078e3cff */
[----:B------:R-:W-:-:S04]  /*31810*/  @!P0 LOP3.LUT R2, R3, R2, RZ, 0x3c, !PT ;  /* 0x0000000203028212 */ /* 0x000fc800078e3cff */
[----:B------:R-:W-:-:S05]  /*31820*/  @!P0 LOP3.LUT R3, R3, R2, RZ, 0x3c, !PT ;  /* 0x0000000203038212 */ /* 0x000fca00078e3cff */
[----:B------:R-:W3:Y:S04]  /*31830*/  @!P0 LDG.E.U8 R26, desc[UR6][R2.64] ;  /* 0x00000006021a8981 */ /* 0x000ee8000c1e1100 */
[----:B--2---:R0:W-:Y:S04]  /*31840*/  STL [R1+0x939c], R27 ;  /* 0x00939c1b01007387 */ /* 0x0041e80000100800 */
[----:B------:R-:W2:Y:S04]  /*31850*/  LDL R2, [R1+0x2f28] ;  /* 0x002f280001027983 */ /* 0x000ea80000100800 */
[----:B------:R-:W2:Y:S04]  /*31860*/  LDL R3, [R1+0x2f64] ;  /* 0x002f640001037983 */ /* 0x000ea80000100800 */
[----:B0-----:R-:W4:Y:S04]  /*31870*/  LDL R27, [R1+0x2f6c] ;  /* 0x002f6c00011b7983 */ /* 0x001f280000100800 */
[----:B---3--:R0:W-:Y:S04]  /*31880*/  STL [R1+0x93d4], R26 ;  /* 0x0093d41a01007387 */ /* 0x0081e80000100800 */
[----:B0-----:R-:W3:Y:S01]  /*31890*/  LDL R26, [R1+0x2f30] ;  /* 0x002f3000011a7983 */ /* 0x001ee20000100800 */
[----:B--2---:R-:W-:-:S02]  /*318a0*/  @!P0 LOP3.LUT R3, R3, R2, RZ, 0x3c, !PT ;  /* 0x0000000203038212 */ /* 0x004fc400078e3cff */
[----:B------:R-:W-:Y:S02]  /*318b0*/  PRMT R25, RZ, 0x7610, R25 ;  /* 0x00007610ff197816 */ /* 0x000fe40000000019 */
[----:B------:R-:W-:-:S04]  /*318c0*/  @!P0 LOP3.LUT R2, R3, R2, RZ, 0x3c, !PT ;  /* 0x0000000203028212 */ /* 0x000fc800078e3cff */
[----:B------:R-:W-:Y:S02]  /*318d0*/  @!P0 LOP3.LUT R3, R3, R2, RZ, 0x3c, !PT ;  /* 0x0000000203038212 */ /* 0x000fe400078e3cff */
[----:B------:R-:W-:-:S03]  /*318e0*/  PRMT R24, RZ, 0x7610, R24 ;  /* 0x00007610ff187816 */ /* 0x000fc60000000018 */
[----:B------:R4:W2:Y:S02]  /*318f0*/  @!P0 LDG.E.U8 R25, desc[UR6][R2.64] ;  /* 0x0000000602198981 */ /* 0x0008a4000c1e1100 */
[----:B----4-:R-:W-:Y:S02]  /*31900*/  @!P0 IMAD.MOV.U32 R2, RZ, RZ, R27 ;  /* 0x000000ffff028224 */ /* 0x010fe400078e001b */
[----:B---3--:R-:W-:-:S05]  /*31910*/  @!P0 IMAD.MOV.U32 R3, RZ, RZ, R26 ;  /* 0x000000ffff038224 */ /* 0x008fca00078e001a */
[----:B------:R0:W3:Y:S01]  /*31920*/  @!P0 LDG.E.U8 R24, desc[UR6][R2.64] ;  /* 0x0000000602188981 */ /* 0x0000e2000c1e1100 */
[----:B------:R-:W-:Y:S01]  /*31930*/  PRMT R23, RZ, 0x7610, R23 ;  /* 0x00007610ff177816 */ /* 0x000fe20000000017 */
[----:B0-----:R-:W-:Y:S02]  /*31940*/  @!P0 IMAD.MOV.U32 R2, RZ, RZ, R28 ;  /* 0x000000ffff028224 */ /* 0x001fe400078e001c */
[----:B------:R-:W-:Y:S01]  /*31950*/  @!P0 IMAD.MOV.U32 R3, RZ, RZ, R29 ;  /* 0x000000ffff038224 */ /* 0x000fe200078e001d */
[----:B--2---:R0:W-:Y:S04]  /*31960*/  STL [R1+0x93d8], R25 ;  /* 0x0093d81901007387 */ /* 0x0041e80000100800 */
[----:B------:R-:W2:Y:S04]  /*31970*/  @!P0 LDG.E.U8 R23, desc[UR6][R2.64] ;  /* 0x0000000602178981 */ /* 0x000ea8000c1e1100 */
[----:B0-----:R-:W4:Y:S04]  /*31980*/  LDL R25, [R1+0x2f7c] ;  /* 0x002f7c0001197983 */ /* 0x001f280000100800 */
[----:B---3--:R0:W-:Y:S01]  /*31990*/  STL [R1+0x93a0], R24 ;  /* 0x0093a01801007387 */ /* 0x0081e20000100800 */
[----:B------:R-:W-:-:S03]  /*319a0*/  PRMT R22, RZ, 0x7610, R22 ;  /* 0x00007610ff167816 */ /* 0x000fc60000000016 */
[----:B------:R-:W3:Y:S04]  /*319b0*/  LDL R29, [R1+0x2f50] ;  /* 0x002f5000011d7983 */ /* 0x000ee80000100800 */
[----:B------:R-:W3:Y:S04]  /*319c0*/  LDL R28, [R1+0x2f8c] ;  /* 0x002f8c00011c7983 */ /* 0x000ee80000100800 */
[----:B------:R-:W3:Y:S04]  /*319d0*/  LDL R27, [R1+0x2f58] ;  /* 0x002f5800011b7983 */ /* 0x000ee80000100800 */
[----:B------:R-:W3:Y:S04]  /*319e0*/  LDL R26, [R1+0x2f94] ;  /* 0x002f9400011a7983 */ /* 0x000ee80000100800 */
[----:B0-----:R-:W3:Y:S04]  /*319f0*/  LDL R24, [R1+0x2f40] ;  /* 0x002f400001187983 */ /* 0x001ee80000100800 */
[----:B--2---:R0:W-:Y:S01]  /*31a00*/  STL [R1+0x93a4], R23 ;  /* 0x0093a41701007387 */ /* 0x0041e20000100800 */
[----:B----4-:R-:W-:-:S03]  /*31a10*/  @!P0 IMAD.MOV.U32 R2, RZ, RZ, R25 ;  /* 0x000000ffff028224 */ /* 0x010fc600078e0019 */
[----:B------:R-:W2:Y:S04]  /*31a20*/  LDL R25, [R1+0x2f60] ;  /* 0x002f600001197983 */ /* 0x000ea80000100800 */
[----:B0-----:R-:W4:Y:S01]  /*31a30*/  LDL R23, [R1+0x2f84] ;  /* 0x002f840001177983 */ /* 0x001f220000100800 */
[----:B---3--:R-:W-:-:S03]  /*31a40*/  @!P0 IMAD.MOV.U32 R3, RZ, RZ, R24 ;  /* 0x000000ffff038224 */ /* 0x008fc600078e0018 */
[----:B------:R-:W3:Y:S04]  /*31a50*/  LDL R24, [R1+0x2f9c] ;  /* 0x002f9c0001187983 */ /* 0x000ee80000100800 */
[----:B------:R4:W2:Y:S04]  /*31a60*/  @!P0 LDG.E.U8 R22, desc[UR6][R2.64] ;  /* 0x0000000602168981 */ /* 0x0008a8000c1e1100 */
[----:B------:R-:W2:Y:S01]  /*31a70*/  LDL R3, [R1+0x2f48] ;  /* 0x002f480001037983 */ /* 0x000ea20000100800 */
[----:B------:R-:W-:Y:S01]  /*31a80*/  PRMT R21, RZ, 0x7610, R21 ;  /* 0x00007610ff157816 */ /* 0x000fe20000000015 */
[----:B----4-:R-:W-:Y:S01]  /*31a90*/  @!P0 IMAD.MOV.U32 R2, RZ, RZ, R23 ;  /* 0x000000ffff028224 */ /* 0x010fe200078e0017 */
[----:B------:R-:W-:-:S02]  /*31aa0*/  PRMT R20, RZ, 0x7610, R20 ;  /* 0x00007610ff147816 */ /* 0x000fc40000000014 */
[----:B------:R-:W-:Y:S02]  /*31ab0*/  PRMT R19, RZ, 0x7610, R19 ;  /* 0x00007610ff137816 */ /* 0x000fe40000000013 */
[----:B------:R-:W-:Y:S01]  /*31ac0*/  PRMT R18, RZ, 0x7610, R18 ;  /* 0x00007610ff127816 */ /* 0x000fe20000000012 */
[----:B--2---:R0:W2:Y:S02]  /*31ad0*/  @!P0 LDG.E.U8 R21, desc[UR6][R2.64] ;  /* 0x0000000602158981 */ /* 0x0040a4000c1e1100 */
[----:B0-----:R-:W-:Y:S02]  /*31ae0*/  @!P0 IMAD.MOV.U32 R2, RZ, RZ, R28 ;  /* 0x000000ffff028224 */ /* 0x001fe400078e001c */
[----:B------:R-:W-:-:S05]  /*31af0*/  @!P0 IMAD.MOV.U32 R3, RZ, RZ, R29 ;  /* 0x000000ffff038224 */ /* 0x000fca00078e001d */
[----:B------:R0:W4:Y:S02]  /*31b00*/  @!P0 LDG.E.U8 R20, desc[UR6][R2.64] ;  /* 0x0000000602148981 */ /* 0x000124000c1e1100 */
[----:B0-----:R-:W-:Y:S02]  /*31b10*/  @!P0 IMAD.MOV.U32 R2, RZ, RZ, R26 ;  /* 0x000000ffff028224 */ /* 0x001fe400078e001a */
[----:B------:R-:W-:-:S05]  /*31b20*/  @!P0 IMAD.MOV.U32 R3, RZ, RZ, R27 ;  /* 0x000000ffff038224 */ /* 0x000fca00078e001b */
[----:B------:R3:W4:Y:S04]  /*31b30*/  @!P0 LDG.E.U8 R19, desc[UR6][R2.64] ;  /* 0x0000000602138981 */ /* 0x000728000c1e1100 */
[----:B------:R0:W-:Y:S04]  /*31b40*/  STL [R1+0x93dc], R22 ;  /* 0x0093dc1601007387 */ /* 0x0001e80000100800 */
[----:B------:R-:W4:Y:S01]  /*31b50*/  LDL R23, [R1+0x2f68] ;  /* 0x002f680001177983 */ /* 0x000f220000100800 */
[----:B---3--:R-:W-:Y:S02]  /*31b60*/  @!P0 IMAD.MOV.U32 R2, RZ, RZ, R24 ;  /* 0x000000ffff028224 */ /* 0x008fe400078e0018 */
[----:B------:R-:W-:Y:S01]  /*31b70*/  @!P0 IMAD.MOV.U32 R3, RZ, RZ, R25 ;  /* 0x000000ffff038224 */ /* 0x000fe200078e0019 */
[----:B0-----:R-:W3:Y:S04]  /*31b80*/  LDL R22, [R1+0x2fa4] ;  /* 0x002fa40001167983 */ /* 0x001ee80000100800 */
[----:B------:R0:W3:Y:S04]  /*31b90*/  @!P0 LDG.E.U8 R18, desc[UR6][R2.64] ;  /* 0x0000000602128981 */ /* 0x0000e8000c1e1100 */
[----:B--2---:R1:W-:Y:S04]  /*31ba0*/  STL [R1+0x93e0], R21 ;  /* 0x0093e01501007387 */ /* 0x0043e80000100800 */
[----:B----4-:R2:W-:Y:S04]  /*31bb0*/  STL [R1+0x93a8], R20 ;  /* 0x0093a81401007387 */ /* 0x0105e80000100800 */
[----:B------:R-:W4:Y:S04]  /*31bc0*/  LDL R27, [R1+0x2f70] ;  /* 0x002f7000011b7983 */ /* 0x000f280000100800 */
[----:B------:R-:W4:Y:S04]  /*31bd0*/  LDL R26, [R1+0x2fac] ;  /* 0x002fac00011a7983 */ /* 0x000f280000100800 */
[----:B------:R1:W-:Y:S04]  /*31be0*/  STL [R1+0x93ac], R19 ;  /* 0x0093ac1301007387 */ /* 0x0003e80000100800 */
[----:B------:R-:W4:Y:S04]  /*31bf0*/  LDL R25, [R1+0x2f78] ;  /* 0x002f780001197983 */ /* 0x000f280000100800 */
[----:B------:R-:W4:Y:S01]  /*31c00*/  LDL R24, [R1+0x2fb4] ;  /* 0x002fb40001187983 */ /* 0x000f220000100800 */
[----:B0-----:R-:W-:-:S02]  /*31c10*/  @!P0 IMAD.MOV.U32 R3, RZ, RZ, R23 ;  /* 0x000000ffff038224 */ /* 0x001fc400078e0017 */
[----:B---3--:R-:W-:Y:S01]  /*31c20*/  @!P0 IMAD.MOV.U32 R2, RZ, RZ, R22 ;  /* 0x000000ffff028224 */ /* 0x008fe200078e0016 */
[----:B------:R0:W-:Y:S04]  /*31c30*/  STL [R1+0x93e4], R18 ;  /* 0x0093e41201007387 */ /* 0x0001e80000100800 */
[----:B------:R-:W3:Y:S04]  /*31c40*/  LDL R23, [R1+0x2f80] ;  /* 0x002f800001177983 */ /* 0x000ee80000100800 */
[----:B------:R-:W3:Y:S01]  /*31c50*/  LDL R22, [R1+0x2fbc] ;  /* 0x002fbc0001167983 */ /* 0x000ee20000100800 */
[----:B------:R-:W-:-:S02]  /*31c60*/  PRMT R17, RZ, 0x7610, R17 ;  /* 0x00007610ff117816 */ /* 0x000fc40000000011 */
[----:B------:R-:W-:Y:S02]  /*31c70*/  PRMT R16, RZ, 0x7610, R16 ;  /* 0x00007610ff107816 */ /* 0x000fe40000000010 */
[----:B------:R-:W-:Y:S02]  /*31c80*/  PRMT R15, RZ, 0x7610, R15 ;  /* 0x00007610ff0f7816 */ /* 0x000fe4000000000f */
[----:B------:R-:W-:Y:S01]  /*31c90*/  PRMT R14, RZ, 0x7610, R14 ;  /* 0x00007610ff0e7816 */ /* 0x000fe2000000000e */
[----:B-1----:R-:W3:Y:S04]  /*31ca0*/  LDL R21, [R1+0x2f88] ;  /* 0x002f880001157983 */ /* 0x002ee80000100800 */
[----:B------:R4:W3:Y:S04]  /*31cb0*/  @!P0 LDG.E.U8 R17, desc[UR6][R2.64] ;  /* 0x0000000602118981 */ /* 0x0008e8000c1e1100 */
[----:B--2---:R-:W2:Y:S01]  /*31cc0*/  LDL R20, [R1+0x2fc4] ;  /* 0x002fc40001147983 */ /* 0x004ea20000100800 */
[----:B----4-:R-:W-:-:S02]  /*31cd0*/  @!P0 IMAD.MOV.U32 R3, RZ, RZ, R27 ;  /* 0x000000ffff038224 */ /* 0x010fc400078e001b */
[----:B------:R-:W-:-:S05]  /*31ce0*/  @!P0 IMAD.MOV.U32 R2, RZ, RZ, R26 ;  /* 0x000000ffff028224 */ /* 0x000fca00078e001a */
[----:B------:R1:W4:Y:S02]  /*31cf0*/  @!P0 LDG.E.U8 R16, desc[UR6][R2.64] ;  /* 0x0000000602108981 */ /* 0x000324000c1e1100 */
[----:B-1----:R-:W-:Y:S02]  /*31d00*/  @!P0 IMAD.MOV.U32 R3, RZ, RZ, R25 ;  /* 0x000000ffff038224 */ /* 0x002fe400078e0019 */
[----:B------:R-:W-:-:S05]  /*31d10*/  @!P0 IMAD.MOV.U32 R2, RZ, RZ, R24 ;  /* 0x000000ffff028224 */ /* 0x000fca00078e0018 */
[----:B------:R3:W2:Y:S02]  /*31d20*/  @!P0 LDG.E.U8 R15, desc[UR6][R2.64] ;  /* 0x00000006020f8981 */ /* 0x0006a4000c1e1100 */
[----:B---3--:R-:W-:Y:S02]  /*31d30*/  @!P0 IMAD.MOV.U32 R3, RZ, RZ, R23 ;  /* 0x000000ffff038224 */ /* 0x008fe400078e0017 */
[----:B------:R-:W-:-:S05]  /*31d40*/  @!P0 IMAD.MOV.U32 R2, RZ, RZ, R22 ;  /* 0x000000ffff028224 */ /* 0x000fca00078e0016 */
[----:B------:R-:W3:Y:S04]  /*31d50*/  @!P0 LDG.E.U8 R14, desc[UR6][R2.64] ;  /* 0x00000006020e8981 */ /* 0x000ee8000c1e1100 */
[----:B------:R1:W-:Y:S04]  /*31d60*/  STL [R1+0x93cc], R17 ;  /* 0x0093cc1101007387 */ /* 0x0003e80000100800 */
[----:B------:R-:W3:Y:S04]  /*31d70*/  LDL R19, [R1+0x2f90] ;  /* 0x002f900001137983 */ /* 0x000ee80000100800 */
[----:B0-----:R-:W3:Y:S04]  /*31d80*/  LDL R18, [R1+0x2fcc] ;  /* 0x002fcc0001127983 */ /* 0x001ee80000100800 */
[----:B----4-:R0:W-:Y:S04]  /*31d90*/  STL [R1+0x93b0], R16 ;  /* 0x0093b01001007387 */ /* 0x0101e80000100800 */
[----:B-1----:R-:W4:Y:S04]  /*31da0*/  LDL R17, [R1+0x2f98] ;  /* 0x002f980001117983 */ /* 0x002f280000100800 */
[----:B0-----:R-:W4:Y:S04]  /*31db0*/  LDL R16, [R1+0x2fd4] ;  /* 0x002fd40001107983 */ /* 0x001f280000100800 */
[----:B--2---:R0:W-:Y:S04]  /*31dc0*/  STL [R1+0x93b4], R15 ;  /* 0x0093b40f01007387 */ /* 0x0041e80000100800 */
[----:B---3--:R1:W-:Y:S04]  /*31dd0*/  STL [R1+0x93e8], R14 ;  /* 0x0093e80e01007387 */ /* 0x0083e80000100800 */
[----:B0-----:R-:W2:Y:S04]  /*31de0*/  LDL R15, [R1+0x2fa0] ;  /* 0x002fa000010f7983 */ /* 0x001ea80000100800 */
[----:B-1----:R-:W3:Y:S01]  /*31df0*/  LDL R14, [R1+0x2fdc] ;  /* 0x002fdc00010e7983 */ /* 0x002ee20000100800 */
[----:B------:R-:W-:Y:S01]  /*31e00*/  PRMT R13, RZ, 0x7610, R13 ;  /* 0x00007610ff0d7816 */ /* 0x000fe2000000000d */
[----:B------:R-:W-:-:S02]  /*31e10*/  @!P0 IMAD.MOV.U32 R2, RZ, RZ, R20 ;  /* 0x000000ffff028224 */ /* 0x000fc400078e0014 */
[----:B------:R-:W-:Y:S01]  /*31e20*/  @!P0 IMAD.MOV.U32 R3, RZ, RZ, R21 ;  /* 0x000000ffff038224 */ /* 0x000fe200078e0015 */
[----:B------:R-:W-:-:S04]  /*31e30*/  PRMT R12, RZ, 0x7610, R12 ;  /* 0x00007610ff0c7816 */ /* 0x000fc8000000000c */
[----:B------:R0:W3:Y:S02]  /*31e40*/  @!P0 LDG.E.U8 R13, desc[UR6][R2.64] ;  /* 0x00000006020d8981 */ /* 0x0000e4000c1e1100 */
[----:B0-----:R-:W-:Y:S02]  /*31e50*/  @!P0 IMAD.MOV.U32 R2, RZ, RZ, R18 ;  /* 0x000000ffff028224 */ /* 0x001fe400078e0012 */
[----:B------:R-:W-:-:S05]  /*31e60*/  @!P0 IMAD.MOV.U32 R3, RZ, RZ, R19 ;  /* 0x000000ffff038224 */ /* 0x000fca00078e0013 */
[----:B------:R4:W3:Y:S01]  /*31e70*/  @!P0 LDG.E.U8 R12, desc[UR6][R2.64] ;  /* 0x00000006020c8981 */ /* 0x0008e2000c1e1100 */
[----:B------:R-:W-:Y:S02]  /*31e80*/  PRMT R11, RZ, 0x7610, R11 ;  /* 0x00007610ff0b7816 */ /* 0x000fe4000000000b */
[----:B------:R-:W-:Y:S01]  /*31e90*/  PRMT R10, RZ, 0x7610, R10 ;  /* 0x00007610ff0a7816 */ /* 0x000fe2000000000a */
[----:B----4-:R-:W-:Y:S02]  /*31ea0*/  @!P0 IMAD.MOV.U32 R3, RZ, RZ, R17 ;  /* 0x000000ffff038224 */ /* 0x010fe400078e0011 */
[----:B------:R-:W-:-:S05]  /*31eb0*/  @!P0 IMAD.MOV.U32 R2, RZ, RZ, R16 ;  /* 0x000000ffff028224 */ /* 0x000fca00078e0010 */
[----:B------:R2:W4:Y:S02]  /*31ec0*/  @!P0 LDG.E.U8 R11, desc[UR6][R2.64] ;  /* 0x00000006020b8981 */ /* 0x000524000c1e1100 */
[----:B--2---:R-:W-:Y:S02]  /*31ed0*/  @!P0 IMAD.MOV.U32 R3, RZ, RZ, R15 ;  /* 0x000000ffff038224 */ /* 0x004fe400078e000f */
[----:B---3--:R-:W-:-:S05]  /*31ee0*/  @!P0 IMAD.MOV.U32 R2, RZ, RZ, R14 ;  /* 0x000000ffff028224 */ /* 0x008fca00078e000e */
[----:B------:R-:W2:Y:S04]  /*31ef0*/  @!P0 LDG.E.U8 R10, desc[UR6][R2.64] ;  /* 0x00000006020a8981 */ /* 0x000ea8000c1e1100 */
[----:B------:R0:W-:Y:S04]  /*31f00*/  STL [R1+0x93ec], R13 ;  /* 0x0093ec0d01007387 */ /* 0x0001e80000100800 */
[----:B------:R-:W3:Y:S04]  /*31f10*/  LDL R21, [R1+0x2fa8] ;  /* 0x002fa80001157983 */ /* 0x000ee80000100800 */
[----:B------:R-:W3:Y:S04]  /*31f20*/  LDL R20, [R1+0x2fe0] ;  /* 0x002fe00001147983 */ /* 0x000ee80000100800 */
[----:B------:R1:W-:Y:S04]  /*31f30*/  STL [R1+0x93b8], R12 ;  /* 0x0093b80c01007387 */ /* 0x0003e80000100800 */
[----:B------:R-:W3:Y:S04]  /*31f40*/  LDL R19, [R1+0x2fb0] ;  /* 0x002fb00001137983 */ /* 0x000ee80000100800 */
[----:B------:R-:W3:Y:S04]  /*31f50*/  LDL R18, [R1+0x2ffc] ;  /* 0x002ffc0001127983 */ /* 0x000ee80000100800 */
[----:B------:R-:W3:Y:S04]  /*31f60*/  LDL R17, [R1+0x2fb8] ;  /* 0x002fb80001117983 */ /* 0x000ee80000100800 */
[----:B------:R-:W3:Y:S04]  /*31f70*/  LDL R16, [R1+0x2ff8] ;  /* 0x002ff80001107983 */ /* 0x000ee80000100800 */
[----:B----4-:R4:W-:Y:S04]  /*31f80*/  STL [R1+0x93bc], R11 ;  /* 0x0093bc0b01007387 */ /* 0x0109e80000100800 */
[----:B------:R-:W3:Y:S04]  /*31f90*/  LDL R15, [R1+0x2fc0] ;  /* 0x002fc000010f7983 */ /* 0x000ee80000100800 */
[----:B------:R-:W3:Y:S04]  /*31fa0*/  LDL R14, [R1+0x2ff4] ;  /* 0x002ff400010e7983 */ /* 0x000ee80000100800 */
[----:B0-----:R-:W3:Y:S04]  /*31fb0*/  LDL R13, [R1+0x2fc8] ;  /* 0x002fc800010d7983 */ /* 0x001ee80000100800 */
[----:B-1----:R-:W3:Y:S04]  /*31fc0*/  LDL R12, [R1+0x2ff0] ;  /* 0x002ff000010c7983 */ /* 0x002ee80000100800 */
[----:B--2---:R0:W-:Y:S04]  /*31fd0*/  STL [R1+0x93f0], R10 ;  /* 0x0093f00a01007387 */ /* 0x0041e80000100800 */
[----:B----4-:R-:W2:Y:S04]  /*31fe0*/  LDL R11, [R1+0x2fd0] ;  /* 0x002fd000010b7983 */ /* 0x010ea80000100800 */
[----:B0-----:R-:W4:Y:S01]  /*31ff0*/  LDL R10, [R1+0x2fec] ;  /* 0x002fec00010a7983 */ /* 0x001f220000100800 */
[----:B------:R-:W-:Y:S01]  /*32000*/  PRMT R9, RZ, 0x7610, R9 ;  /* 0x00007610ff097816 */ /* 0x000fe20000000009 */
[----:B---3--:R-:W-:-:S02]  /*32010*/  @!P0 IMAD.MOV.U32 R2, RZ, RZ, R20 ;  /* 0x000000ffff028224 */ /* 0x008fc400078e0014 */
[----:B------:R-:W-:Y:S01]  /*32020*/  @!P0 IMAD.MOV.U32 R3, RZ, RZ, R21 ;  /* 0x000000ffff038224 */ /* 0x000fe200078e0015 */
[----:B------:R-:W-:-:S04]  /*32030*/  PRMT R8, RZ, 0x7610, R8 ;  /* 0x00007610ff087816 */ /* 0x000fc80000000008 */
[----:B------:R0:W3:Y:S01]  /*32040*/  @!P0 LDG.E.U8 R9, desc[UR6][R2.64] ;  /* 0x0000000602098981 */ /* 0x0000e2000c1e1100 */
[----:B------:R-:W-:Y:S01]  /*32050*/  PRMT R7, RZ, 0x7610, R7 ;  /* 0x00007610ff077816 */ /* 0x000fe20000000007 */
[----:B0-----:R-:W-:Y:S02]  /*32060*/  @!P0 IMAD.MOV.U32 R2, RZ, RZ, R18 ;  /* 0x000000ffff028224 */ /* 0x001fe400078e0012 */
[----:B------:R-:W-:-:S05]  /*32070*/  @!P0 IMAD.MOV.U32 R3, RZ, RZ, R19 ;  /* 0x000000ffff038224 */ /* 0x000fca00078e0013 */
[----:B------:R0:W3:Y:S01]  /*32080*/  @!P0 LDG.E.U8 R8, desc[UR6][R2.64] ;  /* 0x0000000602088981 */ /* 0x0000e2000c1e1100 */
[----:B------:R-:W-:Y:S01]  /*32090*/  PRMT R6, RZ, 0x7610, R6 ;  /* 0x00007610ff067816 */ /* 0x000fe20000000006 */
[----:B0-----:R-:W-:Y:S02]  /*320a0*/  @!P0 IMAD.MOV.U32 R2, RZ, RZ, R16 ;  /* 0x000000ffff028224 */ /* 0x001fe400078e0010 */
[----:B------:R-:W-:-:S05]  /*320b0*/  @!P0 IMAD.MOV.U32 R3, RZ, RZ, R17 ;  /* 0x000000ffff038224 */ /* 0x000fca00078e0011 */
[----:B------:R0:W3:Y:S01]  /*320c0*/  @!P0 LDG.E.U8 R7, desc[UR6][R2.64] ;  /* 0x0000000602078981 */ /* 0x0000e2000c1e1100 */
[----:B------:R-:W-:Y:S02]  /*320d0*/  PRMT R5, RZ, 0x7610, R5 ;  /* 0x00007610ff057816 */ /* 0x000fe40000000005 */
[----:B------:R-:W-:Y:S01]  /*320e0*/  PRMT R4, RZ, 0x7610, R4 ;  /* 0x00007610ff047816 */ /* 0x000fe20000000004 */
[----:B0-----:R-:W-:Y:S02]  /*320f0*/  @!P0 IMAD.MOV.U32 R3, RZ, RZ, R15 ;  /* 0x000000ffff038224 */ /* 0x001fe400078e000f */
[----:B------:R-:W-:-:S05]  /*32100*/  @!P0 IMAD.MOV.U32 R2, RZ, RZ, R14 ;  /* 0x000000ffff028224 */ /* 0x000fca00078e000e */
[----:B------:R0:W3:Y:S02]  /*32110*/  @!P0 LDG.E.U8 R6, desc[UR6][R2.64] ;  /* 0x0000000602068981 */ /* 0x0000e4000c1e1100 */
[----:B0-----:R-:W-:Y:S02]  /*32120*/  @!P0 IMAD.MOV.U32 R2, RZ, RZ, R12 ;  /* 0x000000ffff028224 */ /* 0x001fe400078e000c */
[----:B------:R-:W-:-:S05]  /*32130*/  @!P0 IMAD.MOV.U32 R3, RZ, RZ, R13 ;  /* 0x000000ffff038224 */ /* 0x000fca00078e000d */
[----:B------:R2:W3:Y:S02]  /*32140*/  @!P0 LDG.E.U8 R5, desc[UR6][R2.64] ;  /* 0x0000000602058981 */ /* 0x0004e4000c1e1100 */
[----:B--2---:R-:W-:Y:S02]  /*32150*/  @!P0 IMAD.MOV.U32 R3, RZ, RZ, R11 ;  /* 0x000000ffff038224 */ /* 0x004fe400078e000b */
[----:B----4-:R-:W-:-:S05]  /*32160*/  @!P0 IMAD.MOV.U32 R2, RZ, RZ, R10 ;  /* 0x000000ffff028224 */ /* 0x010fca00078e000a */
[----:B------:R0:W2:Y:S04]  /*32170*/  @!P0 LDG.E.U8 R4, desc[UR6][R2.64] ;  /* 0x0000000602048981 */ /* 0x0000a8000c1e1100 */
[----:B0-----:R-:W0:Y:S04]  /*32180*/  LDS.U8 R3, [R0+UR4] ;  /* 0x0000000400037984 */ /* 0x001e280008000000 */
[----:B------:R-:W1:Y:S04]  /*32190*/  LDS.U8 R2, [R0+UR4+0x208] ;  /* 0x0002080400027984 */ /* 0x000e680008000000 */
[----:B---3--:R-:W-:Y:S04]  /*321a0*/  STL [R1+0x93f4], R9 ;  /* 0x0093f40901007387 */ /* 0x008fe80000100800 */
[----:B------:R-:W-:Y:S04]  /*321b0*/  STL [R1+0x93c0], R8 ;  /* 0x0093c00801007387 */ /* 0x000fe80000100800 */
[----:B------:R-:W-:Y:S04]  /*321c0*/  STL [R1+0x93c4], R7 ;  /* 0x0093c40701007387 */ /* 0x000fe80000100800 */
[----:B------:R-:W-:Y:S04]  /*321d0*/  STL [R1+0x93f8], R6 ;  /* 0x0093f80601007387 */ /* 0x000fe80000100800 */
[----:B------:R-:W-:Y:S04]  /*321e0*/  STL [R1+0x93fc], R5 ;  /* 0x0093fc0501007387 */ /* 0x000fe80000100800 */
[----:B--2---:R-:W-:Y:S04]  /*321f0*/  STL [R1+0x93c8], R4 ;  /* 0x0093c80401007387 */ /* 0x004fe80000100800 */
[----:B0-----:R-:W-:Y:S04]  /*32200*/  STL [R1+0x9400], R3 ;  /* 0x0094000301007387 */ /* 0x001fe80000100800 */
[----:B-1----:R-:W-:Y:S04]  /*32210*/  STL [R1+0x9404], R2 ;  /* 0x0094040201007387 */ /* 0x002fe80000100800 */
[----:B------:R-:W0:Y:S04]  /*32220*/  LDS.U8 R2, [R0+UR4+0x8] ;  /* 0x0000080400027984 */ /* 0x000e280008000000 */
[----:B------:R-:W1:Y:S04]  /*32230*/  LDS.U8 R3, [R0+UR4+0x200] ;  /* 0x0002000400037984 */ /* 0x000e680008000000 */
[----:B------:R-:W2:Y:S04]  /*32240*/  LDS.U8 R4, [R0+UR4+0x2000] ;  /* 0x0020000400047984 */ /* 0x000ea80008000000 */
[----:B0-----:R-:W-:Y:S04]  /*32250*/  STL [R1+0x1fc], R2 ;  /* 0x0001fc0201007387 */ /* 0x001fe80000100800 */
[----:B------:R-:W0:Y:S04]  /*32260*/  LDS.U8 R2, [R0+UR4+0x2208] ;  /* 0x0022080400027984 */ /* 0x000e280008000000 */
[----:B-1----:R-:W-:Y:S04]  /*32270*/  STL [R1+0x1f8], R3 ;  /* 0x0001f80301007387 */ /* 0x002fe80000100800 */
[----:B------:R-:W1:Y:S04]  /*32280*/  LDS.U8 R3, [R0+UR4+0x2008] ;  /* 0x0020080400037984 */ /* 0x000e680008000000 */
[----:B--2---:R-:W-:Y:S04]  /*32290*/  STL [R1+0x21ec], R4 ;  /* 0x0021ec0401007387 */ /* 0x004fe80000100800 */
        /* <DEDUP_REMOVED lines=45> */
[----:B-1----:R1:W-:Y:S04]  /*32570*/  STL [R1+0x2360], R3 ;  /* 0x0023600301007387 */ /* 0x0023e80000100800 */
[----:B--2---:R-:W-:Y:S04]  /*32580*/  STL [R1+0x236c], R4 ;  /* 0x00236c0401007387 */ /* 0x004fe80000100800 */
[----:B------:R-:W2:Y:S04]  /*32590*/  LDS.U8 R4, [R0+UR4+0x2188] ;  /* 0x0021880400047984 */ /* 0x000ea80008000000 */
[----:B0-----:R-:W-:Y:S04]  /*325a0*/  STL [R1+0x2368], R2 ;  /* 0x0023680201007387 */ /* 0x001fe80000100800 */
[----:B------:R-:W0:Y:S01]  /*325b0*/  LDS.U8 R2, [R0+UR4+0x2380] ;  /* 0x0023800400027984 */ /* 0x000e220008000000 */
[----:B-1----:R-:W-:-:S03]  /*325c0*/  LOP3.LUT R3, R0, 0x10, RZ, 0x3c, !PT ;  /* 0x0000001000037812 */ /* 0x002fc600078e3cff */
[----:B------:R-:W-:Y:S04]  /*325d0*/  STL [R1+0x5458], R0 ;  /* 0x0054580001007387 */ /* 0x000fe80000100800 */
[----:B--2---:R-:W-:Y:S04]  /*325e0*/  STL [R1+0x2374], R4 ;  /* 0x0023740401007387 */ /* 0x004fe80000100800 */
[----:B------:R-:W1:Y:S04]  /*325f0*/  LDS.U8 R4, [R3+UR4+0x400] ;  /* 0x0004000403047984 */ /* 0x000e680008000000 */
[----:B------:R-:W2:Y:S04]  /*32600*/  LDS.U8 R0, [R3+UR4+0x608] ;  /* 0x0006080403007984 */ /* 0x000ea80008000000 */
[----:B------:R-:W-:Y:S04]  /*32610*/  LDS.U8 R5, [R3+UR4+0x508] ;  /* 0x0005080403057984 */ /* 0x000fe80008000000 */
        /* <DEDUP_REMOVED lines=27> */
[----:B--2---:R-:W-:Y:S04]  /*327d0*/  STL [R1+0x3088], R0 ;  /* 0x0030880001007387 */ /* 0x004fe80000100800 */
[----:B------:R-:W1:Y:S04]  /*327e0*/  LDS.U8 R4, [R3+UR4+0x2680] ;  /* 0x0026800403047984 */ /* 0x000e680008000000 */
[----:B------:R-:W2:Y:S04]  /*327f0*/  LDS.U8 R0, [R3+UR4+0x500] ;  /* 0x0005000403007984 */ /* 0x000ea80008000000 */
[----:B0-----:R0:W-:Y:S04]  /*32800*/  STL [R1+0x3094], R2 ;  /* 0x0030940201007387 */ /* 0x0011e80000100800 */
[----:B0-----:R-:W3:Y:S04]  /*32810*/  LDL R2, [R1+0xb4] ;  /* 0x0000b40001027983 */ /* 0x001ee80000100800 */
[----:B-1----:R-:W-:Y:S04]  /*32820*/  STL [R1+0x3090], R4 ;  /* 0x0030900401007387 */ /* 0x002fe80000100800 */
[----:B------:R-:W0:Y:S04]  /*32830*/  LDS.U8 R4, [R3+UR4+0x708] ;  /* 0x0007080403047984 */ /* 0x000e280008000000 */
[----:B--2---:R-:W-:Y:S04]  /*32840*/  STL [R1+0x30fc], R0 ;  /* 0x0030fc0001007387 */ /* 0x004fe80000100800 */
[----:B------:R-:W1:Y:S04]  /*32850*/  LDS.U8 R0, [R3+UR4+0x700] ;  /* 0x0007000403007984 */ /* 0x000e680008000000 */
[----:B0-----:R-:W-:Y:S04]  /*32860*/  STL [R1+0x30f8], R4 ;  /* 0x0030f80401007387 */ /* 0x001fe80000100800 */
[----:B------:R-:W0:Y:S04]  /*32870*/  LDS.U8 R4, [R3+UR4+0x2500] ;  /* 0x0025000403047984 */ /* 0x000e280008000000 */
[----:B------:R-:W-:Y:S04]  /*32880*/  STL [R1+0x3104], R5 ;  /* 0x0031040501007387 */ /* 0x000fe80000100800 */
[----:B------:R-:W2:Y:S04]  /*32890*/  LDS.U8 R5, [R3+UR4+0x2708] ;  /* 0x0027080403057984 */ /* 0x000ea80008000000 */
[----:B-1----:R-:W-:Y:S04]  /*328a0*/  STL [R1+0x3100], R0 ;  /* 0x0031000001007387 */ /* 0x002fe80000100800 */
[----:B------:R-:W1:Y:S04]  /*328b0*/  LDS.U8 R0, [R3+UR4+0x2508] ;  /* 0x0025080403007984 */ /* 0x000e680008000000 */
[----:B0-----:R-:W-:Y:S04]  /*328c0*/  STL [R1+0x310c], R4 ;  /* 0x00310c0401007387 */ /* 0x001fe80000100800 */
[----:B------:R-:W0:Y:S04]  /*328d0*/  LDS.U8 R4, [R3+UR4+0x2700] ;  /* 0x0027000403047984 */ /* 0x000e280008000000 */
[----:B--2---:R-:W-:Y:S04]  /*328e0*/  STL [R1+0x3108], R5 ;  /* 0x0031080501007387 */ /* 0x004fe80000100800 */
        /* <DEDUP_REMOVED lines=16> */
[----:B--2---:R-:W-:Y:S04]  /*329f0*/  STL [R1+0x3194], R5 ;  /* 0x0031940501007387 */ /* 0x004fe80000100800 */
[----:B-1----:R-:W-:Y:S04]  /*32a00*/  STL [R1+0x3190], R0 ;  /* 0x0031900001007387 */ /* 0x002fe80000100800 */
[----:B---3--:R-:W0:Y:S04]  /*32a10*/  LDS.U8 R4, [R2+UR4] ;  /* 0x0000000402047984 */ /* 0x008e280008000000 */
        /* <DEDUP_REMOVED lines=28> */
[----:B-1----:R-:W-:Y:S04]  /*32be0*/  STL [R1+0x2288], R3 ;  /* 0x0022880301007387 */ /* 0x002fe80000100800 */
[----:B------:R-:W0:Y:S04]  /*32bf0*/  LDS.U8 R4, [R2+UR4+0x2280] ;  /* 0x0022800402047984 */ /* 0x000e280008000000 */
[----:B------:R-:W1:Y:S04]  /*32c00*/  LDS.U8 R3, [R2+UR4+0x100] ;  /* 0x0001000402037984 */ /* 0x000e680008000000 */
[----:B--2---:R2:W-:Y:S04]  /*32c10*/  STL [R1+0x2294], R0 ;  /* 0x0022940001007387 */ /* 0x0045e80000100800 */
[----:B--2---:R-:W2:Y:S04]  /*32c20*/  LDL R0, [R1+0xb0] ;  /* 0x0000b00001007983 */ /* 0x004ea80000100800 */
[----:B0-----:R-:W-:Y:S04]  /*32c30*/  STL [R1+0x2290], R4 ;  /* 0x0022900401007387 */ /* 0x001fe80000100800 */
[----:B------:R-:W0:Y:S04]  /*32c40*/  LDS.U8 R4, [R2+UR4+0x308] ;  /* 0x0003080402047984 */ /* 0x000e280008000000 */
[----:B-1----:R-:W-:Y:S04]  /*32c50*/  STL [R1+0x22fc], R3 ;  /* 0x0022fc0301007387 */ /* 0x002fe80000100800 */
[----:B------:R-:W1:Y:S04]  /*32c60*/  LDS.U8 R3, [R2+UR4+0x108] ;  /* 0x0001080402037984 */ /* 0x000e680008000000 */
[----:B0-----:R-:W-:Y:S04]  /*32c70*/  STL [R1+0x22f8], R4 ;  /* 0x0022f80401007387 */ /* 0x001fe80000100800 */
[----:B------:R-:W0:Y:S04]  /*32c80*/  LDS.U8 R4, [R2+UR4+0x2100] ;  /* 0x0021000402047984 */ /* 0x000e280008000000 */
[----:B-1----:R-:W-:Y:S04]  /*32c90*/  STL [R1+0x2304], R3 ;  /* 0x0023040301007387 */ /* 0x002fe80000100800 */
[----:B------:R-:W1:Y:S04]  /*32ca0*/  LDS.U8 R3, [R2+UR4+0x2308] ;  /* 0x0023080402037984 */ /* 0x000e680008000000 */
[----:B------:R-:W-:Y:S04]  /*32cb0*/  STL [R1+0x2300], R5 ;  /* 0x0023000501007387 */ /* 0x000fe80000100800 */
[----:B------:R-:W3:Y:S04]  /*32cc0*/  LDS.U8 R5, [R2+UR4+0x2108] ;  /* 0x0021080402057984 */ /* 0x000ee80008000000 */
[----:B0-----:R-:W-:Y:S04]  /*32cd0*/  STL [R1+0x230c], R4 ;  /* 0x00230c0401007387 */ /* 0x001fe80000100800 */
[----:B------:R-:W0:Y:S04]  /*32ce0*/  LDS.U8 R4, [R2+UR4+0x2300] ;  /* 0x0023000402047984 */ /* 0x000e280008000000 */
[----:B-1----:R-:W-:Y:S04]  /*32cf0*/  STL [R1+0x2308], R3 ;  /* 0x0023080301007387 */ /* 0x002fe80000100800 */
[----:B------:R-:W1:Y:S04]  /*32d00*/  LDS.U8 R3, [R2+UR4+0x180] ;  /* 0x0001800402037984 */ /* 0x000e680008000000 */
[----:B---3--:R-:W-:Y:S04]  /*32d10*/  STL [R1+0x2314], R5 ;  /* 0x0023140501007387 */ /* 0x008fe80000100800 */
        /* <DEDUP_REMOVED lines=11> */
[----:B------:R-:W4:Y:S04]  /*32dd0*/  LDS.U8 R2, [R2+UR4+0x2380] ;  /* 0x0023800402027984 */ /* 0x000f280008000000 */
[----:B---3--:R-:W-:Y:S04]  /*32de0*/  STL [R1+0x238c], R5 ;  /* 0x00238c0501007387 */ /* 0x008fe80000100800 */
[----:B0-----:R-:W-:Y:S04]  /*32df0*/  STL [R1+0x2388], R4 ;  /* 0x0023880401007387 */ /* 0x001fe80000100800 */
[----:B-1----:R-:W-:Y:S04]  /*32e00*/  STL [R1+0x2394], R3 ;  /* 0x0023940301007387 */ /* 0x002fe80000100800 */
[----:B----4-:R-:W-:Y:S04]  /*32e10*/  STL [R1+0x2390], R2 ;  /* 0x0023900201007387 */ /* 0x010fe80000100800 */
[----:B--2---:R-:W0:Y:S04]  /*32e20*/  LDS.U8 R4, [R0+UR4+0x400] ;  /* 0x0004000400047984 */ /* 0x004e280008000000 */
        /* <DEDUP_REMOVED lines=34> */
[----:B-1----:R-:W-:Y:S04]  /*33050*/  STL [R1+0x311c], R3 ;  /* 0x00311c0301007387 */ /* 0x002fe80000100800 */
[----:B------:R-:W0:Y:S04]  /*33060*/  LDS.U8 R4, [R0+UR4+0x508] ;  /* 0x0005080400047984 */ /* 0x000e280008000000 */
        /* <DEDUP_REMOVED lines=26> */
[----:B0-----:R-:W-:Y:S04]  /*33210*/  STL [R1+0x31b4], R4 ;  /* 0x0031b40401007387 */ /* 0x001fe80000100800 */
[----:B-1----:R-:W-:Y:S04]  /*33220*/  STL [R1+0x31b0], R3 ;  /* 0x0031b00301007387 */ /* 0x002fe80000100800 */
[----:B--2---:R-:W0:Y:S04]  /*33230*/  LDS.U8 R0, [R2+UR4] ;  /* 0x0000000402007984 */ /* 0x004e280008000000 */
        /* <DEDUP_REMOVED lines=26> */
[----:B------:R-:W-:Y:S04]  /*333e0*/  LDS.U8 R3, [R2+UR4+0x2088] ;  /* 0x0020880402037984 */ /* 0x000fe80008000000 */
[----:B0-----:R-:W-:Y:S04]  /*333f0*/  STL [R1+0x22ac], R0 ;  /* 0x0022ac0001007387 */ /* 0x001fe80000100800 */
[----:B------:R-:W0:Y:S04]  /*33400*/  LDS.U8 R0, [R2+UR4+0x2280] ;  /* 0x0022800402007984 */ /* 0x000e280008000000 */
[----:B-1----:R-:W-:Y:S04]  /*33410*/  STL [R1+0x22a8], R4 ;  /* 0x0022a80401007387 */ /* 0x002fe80000100800 */
[----:B------:R-:W1:Y:S04]  /*33420*/  LDS.U8 R4, [R2+UR4+0x100] ;  /* 0x0001000402047984 */ /* 0x000e680008000000 */
[----:B0-----:R0:W-:Y:S04]  /*33430*/  STL [R1+0x89c0], R0 ;  /* 0x0089c00001007387 */ /* 0x0011e80000100800 */
[----:B------:R-:W-:Y:S04]  /*33440*/  STL [R1+0x22b4], R3 ;  /* 0x0022b40301007387 */ /* 0x000fe80000100800 */
[----:B------:R-:W2:Y:S04]  /*33450*/  LDS.U8 R3, [R2+UR4+0x308] ;  /* 0x0003080402037984 */ /* 0x000ea80008000000 */
        /* <DEDUP_REMOVED lines=25> */
[----:B------:R-:W4:Y:S04]  /*335f0*/  LDS.U8 R2, [R2+UR4+0x2380] ;  /* 0x0023800402027984 */ /* 0x000f280008000000 */
[----:B--2---:R-:W-:Y:S04]  /*33600*/  STL [R1+0x23ac], R5 ;  /* 0x0023ac0501007387 */ /* 0x004fe80000100800 */
[----:B-1----:R-:W-:Y:S04]  /*33610*/  STL [R1+0x23a8], R3 ;  /* 0x0023a80301007387 */ /* 0x002fe80000100800 */
[----:B0-----:R-:W-:Y:S04]  /*33620*/  STL [R1+0x23b8], R4 ;  /* 0x0023b80401007387 */ /* 0x001fe80000100800 */
[----:B----4-:R-:W-:Y:S04]  /*33630*/  STL [R1+0x23b4], R2 ;  /* 0x0023b40201007387 */ /* 0x010fe80000100800 */
[----:B---3--:R-:W0:Y:S04]  /*33640*/  LDS.U8 R3, [R0+UR4+0x400] ;  /* 0x0004000400037984 */ /* 0x008e280008000000 */
        /* <DEDUP_REMOVED lines=104> */
[----:B------:R-:W-:Y:S04]  /*33cd0*/  STL [R1+0x2344], R5 ;  /* 0x0023440501007387 */ /* 0x000fe80000100800 */
[----:B------:R-:W3:Y:S04]  /*33ce0*/  LDS.U8 R5, [R2+UR4+0x2308] ;  /* 0x0023080402057984 */ /* 0x000ee80008000000 */
[----:B-1----:R-:W-:Y:S04]  /*33cf0*/  STL [R1+0x2340], R4 ;  /* 0x0023400401007387 */ /* 0x002fe80000100800 */
[----:B------:R-:W1:Y:S04]  /*33d00*/  LDS.U8 R4, [R2+UR4+0x2108] ;  /* 0x0021080402047984 */ /* 0x000e680008000000 */
[----:B0-----:R-:W-:Y:S04]  /*33d10*/  STL [R1+0x234c], R3 ;  /* 0x00234c0301007387 */ /* 0x001fe80000100800 */
[----:B------:R-:W0:Y:S04]  /*33d20*/  LDS.U8 R3, [R2+UR4+0x2300] ;  /* 0x0023000402037984 */ /* 0x000e280008000000 */
[----:B---3--:R-:W-:Y:S04]  /*33d30*/  STL [R1+0x2348], R5 ;  /* 0x0023480501007387 */ /* 0x008fe80000100800 */
        /* <DEDUP_REMOVED lines=16> */
[----:B---3--:R-:W-:Y:S04]  /*33e40*/  STL [R1+0x23d8], R5 ;  /* 0x0023d80501007387 */ /* 0x008fe80000100800 */
[----:B-1----:R-:W-:Y:S04]  /*33e50*/  STL [R1+0x23d4], R4 ;  /* 0x0023d40401007387 */ /* 0x002fe80000100800 */
[----:B--2---:R-:W0:Y:S04]  /*33e60*/  LDS.U8 R3, [R0+UR4+0x400] ;  /* 0x0004000400037984 */ /* 0x004e280008000000 */
        /* <DEDUP_REMOVED lines=43> */
[----:B------:R-:W2:Y:S04]  /*34120*/  LDL.LU R9, [R1+0x1f4] ;  /* 0x0001f40001097983 */ /* 0x000ea80000300800 */
[----:B------:R-:W-:Y:S04]  /*34130*/  LDS.U8 R4, [R0+UR4+0x580] ;  /* 0x0005800400047984 */ /* 0x000fe80008000000 */
[----:B0-----:R-:W-:Y:S04]  /*34140*/  STL [R1+0x3168], R3 ;  /* 0x0031680301007387 */ /* 0x001fe80000100800 */
[----:B------:R-:W3:Y:S04]  /*34150*/  LDL.LU R10, [R1+0x1f0] ;  /* 0x0001f000010a7983 */ /* 0x000ee80000300800 */
[----:B-1----:R-:W-:Y:S04]  /*34160*/  STL [R1+0x3174], R2 ;  /* 0x0031740201007387 */ /* 0x002fe80000100800 */
[----:B------:R-:W0:Y:S04]  /*34170*/  LDS.U8 R2, [R0+UR4+0x2700] ;  /* 0x0027000400027984 */ /* 0x000e280008000000 */
[----:B------:R-:W4:Y:S04]  /*34180*/  LDL.LU R11, [R1+0x1c0] ;  /* 0x0001c000010b7983 */ /* 0x000f280000300800 */
        /* <DEDUP_REMOVED lines=17> */
[----:B------:R-:W1:Y:S04]  /*342a0*/  LDS.U8 R3, [R0+UR4+0x788] ;  /* 0x0007880400037984 */ /* 0x000e680008000000 */
[----:B0-----:R-:W-:Y:S04]  /*342b0*/  STL [R1+0x3170], R2 ;  /* 0x0031700201007387 */ /* 0x001fe80000100800 */
[----:B------:R-:W0:Y:S04]  /*342c0*/  LDS.U8 R2, [R0+UR4+0x588] ;  /* 0x0005880400027984 */ /* 0x000e280008000000 */
[----:B------:R-:W-:Y:S04]  /*342d0*/  STL [R1+0x31dc], R4 ;  /* 0x0031dc0401007387 */ /* 0x000fe80000100800 */
[----:B------:R-:W0:Y:S04]  /*342e0*/  LDS.U8 R4, [R0+UR4+0x780] ;  /* 0x0007800400047984 */ /* 0x000e280008000000 */
[----:B-1----:R-:W-:Y:S04]  /*342f0*/  STL [R1+0x31d8], R3 ;  /* 0x0031d80301007387 */ /* 0x002fe80000100800 */
[----:B------:R-:W-:Y:S04]  /*34300*/  LDS.U8 R3, [R0+UR4+0x2788] ;  /* 0x0027880400037984 */ /* 0x000fe80008000000 */
[----:B0-----:R-:W-:Y:S04]  /*34310*/  STL [R1+0x31e4], R2 ;  /* 0x0031e40201007387 */ /* 0x001fe80000100800 */
[----:B------:R-:W0:Y:S04]  /*34320*/  LDS.U8 R2, [R0+UR4+0x2580] ;  /* 0x0025800400027984 */ /* 0x000e280008000000 */
[----:B------:R-:W-:Y:S04]  /*34330*/  STL [R1+0x31e0], R4 ;  /* 0x0031e00401007387 */ /* 0x000fe80000100800 */
[----:B0-----:R-:W-:Y:S04]  /*34340*/  STL [R1+0x31ec], R2 ;  /* 0x0031ec0201007387 */ /* 0x001fe80000100800 */
[----:B------:R-:W0:Y:S04]  /*34350*/  LDS.U8 R2, [R0+UR4+0x2588] ;  /* 0x0025880400027984 */ /* 0x000e280008000000 */
[----:B------:R-:W1:Y:S04]  /*34360*/  LDS.U8 R0, [R0+UR4+0x2780] ;  /* 0x0027800400007984 */ /* 0x000e680008000000 */
[----:B------:R-:W-:Y:S04]  /*34370*/  STL [R1+0x31e8], R3 ;  /* 0x0031e80301007387 */ /* 0x000fe80000100800 */
[----:B0-----:R0:W-:Y:S04]  /*34380*/  STL [R1+0x31f4], R2 ;  /* 0x0031f40201007387 */ /* 0x0011e80000100800 */
[----:B-1----:R-:W-:Y:S01]  /*34390*/  STL [R1+0x31f0], R0 ;  /* 0x0031f00001007387 */ /* 0x002fe20000100800 */
[----:B------:R-:W1:Y:S01]  /*343a0*/  S2R R17, SR_TID.X ;  /* 0x0000000000117919 */ /* 0x000e620000002100 */
[----:B------:R-:W-:Y:S06]  /*343b0*/  BAR.SYNC.DEFER_BLOCKING 0x0 ;  /* 0x0000000000007b1d */ /* 0x000fec0000010000 */
[----:B0-----:R-:W2:Y:S04]  /*343c0*/  LDL.LU R2, [R1+0xfc] ;  /* 0x0000fc0001027983 */ /* 0x001ea80000300800 */
[----:B--2---:R0:W-:Y:S04]  /*343d0*/  STL [R1+0x9408], R2 ;  /* 0x0094080201007387 */ /* 0x0041e80000100800 */
[----:B0-----:R-:W2:Y:S04]  /*343e0*/  LDL.LU R2, [R1+0x100] ;  /* 0x0001000001027983 */ /* 0x001ea80000300800 */
[----:B--2---:R0:W-:Y:S04]  /*343f0*/  STL [R1+0x940c], R2 ;  /* 0x00940c0201007387 */ /* 0x0041e80000100800 */
[----:B0-----:R-:W2:Y:S01]  /*34400*/  LDL.LU R2, [R1+0x10c] ;  /* 0x00010c0001027983 */ /* 0x001ea20000300800 */
[----:B-1----:R-:W-:-:S05]  /*34410*/  LOP3.LUT R17, R17, 0x3f, RZ, 0xc0, !PT ;  /* 0x0000003f11117812 */ /* 0x002fca00078ec0ff */
[----:B------:R-:W-:Y:S04]  /*34420*/  STS.U8 [R17+UR4], R9 ;  /* 0x0000000911007988 */ /* 0x000fe80008000004 */
[----:B---3--:R-:W-:Y:S04]  /*34430*/  STS.U8 [R17+UR4+0x40], R10 ;  /* 0x0000400a11007988 */ /* 0x008fe80008000004 */
[----:B----4-:R-:W-:Y:S04]  /*34440*/  STS.U8 [R17+UR4+0x100], R11 ;  /* 0x0001000b11007988 */ /* 0x010fe80008000004 */
        /* <DEDUP_REMOVED lines=11> */
[----:B--2---:R0:W-:Y:S04]  /*34500*/  STL [R1+0x9410], R2 ;  /* 0x0094100201007387 */ /* 0x0041e80000100800 */
[----:B0-----:R-:W2:Y:S04]  /*34510*/  LDL.LU R2, [R1+0x110] ;  /* 0x0001100001027983 */ /* 0x001ea80000300800 */
[----:B------:R-:W3:Y:S04]  /*34520*/  LDL.LU R3, [R1+0xf0] ;  /* 0x0000f00001037983 */ /* 0x000ee80000300800 */
[----:B------:R-:W4:Y:S04]  /*34530*/  LDL.LU R5, [R1+0xec] ;  /* 0x0000ec0001057983 */ /* 0x000f280000300800 */
[----:B------:R-:W3:Y:S04]  /*34540*/  LDL.LU R6, [R1+0xe0] ;  /* 0x0000e00001067983 */ /* 0x000ee80000300800 */
[----:B------:R-:W3:Y:S04]  /*34550*/  LDL.LU R9, [R1+0xdc] ;  /* 0x0000dc0001097983 */ /* 0x000ee80000300800 */
[----:B------:R-:W3:Y:S04]  /*34560*/  LDL.LU R10, [R1+0xd0] ;  /* 0x0000d000010a7983 */ /* 0x000ee80000300800 */
[----:B------:R-:W3:Y:S04]  /*34570*/  LDL.LU R13, [R1+0xcc] ;  /* 0x0000cc00010d7983 */ /* 0x000ee80000300800 */
[----:B------:R-:W-:Y:S04]  /*34580*/  STS.U8 [R17+UR4+0x700], R24 ;  /* 0x0007001811007988 */ /* 0x000fe80008000004 */
[----:B------:R-:W3:Y:S04]  /*34590*/  LDL.LU R14, [R1+0xc0] ;  /* 0x0000c000010e7983 */ /* 0x000ee80000300800 */
[----:B------:R0:W-:Y:S04]  /*345a0*/  STS.U8 [R17+UR4+0x740], R25 ;  /* 0x0007401911007988 */ /* 0x0001e80008000004 */
[----:B------:R-:W3:Y:S04]  /*345b0*/  LDL.LU R18, [R1+0x9c] ;  /* 0x00009c0001127983 */ /* 0x000ee80000300800 */
[----:B------:R1:W-:Y:S04]  /*345c0*/  STS.U8 [R17+UR4+0x800], R26 ;  /* 0x0008001a11007988 */ /* 0x0003e80008000004 */
[----:B------:R-:W3:Y:S04]  /*345d0*/  LDL.LU R21, [R1+0x90] ;  /* 0x0000900001157983 */ /* 0x000ee80000300800 */
[----:B------:R-:W-:Y:S04]  /*345e0*/  STS.U8 [R17+UR4+0x840], R27 ;  /* 0x0008401b11007988 */ /* 0x000fe80008000004 */
[----:B------:R-:W3:Y:S04]  /*345f0*/  LDL.LU R22, [R1+0x8c] ;  /* 0x00008c0001167983 */ /* 0x000ee80000300800 */
[----:B------:R-:W-:Y:S04]  /*34600*/  STS.U8 [R17+UR4+0x900], R28 ;  /* 0x0009001c11007988 */ /* 0x000fe80008000004 */
[----:B------:R1:W-:Y:S04]  /*34610*/  STS.U8 [R17+UR4+0x940], R29 ;  /* 0x0009401d11007988 */ /* 0x0003e80008000004 */
[----:B0-----:R-:W3:Y:S04]  /*34620*/  LDL.LU R25, [R1+0x80] ;  /* 0x0000800001197983 */ /* 0x001ee80000300800 */
[----:B-1----:R-:W3:Y:S04]  /*34630*/  LDL.LU R26, [R1+0x7c] ;  /* 0x00007c00011a7983 */ /* 0x002ee80000300800 */
        /* <DEDUP_REMOVED lines=14> */
[----:B------:R-:W3:Y:S04]  /*34720*/  LDL.LU R28, [R1] ;  /* 0x00000000011c7983 */ /* 0x000ee80000300800 */
[----:B--2---:R0:W-:Y:S04]  /*34730*/  STS.U8 [R17+UR4+0xa00], R2 ;  /* 0x000a000211007988 */ /* 0x0041e80008000004 */
[----:B0-----:R-:W2:Y:S04]  /*34740*/  LDL.LU R2, [R1+0x9410] ;  /* 0x0094100001027983 */ /* 0x001ea80000300800 */
[----:B--2---:R0:W-:Y:S04]  /*34750*/  STS.U8 [R17+UR4+0xa40], R2 ;  /* 0x000a400211007988 */ /* 0x0041e80008000004 */
[----:B0-----:R-:W2:Y:S04]  /*34760*/  LDL.LU R2, [R1+0x940c] ;  /* 0x00940c0001027983 */ /* 0x001ea80000300800 */
[----:B--2---:R0:W-:Y:S04]  /*34770*/  STS.U8 [R17+UR4+0xb00], R2 ;  /* 0x000b000211007988 */ /* 0x0041e80008000004 */
[----:B0-----:R-:W2:Y:S04]  /*34780*/  LDL.LU R2, [R1+0x9408] ;  /* 0x0094080001027983 */ /* 0x001ea80000300800 */
[----:B--2---:R0:W-:Y:S04]  /*34790*/  STS.U8 [R17+UR4+0xb40], R2 ;  /* 0x000b400211007988 */ /* 0x0041e80008000004 */
[----:B---3--:R1:W-:Y:S04]  /*347a0*/  STS.U8 [R17+UR4+0xc00], R3 ;  /* 0x000c000311007988 */ /* 0x0083e80008000004 */
[----:B----4-:R2:W-:Y:S04]  /*347b0*/  STS.U8 [R17+UR4+0xc40], R5 ;  /* 0x000c400511007988 */ /* 0x0105e80008000004 */
[----:B------:R3:W-:Y:S04]  /*347c0*/  STS.U8 [R17+UR4+0xd00], R6 ;  /* 0x000d000611007988 */ /* 0x0007e80008000004 */
[----:B------:R4:W-:Y:S04]  /*347d0*/  STS.U8 [R17+UR4+0xd40], R9 ;  /* 0x000d400911007988 */ /* 0x0009e80008000004 */
[----:B------:R2:W-:Y:S04]  /*347e0*/  STS.U8 [R17+UR4+0xe00], R10 ;  /* 0x000e000a11007988 */ /* 0x0005e80008000004 */
[----:B0-----:R-:W4:Y:S04]  /*347f0*/  LDL.LU R2, [R1+0x9404] ;  /* 0x0094040001027983 */ /* 0x001f280000300800 */
[----:B-1----:R-:W4:Y:S04]  /*34800*/  LDL.LU R3, [R1+0x9400] ;  /* 0x0094000001037983 */ /* 0x002f280000300800 */
[----:B--2---:R-:W2:Y:S04]  /*34810*/  LDL.LU R5, [R1+0x93fc] ;  /* 0x0093fc0001057983 */ /* 0x004ea80000300800 */
[----:B---3--:R-:W3:Y:S04]  /*34820*/  LDL.LU R6, [R1+0x93f8] ;  /* 0x0093f80001067983 */ /* 0x008ee80000300800 */
[----:B----4-:R-:W4:Y:S04]  /*34830*/  LDL.LU R9, [R1+0x93f4] ;  /* 0x0093f40001097983 */ /* 0x010f280000300800 */
        /* <DEDUP_REMOVED lines=9> */
[----:B------:R-:W2:Y:S04]  /*348d0*/  LDL.LU R18, [R1+0x93e4] ;  /* 0x0093e40001127983 */ /* 0x000ea80000300800 */
[----:B------:R-:W2:Y:S04]  /*348e0*/  LDL.LU R21, [R1+0x93e0] ;  /* 0x0093e00001157983 */ /* 0x000ea80000300800 */
[----:B------:R-:W2:Y:S04]  /*348f0*/  LDL.LU R22, [R1+0x93dc] ;  /* 0x0093dc0001167983 */ /* 0x000ea80000300800 */
[----:B------:R-:W2:Y:S04]  /*34900*/  LDL.LU R25, [R1+0x93d8] ;  /* 0x0093d80001197983 */ /* 0x000ea80000300800 */
[----:B------:R0:W-:Y:S04]  /*34910*/  STS.U8 [R17+UR4+0x1140], R26 ;  /* 0x0011401a11007988 */ /* 0x0001e80008000004 */
[----:B------:R1:W-:Y:S04]  /*34920*/  STS.U8 [R17+UR4+0x1200], R29 ;  /* 0x0012001d11007988 */ /* 0x0003e80008000004 */
[----:B0-----:R-:W2:Y:S04]  /*34930*/  LDL.LU R26, [R1+0x93d4] ;  /* 0x0093d400011a7983 */ /* 0x001ea80000300800 */
[----:B-1----:R-:W2:Y:S04]  /*34940*/  LDL.LU R29, [R1+0x93d0] ;  /* 0x0093d000011d7983 */ /* 0x002ea80000300800 */
[----:B------:R0:W-:Y:S04]  /*34950*/  STS.U8 [R17+UR4+0x1240], R0 ;  /* 0x0012400011007988 */ /* 0x0001e80008000004 */
[----:B------:R1:W-:Y:S04]  /*34960*/  STS.U8 [R17+UR4+0x1300], R4 ;  /* 0x0013000411007988 */ /* 0x0003e80008000004 */
[----:B------:R0:W-:Y:S04]  /*34970*/  STS.U8 [R17+UR4+0x1340], R7 ;  /* 0x0013400711007988 */ /* 0x0001e80008000004 */
[----:B------:R0:W-:Y:S04]  /*34980*/  STS.U8 [R17+UR4+0x1400], R8 ;  /* 0x0014000811007988 */ /* 0x0001e80008000004 */
[----:B------:R1:W-:Y:S04]  /*34990*/  STS.U8 [R17+UR4+0x1440], R11 ;  /* 0x0014400b11007988 */ /* 0x0003e80008000004 */
[----:B------:R1:W-:Y:S04]  /*349a0*/  STS.U8 [R17+UR4+0x1500], R12 ;  /* 0x0015000c11007988 */ /* 0x0003e80008000004 */
[----:B0-----:R-:W3:Y:S04]  /*349b0*/  LDL.LU R0, [R1+0x184] ;  /* 0x0001840001007983 */ /* 0x001ee80000300800 */
[----:B-1----:R-:W3:Y:S04]  /*349c0*/  LDL.LU R4, [R1+0x178] ;  /* 0x0001780001047983 */ /* 0x002ee80000300800 */
[----:B------:R-:W3:Y:S04]  /*349d0*/  LDL.LU R7, [R1+0x174] ;  /* 0x0001740001077983 */ /* 0x000ee80000300800 */
[----:B------:R-:W3:Y:S04]  /*349e0*/  LDL.LU R8, [R1+0x168] ;  /* 0x0001680001087983 */ /* 0x000ee80000300800 */
[----:B------:R-:W3:Y:S04]  /*349f0*/  LDL.LU R11, [R1+0x164] ;  /* 0x00016400010b7983 */ /* 0x000ee80000300800 */
[----:B------:R0:W-:Y:S04]  /*34a00*/  STS.U8 [R17+UR4+0x1540], R15 ;  /* 0x0015400f11007988 */ /* 0x0001e80008000004 */
[----:B------:R-:W3:Y:S04]  /*34a10*/  LDL.LU R12, [R1+0x158] ;  /* 0x00015800010c7983 */ /* 0x000ee80000300800 */
        /* <DEDUP_REMOVED lines=13> */
[----:B0-----:R-:W3:Y:S04]  /*34af0*/  LDL.LU R27, [R1+0x124] ;  /* 0x00012400011b7983 */ /* 0x001ee80000300800 */
[----:B-1----:R-:W3:Y:S04]  /*34b00*/  LDL.LU R28, [R1+0x118] ;  /* 0x00011800011c7983 */ /* 0x002ee80000300800 */
        /* <DEDUP_REMOVED lines=11> */
[----:B------:R-:W2:Y:S01]  /*34bc0*/  LDL.LU R17, [R1+0x93cc] ;  /* 0x0093cc0001117983 */ /* 0x000ea20000300800 */
[----:B------:R-:W0:Y:S02]  /*34bd0*/  S2R R18, SR_TID.X ;  /* 0x0000000000127919 */ /* 0x000e240000002100 */
[----:B0-----:R-:W-:-:S05]  /*34be0*/  LOP3.LUT R18, R18, 0x3f, RZ, 0xc0, !PT ;  /* 0x0000003f12127812 */ /* 0x001fca00078ec0ff */
[----:B--2---:R0:W-:Y:S04]  /*34bf0*/  STS.U8 [R18+UR4+0x1c40], R17 ;  /* 0x001c401112007988 */ /* 0x0041e80008000004 */
[----:B------:R-:W-:Y:S04]  /*34c00*/  STS.U8 [R18+UR4+0x1d00], R14 ;  /* 0x001d000e12007988 */ /* 0x000fe80008000004 */
[----:B------:R-:W-:Y:S04]  /*34c10*/  STS.U8 [R18+UR4+0x1d40], R13 ;  /* 0x001d400d12007988 */ /* 0x000fe80008000004 */
[----:B------:R-:W-:Y:S04]  /*34c20*/  STS.U8 [R18+UR4+0x1e00], R10 ;  /* 0x001e000a12007988 */ /* 0x000fe80008000004 */
[----:B----4-:R-:W-:Y:S04]  /*34c30*/  STS.U8 [R18+UR4+0x1e40], R9 ;  /* 0x001e400912007988 */ /* 0x010fe80008000004 */
[----:B---3--:R-:W-:Y:S04]  /*34c40*/  STS.U8 [R18+UR4+0x1f00], R6 ;  /* 0x001f000612007988 */ /* 0x008fe80008000004 */
[----:B------:R-:W-:Y:S01]  /*34c50*/  STS.U8 [R18+UR4+0x1f40], R5 ;  /* 0x001f400512007988 */ /* 0x000fe20008000004 */
[----:B0-----:R-:W-:-:S05]  /*34c60*/  LOP3.LUT R17, R18, 0x10, RZ, 0x3c, !PT ;  /* 0x0000001012117812 */ /* 0x001fca00078e3cff */
[----:B------:R-:W-:Y:S04]  /*34c70*/  STS.U8 [R17+UR4+0x80], R21 ;  /* 0x0000801511007988 */ /* 0x000fe80008000004 */
[----:B------:R-:W-:Y:S04]  /*34c80*/  STS.U8 [R17+UR4+0xc0], R22 ;  /* 0x0000c01611007988 */ /* 0x000fe80008000004 */
[----:B------:R-:W-:Y:S04]  /*34c90*/  STS.U8 [R17+UR4+0x180], R25 ;  /* 0x0001801911007988 */ /* 0x000fe80008000004 */
[----:B------:R-:W-:Y:S04]  /*34ca0*/  STS.U8 [R17+UR4+0x1c0], R26 ;  /* 0x0001c01a11007988 */ /* 0x000fe80008000004 */
[----:B------:R-:W-:Y:S04]  /*34cb0*/  STS.U8 [R17+UR4+0x280], R29 ;  /* 0x0002801d11007988 */ /* 0x000fe80008000004 */
[----:B------:R0:W-:Y:S04]  /*34cc0*/  STS.U8 [R17+UR4+0x2c0], R0 ;  /* 0x0002c00011007988 */ /* 0x0001e80008000004 */
[----:B0-----:R-:W2:Y:S04]  /*34cd0*/  LDL.LU R0, [R1+0x114] ;  /* 0x0001140001007983 */ /* 0x001ea80000300800 */
        /* <DEDUP_REMOVED lines=10> */
[----:B---3--:R-:W3:Y:S04]  /*34d80*/  LDL.LU R8, [R1+0xd8] ;  /* 0x0000d80001087983 */ /* 0x008ee80000300800 */
[----:B------:R0:W-:Y:S04]  /*34d90*/  STS.U8 [R17+UR4+0x580], R12 ;  /* 0x0005800c11007988 */ /* 0x0001e80008000004 */
[----:B----4-:R-:W4:Y:S04]  /*34da0*/  LDL.LU R11, [R1+0xd4] ;  /* 0x0000d400010b7983 */ /* 0x010f280000300800 */
[----:B------:R1:W-:Y:S04]  /*34db0*/  STS.U8 [R17+UR4+0x5c0], R15 ;  /* 0x0005c00f11007988 */ /* 0x0003e80008000004 */
[----:B------:R0:W-:Y:S04]  /*34dc0*/  STS.U8 [R17+UR4+0x680], R16 ;  /* 0x0006801011007988 */ /* 0x0001e80008000004 */
[----:B------:R0:W-:Y:S04]  /*34dd0*/  STS.U8 [R17+UR4+0x6c0], R19 ;  /* 0x0006c01311007988 */ /* 0x0001e80008000004 */
[----:B------:R1:W-:Y:S04]  /*34de0*/  STS.U8 [R17+UR4+0x780], R20 ;  /* 0x0007801411007988 */ /* 0x0003e80008000004 */
[----:B------:R1:W-:Y:S04]  /*34df0*/  STS.U8 [R17+UR4+0x7c0], R23 ;  /* 0x0007c01711007988 */ /* 0x0003e80008000004 */
[----:B0-----:R-:W4:Y:S04]  /*34e00*/  LDL.LU R12, [R1+0xc8] ;  /* 0x0000c800010c7983 */ /* 0x001f280000300800 */
[----:B-1----:R-:W4:Y:S04]  /*34e10*/  LDL.LU R15, [R1+0xc4] ;  /* 0x0000c400010f7983 */ /* 0x002f280000300800 */
[----:B------:R-:W4:Y:S04]  /*34e20*/  LDL.LU R16, [R1+0x98] ;  /* 0x0000980001107983 */ /* 0x000f280000300800 */
[----:B------:R-:W4:Y:S04]  /*34e30*/  LDL.LU R19, [R1+0x94] ;  /* 0x0000940001137983 */ /* 0x000f280000300800 */
[----:B------:R-:W4:Y:S04]  /*34e40*/  LDL.LU R20, [R1+0x88] ;  /* 0x0000880001147983 */ /* 0x000f280000300800 */
[----:B------:R0:W-:Y:S04]  /*34e50*/  STS.U8 [R17+UR4+0x880], R24 ;  /* 0x0008801811007988 */ /* 0x0001e80008000004 */
[----:B------:R-:W4:Y:S04]  /*34e60*/  LDL.LU R23, [R1+0x84] ;  /* 0x0000840001177983 */ /* 0x000f280000300800 */
[----:B------:R1:W-:Y:S04]  /*34e70*/  STS.U8 [R17+UR4+0x8c0], R27 ;  /* 0x0008c01b11007988 */ /* 0x0003e80008000004 */
[----:B------:R1:W-:Y:S04]  /*34e80*/  STS.U8 [R17+UR4+0x980], R28 ;  /* 0x0009801c11007988 */ /* 0x0003e80008000004 */
[----:B0-----:R-:W4:Y:S04]  /*34e90*/  LDL.LU R24, [R1+0x78] ;  /* 0x0000780001187983 */ /* 0x001f280000300800 */
[----:B-1----:R-:W4:Y:S04]  /*34ea0*/  LDL.LU R27, [R1+0x74] ;  /* 0x00007400011b7983 */ /* 0x002f280000300800 */
        /* <DEDUP_REMOVED lines=10> */
[----:B0-----:R-:W2:Y:S04]  /*34f50*/  LDL.LU R0, [R1+0x24] ;  /* 0x0000240001007983 */ /* 0x001ea80000300800 */
        /* <DEDUP_REMOVED lines=11> */
[----:B---3--:R-:W3:Y:S04]  /*35010*/  LDL.LU R14, [R1+0x4] ;  /* 0x00000400010e7983 */ /* 0x008ee80000300800 */
[----:B------:R0:W-:Y:S04]  /*35020*/  STS.U8 [R17+UR4+0xd80], R8 ;  /* 0x000d800811007988 */ /* 0x0001e80008000004 */
[----:B----4-:R1:W-:Y:S04]  /*35030*/  STS.U8 [R17+UR4+0xdc0], R11 ;  /* 0x000dc00b11007988 */ /* 0x0103e80008000004 */
[----:B------:R4:W-:Y:S04]  /*35040*/  STS.U8 [R17+UR4+0xe80], R12 ;  /* 0x000e800c11007988 */ /* 0x0009e80008000004 */
[----:B------:R0:W-:Y:S04]  /*35050*/  STS.U8 [R17+UR4+0xec0], R15 ;  /* 0x000ec00f11007988 */ /* 0x0001e80008000004 */
[----:B------:R1:W-:Y:S04]  /*35060*/  STS.U8 [R17+UR4+0xf80], R16 ;  /* 0x000f801011007988 */ /* 0x0003e80008000004 */
[----:B------:R4:W-:Y:S04]  /*35070*/  STS.U8 [R17+UR4+0xfc0], R19 ;  /* 0x000fc01311007988 */ /* 0x0009e80008000004 */
[----:B0-----:R-:W3:Y:S04]  /*35080*/  LDL.LU R8, [R1+0x93c0] ;  /* 0x0093c00001087983 */ /* 0x001ee80000300800 */
[----:B-1----:R-:W3:Y:S04]  /*35090*/  LDL.LU R11, [R1+0x93bc] ;  /* 0x0093bc00010b7983 */ /* 0x002ee80000300800 */
[----:B----4-:R-:W4:Y:S04]  /*350a0*/  LDL.LU R12, [R1+0x93b8] ;  /* 0x0093b800010c7983 */ /* 0x010f280000300800 */
[----:B------:R-:W4:Y:S04]  /*350b0*/  LDL.LU R15, [R1+0x93b4] ;  /* 0x0093b400010f7983 */ /* 0x000f280000300800 */
[----:B------:R-:W4:Y:S04]  /*350c0*/  LDL.LU R16, [R1+0x93b0] ;  /* 0x0093b00001107983 */ /* 0x000f280000300800 */
[----:B------:R-:W4:Y:S04]  /*350d0*/  LDL.LU R19, [R1+0x93ac] ;  /* 0x0093ac0001137983 */ /* 0x000f280000300800 */
        /* <DEDUP_REMOVED lines=10> */
[----:B------:R-:W-:Y:S04]  /*35180*/  STS.U8 [R17+UR4+0x12c0], R5 ;  /* 0x0012c00511007988 */ /* 0x000fe80008000004 */
[----:B------:R-:W-:Y:S04]  /*35190*/  STS.U8 [R17+UR4+0x1380], R6 ;  /* 0x0013800611007988 */ /* 0x000fe80008000004 */
[----:B------:R0:W-:Y:S04]  /*351a0*/  STS.U8 [R17+UR4+0x13c0], R18 ;  /* 0x0013c01211007988 */ /* 0x0001e80008000004 */
[----:B0-----:R-:W4:Y:S04]  /*351b0*/  LDL.LU R18, [R1+0x1cc] ;  /* 0x0001cc0001127983 */ /* 0x001f280000300800 */
        /* <DEDUP_REMOVED lines=10> */
[----:B--2---:R0:W-:Y:S04]  /*35260*/  STS.U8 [R17+UR4+0x16c0], R0 ;  /* 0x0016c00011007988 */ /* 0x0041e80008000004 */
[----:B0-----:R-:W2:Y:S04]  /*35270*/  LDL.LU R0, [R1+0x21f0] ;  /* 0x0021f00001007983 */ /* 0x001ea80000300800 */
[----:B------:R-:W2:Y:S04]  /*35280*/  LDL R5, [R1+0xbc] ;  /* 0x0000bc0001057983 */ /* 0x000ea80000100800 */
[----:B------:R-:W-:Y:S04]  /*35290*/  STS.U8 [R17+UR4+0x1780], R9 ;  /* 0x0017800911007988 */ /* 0x000fe80008000004 */
[----:B------:R-:W-:Y:S04]  /*352a0*/  STS.U8 [R17+UR4+0x17c0], R10 ;  /* 0x0017c00a11007988 */ /* 0x000fe80008000004 */
[----:B------:R-:W-:Y:S04]  /*352b0*/  STS.U8 [R17+UR4+0x1880], R13 ;  /* 0x0018800d11007988 */ /* 0x000fe80008000004 */
        /* <DEDUP_REMOVED lines=14> */
[----:B------:R-:W-:Y:S01]  /*353a0*/  STS.U8 [R17+UR4+0x1fc0], R18 ;  /* 0x001fc01211007988 */ /* 0x000fe20008000004 */
[----:B------:R-:W-:Y:S06]  /*353b0*/  BAR.SYNC.DEFER_BLOCKING 0x0 ;  /* 0x0000000000007b1d */ /* 0x000fec0000010000 */
[----:B--2---:R-:W0:Y:S02]  /*353c0*/  LDSM.16.M88.4 R12, [R5] ;  /* 0x00000000050c783b */ /* 0x004e240000000200 */
[----:B0-----:R-:W-:-:S02]  /*353d0*/  IMAD.MOV.U32 R10, RZ, RZ, R14 ;  /* 0x000000ffff0a7224 */ /* 0x001fc400078e000e */
[----:B------:R-:W-:Y:S01]  /*353e0*/  IMAD.MOV.U32 R8, RZ, RZ, R12 ;  /* 0x000000ffff087224 */ /* 0x000fe200078e000c */
[----:B------:R-:W-:Y:S04]  /*353f0*/  STL.64 [R1+0xc0], R12 ;  /* 0x0000c00c01007387 */ /* 0x000fe80000100a00 */
[----:B------:R0:W-:Y:S04]  /*35400*/  STL.64 [R1+0xc8], R14 ;  /* 0x0000c80e01007387 */ /* 0x0001e80000100a00 */
[----:B------:R-:W-:Y:S04]  /*35410*/  STL [R1+0x9394], R10 ;  /* 0x0093940a01007387 */ /* 0x000fe80000100800 */
[----:B------:R-:W-:Y:S04]  /*35420*/  STL [R1+0x9390], R8 ;  /* 0x0093900801007387 */ /* 0x000fe80000100800 */
[----:B------:R-:W1:Y:S01]  /*35430*/  LDSM.16.M88.4 R8, [R5+0x200] ;  /* 0x000200000508783b */ /* 0x000e620000000200 */
[----:B0-----:R-:W-:-:S03]  /*35440*/  IMAD R14, R26, 0x100, R25 ;  /* 0x000001001a0e7824 */ /* 0x001fc600078e0219 */
[----:B------:R-:W2:Y:S04]  /*35450*/  LDL.LU.64 R24, [R1+0x1e0] ;  /* 0x0001e00001187983 */ /* 0x000ea80000300a00 */
[----:B------:R-:W3:Y:S01]  /*35460*/  LDL.LU.64 R26, [R1+0x1e8] ;  /* 0x0001e800011a7983 */ /* 0x000ee20000300a00 */
[----:B------:R-:W-:Y:S02]  /*35470*/  IMAD.MOV.U32 R4, RZ, RZ, R13 ;  /* 0x000000ffff047224 */ /* 0x000fe400078e000d */
[----:B------:R-:W-:Y:S02]  /*35480*/  IMAD R13, R22, 0x100, R21 ;  /* 0x00000100160d7824 */ /* 0x000fe400078e0215 */
[----:B------:R-:W-:Y:S02]  /*35490*/  IMAD R12, R2, 0x100, R3 ;  /* 0x00000100020c7824 */ /* 0x000fe400078e0203 */
[----:B-1----:R-:W-:-:S02]  /*354a0*/  IMAD.MOV.U32 R16, RZ, RZ, R10 ;  /* 0x000000ffff107224 */ /* 0x002fc400078e000a */
[----:B------:R-:W-:Y:S01]  /*354b0*/  IMAD.MOV.U32 R2, RZ, RZ, R8 ;  /* 0x000000ffff027224 */ /* 0x000fe200078e0008 */
[----:B---3--:R-:W-:Y:S04]  /*354c0*/  STL.64 [R1+0x9388], R26 ;  /* 0x0093881a01007387 */ /* 0x008fe80000100a00 */
[----:B--2---:R0:W-:Y:S04]  /*354d0*/  STL.64 [R1+0x9380], R24 ;  /* 0x0093801801007387 */ /* 0x0041e80000100a00 */
[----:B0-----:R-:W2:Y:S04]  /*354e0*/  LDL.LU.64 R24, [R1+0x1d0] ;  /* 0x0001d00001187983 */ /* 0x001ea80000300a00 */
[----:B------:R-:W2:Y:S04]  /*354f0*/  LDL.LU.64 R26, [R1+0x1d8] ;  /* 0x0001d800011a7983 */ /* 0x000ea80000300a00 */
[----:B------:R-:W3:Y:S04]  /*35500*/  LDL.LU.64 R20, [R1+0x200] ;  /* 0x0002000001147983 */ /* 0x000ee80000300a00 */
[----:B------:R-:W3:Y:S04]  /*35510*/  LDL.LU.64 R22, [R1+0x208] ;  /* 0x0002080001167983 */ /* 0x000ee80000300a00 */
[----:B------:R-:W-:Y:S04]  /*35520*/  STL.64 [R1+0xd0], R8 ;  /* 0x0000d00801007387 */ /* 0x000fe80000100a00 */
[----:B------:R0:W-:Y:S04]  /*35530*/  STL.64 [R1+0xd8], R10 ;  /* 0x0000d80a01007387 */ /* 0x0001e80000100a00 */
[----:B0-----:R-:W4:Y:S04]  /*35540*/  LDL.LU R10, [R1+0x9394] ;  /* 0x00939400010a7983 */ /* 0x001f280000300800 */
[----:B------:R-:W2:Y:S01]  /*35550*/  LDL.LU R8, [R1+0x9390] ;  /* 0x0093900001087983 */ /* 0x000ea20000300800 */
[----:B------:R-:W-:-:S02]  /*35560*/  IMAD.MOV.U32 R7, RZ, RZ, R15 ;  /* 0x000000ffff077224 */ /* 0x000fc400078e000f */
[----:B------:R-:W-:Y:S02]  /*35570*/  IMAD R15, R0, 0x100, R29 ;  /* 0x00000100000f7824 */ /* 0x000fe400078e021d */
[----:B------:R-:W-:Y:S01]  /*35580*/  IMAD.MOV.U32 R0, RZ, RZ, R9 ;  /* 0x000000ffff007224 */ /* 0x000fe200078e0009 */
[----:B------:R-:W-:Y:S02]  /*35590*/  F2FP.F16.E5M2.UNPACK_B R12, R12 ;  /* 0x0000000cff0c723e */ /* 0x000fe400020004ff */
[----:B------:R-:W-:Y:S02]  /*355a0*/  F2FP.F16.E5M2.UNPACK_B R13, R13 ;  /* 0x0000000dff0d723e */ /* 0x000fe400020004ff */
[----:B------:R-:W-:Y:S02]  /*355b0*/  F2FP.F16.E5M2.UNPACK_B R14, R14 ;  /* 0x0000000eff0e723e */ /* 0x000fe400020004ff */
[----:B------:R-:W-:Y:S02]  /*355c0*/  F2FP.F16.E5M2.UNPACK_B R15, R15 ;  /* 0x0000000fff0f723e */ /* 0x000fe400020004ff */
[----:B------:R-:W-:-:S02]  /*355d0*/  F2FP.F16.E5M2.UNPACK_B R9, R4 ;  /* 0x00000004ff09723e */ /* 0x000fc400020004ff */
[----:B--2---:R-:W-:-:S07]  /*355e0*/  F2FP.F16.E5M2.UNPACK_B R8, R8 ;  /* 0x00000008ff08723e */ /* 0x004fce00020004ff */
[----:B------:R-:W-:Y:S01]  /*355f0*/  HMMA.16816.F32 R24, R12, R8, R24 ;  /* 0x000000080c18723c */ /* 0x000fe20000001818 */
[----:B------:R-:W-:-:S15]  /*35600*/  STL.64 [R1+0x98], R8 ;  /* 0x0000980801007387 */ /* 0x000fde0000100a00 */
[----:B------:R-:W-:-:S03]  /*35610*/  NOP ;  /* 0x0000000000007918 */ /* 0x000fc60000000000 */
[----:B------:R-:W-:Y:S04]  /*35620*/  STL.64 [R1+0x1d0], R24 ;  /* 0x0001d01801007387 */ /* 0x000fe80000100a00 */
[----:B------:R-:W-:Y:S04]  /*35630*/  STL.64 [R1+0x1d8], R26 ;  /* 0x0001d81a01007387 */ /* 0x000fe80000100a00 */
[----:B------:R-:W0:Y:S04]  /*35640*/  LDSM.16.M88.4 R24, [R5+0x400] ;  /* 0x000400000518783b */ /* 0x000e280000000200 */
[----:B0-----:R-:W-:Y:S01]  /*35650*/  STL.64 [R1+0xe0], R24 ;  /* 0x0000e01801007387 */ /* 0x001fe20000100a00 */
[----:B------:R-:W-:-:S03]  /*35660*/  IMAD.MOV.U32 R8, RZ, RZ, R26 ;  /* 0x000000ffff087224 */ /* 0x000fc600078e001a */
[----:B------:R0:W-:Y:S01]  /*35670*/  STL.64 [R1+0xe8], R26 ;  /* 0x0000e81a01007387 */ /* 0x0001e20000100a00 */
[----:B------:R-:W-:Y:S02]  /*35680*/  IMAD.MOV.U32 R9, RZ, RZ, R27 ;  /* 0x000000ffff097224 */ /* 0x000fe400078e001b */
[----:B------:R-:W-:Y:S02]  /*35690*/  IMAD.MOV.U32 R4, RZ, RZ, R24 ;  /* 0x000000ffff047224 */ /* 0x000fe400078e0018 */
[----:B------:R-:W-:Y:S01]  /*356a0*/  IMAD.MOV.U32 R3, RZ, RZ, R25 ;  /* 0x000000ffff037224 */ /* 0x000fe200078e0019 */
[----:B0-----:R-:W2:Y:S04]  /*356b0*/  LDL.LU.64 R26, [R1+0x9388] ;  /* 0x00938800011a7983 */ /* 0x001ea80000300a00 */
[----:B------:R-:W2:Y:S01]  /*356c0*/  LDL.LU.64 R24, [R1+0x9380] ;  /* 0x0093800001187983 */ /* 0x000ea20000300a00 */
[----:B------:R-:W-:Y:S01]  /*356d0*/  IMAD.MOV.U32 R6, RZ, RZ, R11 ;  /* 0x000000ffff067224 */ /* 0x000fe200078e000b */
[----:B----4-:R-:W-:-:S02]  /*356e0*/  F2FP.F16.E5M2.UNPACK_B R10, R10 ;  /* 0x0000000aff0a723e */ /* 0x010fc400020004ff */
[----:B------:R-:W-:-:S05]  /*356f0*/  F2FP.F16.E5M2.UNPACK_B R11, R7 ;  /* 0x00000007ff0b723e */ /* 0x000fca00020004ff */
[----:B------:R0:W-:Y:S02]  /*35700*/  STL.64 [R1+0x90], R10 ;  /* 0x0000900a01007387 */ /* 0x0001e40000100a00 */
[----:B--2---:R-:W-:Y:S01]  /*35710*/  HMMA.16816.F32 R24, R12, R10, R24 ;  /* 0x0000000a0c18723c */ /* 0x004fe20000001818 */
[----:B0-----:R-:W-:Y:S02]  /*35720*/  F2FP.F16.E5M2.UNPACK_B R10, R2 ;  /* 0x00000002ff0a723e */ /* 0x001fe400020004ff */
[----:B------:R-:W-:-:S07]  /*35730*/  F2FP.F16.E5M2.UNPACK_B R11, R0 ;  /* 0x00000000ff0b723e */ /* 0x000fce00020004ff */
[----:B---3--:R-:W-:Y:S09]  /*35740*/  HMMA.16816.F32 R20, R12, R10, R20 ;  /* 0x0000000a0c14723c */ /* 0x008ff20000001814 */
[----:B------:R0:W-:Y:S04]  /*35750*/  STL.64 [R1+0x1e0], R24 ;  /* 0x0001e01801007387 */ /* 0x0001e80000100a00 */
[----:B------:R1:W-:Y:S04]  /*35760*/  STL.64 [R1+0x1e8], R26 ;  /* 0x0001e81a01007387 */ /* 0x0003e80000100a00 */
[----:B0-----:R-:W2:Y:S04]  /*35770*/  LDL.LU.64 R24, [R1+0x210] ;  /* 0x0002100001187983 */ /* 0x001ea80000300a00 */
[----:B-1----:R-:W2:Y:S04]  /*35780*/  LDL.LU.64 R26, [R1+0x218] ;  /* 0x00021800011a7983 */ /* 0x002ea80000300a00 */
[----:B------:R-:W-:Y:S04]  /*35790*/  STL.64 [R1+0x88], R10 ;  /* 0x0000880a01007387 */ /* 0x000fe80000100a00 */
[----:B------:R-:W-:Y:S04]  /*357a0*/  STL.64 [R1+0x200], R20 ;  /* 0x0002001401007387 */ /* 0x000fe80000100a00 */
[----:B------:R-:W-:Y:S04]  /*357b0*/  STL.64 [R1+0x208], R22 ;  /* 0x0002081601007387 */ /* 0x000fe80000100a00 */
[----:B------:R-:W0:Y:S02]  /*357c0*/  LDSM.16.M88.4 R20, [R5+0x600] ;  /* 0x000600000514783b */ /* 0x000e240000000200 */
[----:B0-----:R-:W-:-:S02]  /*357d0*/  IMAD.MOV.U32 R10, RZ, RZ, R22 ;  /* 0x000000ffff0a7224 */ /* 0x001fc400078e0016 */
[----:B------:R-:W-:Y:S04]  /*357e0*/  STL.64 [R1+0xf0], R20 ;  /* 0x0000f01401007387 */ /* 0x000fe80000100a00 */
[----:B------:R-:W-:Y:S04]  /*357f0*/  STL.64 [R1+0xf8], R22 ;  /* 0x0000f81601007387 */ /* 0x000fe80000100a00 */
[----:B------:R-:W-:Y:S04]  /*35800*/  STL [R1+0x9378], R10 ;  /* 0x0093780a01007387 */ /* 0x000fe80000100800 */
[----:B------:R0:W-:Y:S04]  /*35810*/  STL.64 [R1+0x9370], R8 ;  /* 0x0093700801007387 */ /* 0x0001e80000100a00 */
[----:B0-----:R-:W3:Y:S04]  /*35820*/  LDL.LU.64 R8, [R1+0x220] ;  /* 0x0002200001087983 */ /* 0x001ee80000300a00 */
[----:B------:R-:W3:Y:S01]  /*35830*/  LDL.LU.64 R10, [R1+0x228] ;  /* 0x00022800010a7983 */ /* 0x000ee20000300a00 */
[----:B------:R-:W-:-:S02]  /*35840*/  F2FP.F16.E5M2.UNPACK_B R16, R16 ;  /* 0x00000010ff10723e */ /* 0x000fc400020004ff */
[----:B------:R-:W-:Y:S01]  /*35850*/  F2FP.F16.E5M2.UNPACK_B R17, R6 ;  /* 0x00000006ff11723e */ /* 0x000fe200020004ff */
[----:B------:R-:W-:Y:S02]  /*35860*/  IMAD.MOV.U32 R2, RZ, RZ, R20 ;  /* 0x000000ffff027224 */ /* 0x000fe400078e0014 */
[----:B------:R-:W-:Y:S02]  /*35870*/  IMAD.MOV.U32 R0, RZ, RZ, R21 ;  /* 0x000000ffff007224 */ /* 0x000fe400078e0015 */
[----:B------:R-:W-:Y:S01]  /*35880*/  IMAD.MOV.U32 R7, RZ, RZ, R23 ;  /* 0x000000ffff077224 */ /* 0x000fe200078e0017 */
[----:B------:R-:W4:Y:S04]  /*35890*/  LDL.LU.64 R20, [R1+0x230] ;  /* 0x0002300001147983 */ /* 0x000f280000300a00 */
[----:B------:R-:W4:Y:S04]  /*358a0*/  LDL.LU.64 R22, [R1+0x238] ;  /* 0x0002380001167983 */ /* 0x000f280000300a00 */
[----:B------:R0:W-:Y:S01]  /*358b0*/  STL.64 [R1+0x80], R16 ;  /* 0x0000801001007387 */ /* 0x0001e20000100a00 */
[----:B--2---:R-:W-:Y:S03]  /*358c0*/  HMMA.16816.F32 R24, R12, R16, R24 ;  /* 0x000000100c18723c */ /* 0x004fe60000001818 */
[----:B0-----:R-:W2:Y:S04]  /*358d0*/  LDL.LU.64 R16, [R1+0x240] ;  /* 0x0002400001107983 */ /* 0x001ea80000300a00 */
[----:B------:R-:W2:-:S12]  /*358e0*/  LDL.LU.64 R18, [R1+0x248] ;  /* 0x0002480001127983 */ /* 0x000e980000300a00 */
[----:B------:R0:W-:Y:S04]  /*358f0*/  STL.64 [R1+0x210], R24 ;  /* 0x0002101801007387 */ /* 0x0001e80000100a00 */
[----:B------:R-:W-:Y:S01]  /*35900*/  STL.64 [R1+0x218], R26 ;  /* 0x0002181a01007387 */ /* 0x000fe20000100a00 */
[----:B0-----:R-:W-:Y:S02]  /*35910*/  F2FP.F16.E5M2.UNPACK_B R24, R4 ;  /* 0x00000004ff18723e */ /* 0x001fe400020004ff */
[----:B------:R-:W-:-:S05]  /*35920*/  F2FP.F16.E5M2.UNPACK_B R25, R3 ;  /* 0x00000003ff19723e */ /* 0x000fca00020004ff */
[----:B------:R3:W-:Y:S02]  /*35930*/  STL.64 [R1+0x78], R24 ;  /* 0x0000781801007387 */ /* 0x0007e40000100a00 */
[----:B---3--:R-:W-:Y:S02]  /*35940*/  HMMA.16816.F32 R24, R12, R24, R8 ;  /* 0x000000180c18723c */ /* 0x008fe40000001808 */
[----:B------:R-:W3:Y:S04]  /*35950*/  LDL.LU R10, [R1+0x9378] ;  /* 0x00937800010a7983 */ /* 0x000ee80000300800 */
[----:B------:R-:W2:-:S13]  /*35960*/  LDL.LU.64 R8, [R1+0x9370] ;  /* 0x0093700001087983 */ /* 0x000e9a0000300a00 */
[----:B------:R-:W-:Y:S04]  /*35970*/  STL.64 [R1+0x220], R24 ;  /* 0x0002201801007387 */ /* 0x000fe80000100a00 */
[----:B------:R-:W-:Y:S04]  /*35980*/  STL.64 [R1+0x228], R26 ;  /* 0x0002281a01007387 */ /* 0x000fe80000100a00 */
[----:B------:R-:W0:Y:S04]  /*35990*/  LDSM.16.M88.4 R24, [R5+0x800] ;  /* 0x000800000518783b */ /* 0x000e280000000200 */
[----:B0-----:R0:W-:Y:S01]  /*359a0*/  STL.64 [R1+0x100], R24 ;  /* 0x0001001801007387 */ /* 0x0011e20000100a00 */
[----:B------:R-:W-:-:S02]  /*359b0*/  IMAD.MOV.U32 R6, RZ, RZ, R24 ;  /* 0x000000ffff067224 */ /* 0x000fc400078e0018 */
[----:B------:R-:W-:Y:S01]  /*359c0*/  IMAD.MOV.U32 R4, RZ, RZ, R25 ;  /* 0x000000ffff047224 */ /* 0x000fe200078e0019 */
[----:B------:R1:W-:Y:S01]  /*359d0*/  STL.64 [R1+0x108], R26 ;  /* 0x0001081a01007387 */ /* 0x0003e20000100a00 */
[----:B------:R-:W-:Y:S02]  /*359e0*/  IMAD.MOV.U32 R11, RZ, RZ, R26 ;  /* 0x000000ffff0b7224 */ /* 0x000fe400078e001a */
[----:B------:R-:W-:Y:S01]  /*359f0*/  IMAD.MOV.U32 R3, RZ, RZ, R27 ;  /* 0x000000ffff037224 */ /* 0x000fe200078e001b */
[----:B0-----:R-:W3:Y:S04]  /*35a00*/  LDL.LU.64 R24, [R1+0x250] ;  /* 0x0002500001187983 */ /* 0x001ee80000300a00 */
[----:B-1----:R-:W3:Y:S01]  /*35a10*/  LDL.LU.64 R26, [R1+0x258] ;  /* 0x00025800011a7983 */ /* 0x002ee20000300a00 */
[----:B--2---:R-:W-:-:S02]  /*35a20*/  F2FP.F16.E5M2.UNPACK_B R8, R8 ;  /* 0x00000008ff08723e */ /* 0x004fc400020004ff */
[----:B------:R-:W-:-:S07]  /*35a30*/  F2FP.F16.E5M2.UNPACK_B R9, R9 ;  /* 0x00000009ff09723e */ /* 0x000fce00020004ff */
[----:B----4-:R-:W-:Y:S01]  /*35a40*/  HMMA.16816.F32 R20, R12, R8, R20 ;  /* 0x000000080c14723c */ /* 0x010fe20000001814 */
[----:B------:R0:W-:Y:S02]  /*35a50*/  STL.64 [R1+0x70], R8 ;  /* 0x0000700801007387 */ /* 0x0001e40000100a00 */
[----:B0-----:R-:W-:Y:S02]  /*35a60*/  F2FP.F16.E5M2.UNPACK_B R8, R2 ;  /* 0x00000002ff08723e */ /* 0x001fe400020004ff */
[----:B------:R-:W-:-:S14]  /*35a70*/  F2FP.F16.E5M2.UNPACK_B R9, R0 ;  /* 0x00000000ff09723e */ /* 0x000fdc00020004ff */
[----:B------:R-:W-:Y:S04]  /*35a80*/  STL.64 [R1+0x230], R20 ;  /* 0x0002301401007387 */ /* 0x000fe80000100a00 */
[----:B------:R0:W-:Y:S02]  /*35a90*/  STL.64 [R1+0x238], R22 ;  /* 0x0002381601007387 */ /* 0x0001e40000100a00 */
[----:B0-----:R-:W-:Y:S02]  /*35aa0*/  HMMA.16816.F32 R20, R12, R8, R16 ;  /* 0x000000080c14723c */ /* 0x001fe40000001810 */
[----:B------:R-:W-:Y:S04]  /*35ab0*/  STL.64 [R1+0x68], R8 ;  /* 0x0000680801007387 */ /* 0x000fe80000100a00 */
[----:B------:R-:W2:Y:S04]  /*35ac0*/  LDL.LU.64 R16, [R1+0x260] ;  /* 0x0002600001107983 */ /* 0x000ea80000300a00 */
[----:B------:R-:W2:Y:S09]  /*35ad0*/  LDL.LU.64 R18, [R1+0x268] ;  /* 0x0002680001127983 */ /* 0x000eb20000300a00 */
[----:B------:R-:W-:Y:S04]  /*35ae0*/  STL.64 [R1+0x240], R20 ;  /* 0x0002401401007387 */ /* 0x000fe80000100a00 */
[----:B------:R-:W-:Y:S04]  /*35af0*/  STL.64 [R1+0x248], R22 ;  /* 0x0002481601007387 */ /* 0x000fe80000100a00 */
[----:B------:R-:W0:Y:S02]  /*35b00*/  LDSM.16.M88.4 R20, [R5+0xa00] ;  /* 0x000a00000514783b */ /* 0x000e240000000200 */
[----:B0-----:R-:W-:-:S02]  /*35b10*/  IMAD.MOV.U32 R2, RZ, RZ, R20 ;  /* 0x000000ffff027224 */ /* 0x001fc400078e0014 */
[----:B------:R-:W-:Y:S01]  /*35b20*/  IMAD.MOV.U32 R0, RZ, RZ, R21 ;  /* 0x000000ffff007224 */ /* 0x000fe200078e0015 */
[----:B------:R3:W-:Y:S04]  /*35b30*/  STL.64 [R1+0x110], R20 ;  /* 0x0001101401007387 */ /* 0x0007e80000100a00 */
[----:B------:R-:W-:Y:S01]  /*35b40*/  STL.64 [R1+0x118], R22 ;  /* 0x0001181601007387 */ /* 0x000fe20000100a00 */
[----:B------:R-:W-:Y:S02]  /*35b50*/  IMAD.MOV.U32 R8, RZ, RZ, R22 ;  /* 0x000000ffff087224 */ /* 0x000fe400078e0016 */
[----:B------:R-:W-:Y:S01]  /*35b60*/  IMAD.MOV.U32 R9, RZ, RZ, R23 ;  /* 0x000000ffff097224 */ /* 0x000fe200078e0017 */
[----:B---3--:R-:W-:Y:S02]  /*35b70*/  F2FP.F16.E5M2.UNPACK_B R20, R10 ;  /* 0x0000000aff14723e */ /* 0x008fe400020004ff */
[----:B------:R-:W-:-:S05]  /*35b80*/  F2FP.F16.E5M2.UNPACK_B R21, R7 ;  /* 0x00000007ff15723e */ /* 0x000fca00020004ff */
[----:B------:R0:W-:Y:S02]  /*35b90*/  STL.64 [R1+0x60], R20 ;  /* 0x0000601401007387 */ /* 0x0001e40000100a00 */
[----:B------:R-:W-:Y:S02]  /*35ba0*/  HMMA.16816.F32 R24, R12, R20, R24 ;  /* 0x000000140c18723c */ /* 0x000fe40000001818 */
[----:B0-----:R-:W3:Y:S04]  /*35bb0*/  LDL.LU.64 R20, [R1+0x280] ;  /* 0x0002800001147983 */ /* 0x001ee80000300a00 */
[----:B------:R-:W4:-:S13]  /*35bc0*/  LDL.LU.64 R22, [R1+0x288] ;  /* 0x0002880001167983 */ /* 0x000f1a0000300a00 */
[----:B------:R-:W-:Y:S04]  /*35bd0*/  STL.64 [R1+0x250], R24 ;  /* 0x0002501801007387 */ /* 0x000fe80000100a00 */
[----:B------:R-:W-:Y:S01]  /*35be0*/  STL.64 [R1+0x258], R26 ;  /* 0x0002581a01007387 */ /* 0x000fe20000100a00 */
[----:B------:R-:W-:Y:S02]  /*35bf0*/  F2FP.F16.E5M2.UNPACK_B R6, R6 ;  /* 0x00000006ff06723e */ /* 0x000fe400020004ff */
[----:B------:R-:W-:Y:S01]  /*35c00*/  F2FP.F16.E5M2.UNPACK_B R7, R4 ;  /* 0x00000004ff07723e */ /* 0x000fe200020004ff */
[----:B----4-:R-:W-:Y:S04]  /*35c10*/  STL.64 [R1+0x9368], R22 ;  /* 0x0093681601007387 */ /* 0x010fe80000100a00 */
[----:B---3--:R0:W-:Y:S04]  /*35c20*/  STL.64 [R1+0x9360], R20 ;  /* 0x0093601401007387 */ /* 0x0081e80000100a00 */
[----:B0-----:R-:W3:Y:S04]  /*35c30*/  LDL.LU.64 R20, [R1+0x270] ;  /* 0x0002700001147983 */ /* 0x001ee80000300a00 */
[----:B------:R-:W3:Y:S01]  /*35c40*/  LDL.LU.64 R22, [R1+0x278] ;  /* 0x0002780001167983 */ /* 0x000ee20000300a00 */
[----:B--2---:R-:W-:Y:S03]  /*35c50*/  HMMA.16816.F32 R24, R12, R6, R16 ;  /* 0x000000060c18723c */ /* 0x004fe60000001810 */
[----:B------:R-:W0:Y:S04]  /*35c60*/  LDSM.16.M88.4 R16, [R5+0xc00] ;  /* 0x000c00000510783b */ /* 0x000e280000000200 */
[----:B------:R-:W-:-:S12]  /*35c70*/  STL.64 [R1+0x58], R6 ;  /* 0x0000580601007387 */ /* 0x000fd80000100a00 */
[----:B------:R1:W-:Y:S04]  /*35c80*/  STL.64 [R1+0x260], R24 ;  /* 0x0002601801007387 */ /* 0x0003e80000100a00 */
[----:B------:R-:W-:Y:S01]  /*35c90*/  STL.64 [R1+0x268], R26 ;  /* 0x0002681a01007387 */ /* 0x000fe20000100a00 */
[----:B-1----:R-:W-:Y:S02]  /*35ca0*/  F2FP.F16.E5M2.UNPACK_B R24, R11 ;  /* 0x0000000bff18723e */ /* 0x002fe400020004ff */
[----:B------:R-:W-:Y:S01]  /*35cb0*/  F2FP.F16.E5M2.UNPACK_B R25, R3 ;  /* 0x00000003ff19723e */ /* 0x000fe200020004ff */
[----:B0-----:R0:W-:Y:S01]  /*35cc0*/  STL.64 [R1+0x120], R16 ;  /* 0x0001201001007387 */ /* 0x0011e20000100a00 */
[----:B------:R-:W-:Y:S02]  /*35cd0*/  IMAD.MOV.U32 R6, RZ, RZ, R16 ;  /* 0x000000ffff067224 */ /* 0x000fe400078e0010 */
[----:B------:R-:W-:Y:S01]  /*35ce0*/  IMAD.MOV.U32 R4, RZ, RZ, R17 ;  /* 0x000000ffff047224 */ /* 0x000fe200078e0011 */
[----:B------:R1:W-:Y:S01]  /*35cf0*/  STL.64 [R1+0x128], R18 ;  /* 0x0001281201007387 */ /* 0x0003e20000100a00 */
[----:B------:R-:W-:-:S02]  /*35d00*/  IMAD.MOV.U32 R10, RZ, RZ, R18 ;  /* 0x000000ffff0a7224 */ /* 0x000fc400078e0012 */
[----:B------:R-:W-:Y:S01]  /*35d10*/  IMAD.MOV.U32 R7, RZ, RZ, R19 ;  /* 0x000000ffff077224 */ /* 0x000fe200078e0013 */
[----:B0-----:R-:W2:Y:S04]  /*35d20*/  LDL.LU.64 R16, [R1+0x290] ;  /* 0x0002900001107983 */ /* 0x001ea80000300a00 */
[----:B-1----:R-:W2:Y:S04]  /*35d30*/  LDL.LU.64 R18, [R1+0x298] ;  /* 0x0002980001127983 */ /* 0x002ea80000300a00 */
[----:B------:R3:W-:Y:S02]  /*35d40*/  STL.64 [R1+0x50], R24 ;  /* 0x0000501801007387 */ /* 0x0007e40000100a00 */
[----:B---3--:R-:W-:Y:S02]  /*35d50*/  HMMA.16816.F32 R24, R12, R24, R20 ;  /* 0x000000180c18723c */ /* 0x008fe40000001814 */
[----:B------:R-:W3:Y:S04]  /*35d60*/  LDL.LU.64 R22, [R1+0x9368] ;  /* 0x0093680001167983 */ /* 0x000ee80000300a00 */
[----:B------:R-:W3:Y:S01]  /*35d70*/  LDL.LU.64 R20, [R1+0x9360] ;  /* 0x0093600001147983 */ /* 0x000ee20000300a00 */
[----:B------:R-:W-:-:S02]  /*35d80*/  F2FP.F16.E5M2.UNPACK_B R2, R2 ;  /* 0x00000002ff02723e */ /* 0x000fc400020004ff */
[----:B------:R-:W-:-:S10]  /*35d90*/  F2FP.F16.E5M2.UNPACK_B R3, R0 ;  /* 0x00000000ff03723e */ /* 0x000fd400020004ff */
[----:B------:R-:W-:Y:S04]  /*35da0*/  STL.64 [R1+0x270], R24 ;  /* 0x0002701801007387 */ /* 0x000fe80000100a00 */
[----:B------:R3:W-:Y:S04]  /*35db0*/  STL.64 [R1+0x278], R26 ;  /* 0x0002781a01007387 */ /* 0x0007e80000100a00 */
[----:B------:R-:W-:Y:S01]  /*35dc0*/  STL.64 [R1+0x48], R2 ;  /* 0x0000480201007387 */ /* 0x000fe20000100a00 */
[----:B------:R-:W-:Y:S02]  /*35dd0*/  F2FP.F16.E5M2.UNPACK_B R8, R8 ;  /* 0x00000008ff08723e */ /* 0x000fe400020004ff */
[----:B------:R-:W-:Y:S01]  /*35de0*/  F2FP.F16.E5M2.UNPACK_B R9, R9 ;  /* 0x00000009ff09723e */ /* 0x000fe200020004ff */
[----:B---3--:R-:W-:Y:S01]  /*35df0*/  HMMA.16816.F32 R24, R12, R2, R20 ;  /* 0x000000020c18723c */ /* 0x008fe20000001814 */
[----:B------:R-:W3:Y:S04]  /*35e00*/  LDL.LU.64 R20, [R1+0x2a0] ;  /* 0x0002a00001147983 */ /* 0x000ee80000300a00 */
[----:B------:R-:W3:-:S14]  /*35e10*/  LDL.LU.64 R22, [R1+0x2a8] ;  /* 0x0002a80001167983 */ /* 0x000edc0000300a00 */
[----:B------:R-:W-:Y:S04]  /*35e20*/  STL.64 [R1+0x280], R24 ;  /* 0x0002801801007387 */ /* 0x000fe80000100a00 */
[----:B------:R-:W-:Y:S04]  /*35e30*/  STL.64 [R1+0x288], R26 ;  /* 0x0002881a01007387 */ /* 0x000fe80000100a00 */
[----:B------:R-:W0:Y:S04]  /*35e40*/  LDSM.16.M88.4 R24, [R5+0xe00] ;  /* 0x000e00000518783b */ /* 0x000e280000000200 */
[----:B0-----:R-:W-:Y:S01]  /*35e50*/  STL.64 [R1+0x130], R24 ;  /* 0x0001301801007387 */ /* 0x001fe20000100a00 */
[----:B------:R-:W-:-:S02]  /*35e60*/  IMAD.MOV.U32 R2, RZ, RZ, R24 ;  /* 0x000000ffff027224 */ /* 0x000fc400078e0018 */
[----:B------:R-:W-:Y:S02]  /*35e70*/  IMAD.MOV.U32 R3, RZ, RZ, R25 ;  /* 0x000000ffff037224 */ /* 0x000fe400078e0019 */
[----:B------:R-:W-:Y:S01]  /*35e80*/  IMAD.MOV.U32 R11, RZ, RZ, R26 ;  /* 0x000000ffff0b7224 */ /* 0x000fe200078e001a */
[----:B------:R2:W-:Y:S01]  /*35e90*/  STL.64 [R1+0x138], R26 ;  /* 0x0001381a01007387 */ /* 0x0005e20000100a00 */
[----:B------:R-:W-:-:S03]  /*35ea0*/  IMAD.MOV.U32 R0, RZ, RZ, R27 ;  /* 0x000000ffff007224 */ /* 0x000fc600078e001b */
[----:B------:R0:W-:Y:S01]  /*35eb0*/  STL.64 [R1+0x40], R8 ;  /* 0x0000400801007387 */ /* 0x0001e20000100a00 */
[----:B--2---:R-:W-:Y:S03]  /*35ec0*/  HMMA.16816.F32 R24, R12, R8, R16 ;  /* 0x000000080c18723c */ /* 0x004fe60000001810 */
[----:B------:R-:W2:Y:S04]  /*35ed0*/  LDL.LU.64 R16, [R1+0x2c0] ;  /* 0x0002c00001107983 */ /* 0x000ea80000300a00 */
[----:B------:R-:W4:-:S12]  /*35ee0*/  LDL.LU.64 R18, [R1+0x2c8] ;  /* 0x0002c80001127983 */ /* 0x000f180000300a00 */
[----:B------:R-:W-:Y:S04]  /*35ef0*/  STL.64 [R1+0x290], R24 ;  /* 0x0002901801007387 */ /* 0x000fe80000100a00 */
[----:B------:R-:W-:Y:S01]  /*35f00*/  STL.64 [R1+0x298], R26 ;  /* 0x0002981a01007387 */ /* 0x000fe20000100a00 */
[----:B0-----:R-:W-:Y:S02]  /*35f10*/  F2FP.F16.E5M2.UNPACK_B R8, R6 ;  /* 0x00000006ff08723e */ /* 0x001fe400020004ff */
[----:B------:R-:W-:Y:S01]  /*35f20*/  F2FP.F16.E5M2.UNPACK_B R9, R4 ;  /* 0x00000004ff09723e */ /* 0x000fe200020004ff */
[----:B----4-:R-:W-:Y:S04]  /*35f30*/  STL.64 [R1+0x9358], R18 ;  /* 0x0093581201007387 */ /* 0x010fe80000100a00 */
[----:B--2---:R0:W-:Y:S04]  /*35f40*/  STL.64 [R1+0x9350], R16 ;  /* 0x0093501001007387 */ /* 0x0041e80000100a00 */
[----:B0-----:R-:W2:Y:S04]  /*35f50*/  LDL.LU.64 R16, [R1+0x2b0] ;  /* 0x0002b00001107983 */ /* 0x001ea80000300a00 */
[----:B------:R-:W2:Y:S01]  /*35f60*/  LDL.LU.64 R18, [R1+0x2b8] ;  /* 0x0002b80001127983 */ /* 0x000ea20000300a00 */
[----:B---3--:R-:W-:Y:S03]  /*35f70*/  HMMA.16816.F32 R24, R12, R8, R20 ;  /* 0x000000080c18723c */ /* 0x008fe60000001814 */
[----:B------:R-:W0:Y:S04]  /*35f80*/  LDSM.16.M88.4 R20, [R5+0x1000] ;  /* 0x001000000514783b */ /* 0x000e280000000200 */
[----:B------:R-:W-:-:S12]  /*35f90*/  STL.64 [R1+0x38], R8 ;  /* 0x0000380801007387 */ /* 0x000fd80000100a00 */
[----:B------:R1:W-:Y:S04]  /*35fa0*/  STL.64 [R1+0x2a0], R24 ;  /* 0x0002a01801007387 */ /* 0x0003e80000100a00 */
[----:B------:R3:W-:Y:S01]  /*35fb0*/  STL.64 [R1+0x2a8], R26 ;  /* 0x0002a81a01007387 */ /* 0x0007e20000100a00 */
[----:B0-----:R-:W-:Y:S02]  /*35fc0*/  IMAD.MOV.U32 R6, RZ, RZ, R20 ;  /* 0x000000ffff067224 */ /* 0x001fe400078e0014 */
[----:B------:R-:W-:Y:S01]  /*35fd0*/  IMAD.MOV.U32 R4, RZ, RZ, R21 ;  /* 0x000000ffff047224 */ /* 0x000fe200078e0015 */
[----:B------:R0:W-:Y:S04]  /*35fe0*/  STL.64 [R1+0x140], R20 ;  /* 0x0001401401007387 */ /* 0x0001e80000100a00 */
[----:B------:R-:W-:Y:S04]  /*35ff0*/  STL.64 [R1+0x148], R22 ;  /* 0x0001481601007387 */ /* 0x000fe80000100a00 */
[----:B-1----:R-:W4:Y:S04]  /*36000*/  LDL.LU.64 R24, [R1+0x2d0] ;  /* 0x0002d00001187983 */ /* 0x002f280000300a00 */
[----:B---3--:R-:W4:Y:S01]  /*36010*/  LDL.LU.64 R26, [R1+0x2d8] ;  /* 0x0002d800011a7983 */ /* 0x008f220000300a00 */
[----:B------:R-:W-:-:S02]  /*36020*/  IMAD.MOV.U32 R8, RZ, RZ, R22 ;  /* 0x000000ffff087224 */ /* 0x000fc400078e0016 */
[----:B------:R-:W-:Y:S01]  /*36030*/  IMAD.MOV.U32 R9, RZ, RZ, R23 ;  /* 0x000000ffff097224 */ /* 0x000fe200078e0017 */
[----:B0-----:R-:W-:Y:S02]  /*36040*/  F2FP.F16.E5M2.UNPACK_B R20, R10 ;  /* 0x0000000aff14723e */ /* 0x001fe400020004ff */
[----:B------:R-:W-:-:S05]  /*36050*/  F2FP.F16.E5M2.UNPACK_B R21, R7 ;  /* 0x00000007ff15723e */ /* 0x000fca00020004ff */
[----:B------:R2:W-:Y:S02]  /*36060*/  STL.64 [R1+0x30], R20 ;  /* 0x0000301401007387 */ /* 0x0005e40000100a00 */
[----:B--2---:R-:W-:Y:S02]  /*36070*/  HMMA.16816.F32 R20, R12, R20, R16 ;  /* 0x000000140c14723c */ /* 0x004fe40000001810 */
[----:B------:R-:W2:Y:S04]  /*36080*/  LDL.LU.64 R18, [R1+0x9358] ;  /* 0x0093580001127983 */ /* 0x000ea80000300a00 */
[----:B------:R-:W2:Y:S01]  /*36090*/  LDL.LU.64 R16, [R1+0x9350] ;  /* 0x0093500001107983 */ /* 0x000ea20000300a00 */
[----:B------:R-:W-:Y:S02]  /*360a0*/  F2FP.F16.E5M2.UNPACK_B R2, R2 ;  /* 0x00000002ff02723e */ /* 0x000fe400020004ff */
[----:B------:R-:W-:-:S10]  /*360b0*/  F2FP.F16.E5M2.UNPACK_B R3, R3 ;  /* 0x00000003ff03723e */ /* 0x000fd400020004ff */
[----:B------:R-:W-:Y:S04]  /*360c0*/  STL.64 [R1+0x2b0], R20 ;  /* 0x0002b01401007387 */ /* 0x000fe80000100a00 */
[----:B------:R2:W-:Y:S04]  /*360d0*/  STL.64 [R1+0x2b8], R22 ;  /* 0x0002b81601007387 */ /* 0x0005e80000100a00 */
[----:B------:R-:W-:Y:S01]  /*360e0*/  STL.64 [R1+0x28], R2 ;  /* 0x0000280201007387 */ /* 0x000fe20000100a00 */
[----:B--2---:R-:W-:Y:S03]  /*360f0*/  HMMA.16816.F32 R20, R12, R2, R16 ;  /* 0x000000020c14723c */ /* 0x004fe60000001810 */
[----:B------:R-:W2:Y:S04]  /*36100*/  LDL.LU.64 R16, [R1+0x2e0] ;  /* 0x0002e00001107983 */ /* 0x000ea80000300a00 */
[----:B------:R-:W2:-:S12]  /*36110*/  LDL.LU.64 R18, [R1+0x2e8] ;  /* 0x0002e80001127983 */ /* 0x000e980000300a00 */
[----:B------:R-:W-:Y:S04]  /*36120*/  STL.64 [R1+0x2c0], R20 ;  /* 0x0002c01401007387 */ /* 0x000fe80000100a00 */
[----:B------:R-:W-:Y:S04]  /*36130*/  STL.64 [R1+0x2c8], R22 ;  /* 0x0002c81601007387 */ /* 0x000fe80000100a00 */
[----:B------:R-:W0:Y:S02]  /*36140*/  LDSM.16.M88.4 R20, [R5+0x1200] ;  /* 0x001200000514783b */ /* 0x000e240000000200 */
[----:B0-----:R-:W-:-:S02]  /*36150*/  IMAD.MOV.U32 R2, RZ, RZ, R20 ;  /* 0x000000ffff027224 */ /* 0x001fc400078e0014 */
[----:B------:R-:W-:Y:S01]  /*36160*/  IMAD.MOV.U32 R3, RZ, RZ, R21 ;  /* 0x000000ffff037224 */ /* 0x000fe200078e0015 */
[----:B------:R0:W-:Y:S01]  /*36170*/  STL.64 [R1+0x150], R20 ;  /* 0x0001501401007387 */ /* 0x0001e20000100a00 */
[----:B------:R-:W-:-:S03]  /*36180*/  IMAD.MOV.U32 R10, RZ, RZ, R22 ;  /* 0x000000ffff0a7224 */ /* 0x000fc600078e0016 */
[----:B------:R-:W-:Y:S04]  /*36190*/  STL.64 [R1+0x158], R22 ;  /* 0x0001581601007387 */ /* 0x000fe80000100a00 */
[----:B------:R-:W-:Y:S01]  /*361a0*/  STL [R1+0x9348], R10 ;  /* 0x0093480a01007387 */ /* 0x000fe20000100800 */
[----:B0-----:R-:W-:Y:S02]  /*361b0*/  F2FP.F16.E5M2.UNPACK_B R20, R11 ;  /* 0x0000000bff14723e */ /* 0x001fe400020004ff */
[----:B------:R-:W-:Y:S01]  /*361c0*/  F2FP.F16.E5M2.UNPACK_B R21, R0 ;  /* 0x00000000ff15723e */ /* 0x000fe200020004ff */
[----:B------:R4:W-:Y:S06]  /*361d0*/  STL.64 [R1+0x9340], R8 ;  /* 0x0093400801007387 */ /* 0x0009ec0000100a00 */
[----:B----4-:R-:W-:Y:S01]  /*361e0*/  HMMA.16816.F32 R8, R12, R20, R24 ;  /* 0x000000140c08723c */ /* 0x010fe20000001818 */
[----:B------:R0:W-:Y:S01]  /*361f0*/  STL.64 [R1+0x20], R20 ;  /* 0x0000201401007387 */ /* 0x0001e20000100a00 */
[----:B------:R-:W-:-:S02]  /*36200*/  IMAD.MOV.U32 R0, RZ, RZ, R21 ;  /* 0x000000ffff007224 */ /* 0x000fc400078e0015 */
[----:B------:R-:W-:Y:S01]  /*36210*/  IMAD.MOV.U32 R7, RZ, RZ, R23 ;  /* 0x000000ffff077224 */ /* 0x000fe200078e0017 */
[----:B0-----:R-:W3:-:S14]  /*36220*/  LDL.LU.64 R20, [R1+0x2f0] ;  /* 0x0002f00001147983 */ /* 0x001edc0000300a00 */
[----:B------:R0:W-:Y:S04]  /*36230*/  STL.64 [R1+0x2d0], R8 ;  /* 0x0002d00801007387 */ /* 0x0001e80000100a00 */
[----:B------:R-:W-:Y:S04]  /*36240*/  STL.64 [R1+0x2d8], R10 ;  /* 0x0002d80a01007387 */ /* 0x000fe80000100a00 */
[----:B------:R-:W3:Y:S04]  /*36250*/  LDL.LU.64 R22, [R1+0x2f8] ;  /* 0x0002f80001167983 */ /* 0x000ee80000300a00 */
[----:B------:R1:W-:Y:S01]  /*36260*/  STL [R1+0x9210], R0 ;  /* 0x0092100001007387 */ /* 0x0003e20000100800 */
[----:B0-----:R-:W-:-:S02]  /*36270*/  F2FP.F16.E5M2.UNPACK_B R8, R6 ;  /* 0x00000006ff08723e */ /* 0x001fc400020004ff */
[----:B------:R-:W-:-:S05]  /*36280*/  F2FP.F16.E5M2.UNPACK_B R9, R4 ;  /* 0x00000004ff09723e */ /* 0x000fca00020004ff */
[----:B------:R-:W-:Y:S01]  /*36290*/  STL.64 [R1+0x18], R8 ;  /* 0x0000180801007387 */ /* 0x000fe20000100a00 */
[----:B-1----:R-:W-:Y:S01]  /*362a0*/  IMAD.MOV.U32 R0, RZ, RZ, R9 ;  /* 0x000000ffff007224 */ /* 0x002fe200078e0009 */
[----:B--2---:R-:W-:Y:S02]  /*362b0*/  HMMA.16816.F32 R24, R12, R8, R16 ;  /* 0x000000080c18723c */ /* 0x004fe40000001810 */
[----:B------:R-:W0:Y:S04]  /*362c0*/  LDSM.16.M88.4 R8, [R5+0x1400] ;  /* 0x001400000508783b */ /* 0x000e280000000200 */
[----:B------:R-:W2:-:S13]  /*362d0*/  LDL.LU.64 R16, [R1+0x300] ;  /* 0x0003000001107983 */ /* 0x000e9a0000300a00 */
[----:B------:R1:W-:Y:S04]  /*362e0*/  STL.64 [R1+0x2e0], R24 ;  /* 0x0002e01801007387 */ /* 0x0003e80000100a00 */
[----:B------:R-:W-:Y:S04]  /*362f0*/  STL.64 [R1+0x2e8], R26 ;  /* 0x0002e81a01007387 */ /* 0x000fe80000100a00 */
[----:B------:R-:W2:Y:S04]  /*36300*/  LDL.LU.64 R18, [R1+0x308] ;  /* 0x0003080001127983 */ /* 0x000ea80000300a00 */
[----:B------:R-:W-:Y:S04]  /*36310*/  STL [R1+0x9214], R0 ;  /* 0x0092140001007387 */ /* 0x000fe80000100800 */
[----:B0-----:R-:W-:Y:S01]  /*36320*/  STL.64 [R1+0x160], R8 ;  /* 0x0001600801007387 */ /* 0x001fe20000100a00 */
[----:B-1----:R-:W-:-:S03]  /*36330*/  IMAD.MOV.U32 R25, RZ, RZ, R10 ;  /* 0x000000ffff197224 */ /* 0x002fc600078e000a */
[----:B------:R0:W-:Y:S01]  /*36340*/  STL.64 [R1+0x168], R10 ;  /* 0x0001680a01007387 */ /* 0x0001e20000100a00 */
[----:B------:R-:W-:Y:S02]  /*36350*/  IMAD.MOV.U32 R6, RZ, RZ, R8 ;  /* 0x000000ffff067224 */ /* 0x000fe400078e0008 */
[----:B------:R-:W-:Y:S01]  /*36360*/  IMAD.MOV.U32 R4, RZ, RZ, R9 ;  /* 0x000000ffff047224 */ /* 0x000fe200078e0009 */
[----:B0-----:R-:W4:Y:S04]  /*36370*/  LDL.LU R10, [R1+0x9348] ;  /* 0x00934800010a7983 */ /* 0x001f280000300800 */
[----:B------:R-:W2:Y:S01]  /*36380*/  LDL.LU.64 R8, [R1+0x9340] ;  /* 0x0093400001087983 */ /* 0x000ea20000300a00 */
[----:B------:R-:W-:-:S05]  /*36390*/  IMAD.MOV.U32 R24, RZ, RZ, R11 ;  /* 0x000000ffff187224 */ /* 0x000fca00078e000b */
[----:B------:R0:W-:Y:S01]  /*363a0*/  STL.64 [R1+0x9338], R24 ;  /* 0x0093381801007387 */ /* 0x0001e20000100a00 */
[----:B------:R-:W-:Y:S02]  /*363b0*/  F2FP.F16.E5M2.UNPACK_B R2, R2 ;  /* 0x00000002ff02723e */ /* 0x000fe400020004ff */
[----:B------:R-:W-:Y:S02]  /*363c0*/  F2FP.F16.E5M2.UNPACK_B R3, R3 ;  /* 0x00000003ff03723e */ /* 0x000fe400020004ff */
[----:B--2---:R-:W-:Y:S02]  /*363d0*/  F2FP.F16.E5M2.UNPACK_B R8, R8 ;  /* 0x00000008ff08723e */ /* 0x004fe400020004ff */
[----:B------:R-:W-:-:S05]  /*363e0*/  F2FP.F16.E5M2.UNPACK_B R9, R9 ;  /* 0x00000009ff09723e */ /* 0x000fca00020004ff */
[----:B------:R-:W-:Y:S04]  /*363f0*/  STL.64 [R1+0x10], R8 ;  /* 0x0000100801007387 */ /* 0x000fe80000100a00 */
[----:B0-----:R-:W2:Y:S01]  /*36400*/  LDL.LU.64 R24, [R1+0x320] ;  /* 0x0003200001187983 */ /* 0x001ea20000300a00 */
[----:B---3--:R-:W-:Y:S03]  /*36410*/  HMMA.16816.F32 R20, R12, R8, R20 ;  /* 0x000000080c14723c */ /* 0x008fe60000001814 */
[----:B------:R-:W2:-:S15]  /*36420*/  LDL.LU.64 R26, [R1+0x328] ;  /* 0x00032800011a7983 */ /* 0x000e9e0000300a00 */
[----:B------:R-:W-:Y:S01]  /*36430*/  NOP ;  /* 0x0000000000007918 */ /* 0x000fe20000000000 */
[----:B------:R-:W-:Y:S04]  /*36440*/  STL.64 [R1+0x2f0], R20 ;  /* 0x0002f01401007387 */ /* 0x000fe80000100a00 */
[----:B------:R0:W-:Y:S02]  /*36450*/  STL.64 [R1+0x2f8], R22 ;  /* 0x0002f81601007387 */ /* 0x0001e40000100a00 */
[----:B0-----:R-:W-:Y:S02]  /*36460*/  HMMA.16816.F32 R20, R12, R2, R16 ;  /* 0x000000020c14723c */ /* 0x001fe40000001810 */
[----:B------:R-:W-:Y:S04]  /*36470*/  STL.64 [R1+0x8], R2 ;  /* 0x0000080201007387 */ /* 0x000fe80000100a00 */
[----:B------:R-:W3:-:S13]  /*36480*/  LDL.LU.64 R16, [R1+0x340] ;  /* 0x0003400001107983 */ /* 0x000eda0000300a00 */
[----:B------:R-:W-:Y:S04]  /*36490*/  STL.64 [R1+0x300], R20 ;  /* 0x0003001401007387 */ /* 0x000fe80000100a00 */
[----:B------:R-:W-:Y:S04]  /*364a0*/  STL.64 [R1+0x308], R22 ;  /* 0x0003081601007387 */ /* 0x000fe80000100a00 */
[----:B------:R-:W3:Y:S04]  /*364b0*/  LDL.LU.64 R18, [R1+0x348] ;  /* 0x0003480001127983 */ /* 0x000ee80000300a00 */
[----:B------:R-:W0:Y:S01]  /*364c0*/  LDSM.16.M88.4 R20, [R5+0x1600] ;  /* 0x001600000514783b */ /* 0x000e220000000200 */
[----:B------:R-:W-:-:S02]  /*364d0*/  IMAD.MOV.U32 R0, RZ, RZ, R2 ;  /* 0x000000ffff007224 */ /* 0x000fc400078e0002 */
[----:B0-----:R-:W-:Y:S02]  /*364e0*/  IMAD.MOV.U32 R3, RZ, RZ, R20 ;  /* 0x000000ffff037224 */ /* 0x001fe400078e0014 */
[----:B------:R-:W-:Y:S01]  /*364f0*/  IMAD.MOV.U32 R2, RZ, RZ, R21 ;  /* 0x000000ffff027224 */ /* 0x000fe200078e0015 */
[----:B------:R4:W-:Y:S02]  /*36500*/  STL.64 [R1+0x170], R20 ;  /* 0x0001701401007387 */ /* 0x0009e40000100a00 */
[----:B----4-:R-:W-:Y:S02]  /*36510*/  F2FP.F16.E5M2.UNPACK_B R20, R10 ;  /* 0x0000000aff14723e */ /* 0x010fe400020004ff */
[----:B------:R-:W-:Y:S01]  /*36520*/  F2FP.F16.E5M2.UNPACK_B R21, R7 ;  /* 0x00000007ff15723e */ /* 0x000fe200020004ff */
[----:B------:R-:W-:Y:S02]  /*36530*/  IMAD.MOV.U32 R9, RZ, RZ, R22 ;  /* 0x000000ffff097224 */ /* 0x000fe400078e0016 */
[----:B------:R-:W-:Y:S01]  /*36540*/  IMAD.MOV.U32 R8, RZ, RZ, R23 ;  /* 0x000000ffff087224 */ /* 0x000fe200078e0017 */
[----:B------:R-:W-:Y:S04]  /*36550*/  STL.64 [R1+0x178], R22 ;  /* 0x0001781601007387 */ /* 0x000fe80000100a00 */
[----:B------:R0:W-:Y:S04]  /*36560*/  STL.64 [R1+0x9330], R8 ;  /* 0x0093300801007387 */ /* 0x0001e80000100a00 */
[----:B0-----:R-:W4:Y:S04]  /*36570*/  LDL.LU.64 R8, [R1+0x360] ;  /* 0x0003600001087983 */ /* 0x001f280000300a00 */
[----:B------:R-:W4:Y:S04]  /*36580*/  LDL.LU.64 R10, [R1+0x368] ;  /* 0x00036800010a7983 */ /* 0x000f280000300a00 */
[----:B------:R0:W-:Y:S01]  /*36590*/  STL.64 [R1], R20 ;  /* 0x0000001401007387 */ /* 0x0001e20000100a00 */
[----:B------:R-:W-:-:S02]  /*365a0*/  F2FP.F16.E5M2.UNPACK_B R28, R6 ;  /* 0x00000006ff1c723e */ /* 0x000fc400020004ff */
[----:B------:R-:W-:Y:S01]  /*365b0*/  F2FP.F16.E5M2.UNPACK_B R29, R4 ;  /* 0x00000004ff1d723e */ /* 0x000fe200020004ff */
[----:B--2---:R-:W-:Y:S01]  /*365c0*/  HMMA.16816.F32 R24, R12, R20, R24 ;  /* 0x000000140c18723c */ /* 0x004fe20000001818 */
[----:B0-----:R-:W2:Y:S04]  /*365d0*/  LDL.LU.64 R20, [R1+0x380] ;  /* 0x0003800001147983 */ /* 0x001ea80000300a00 */
[----:B------:R-:W2:-:S14]  /*365e0*/  LDL.LU.64 R22, [R1+0x388] ;  /* 0x0003880001167983 */ /* 0x000e9c0000300a00 */
[----:B------:R-:W-:Y:S04]  /*365f0*/  STL.64 [R1+0x320], R24 ;  /* 0x0003201801007387 */ /* 0x000fe80000100a00 */
[----:B------:R-:W-:Y:S04]  /*36600*/  STL.64 [R1+0x328], R26 ;  /* 0x0003281a01007387 */ /* 0x000fe80000100a00 */
[----:B------:R-:W0:Y:S01]  /*36610*/  LDSM.16.M88.4 R24, [R5+0x1800] ;  /* 0x001800000518783b */ /* 0x000e220000000200 */
[----:B---3--:R-:W-:Y:S01]  /*36620*/  HMMA.16816.F32 R16, R12, R28, R16 ;  /* 0x0000001c0c10723c */ /* 0x008fe20000001810 */
[----:B0-----:R-:W-:-:S02]  /*36630*/  IMAD.MOV.U32 R7, RZ, RZ, R24 ;  /* 0x000000ffff077224 */ /* 0x001fc400078e0018 */
[----:B------:R-:W-:-:S15]  /*36640*/  IMAD.MOV.U32 R6, RZ, RZ, R25 ;  /* 0x000000ffff067224 */ /* 0x000fde00078e0019 */
[----:B------:R-:W-:Y:S01]  /*36650*/  NOP ;  /* 0x0000000000007918 */ /* 0x000fe20000000000 */
[----:B------:R-:W-:Y:S04]  /*36660*/  STL.64 [R1+0x340], R16 ;  /* 0x0003401001007387 */ /* 0x000fe80000100a00 */
[----:B------:R-:W-:Y:S04]  /*36670*/  STL.64 [R1+0x348], R18 ;  /* 0x0003481201007387 */ /* 0x000fe80000100a00 */
[----:B------:R0:W-:Y:S04]  /*36680*/  STL.64 [R1+0x180], R24 ;  /* 0x0001801801007387 */ /* 0x0001e80000100a00 */
[----:B------:R-:W-:Y:S04]  /*36690*/  STL.64 [R1+0x188], R26 ;  /* 0x0001881a01007387 */ /* 0x000fe80000100a00 */
[----:B0-----:R-:W3:Y:S01]  /*366a0*/  LDL.LU.64 R24, [R1+0x9338] ;  /* 0x0093380001187983 */ /* 0x001ee20000300a00 */
[----:B------:R-:W-:-:S02]  /*366b0*/  IMAD.MOV.U32 R16, RZ, RZ, R26 ;  /* 0x000000ffff107224 */ /* 0x000fc400078e001a */
[----:B------:R-:W-:-:S03]  /*366c0*/  IMAD.MOV.U32 R4, RZ, RZ, R27 ;  /* 0x000000ffff047224 */ /* 0x000fc600078e001b */
[----:B------:R0:W-:Y:S04]  /*366d0*/  STL [R1+0x9328], R16 ;  /* 0x0093281001007387 */ /* 0x0001e80000100800 */
[----:B0-----:R-:W2:Y:S04]  /*366e0*/  LDL.LU.64 R16, [R1+0x3a0] ;  /* 0x0003a00001107983 */ /* 0x001ea80000300a00 */
[----:B------:R-:W2:Y:S01]  /*366f0*/  LDL.LU.64 R18, [R1+0x3a8] ;  /* 0x0003a80001127983 */ /* 0x000ea20000300a00 */
[----:B---3--:R-:W-:Y:S02]  /*36700*/  F2FP.F16.E5M2.UNPACK_B R26, R25 ;  /* 0x00000019ff1a723e */ /* 0x008fe400020004ff */
[----:B------:R-:W-:-:S02]  /*36710*/  F2FP.F16.E5M2.UNPACK_B R27, R24 ;  /* 0x00000018ff1b723e */ /* 0x000fc400020004ff */
[----:B------:R-:W-:Y:S02]  /*36720*/  F2FP.F16.E5M2.UNPACK_B R24, R3 ;  /* 0x00000003ff18723e */ /* 0x000fe400020004ff */
[----:B------:R-:W-:-:S03]  /*36730*/  F2FP.F16.E5M2.UNPACK_B R25, R2 ;  /* 0x00000002ff19723e */ /* 0x000fc600020004ff */
[C---:B----4-:R-:W-:Y:S08]  /*36740*/  HMMA.16816.F32 R8, R12.reuse, R26, R8 ;  /* 0x0000001a0c08723c */ /* 0x050ff00000001808 */
[----:B--2---:R-:W-:Y:S11]  /*36750*/  HMMA.16816.F32 R20, R12, R24, R20 ;  /* 0x000000180c14723c */ /* 0x004ff60000001814 */
[----:B------:R0:W-:Y:S04]  /*36760*/  STL.64 [R1+0x360], R8 ;  /* 0x0003600801007387 */ /* 0x0001e80000100a00 */
[----:B------:R-:W-:Y:S04]  /*36770*/  STL.64 [R1+0x368], R10 ;  /* 0x0003680a01007387 */ /* 0x000fe80000100a00 */
[----:B0-----:R-:W2:Y:S04]  /*36780*/  LDL.LU.64 R8, [R1+0x9330] ;  /* 0x0093300001087983 */ /* 0x001ea80000300a00 */
[----:B------:R-:W-:Y:S04]  /*36790*/  STL.64 [R1+0x9188], R26 ;  /* 0x0091881a01007387 */ /* 0x000fe80000100a00 */
[----:B------:R0:W-:Y:S04]  /*367a0*/  STL.64 [R1+0x9180], R24 ;  /* 0x0091801801007387 */ /* 0x0001e80000100a00 */
[----:B------:R-:W-:Y:S04]  /*367b0*/  STL.64 [R1+0x380], R20 ;  /* 0x0003801401007387 */ /* 0x000fe80000100a00 */
[----:B------:R-:W-:Y:S04]  /*367c0*/  STL.64 [R1+0x388], R22 ;  /* 0x0003881601007387 */ /* 0x000fe80000100a00 */
[----:B------:R-:W1:Y:S04]  /*367d0*/  LDSM.16.M88.4 R20, [R5+0x1a00] ;  /* 0x001a00000514783b */ /* 0x000e680000000200 */
[----:B0-----:R-:W3:Y:S04]  /*367e0*/  LDL.LU.64 R24, [R1+0x3c0] ;  /* 0x0003c00001187983 */ /* 0x001ee80000300a00 */
[----:B------:R-:W3:Y:S04]  /*367f0*/  LDL.LU.64 R26, [R1+0x3c8] ;  /* 0x0003c800011a7983 */ /* 0x000ee80000300a00 */
[----:B-1----:R0:W-:Y:S01]  /*36800*/  STL.64 [R1+0x1a0], R20 ;  /* 0x0001a01401007387 */ /* 0x0021e20000100a00 */
[----:B------:R-:W-:-:S03]  /*36810*/  IMAD.MOV.U32 R10, RZ, RZ, R22 ;  /* 0x000000ffff0a7224 */ /* 0x000fc600078e0016 */
[----:B------:R2:W-:Y:S01]  /*36820*/  STL.64 [R1+0x1a8], R22 ;  /* 0x0001a81601007387 */ /* 0x0005e20000100a00 */
[----:B------:R-:W-:Y:S02]  /*36830*/  IMAD.MOV.U32 R11, RZ, RZ, R23 ;  /* 0x000000ffff0b7224 */ /* 0x000fe400078e0017 */
[----:B------:R-:W-:Y:S02]  /*36840*/  IMAD.MOV.U32 R3, RZ, RZ, R20 ;  /* 0x000000ffff037224 */ /* 0x000fe400078e0014 */
[----:B------:R-:W-:Y:S01]  /*36850*/  IMAD.MOV.U32 R2, RZ, RZ, R21 ;  /* 0x000000ffff027224 */ /* 0x000fe200078e0015 */
[----:B0-----:R-:W-:Y:S02]  /*36860*/  F2FP.F16.E5M2.UNPACK_B R20, R7 ;  /* 0x00000007ff14723e */ /* 0x001fe400020004ff */
[----:B------:R-:W-:Y:S02]  /*36870*/  F2FP.F16.E5M2.UNPACK_B R21, R6 ;  /* 0x00000006ff15723e */ /* 0x000fe400020004ff */
[----:B--2---:R-:W-:-:S02]  /*36880*/  F2FP.F16.E5M2.UNPACK_B R22, R9 ;  /* 0x00000009ff16723e */ /* 0x004fc400020004ff */
[----:B------:R-:W-:-:S07]  /*36890*/  F2FP.F16.E5M2.UNPACK_B R23, R8 ;  /* 0x00000008ff17723e */ /* 0x000fce00020004ff */
[C---:B------:R-:W-:Y:S08]  /*368a0*/  HMMA.16816.F32 R16, R12.reuse, R22, R16 ;  /* 0x000000160c10723c */ /* 0x040ff00000001810 */
[----:B---3--:R-:W-:Y:S11]  /*368b0*/  HMMA.16816.F32 R24, R12, R20, R24 ;  /* 0x000000140c18723c */ /* 0x008ff60000001818 */
[----:B------:R0:W-:Y:S04]  /*368c0*/  STL.64 [R1+0x3a0], R16 ;  /* 0x0003a01001007387 */ /* 0x0001e80000100a00 */
[----:B------:R-:W-:Y:S04]  /*368d0*/  STL.64 [R1+0x3a8], R18 ;  /* 0x0003a81201007387 */ /* 0x000fe80000100a00 */
[----:B0-----:R-:W2:Y:S04]  /*368e0*/  LDL.LU R16, [R1+0x9328] ;  /* 0x0093280001107983 */ /* 0x001ea80000300800 */
[----:B------:R-:W-:Y:S04]  /*368f0*/  STL.64 [R1+0x9168], R22 ;  /* 0x0091681601007387 */ /* 0x000fe80000100a00 */
[----:B------:R-:W-:Y:S04]  /*36900*/  STL.64 [R1+0x9160], R20 ;  /* 0x0091601401007387 */ /* 0x000fe80000100a00 */
[----:B------:R-:W-:Y:S04]  /*36910*/  STL.64 [R1+0x3c0], R24 ;  /* 0x0003c01801007387 */ /* 0x000fe80000100a00 */
[----:B------:R-:W-:Y:S04]  /*36920*/  STL.64 [R1+0x3c8], R26 ;  /* 0x0003c81a01007387 */ /* 0x000fe80000100a00 */
[----:B------:R-:W0:Y:S02]  /*36930*/  LDSM.16.M88.4 R24, [R5+0x1c00] ;  /* 0x001c00000518783b */ /* 0x000e240000000200 */
[----:B0-----:R-:W-:-:S02]  /*36940*/  IMAD.MOV.U32 R8, RZ, RZ, R24 ;  /* 0x000000ffff087224 */ /* 0x001fc400078e0018 */
[----:B------:R-:W-:Y:S01]  /*36950*/  IMAD.MOV.U32 R9, RZ, RZ, R25 ;  /* 0x000000ffff097224 */ /* 0x000fe200078e0019 */
[----:B------:R-:W-:Y:S04]  /*36960*/  STL.64 [R1+0x1c0], R24 ;  /* 0x0001c01801007387 */ /* 0x000fe80000100a00 */
[----:B------:R-:W-:Y:S04]  /*36970*/  STL.64 [R1+0x1c8], R26 ;  /* 0x0001c81a01007387 */ /* 0x000fe80000100a00 */
[----:B------:R-:W-:Y:S04]  /*36980*/  STL.64 [R1+0x9310], R10 ;  /* 0x0093100a01007387 */ /* 0x000fe80000100a00 */
[----:B------:R0:W-:Y:S04]  /*36990*/  STL.64 [R1+0x9308], R8 ;  /* 0x0093080801007387 */ /* 0x0001e80000100a00 */
[----:B0-----:R-:W3:Y:S04]  /*369a0*/  LDL.LU.64 R8, [R1+0x400] ;  /* 0x0004000001087983 */ /* 0x001ee80000300a00 */
[----:B------:R-:W4:Y:S01]  /*369b0*/  LDL.LU.64 R10, [R1+0x408] ;  /* 0x00040800010a7983 */ /* 0x000f220000300a00 */
[----:B------:R-:W-:-:S03]  /*369c0*/  F2FP.F16.E5M2.UNPACK_B R19, R4 ;  /* 0x00000004ff13723e */ /* 0x000fc600020004ff */
[----:B----4-:R-:W-:Y:S04]  /*369d0*/  STL.64 [R1+0x9320], R10 ;  /* 0x0093200a01007387 */ /* 0x010fe80000100a00 */
[----:B---3--:R0:W-:Y:S04]  /*369e0*/  STL.64 [R1+0x9318], R8 ;  /* 0x0093180801007387 */ /* 0x0081e80000100a00 */
[----:B0-----:R-:W3:Y:S04]  /*369f0*/  LDL.LU.64 R8, [R1+0x3e0] ;  /* 0x0003e00001087983 */ /* 0x001ee80000300a00 */
[----:B------:R-:W3:Y:S01]  /*36a00*/  LDL.LU.64 R10, [R1+0x3e8] ;  /* 0x0003e800010a7983 */ /* 0x000ee20000300a00 */
[----:B--2---:R-:W-:Y:S01]  /*36a10*/  F2FP.F16.E5M2.UNPACK_B R18, R16 ;  /* 0x00000010ff12723e */ /* 0x004fe200020004ff */
[----:B------:R-:W-:-:S02]  /*36a20*/  IMAD.MOV.U32 R6, RZ, RZ, R26 ;  /* 0x000000ffff067224 */ /* 0x000fc400078e001a */
[----:B------:R-:W-:Y:S01]  /*36a30*/  IMAD.MOV.U32 R7, RZ, RZ, R27 ;  /* 0x000000ffff077224 */ /* 0x000fe200078e001b */
[----:B------:R-:W2:Y:S04]  /*36a40*/  LDL.LU.64 R24, [R1+0x420] ;  /* 0x0004200001187983 */ /* 0x000ea80000300a00 */
[----:B------:R-:W2:Y:S04]  /*36a50*/  LDL.LU.64 R26, [R1+0x428] ;  /* 0x00042800011a7983 */ /* 0x000ea80000300a00 */
[----:B------:R-:W4:Y:S04]  /*36a60*/  LDL.LU.64 R20, [R1+0x440] ;  /* 0x0004400001147983 */ /* 0x000f280000300a00 */
[----:B------:R-:W4:Y:S01]  /*36a70*/  LDL.LU.64 R22, [R1+0x448] ;  /* 0x0004480001167983 */ /* 0x000f220000300a00 */
[----:B------:R-:W-:-:S02]  /*36a80*/  F2FP.F16.E5M2.UNPACK_B R16, R3 ;  /* 0x00000003ff10723e */ /* 0x000fc400020004ff */
[----:B------:R-:W-:Y:S01]  /*36a90*/  F2FP.F16.E5M2.UNPACK_B R17, R2 ;  /* 0x00000002ff11723e */ /* 0x000fe200020004ff */
[----:B---3--:R-:W-:-:S15]  /*36aa0*/  HMMA.16816.F32 R8, R12, R18, R8 ;  /* 0x000000120c08723c */ /* 0x008fde0000001808 */
[----:B------:R-:W-:-:S04]  /*36ab0*/  NOP ;  /* 0x0000000000007918 */ /* 0x000fc80000000000 */
        /* <DEDUP_REMOVED lines=9> */
[----:B0-----:R-:W3:Y:S04]  /*36b50*/  LDL.LU.64 R10, [R1+0x9320] ;  /* 0x00932000010a7983 */ /* 0x001ee80000300a00 */
[----:B------:R-:W3:Y:S02]  /*36b60*/  LDL.LU.64 R8, [R1+0x9318] ;  /* 0x0093180001087983 */ /* 0x000ee40000300a00 */
[----:B---3--:R-:W-:-:S15]  /*36b70*/  HMMA.16816.F32 R8, R12, R16, R8 ;  /* 0x000000100c08723c */ /* 0x008fde0000001808 */
[----:B------:R-:W-:-:S04]  /*36b80*/  NOP ;  /* 0x0000000000007918 */ /* 0x000fc80000000000 */
[----:B------:R-:W-:Y:S04]  /*36b90*/  STL.64 [R1+0x400], R8 ;  /* 0x0004000801007387 */ /* 0x000fe80000100a00 */
[----:B------:R0:W-:Y:S04]  /*36ba0*/  STL.64 [R1+0x408], R10 ;  /* 0x0004080a01007387 */ /* 0x0001e80000100a00 */
[----:B0-----:R-:W3:Y:S04]  /*36bb0*/  LDL.LU.64 R10, [R1+0x9310] ;  /* 0x00931000010a7983 */ /* 0x001ee80000300a00 */
[----:B------:R-:W2:Y:S04]  /*36bc0*/  LDL.LU.64 R8, [R1+0x9308] ;  /* 0x0093080001087983 */ /* 0x000ea80000300a00 */
[----:B------:R-:W-:Y:S04]  /*36bd0*/  STL.64 [R1+0x9148], R18 ;  /* 0x0091481201007387 */ /* 0x000fe80000100a00 */
[----:B------:R2:W-:Y:S01]  /*36be0*/  STL.64 [R1+0x9140], R16 ;  /* 0x0091401001007387 */ /* 0x0005e20000100a00 */
[----:B---3--:R-:W-:-:S02]  /*36bf0*/  F2FP.F16.E5M2.UNPACK_B R10, R10 ;  /* 0x0000000aff0a723e */ /* 0x008fc400020004ff */
[----:B------:R-:W-:-:S07]  /*36c00*/  F2FP.F16.E5M2.UNPACK_B R11, R11 ;  /* 0x0000000bff0b723e */ /* 0x000fce00020004ff */
[----:B--2---:R-:W-:Y:S01]  /*36c10*/  HMMA.16816.F32 R16, R12, R10, R24 ;  /* 0x0000000a0c10723c */ /* 0x004fe20000001818 */
[----:B------:R-:W-:Y:S02]  /*36c20*/  F2FP.F16.E5M2.UNPACK_B R8, R8 ;  /* 0x00000008ff08723e */ /* 0x000fe400020004ff */
[----:B------:R-:W-:-:S15]  /*36c30*/  F2FP.F16.E5M2.UNPACK_B R9, R9 ;  /* 0x00000009ff09723e */ /* 0x000fde00020004ff */
[----:B------:R-:W-:Y:S01]  /*36c40*/  NOP ;  /* 0x0000000000007918 */ /* 0x000fe20000000000 */
[----:B------:R-:W-:Y:S04]  /*36c50*/  STL.64 [R1+0x420], R16 ;  /* 0x0004201001007387 */ /* 0x000fe80000100a00 */
[----:B------:R4:W-:Y:S02]  /*36c60*/  STL.64 [R1+0x428], R18 ;  /* 0x0004281201007387 */ /* 0x0009e40000100a00 */
[----:B----4-:R-:W-:Y:S02]  /*36c70*/  HMMA.16816.F32 R16, R12, R8, R20 ;  /* 0x000000080c10723c */ /* 0x010fe40000001814 */
[----:B------:R-:W2:Y:S04]  /*36c80*/  LDL.LU.64 R20, [R1+0x460] ;  /* 0x0004600001147983 */ /* 0x000ea80000300a00 */
[----:B------:R-:W2:-:S13]  /*36c90*/  LDL.LU.64 R22, [R1+0x468] ;  /* 0x0004680001167983 */ /* 0x000e9a0000300a00 */
[----:B------:R-:W-:Y:S04]  /*36ca0*/  STL.64 [R1+0x440], R16 ;  /* 0x0004401001007387 */ /* 0x000fe80000100a00 */
[----:B------:R-:W-:Y:S04]  /*36cb0*/  STL.64 [R1+0x448], R18 ;  /* 0x0004481201007387 */ /* 0x000fe80000100a00 */
[----:B------:R-:W3:Y:S04]  /*36cc0*/  LDL R26, [R1+0x38] ;  /* 0x00003800011a7983 */ /* 0x000ee80000100800 */
[----:B------:R-:W3:Y:S04]  /*36cd0*/  LDL R27, [R1+0x3c] ;  /* 0x00003c00011b7983 */ /* 0x000ee80000100800 */
[----:B------:R-:W-:Y:S04]  /*36ce0*/  STL.64 [R1+0x9158], R10 ;  /* 0x0091580a01007387 */ /* 0x000fe80000100a00 */
[----:B------:R0:W-:Y:S04]  /*36cf0*/  STL.64 [R1+0x9150], R8 ;  /* 0x0091500801007387 */ /* 0x0001e80000100a00 */
[----:B------:R-:W4:Y:S04]  /*36d00*/  LDL R24, [R1+0x40] ;  /* 0x0000400001187983 */ /* 0x000f280000100800 */
[----:B------:R-:W4:Y:S01]  /*36d10*/  LDL R25, [R1+0x44] ;  /* 0x0000440001197983 */ /* 0x000f220000100800 */
[----:B------:R-:W-:-:S02]  /*36d20*/  F2FP.F16.E5M2.UNPACK_B R6, R6 ;  /* 0x00000006ff06723e */ /* 0x000fc400020004ff */
[----:B------:R-:W-:Y:S01]  /*36d30*/  F2FP.F16.E5M2.UNPACK_B R7, R7 ;  /* 0x00000007ff07723e */ /* 0x000fe200020004ff */
[----:B0-----:R-:W2:Y:S04]  /*36d40*/  LDL.LU R8, [R1+0x21fc] ;  /* 0x0021fc0001087983 */ /* 0x001ea80000300800 */
[----:B------:R-:W2:Y:S04]  /*36d50*/  LDL.LU R9, [R1+0x21f8] ;  /* 0x0021f80001097983 */ /* 0x000ea80000300800 */
[----:B------:R-:W2:Y:S04]  /*36d60*/  LDL.LU R10, [R1+0x2204] ;  /* 0x00220400010a7983 */ /* 0x000ea80000300800 */
[----:B------:R-:W2:Y:S04]  /*36d70*/  LDL.LU R11, [R1+0x2200] ;  /* 0x00220000010b7983 */ /* 0x000ea80000300800 */
[----:B------:R-:W2:Y:S04]  /*36d80*/  LDL.LU R16, [R1+0x220c] ;  /* 0x00220c0001107983 */ /* 0x000ea80000300800 */
[----:B------:R-:W2:Y:S04]  /*36d90*/  LDL.LU R17, [R1+0x2208] ;  /* 0x0022080001117983 */ /* 0x000ea80000300800 */
[----:B------:R-:W2:Y:S04]  /*36da0*/  LDL.LU R18, [R1+0x2214] ;  /* 0x0022140001127983 */ /* 0x000ea80000300800 */
[----:B------:R-:W2:Y:S04]  /*36db0*/  LDL.LU R19, [R1+0x2210] ;  /* 0x0022100001137983 */ /* 0x000ea80000300800 */
[----:B---3--:R-:W-:Y:S04]  /*36dc0*/  STL.64 [R1+0x9220], R26 ;  /* 0x0092201a01007387 */ /* 0x008fe80000100a00 */
[----:B----4-:R2:W-:Y:S02]  /*36dd0*/  STL.64 [R1+0x9218], R24 ;  /* 0x0092181801007387 */ /* 0x0105e40000100a00 */
[----:B--2---:R-:W-:Y:S02]  /*36de0*/  HMMA.16816.F32 R24, R12, R6, R20 ;  /* 0x000000060c18723c */ /* 0x004fe40000001814 */
[----:B------:R-:W2:-:S15]  /*36df0*/  LDL R22, [R1+0x48] ;  /* 0x0000480001167983 */ /* 0x000e9e0000100800 */
[----:B------:R-:W-:Y:S02]  /*36e00*/  NOP ;  /* 0x0000000000007918 */ /* 0x000fe40000000000 */
[----:B------:R0:W-:Y:S04]  /*36e10*/  STL.64 [R1+0x460], R24 ;  /* 0x0004601801007387 */ /* 0x0001e80000100a00 */
[----:B------:R1:W-:Y:S04]  /*36e20*/  STL.64 [R1+0x468], R26 ;  /* 0x0004681a01007387 */ /* 0x0003e80000100a00 */
[----:B------:R-:W2:Y:S04]  /*36e30*/  LDL R23, [R1+0x4c] ;  /* 0x00004c0001177983 */ /* 0x000ea80000100800 */
[----:B0-----:R-:W3:Y:S04]  /*36e40*/  LDL.LU.64 R24, [R1+0x490] ;  /* 0x0004900001187983 */ /* 0x001ee80000300a00 */
[----:B-1----:R-:W3:Y:S04]  /*36e50*/  LDL.LU.64 R26, [R1+0x498] ;  /* 0x00049800011a7983 */ /* 0x002ee80000300a00 */
[----:B------:R-:W4:Y:S04]  /*36e60*/  LDL R20, [R1+0x50] ;  /* 0x0000500001147983 */ /* 0x000f280000100800 */
[----:B------:R-:W4:Y:S04]  /*36e70*/  LDL R21, [R1+0x54] ;  /* 0x0000540001157983 */ /* 0x000f280000100800 */
[----:B--2---:R0:W-:Y:S04]  /*36e80*/  STL.64 [R1+0x9230], R22 ;  /* 0x0092301601007387 */ /* 0x0041e80000100a00 */
[----:B0-----:R-:W2:Y:S04]  /*36e90*/  LDL R22, [R1+0x58] ;  /* 0x0000580001167983 */ /* 0x001ea80000100800 */
[----:B------:R-:W2:Y:S04]  /*36ea0*/  LDL R23, [R1+0x5c] ;  /* 0x00005c0001177983 */ /* 0x000ea80000100800 */
[----:B----4-:R0:W-:Y:S01]  /*36eb0*/  STL.64 [R1+0x9228], R20 ;  /* 0x0092281401007387 */ /* 0x0101e20000100a00 */
[----:B------:R-:W-:-:S02]  /*36ec0*/  F2FP.F16.E5M2.UNPACK_B R4, R4 ;  /* 0x00000004ff04723e */ /* 0x000fc400020004ff */
[----:B------:R-:W-:Y:S01]  /*36ed0*/  F2FP.F16.E5M2.UNPACK_B R5, R5 ;  /* 0x00000005ff05723e */ /* 0x000fe200020004ff */
[----:B--2---:R1:W-:Y:S04]  /*36ee0*/  STL.64 [R1+0x9248], R22 ;  /* 0x0092481601007387 */ /* 0x0043e80000100a00 */
[----:B0-----:R-:W2:Y:S04]  /*36ef0*/  LDL.LU.64 R20, [R1+0x4a0] ;  /* 0x0004a00001147983 */ /* 0x001ea80000300a00 */
[----:B-1----:R-:W2:Y:S02]  /*36f00*/  LDL.LU.64 R22, [R1+0x4a8] ;  /* 0x0004a80001167983 */ /* 0x002ea40000300a00 */
[----:B--2---:R-:W-:-:S15]  /*36f10*/  HMMA.16816.F32 R20, R12, R4, R20 ;  /* 0x000000040c14723c */ /* 0x004fde0000001814 */
[----:B------:R-:W-:-:S04]  /*36f20*/  NOP ;  /* 0x0000000000007918 */ /* 0x000fc80000000000 */
[----:B------:R0:W-:Y:S04]  /*36f30*/  STL.64 [R1+0x4a0], R20 ;  /* 0x0004a01401007387 */ /* 0x0001e80000100a00 */
[----:B------:R1:W-:Y:S04]  /*36f40*/  STL.64 [R1+0x4a8], R22 ;  /* 0x0004a81601007387 */ /* 0x0003e80000100a00 */
[----:B0-----:R-:W2:Y:S04]  /*36f50*/  LDL R20, [R1+0x60] ;  /* 0x0000600001147983 */ /* 0x001ea80000100800 */
[----:B------:R-:W2:Y:S01]  /*36f60*/  LDL R21, [R1+0x64] ;  /* 0x0000640001157983 */ /* 0x000ea20000100800 */
[----:B------:R-:W-:-:S02]  /*36f70*/  F2FP.F16.E5M2.UNPACK_B R2, R2 ;  /* 0x00000002ff02723e */ /* 0x000fc400020004ff */
[----:B------:R-:W-:Y:S01]  /*36f80*/  F2FP.F16.E5M2.UNPACK_B R3, R3 ;  /* 0x00000003ff03723e */ /* 0x000fe200020004ff */
[----:B--2---:R-:W-:Y:S04]  /*36f90*/  STL.64 [R1+0x9260], R20 ;  /* 0x0092601401007387 */ /* 0x004fe80000100a00 */
[----:B------:R-:W-:Y:S04]  /*36fa0*/  STL.64 [R1+0x9128], R6 ;  /* 0x0091280601007387 */ /* 0x000fe80000100a00 */
[----:B------:R3:W-:Y:S04]  /*36fb0*/  STL.64 [R1+0x9120], R4 ;  /* 0x0091200401007387 */ /* 0x0007e80000100a00 */
[----:B-1----:R-:W2:Y:S01]  /*36fc0*/  LDL R22, [R1+0x68] ;  /* 0x0000680001167983 */ /* 0x002ea20000100800 */
[----:B---3--:R-:W-:-:S15]  /*36fd0*/  HMMA.16816.F32 R4, R12, R2, R24 ;  /* 0x000000020c04723c */ /* 0x008fde0000001818 */
[----:B------:R-:W-:-:S04]  /*36fe0*/  NOP ;  /* 0x0000000000007918 */ /* 0x000fc80000000000 */
[----:B------:R-:W-:Y:S04]  /*36ff0*/  STL.64 [R1+0x490], R4 ;  /* 0x0004900401007387 */ /* 0x000fe80000100a00 */
[----:B------:R-:W-:Y:S04]  /*37000*/  STL.64 [R1+0x498], R6 ;  /* 0x0004980601007387 */ /* 0x000fe80000100a00 */
[----:B------:R-:W2:Y:S04]  /*37010*/  LDL R23, [R1+0x6c] ;  /* 0x00006c0001177983 */ /* 0x000ea80000100800 */
[----:B--2---:R0:W-:Y:S04]  /*37020*/  STL.64 [R1+0x9278], R22 ;  /* 0x0092781601007387 */ /* 0x0041e80000100a00 */
[----:B------:R-:W2:Y:S04]  /*37030*/  LDL R20, [R1+0x70] ;  /* 0x0000700001147983 */ /* 0x000ea80000100800 */
[----:B------:R-:W2:Y:S04]  /*37040*/  LDL R21, [R1+0x74] ;  /* 0x0000740001157983 */ /* 0x000ea80000100800 */
[----:B--2---:R1:W-:Y:S04]  /*37050*/  STL.64 [R1+0x9290], R20 ;  /* 0x0092901401007387 */ /* 0x0043e80000100a00 */
[----:B0-----:R-:W2:Y:S04]  /*37060*/  LDL R22, [R1+0x78] ;  /* 0x0000780001167983 */ /* 0x001ea80000100800 */
[----:B------:R-:W2:Y:S04]  /*37070*/  LDL R23, [R1+0x7c] ;  /* 0x00007c0001177983 */ /* 0x000ea80000100800 */
[----:B-1----:R-:W3:Y:S04]  /*37080*/  LDL R20, [R1+0x80] ;  /* 0x0000800001147983 */ /* 0x002ee80000100800 */
[----:B------:R-:W3:Y:S04]  /*37090*/  LDL R21, [R1+0x84] ;  /* 0x0000840001157983 */ /* 0x000ee80000100800 */
[----:B--2---:R0:W-:Y:S04]  /*370a0*/  STL.64 [R1+0x92a8], R22 ;  /* 0x0092a81601007387 */ /* 0x0041e80000100a00 */
[----:B0-----:R-:W2:Y:S04]  /*370b0*/  LDL R22, [R1+0x88] ;  /* 0x0000880001167983 */ /* 0x001ea80000100800 */
[----:B------:R-:W2:Y:S04]  /*370c0*/  LDL R23, [R1+0x8c] ;  /* 0x00008c0001177983 */ /* 0x000ea80000100800 */
[----:B---3--:R0:W-:Y:S04]  /*370d0*/  STL.64 [R1+0x92c0], R20 ;  /* 0x0092c01401007387 */ /* 0x0081e80000100a00 */
[----:B0-----:R-:W3:Y:S04]  /*370e0*/  LDL R20, [R1+0x90] ;  /* 0x0000900001147983 */ /* 0x001ee80000100800 */
[----:B------:R-:W3:Y:S04]  /*370f0*/  LDL R21, [R1+0x94] ;  /* 0x0000940001157983 */ /* 0x000ee80000100800 */
[----:B--2---:R0:W-:Y:S04]  /*37100*/  STL.64 [R1+0x92d8], R22 ;  /* 0x0092d81601007387 */ /* 0x0041e80000100a00 */
[----:B0-----:R-:W2:Y:S04]  /*37110*/  LDL R22, [R1+0x98] ;  /* 0x0000980001167983 */ /* 0x001ea80000100800 */
[----:B------:R-:W2:Y:S04]  /*37120*/  LDL R23, [R1+0x9c] ;  /* 0x00009c0001177983 */ /* 0x000ea80000100800 */
[----:B---3--:R-:W-:Y:S04]  /*37130*/  STL.64 [R1+0x92f0], R20 ;  /* 0x0092f01401007387 */ /* 0x008fe80000100a00 */
[----:B------:R-:W3:Y:S04]  /*37140*/  LDL.LU.64 R24, [R1+0x6d0] ;  /* 0x0006d00001187983 */ /* 0x000ee80000300a00 */
[----:B------:R-:W4:Y:S04]  /*37150*/  LDL.LU.64 R26, [R1+0x6d8] ;  /* 0x0006d800011a7983 */ /* 0x000f280000300a00 */
[----:B----4-:R-:W-:Y:S04]  /*37160*/  STL.64 [R1+0x9240], R26 ;  /* 0x0092401a01007387 */ /* 0x010fe80000100a00 */
[----:B---3--:R0:W-:Y:S04]  /*37170*/  STL.64 [R1+0x9238], R24 ;  /* 0x0092381801007387 */ /* 0x0081e80000100a00 */
[----:B0-----:R-:W3:Y:S04]  /*37180*/  LDL.LU.64 R24, [R1+0x6e0] ;  /* 0x0006e00001187983 */ /* 0x001ee80000300a00 */
        /* <DEDUP_REMOVED lines=28> */
[----:B------:R-:W4:Y:S01]  /*37350*/  LDL.LU.64 R26, [R1+0x758] ;  /* 0x00075800011a7983 */ /* 0x000f220000300a00 */
[----:B------:R-:W-:-:S02]  /*37360*/  IMAD R12, R9, 0x100, R8 ;  /* 0x00000100090c7824 */ /* 0x000fc400078e0208 */
[----:B------:R-:W-:Y:S02]  /*37370*/  IMAD R13, R11, 0x100, R10 ;  /* 0x000001000b0d7824 */ /* 0x000fe400078e020a */
[----:B------:R-:W-:Y:S02]  /*37380*/  IMAD R14, R17, 0x100, R16 ;  /* 0x00000100110e7824 */ /* 0x000fe400078e0210 */
[----:B------:R-:W-:Y:S01]  /*37390*/  IMAD R15, R19, 0x100, R18 ;  /* 0x00000100130f7824 */ /* 0x000fe200078e0212 */
[----:B----4-:R-:W-:Y:S04]  /*373a0*/  STL.64 [R1+0x9300], R26 ;  /* 0x0093001a01007387 */ /* 0x010fe80000100a00 */
[----:B---3--:R0:W-:Y:S04]  /*373b0*/  STL.64 [R1+0x92f8], R24 ;  /* 0x0092f81801007387 */ /* 0x0081e80000100a00 */
[----:B0-----:R-:W2:Y:S04]  /*373c0*/  LDL.LU.64 R24, [R1+0x760] ;  /* 0x0007600001187983 */ /* 0x001ea80000300a00 */
[----:B------:R-:W2:Y:S01]  /*373d0*/  LDL.LU.64 R26, [R1+0x768] ;  /* 0x00076800011a7983 */ /* 0x000ea20000300a00 */
[----:B------:R-:W-:-:S02]  /*373e0*/  F2FP.F16.E5M2.UNPACK_B R12, R12 ;  /* 0x0000000cff0c723e */ /* 0x000fc400020004ff */
[----:B------:R-:W-:Y:S02]  /*373f0*/  F2FP.F16.E5M2.UNPACK_B R13, R13 ;  /* 0x0000000dff0d723e */ /* 0x000fe400020004ff */
[----:B------:R-:W-:Y:S02]  /*37400*/  F2FP.F16.E5M2.UNPACK_B R14, R14 ;  /* 0x0000000eff0e723e */ /* 0x000fe400020004ff */
[----:B------:R-:W-:Y:S01]  /*37410*/  F2FP.F16.E5M2.UNPACK_B R15, R15 ;  /* 0x0000000fff0f723e */ /* 0x000fe200020004ff */
[----:B------:R-:W3:Y:S04]  /*37420*/  LDL.LU.64 R16, [R1+0x6c0] ;  /* 0x0006c00001107983 */ /* 0x000ee80000300a00 */
[----:B------:R-:W3:Y:S04]  /*37430*/  LDL.LU.64 R18, [R1+0x6c8] ;  /* 0x0006c80001127983 */ /* 0x000ee80000300a00 */
[----:B------:R-:W4:Y:S04]  /*37440*/  LDL.LU.64 R8, [R1+0x6b0] ;  /* 0x0006b00001087983 */ /* 0x000f280000300a00 */
[----:B------:R-:W4:Y:S04]  /*37450*/  LDL.LU.64 R10, [R1+0x6b8] ;  /* 0x0006b800010a7983 */ /* 0x000f280000300a00 */
[----:B------:R-:W3:Y:S04]  /*37460*/  LDL.LU.64 R4, [R1+0x6a0] ;  /* 0x0006a00001047983 */ /* 0x000ee80000300a00 */
[----:B------:R-:W3:Y:S01]  /*37470*/  LDL.LU.64 R6, [R1+0x6a8] ;  /* 0x0006a80001067983 */ /* 0x000ee20000300a00 */
[----:B--2---:R-:W-:Y:S03]  /*37480*/  HMMA.16816.F32 R20, R12, R22, R24 ;  /* 0x000000160c14723c */ /* 0x004fe60000001818 */
[----:B------:R-:W2:Y:S04]  /*37490*/  LDL.LU.64 R26, [R1+0x9300] ;  /* 0x00930000011a7983 */ /* 0x000ea80000300a00 */
[----:B------:R-:W2:-:S12]  /*374a0*/  LDL.LU.64 R24, [R1+0x92f8] ;  /* 0x0092f80001187983 */ /* 0x000e980000300a00 */
[----:B------:R0:W-:Y:S04]  /*374b0*/  STL.64 [R1+0x760], R20 ;  /* 0x0007601401007387 */ /* 0x0001e80000100a00 */
[----:B------:R2:W-:Y:S04]  /*374c0*/  STL.64 [R1+0x768], R22 ;  /* 0x0007681601007387 */ /* 0x0005e80000100a00 */
[----:B0-----:R-:W2:Y:S02]  /*374d0*/  LDL.LU.64 R20, [R1+0x92f0] ;  /* 0x0092f00001147983 */ /* 0x001ea40000300a00 */
[----:B--2---:R-:W-:Y:S02]  /*374e0*/  HMMA.16816.F32 R20, R12, R20, R24 ;  /* 0x000000140c14723c */ /* 0x004fe40000001818 */
[----:B------:R-:W2:Y:S04]  /*374f0*/  LDL.LU.64 R26, [R1+0x92e8] ;  /* 0x0092e800011a7983 */ /* 0x000ea80000300a00 */
[----:B------:R-:W2:-:S13]  /*37500*/  LDL.LU.64 R24, [R1+0x92e0] ;  /* 0x0092e00001187983 */ /* 0x000e9a0000300a00 */
[----:B------:R-:W-:Y:S04]  /*37510*/  STL.64 [R1+0x750], R20 ;  /* 0x0007501401007387 */ /* 0x000fe80000100a00 */
[----:B------:R0:W-:Y:S04]  /*37520*/  STL.64 [R1+0x758], R22 ;  /* 0x0007581601007387 */ /* 0x0001e80000100a00 */
[----:B0-----:R-:W2:Y:S02]  /*37530*/  LDL.LU.64 R22, [R1+0x92d8] ;  /* 0x0092d80001167983 */ /* 0x001ea40000300a00 */
[----:B--2---:R-:W-:Y:S02]  /*37540*/  HMMA.16816.F32 R20, R12, R22, R24 ;  /* 0x000000160c14723c */ /* 0x004fe40000001818 */
[----:B------:R-:W2:Y:S04]  /*37550*/  LDL.LU.64 R26, [R1+0x92d0] ;  /* 0x0092d000011a7983 */ /* 0x000ea80000300a00 */
[----:B------:R-:W2:-:S13]  /*37560*/  LDL.LU.64 R24, [R1+0x92c8] ;  /* 0x0092c80001187983 */ /* 0x000e9a0000300a00 */
        /* <DEDUP_REMOVED lines=36> */
[----:B------:R-:W-:Y:S04]  /*377b0*/  STL.64 [R1+0x6e0], R20 ;  /* 0x0006e01401007387 */ /* 0x000fe80000100a00 */
[----:B------:R0:W-:Y:S04]  /*377c0*/  STL.64 [R1+0x6e8], R22 ;  /* 0x0006e81601007387 */ /* 0x0001e80000100a00 */
[----:B0-----:R-:W3:Y:S04]  /*377d0*/  LDL.LU.64 R22, [R1+0x9230] ;  /* 0x0092300001167983 */ /* 0x001ee80000300a00 */
[----:B------:R-:W2:Y:S02]  /*377e0*/  LDL.LU.64 R20, [R1+0x9228] ;  /* 0x0092280001147983 */ /* 0x000ea40000300a00 */
[----:B--2---:R-:W-:-:S15]  /*377f0*/  HMMA.16816.F32 R24, R12, R20, R24 ;  /* 0x000000140c18723c */ /* 0x004fde0000001818 */
[----:B------:R-:W-:-:S04]  /*37800*/  NOP ;  /* 0x0000000000007918 */ /* 0x000fc80000000000 */
[----:B------:R-:W-:Y:S04]  /*37810*/  STL.64 [R1+0x6d0], R24 ;  /* 0x0006d01801007387 */ /* 0x000fe80000100a00 */
[----:B------:R0:W-:Y:S04]  /*37820*/  STL.64 [R1+0x6d8], R26 ;  /* 0x0006d81a01007387 */ /* 0x0001e80000100a00 */
[----:B0-----:R-:W2:Y:S04]  /*37830*/  LDL.LU.64 R26, [R1+0x9220] ;  /* 0x00922000011a7983 */ /* 0x001ea80000300a00 */
[----:B------:R-:W4:Y:S01]  /*37840*/  LDL.LU.64 R24, [R1+0x9218] ;  /* 0x0092180001187983 */ /* 0x000f220000300a00 */
[----:B---3--:R-:W-:-:S15]  /*37850*/  HMMA.16816.F32 R16, R12, R22, R16 ;  /* 0x000000160c10723c */ /* 0x008fde0000001810 */
[----:B------:R-:W-:-:S04]  /*37860*/  NOP ;  /* 0x0000000000007918 */ /* 0x000fc80000000000 */
[----:B------:R-:W-:Y:S04]  /*37870*/  STL.64 [R1+0x6c0], R16 ;  /* 0x0006c01001007387 */ /* 0x000fe80000100a00 */
[----:B------:R-:W-:Y:S01]  /*37880*/  STL.64 [R1+0x6c8], R18 ;  /* 0x0006c81201007387 */ /* 0x000fe20000100a00 */
[C---:B----4-:R-:W-:Y:S03]  /*37890*/  HMMA.16816.F32 R8, R12.reuse, R24, R8 ;  /* 0x000000180c08723c */ /* 0x050fe60000001808 */
[----:B------:R-:W3:Y:S05]  /*378a0*/  LDL.LU.64 R24, [R1+0x620] ;  /* 0x0006200001187983 */ /* 0x000eea0000300a00 */
[----:B--2---:R-:W-:Y:S11]  /*378b0*/  HMMA.16816.F32 R4, R12, R26, R4 ;  /* 0x0000001a0c04723c */ /* 0x004ff60000001804 */
[----:B------:R-:W-:Y:S04]  /*378c0*/  STL.64 [R1+0x6b0], R8 ;  /* 0x0006b00801007387 */ /* 0x000fe80000100a00 */
[----:B------:R-:W-:Y:S04]  /*378d0*/  STL.64 [R1+0x6b8], R10 ;  /* 0x0006b80a01007387 */ /* 0x000fe80000100a00 */
[----:B------:R-:W2:Y:S04]  /*378e0*/  LDL.LU.64 R26, [R1+0x628] ;  /* 0x00062800011a7983 */ /* 0x000ea80000300a00 */
[----:B------:R-:W-:Y:S04]  /*378f0*/  STL.64 [R1+0x6a0], R4 ;  /* 0x0006a00401007387 */ /* 0x000fe80000100a00 */
[----:B------:R-:W-:Y:S04]  /*37900*/  STL.64 [R1+0x6a8], R6 ;  /* 0x0006a80601007387 */ /* 0x000fe80000100a00 */
[----:B--2---:R0:W-:Y:S04]  /*37910*/  STL.64 [R1+0x9198], R26 ;  /* 0x0091981a01007387 */ /* 0x0041e80000100a00 */
[----:B0-----:R-:W2:Y:S04]  /*37920*/  LDL R26, [R1] ;  /* 0x00000000011a7983 */ /* 0x001ea80000100800 */
[----:B------:R-:W2:Y:S04]  /*37930*/  LDL R27, [R1+0x4] ;  /* 0x00000400011b7983 */ /* 0x000ea80000100800 */
[----:B---3--:R0:W-:Y:S02]  /*37940*/  STL.64 [R1+0x9190], R24 ;  /* 0x0091901801007387 */ /* 0x0081e40000100a00 */
[----:B0-----:R-:W-:-:S02]  /*37950*/  IMAD.MOV.U32 R24, RZ, RZ, R0 ;  /* 0x000000ffff187224 */ /* 0x001fc400078e0000 */
[----:B------:R-:W3:Y:S04]  /*37960*/  LDL.LU R0, [R1+0x9214] ;  /* 0x0092140001007983 */ /* 0x000ee80000300800 */
[----:B------:R-:W4:Y:S04]  /*37970*/  LDL R25, [R1+0xc] ;  /* 0x00000c0001197983 */ /* 0x000f280000100800 */
[----:B--2---:R0:W-:Y:S04]  /*37980*/  STL.64 [R1+0x91b0], R26 ;  /* 0x0091b01a01007387 */ /* 0x0041e80000100a00 */
[----:B0-----:R-:W2:Y:S04]  /*37990*/  LDL R26, [R1+0x10] ;  /* 0x00001000011a7983 */ /* 0x001ea80000100800 */
[----:B------:R-:W2:Y:S04]  /*379a0*/  LDL R27, [R1+0x14] ;  /* 0x00001400011b7983 */ /* 0x000ea80000100800 */
[----:B----4-:R0:W-:Y:S04]  /*379b0*/  STL.64 [R1+0x91c8], R24 ;  /* 0x0091c81801007387 */ /* 0x0101e80000100a00 */
[----:B0-----:R-:W4:Y:S01]  /*379c0*/  LDL R24, [R1+0x18] ;  /* 0x0000180001187983 */ /* 0x001f220000100800 */
[----:B---3--:R-:W-:-:S03]  /*379d0*/  IMAD.MOV.U32 R25, RZ, RZ, R0 ;  /* 0x000000ffff197224 */ /* 0x008fc600078e0000 */
[----:B------:R-:W3:Y:S04]  /*379e0*/  LDL.LU R0, [R1+0x9210] ;  /* 0x0092100001007983 */ /* 0x000ee80000300800 */
[----:B------:R-:W3:Y:S04]  /*379f0*/  LDL R18, [R1+0x28] ;  /* 0x0000280001127983 */ /* 0x000ee80000100800 */
[----:B------:R-:W3:Y:S04]  /*37a00*/  LDL R19, [R1+0x2c] ;  /* 0x00002c0001137983 */ /* 0x000ee80000100800 */
[----:B------:R-:W3:Y:S04]  /*37a10*/  LDL R16, [R1+0x30] ;  /* 0x0000300001107983 */ /* 0x000ee80000100800 */
[----:B------:R-:W3:Y:S04]  /*37a20*/  LDL R17, [R1+0x34] ;  /* 0x0000340001117983 */ /* 0x000ee80000100800 */
[----:B------:R-:W3:Y:S04]  /*37a30*/  LDL.LU.64 R8, [R1+0x690] ;  /* 0x0006900001087983 */ /* 0x000ee80000300a00 */
[----:B------:R-:W3:Y:S04]  /*37a40*/  LDL.LU.64 R10, [R1+0x698] ;  /* 0x00069800010a7983 */ /* 0x000ee80000300a00 */
[----:B--2---:R0:W-:Y:S04]  /*37a50*/  STL.64 [R1+0x91e0], R26 ;  /* 0x0091e01a01007387 */ /* 0x0041e80000100a00 */
[----:B0-----:R-:W2:Y:S04]  /*37a60*/  LDL R26, [R1+0x20] ;  /* 0x00002000011a7983 */ /* 0x001ea80000100800 */
[----:B------:R-:W2:Y:S04]  /*37a70*/  LDL.LU.64 R4, [R1+0x680] ;  /* 0x0006800001047983 */ /* 0x000ea80000300a00 */
[----:B------:R-:W2:Y:S04]  /*37a80*/  LDL.LU.64 R6, [R1+0x688] ;  /* 0x0006880001067983 */ /* 0x000ea80000300a00 */
[----:B----4-:R-:W-:Y:S04]  /*37a90*/  STL.64 [R1+0x91f8], R24 ;  /* 0x0091f81801007387 */ /* 0x010fe80000100a00 */
[----:B------:R-:W4:Y:S04]  /*37aa0*/  LDL.LU.64 R20, [R1+0x600] ;  /* 0x0006000001147983 */ /* 0x000f280000300a00 */
[----:B------:R-:W2:Y:S04]  /*37ab0*/  LDL.LU.64 R22, [R1+0x608] ;  /* 0x0006080001167983 */ /* 0x000ea80000300a00 */
[----:B--2---:R-:W-:Y:S04]  /*37ac0*/  STL.64 [R1+0x9178], R22 ;  /* 0x0091781601007387 */ /* 0x004fe80000100a00 */
[----:B----4-:R0:W-:Y:S04]  /*37ad0*/  STL.64 [R1+0x9170], R20 ;  /* 0x0091701401007387 */ /* 0x0101e80000100a00 */
[----:B0-----:R-:W2:Y:S04]  /*37ae0*/  LDL.LU.64 R20, [R1+0x610] ;  /* 0x0006100001147983 */ /* 0x001ea80000300a00 */
[----:B------:R-:W4:Y:S04]  /*37af0*/  LDL.LU.64 R22, [R1+0x618] ;  /* 0x0006180001167983 */ /* 0x000f280000300a00 */
[----:B----4-:R-:W-:Y:S04]  /*37b00*/  STL.64 [R1+0x91a8], R22 ;  /* 0x0091a81601007387 */ /* 0x010fe80000100a00 */
[----:B--2---:R0:W-:Y:S04]  /*37b10*/  STL.64 [R1+0x91a0], R20 ;  /* 0x0091a01401007387 */ /* 0x0041e80000100a00 */
        /* <DEDUP_REMOVED lines=13> */
[----:B------:R-:W4:Y:S01]  /*37bf0*/  LDL.LU.64 R22, [R1+0x668] ;  /* 0x0006680001167983 */ /* 0x000f220000300a00 */
[C---:B---3--:R-:W-:Y:S08]  /*37c00*/  HMMA.16816.F32 R8, R12.reuse, R16, R8 ;  /* 0x000000100c08723c */ /* 0x048ff00000001808 */
[C---:B------:R-:W-:Y:S01]  /*37c10*/  HMMA.16816.F32 R4, R12.reuse, R18, R4 ;  /* 0x000000120c04723c */ /* 0x040fe20000001804 */
[----:B------:R-:W-:Y:S01]  /*37c20*/  IMAD.MOV.U32 R27, RZ, RZ, R0 ;  /* 0x000000ffff1b7224 */ /* 0x000fe200078e0000 */
[----:B----4-:R-:W-:Y:S04]  /*37c30*/  STL.64 [R1+0x9208], R22 ;  /* 0x0092081601007387 */ /* 0x010fe80000100a00 */
[----:B--2---:R0:W-:Y:S04]  /*37c40*/  STL.64 [R1+0x9200], R20 ;  /* 0x0092001401007387 */ /* 0x0041e80000100a00 */
[----:B0-----:R-:W2:Y:S04]  /*37c50*/  LDL.LU.64 R20, [R1+0x670] ;  /* 0x0006700001147983 */ /* 0x001ea80000300a00 */
[----:B------:R-:W2:Y:S04]  /*37c60*/  LDL.LU.64 R22, [R1+0x678] ;  /* 0x0006780001167983 */ /* 0x000ea80000300a00 */
[----:B------:R0:W-:Y:S04]  /*37c70*/  STL.64 [R1+0x690], R8 ;  /* 0x0006900801007387 */ /* 0x0001e80000100a00 */
[----:B------:R1:W-:Y:S04]  /*37c80*/  STL.64 [R1+0x698], R10 ;  /* 0x0006980a01007387 */ /* 0x0003e80000100a00 */
[----:B0-----:R-:W3:Y:S04]  /*37c90*/  LDL.LU.64 R8, [R1+0x5f0] ;  /* 0x0005f00001087983 */ /* 0x001ee80000300a00 */
[----:B-1----:R-:W3:Y:S04]  /*37ca0*/  LDL.LU.64 R10, [R1+0x5f8] ;  /* 0x0005f800010a7983 */ /* 0x002ee80000300a00 */
[----:B------:R0:W-:Y:S04]  /*37cb0*/  STL.64 [R1+0x680], R4 ;  /* 0x0006800401007387 */ /* 0x0001e80000100a00 */
[----:B------:R1:W-:Y:S04]  /*37cc0*/  STL.64 [R1+0x688], R6 ;  /* 0x0006880601007387 */ /* 0x0003e80000100a00 */
[----:B------:R-:W4:Y:S04]  /*37cd0*/  LDL.LU.64 R16, [R1+0x5e0] ;  /* 0x0005e00001107983 */ /* 0x000f280000300a00 */
[----:B------:R-:W4:Y:S04]  /*37ce0*/  LDL.LU.64 R18, [R1+0x5e8] ;  /* 0x0005e80001127983 */ /* 0x000f280000300a00 */
[----:B0-----:R-:W3:Y:S04]  /*37cf0*/  LDL.LU.64 R4, [R1+0x5c0] ;  /* 0x0005c00001047983 */ /* 0x001ee80000300a00 */
[----:B-1----:R-:W3:Y:S01]  /*37d00*/  LDL.LU.64 R6, [R1+0x5c8] ;  /* 0x0005c80001067983 */ /* 0x002ee20000300a00 */
        /* <DEDUP_REMOVED lines=29> */
[----:B0-----:R-:W2:Y:S04]  /*37ee0*/  LDL.LU.64 R26, [R1+0x9198] ;  /* 0x00919800011a7983 */ /* 0x001ea80000300a00 */
[----:B------:R-:W2:Y:S02]  /*37ef0*/  LDL.LU.64 R24, [R1+0x9190] ;  /* 0x0091900001187983 */ /* 0x000ea40000300a00 */
[----:B--2---:R-:W-:-:S15]  /*37f00*/  HMMA.16816.F32 R24, R12, R28, R24 ;  /* 0x0000001c0c18723c */ /* 0x004fde0000001818 */
[----:B------:R-:W-:-:S04]  /*37f10*/  NOP ;  /* 0x0000000000007918 */ /* 0x000fc80000000000 */
[----:B------:R-:W-:Y:S04]  /*37f20*/  STL.64 [R1+0x620], R24 ;  /* 0x0006201801007387 */ /* 0x000fe80000100a00 */
[----:B------:R0:W-:Y:S04]  /*37f30*/  STL.64 [R1+0x628], R26 ;  /* 0x0006281a01007387 */ /* 0x0001e80000100a00 */
[----:B0-----:R-:W2:Y:S04]  /*37f40*/  LDL.LU.64 R26, [R1+0x9188] ;  /* 0x00918800011a7983 */ /* 0x001ea80000300a00 */
[----:B------:R-:W3:Y:S04]  /*37f50*/  LDL.LU.64 R24, [R1+0x9180] ;  /* 0x0091800001187983 */ /* 0x000ee80000300a00 */
[----:B------:R-:W-:Y:S01]  /*37f60*/  STL.64 [R1+0x90b8], R28 ;  /* 0x0090b81c01007387 */ /* 0x000fe20000100a00 */
[----:B--2---:R-:W-:-:S15]  /*37f70*/  HMMA.16816.F32 R20, R12, R26, R20 ;  /* 0x0000001a0c14723c */ /* 0x004fde0000001814 */
[----:B------:R-:W-:-:S04]  /*37f80*/  NOP ;  /* 0x0000000000007918 */ /* 0x000fc80000000000 */
[----:B------:R-:W-:Y:S04]  /*37f90*/  STL.64 [R1+0x610], R20 ;  /* 0x0006101401007387 */ /* 0x000fe80000100a00 */
[----:B------:R0:W-:Y:S04]  /*37fa0*/  STL.64 [R1+0x618], R22 ;  /* 0x0006181601007387 */ /* 0x0001e80000100a00 */
[----:B0-----:R-:W3:Y:S04]  /*37fb0*/  LDL.LU.64 R22, [R1+0x9178] ;  /* 0x0091780001167983 */ /* 0x001ee80000300a00 */
[----:B------:R-:W3:Y:S02]  /*37fc0*/  LDL.LU.64 R20, [R1+0x9170] ;  /* 0x0091700001147983 */ /* 0x000ee40000300a00 */
[----:B---3--:R-:W-:-:S15]  /*37fd0*/  HMMA.16816.F32 R20, R12, R24, R20 ;  /* 0x000000180c14723c */ /* 0x008fde0000001814 */
[----:B------:R-:W-:-:S04]  /*37fe0*/  NOP ;  /* 0x0000000000007918 */ /* 0x000fc80000000000 */
[----:B------:R-:W-:Y:S04]  /*37ff0*/  STL.64 [R1+0x600], R20 ;  /* 0x0006001401007387 */ /* 0x000fe80000100a00 */
[----:B------:R0:W-:Y:S04]  /*38000*/  STL.64 [R1+0x608], R22 ;  /* 0x0006081601007387 */ /* 0x0001e80000100a00 */
[----:B0-----:R-:W2:Y:S04]  /*38010*/  LDL.LU.64 R22, [R1+0x9168] ;  /* 0x0091680001167983 */ /* 0x001ea80000300a00 */
[----:B------:R-:W4:Y:S04]  /*38020*/  LDL.LU.64 R20, [R1+0x9160] ;  /* 0x0091600001147983 */ /* 0x000f280000300a00 */
[----:B------:R-:W-:Y:S04]  /*38030*/  STL.64 [R1+0x9010], R26 ;  /* 0x0090101a01007387 */ /* 0x000fe80000100a00 */
[----:B------:R0:W-:Y:S04]  /*38040*/  STL.64 [R1+0x9008], R24 ;  /* 0x0090081801007387 */ /* 0x0001e80000100a00 */
[----:B0-----:R-:W3:Y:S04]  /*38050*/  LDL.LU.64 R24, [R1+0x5d0] ;  /* 0x0005d00001187983 */ /* 0x001ee80000300a00 */
[----:B------:R-:W3:Y:S01]  /*38060*/  LDL.LU.64 R26, [R1+0x5d8] ;  /* 0x0005d800011a7983 */ /* 0x000ee20000300a00 */
[C---:B--2---:R-:W-:Y:S08]  /*38070*/  HMMA.16816.F32 R8, R12.reuse, R22, R8 ;  /* 0x000000160c08723c */ /* 0x044ff00000001808 */
[C---:B----4-:R-:W-:Y:S11]  /*38080*/  HMMA.16816.F32 R16, R12.reuse, R20, R16 ;  /* 0x000000140c10723c */ /* 0x050ff60000001810 */
[----:B------:R-:W-:Y:S04]  /*38090*/  STL.64 [R1+0x5f0], R8 ;  /* 0x0005f00801007387 */ /* 0x000fe80000100a00 */
[----:B------:R0:W-:Y:S04]  /*380a0*/  STL.64 [R1+0x5f8], R10 ;  /* 0x0005f80a01007387 */ /* 0x0001e80000100a00 */
[----:B0-----:R-:W2:Y:S04]  /*380b0*/  LDL.LU.64 R10, [R1+0x9158] ;  /* 0x00915800010a7983 */ /* 0x001ea80000300a00 */
[----:B------:R-:W4:Y:S04]  /*380c0*/  LDL.LU.64 R8, [R1+0x9150] ;  /* 0x0091500001087983 */ /* 0x000f280000300a00 */
[----:B------:R-:W-:Y:S04]  /*380d0*/  STL.64 [R1+0x5e0], R16 ;  /* 0x0005e01001007387 */ /* 0x000fe80000100a00 */
[----:B------:R0:W-:Y:S04]  /*380e0*/  STL.64 [R1+0x5e8], R18 ;  /* 0x0005e81201007387 */ /* 0x0001e80000100a00 */
[----:B0-----:R-:W3:Y:S04]  /*380f0*/  LDL.LU.64 R18, [R1+0x9148] ;  /* 0x0091480001127983 */ /* 0x001ee80000300a00 */
[----:B------:R-:W2:Y:S04]  /*38100*/  LDL.LU.64 R16, [R1+0x9140] ;  /* 0x0091400001107983 */ /* 0x000ea80000300a00 */
[----:B------:R-:W-:Y:S04]  /*38110*/  STL.64 [R1+0x8ff0], R22 ;  /* 0x008ff01601007387 */ /* 0x000fe80000100a00 */
[----:B------:R2:W-:Y:S01]  /*38120*/  STL.64 [R1+0x8fe8], R20 ;  /* 0x008fe81401007387 */ /* 0x0005e20000100a00 */
[C---:B---3--:R-:W-:Y:S08]  /*38130*/  HMMA.16816.F32 R24, R12.reuse, R18, R24 ;  /* 0x000000120c18723c */ /* 0x048ff00000001818 */
[C---:B--2---:R-:W-:Y:S01]  /*38140*/  HMMA.16816.F32 R20, R12.reuse, R16, R4 ;  /* 0x000000100c14723c */ /* 0x044fe20000001804 */
[----:B------:R-:W2:Y:S10]  /*38150*/  LDL.LU.64 R4, [R1+0x5a0] ;  /* 0x0005a00001047983 */ /* 0x000eb40000300a00 */
[----:B------:R-:W-:Y:S04]  /*38160*/  STL.64 [R1+0x5d0], R24 ;  /* 0x0005d01801007387 */ /* 0x000fe80000100a00 */
[----:B------:R-:W-:Y:S04]  /*38170*/  STL.64 [R1+0x5d8], R26 ;  /* 0x0005d81a01007387 */ /* 0x000fe80000100a00 */
[----:B------:R-:W3:Y:S04]  /*38180*/  LDL.LU.64 R6, [R1+0x5a8] ;  /* 0x0005a80001067983 */ /* 0x000ee80000300a00 */
[----:B------:R-:W-:Y:S04]  /*38190*/  STL.64 [R1+0x5c0], R20 ;  /* 0x0005c01401007387 */ /* 0x000fe80000100a00 */
[----:B------:R-:W-:Y:S04]  /*381a0*/  STL.64 [R1+0x5c8], R22 ;  /* 0x0005c81601007387 */ /* 0x000fe80000100a00 */
[----:B---3--:R-:W-:Y:S04]  /*381b0*/  STL.64 [R1+0x9138], R6 ;  /* 0x0091380601007387 */ /* 0x008fe80000100a00 */
[----:B--2---:R0:W-:Y:S04]  /*381c0*/  STL.64 [R1+0x9130], R4 ;  /* 0x0091300401007387 */ /* 0x0041e80000100a00 */
[----:B0-----:R-:W2:Y:S04]  /*381d0*/  LDL.LU.64 R4, [R1+0x5b0] ;  /* 0x0005b00001047983 */ /* 0x001ea80000300a00 */
[----:B------:R-:W2:Y:S04]  /*381e0*/  LDL.LU.64 R6, [R1+0x5b8] ;  /* 0x0005b80001067983 */ /* 0x000ea80000300a00 */
[----:B------:R-:W3:Y:S04]  /*381f0*/  LDL.LU R22, [R1+0x2220] ;  /* 0x0022200001167983 */ /* 0x000ee80000300800 */
[----:B------:R-:W3:Y:S04]  /*38200*/  LDL.LU R23, [R1+0x222c] ;  /* 0x00222c0001177983 */ /* 0x000ee80000300800 */
[----:B---3--:R0:W-:Y:S04]  /*38210*/  STL.64 [R1+0x9108], R22 ;  /* 0x0091081601007387 */ /* 0x0081e80000100a00 */
[----:B------:R-:W3:Y:S04]  /*38220*/  LDL.LU.64 R20, [R1+0x480] ;  /* 0x0004800001147983 */ /* 0x000ee80000300a00 */
[----:B0-----:R-:W3:Y:S01]  /*38230*/  LDL.LU.64 R22, [R1+0x488] ;  /* 0x0004880001167983 */ /* 0x001ee20000300a00 */
[C---:B--2---:R-:W-:Y:S03]  /*38240*/  HMMA.16816.F32 R4, R12.reuse, R10, R4 ;  /* 0x0000000a0c04723c */ /* 0x044fe60000001804 */
[----:B---3--:R-:W-:Y:S04]  /*38250*/  STL.64 [R1+0x9118], R22 ;  /* 0x0091181601007387 */ /* 0x008fe80000100a00 */
[----:B------:R0:W-:Y:S04]  /*38260*/  STL.64 [R1+0x9110], R20 ;  /* 0x0091101401007387 */ /* 0x0001e80000100a00 */
[----:B0-----:R-:W2:Y:S04]  /*38270*/  LDL.LU.64 R20, [R1+0x590] ;  /* 0x0005900001147983 */ /* 0x001ea80000300a00 */
[----:B------:R-:W2:Y:S04]  /*38280*/  LDL.LU.64 R22, [R1+0x598] ;  /* 0x0005980001167983 */ /* 0x000ea80000300a00 */
[----:B------:R-:W3:Y:S04]  /*38290*/  LDL.LU R24, [R1+0x2228] ;  /* 0x0022280001187983 */ /* 0x000ee80000300800 */
[----:B------:R-:W2:Y:S04]  /*382a0*/  LDL.LU R25, [R1+0x2234] ;  /* 0x0022340001197983 */ /* 0x000ea80000300800 */
[----:B------:R-:W2:Y:S04]  /*382b0*/  LDL.LU R0, [R1+0x2230] ;  /* 0x0022300001007983 */ /* 0x000ea80000300800 */
[----:B------:R-:W-:Y:S04]  /*382c0*/  STL.64 [R1+0x8fd0], R18 ;  /* 0x008fd01201007387 */ /* 0x000fe80000100a00 */
[----:B------:R0:W-:Y:S04]  /*382d0*/  STL.64 [R1+0x8fc8], R16 ;  /* 0x008fc81001007387 */ /* 0x0001e80000100a00 */
[----:B0-----:R-:W2:Y:S04]  /*382e0*/  LDL.LU.64 R16, [R1+0x580] ;  /* 0x0005800001107983 */ /* 0x001ea80000300a00 */
[----:B------:R-:W2:Y:S04]  /*382f0*/  LDL.LU.64 R18, [R1+0x588] ;  /* 0x0005880001127983 */ /* 0x000ea80000300a00 */
[----:B------:R-:W-:Y:S04]  /*38300*/  STL.64 [R1+0x5b0], R4 ;  /* 0x0005b00401007387 */ /* 0x000fe80000100a00 */
[----:B------:R0:W-:Y:S04]  /*38310*/  STL.64 [R1+0x5b8], R6 ;  /* 0x0005b80601007387 */ /* 0x0001e80000100a00 */
[----:B0-----:R-:W4:Y:S04]  /*38320*/  LDL.LU.64 R6, [R1+0x9138] ;  /* 0x0091380001067983 */ /* 0x001f280000300a00 */
[----:B------:R-:W4:Y:S02]  /*38330*/  LDL.LU.64 R4, [R1+0x9130] ;  /* 0x0091300001047983 */ /* 0x000f240000300a00 */
[----:B----4-:R-:W-:-:S15]  /*38340*/  HMMA.16816.F32 R4, R12, R8, R4 ;  /* 0x000000080c04723c */ /* 0x010fde0000001804 */
[----:B------:R-:W-:-:S04]  /*38350*/  NOP ;  /* 0x0000000000007918 */ /* 0x000fc80000000000 */
[----:B------:R-:W-:Y:S04]  /*38360*/  STL.64 [R1+0x5a0], R4 ;  /* 0x0005a00401007387 */ /* 0x000fe80000100a00 */
[----:B------:R0:W-:Y:S04]  /*38370*/  STL.64 [R1+0x5a8], R6 ;  /* 0x0005a80601007387 */ /* 0x0001e80000100a00 */
[----:B0-----:R-:W2:Y:S04]  /*38380*/  LDL.LU.64 R6, [R1+0x9128] ;  /* 0x0091280001067983 */ /* 0x001ea80000300a00 */
[----:B------:R-:W4:Y:S04]  /*38390*/  LDL.LU.64 R4, [R1+0x9120] ;  /* 0x0091200001047983 */ /* 0x000f280000300a00 */
[----:B------:R0:W-:Y:S04]  /*383a0*/  STL [R1+0x8fa0], R8 ;  /* 0x008fa00801007387 */ /* 0x0001e80000100800 */
[----:B0-----:R-:W3:Y:S04]  /*383b0*/  LDL.LU R8, [R1+0x2224] ;  /* 0x0022240001087983 */ /* 0x001ee80000300800 */
[----:B------:R0:W-:Y:S04]  /*383c0*/  STL [R1+0x8f9c], R9 ;  /* 0x008f9c0901007387 */ /* 0x0001e80000100800 */
[----:B0-----:R-:W3:Y:S01]  /*383d0*/  LDL.LU R9, [R1+0x2218] ;  /* 0x0022180001097983 */ /* 0x001ee20000300800 */
[C---:B--2---:R-:W-:Y:S08]  /*383e0*/  HMMA.16816.F32 R20, R12.reuse, R6, R20 ;  /* 0x000000060c14723c */ /* 0x044ff00000001814 */
[C---:B----4-:R-:W-:Y:S11]  /*383f0*/  HMMA.16816.F32 R16, R12.reuse, R4, R16 ;  /* 0x000000040c10723c */ /* 0x050ff60000001810 */
[----:B------:R-:W-:Y:S04]  /*38400*/  STL.64 [R1+0x590], R20 ;  /* 0x0005901401007387 */ /* 0x000fe80000100a00 */
[----:B------:R0:W-:Y:S04]  /*38410*/  STL.64 [R1+0x598], R22 ;  /* 0x0005981601007387 */ /* 0x0001e80000100a00 */
[----:B0-----:R-:W2:Y:S04]  /*38420*/  LDL.LU.64 R22, [R1+0x9118] ;  /* 0x0091180001167983 */ /* 0x001ea80000300a00 */
[----:B------:R-:W2:Y:S04]  /*38430*/  LDL.LU.64 R20, [R1+0x9110] ;  /* 0x0091100001147983 */ /* 0x000ea80000300a00 */
[----:B------:R0:W-:Y:S04]  /*38440*/  STL [R1+0x8f98], R6 ;  /* 0x008f980601007387 */ /* 0x0001e80000100800 */
[----:B0-----:R-:W3:Y:S04]  /*38450*/  LDL.LU R6, [R1+0x221c] ;  /* 0x00221c0001067983 */ /* 0x001ee80000300800 */
[----:B------:R-:W-:Y:S04]  /*38460*/  STL [R1+0x8f94], R7 ;  /* 0x008f940701007387 */ /* 0x000fe80000100800 */
[----:B------:R-:W-:Y:S04]  /*38470*/  STL.64 [R1+0x580], R16 ;  /* 0x0005801001007387 */ /* 0x000fe80000100a00 */
[----:B------:R0:W-:Y:S04]  /*38480*/  STL.64 [R1+0x588], R18 ;  /* 0x0005881201007387 */ /* 0x0001e80000100a00 */
[----:B0-----:R-:W4:Y:S04]  /*38490*/  LDL.64 R18, [R1+0x78] ;  /* 0x0000780001127983 */ /* 0x001f280000100a00 */
[----:B------:R-:W-:Y:S04]  /*384a0*/  STL [R1+0x8f90], R4 ;  /* 0x008f900401007387 */ /* 0x000fe80000100800 */
[----:B------:R-:W-:Y:S01]  /*384b0*/  STL [R1+0x8f8c], R5 ;  /* 0x008f8c0501007387 */ /* 0x000fe20000100800 */
[----:B--2---:R-:W-:Y:S03]  /*384c0*/  HMMA.16816.F32 R12, R12, R2, R20 ;  /* 0x000000020c0c723c */ /* 0x004fe60000001814 */
[----:B------:R-:W2:Y:S04]  /*384d0*/  LDL.LU.64 R22, [R1+0x9108] ;  /* 0x0091080001167983 */ /* 0x000ea80000300a00 */
[----:B------:R-:W2:-:S12]  /*384e0*/  LDL R16, [R1+0x80] ;  /* 0x0000800001107983 */ /* 0x000e980000100800 */
[----:B------:R-:W-:Y:S04]  /*384f0*/  STL.64 [R1+0x480], R12 ;  /* 0x0004800c01007387 */ /* 0x000fe80000100a00 */
[----:B------:R-:W-:Y:S04]  /*38500*/  STL.64 [R1+0x488], R14 ;  /* 0x0004880e01007387 */ /* 0x000fe80000100a00 */
[----:B------:R-:W2:Y:S04]  /*38510*/  LDL R17, [R1+0x84] ;  /* 0x0000840001117983 */ /* 0x000ea80000100800 */
[----:B------:R-:W2:Y:S04]  /*38520*/  LDL.64 R28, [R1+0x98] ;  /* 0x00009800011c7983 */ /* 0x000ea80000100a00 */
[----:B----4-:R0:W-:Y:S04]  /*38530*/  STL.64 [R1+0x90e8], R18 ;  /* 0x0090e81201007387 */ /* 0x0101e80000100a00 */
[----:B------:R-:W4:Y:S04]  /*38540*/  LDL R26, [R1+0x90] ;  /* 0x00009000011a7983 */ /* 0x000f280000100800 */
[----:B------:R-:W4:Y:S04]  /*38550*/  LDL R27, [R1+0x94] ;  /* 0x00009400011b7983 */ /* 0x000f280000100800 */
[----:B0-----:R-:W4:Y:S04]  /*38560*/  LDL R18, [R1+0x88] ;  /* 0x0000880001127983 */ /* 0x001f280000100800 */
[----:B------:R-:W4:Y:S01]  /*38570*/  LDL R19, [R1+0x8c] ;  /* 0x00008c0001137983 */ /* 0x000f220000100800 */
[----:B---3--:R-:W-:-:S03]  /*38580*/  IMAD R12, R9, 0x100, R6 ;  /* 0x00000100090c7824 */ /* 0x008fc600078e0206 */
[----:B--2---:R0:W-:Y:S04]  /*38590*/  STL.64 [R1+0x90e0], R16 ;  /* 0x0090e01001007387 */ /* 0x0041e80000100a00 */
[----:B----4-:R1:W-:Y:S04]  /*385a0*/  STL.64 [R1+0x9100], R18 ;  /* 0x0091001201007387 */ /* 0x0103e80000100a00 */
[----:B------:R-:W2:Y:S04]  /*385b0*/  LDL.64 R20, [R1+0x70] ;  /* 0x0000700001147983 */ /* 0x000ea80000100a00 */
[----:B------:R-:W-:Y:S04]  /*385c0*/  STL [R1+0x8f88], R2 ;  /* 0x008f880201007387 */ /* 0x000fe80000100800 */
[----:B------:R-:W-:Y:S04]  /*385d0*/  STL [R1+0x8f84], R3 ;  /* 0x008f840301007387 */ /* 0x000fe80000100800 */
[----:B0-----:R-:W3:Y:S04]  /*385e0*/  LDL.LU.64 R16, [R1+0x560] ;  /* 0x0005600001107983 */ /* 0x001ee80000300a00 */
[----:B-1----:R-:W3:Y:S04]  /*385f0*/  LDL.LU.64 R18, [R1+0x568] ;  /* 0x0005680001127983 */ /* 0x002ee80000300a00 */
[----:B------:R-:W4:Y:S04]  /*38600*/  LDL.LU.64 R4, [R1+0x530] ;  /* 0x0005300001047983 */ /* 0x000f280000300a00 */
[----:B------:R-:W2:Y:S01]  /*38610*/  LDL.LU.64 R6, [R1+0x538] ;  /* 0x0005380001067983 */ /* 0x000ea20000300a00 */
[----:B------:R-:W-:-:S03]  /*38620*/  IMAD R13, R22, 0x100, R8 ;  /* 0x00000100160d7824 */ /* 0x000fc600078e0208 */
[----:B--2---:R-:W-:Y:S04]  /*38630*/  STL.64 [R1+0x90f8], R6 ;  /* 0x0090f80601007387 */ /* 0x004fe80000100a00 */
[----:B----4-:R0:W-:Y:S04]  /*38640*/  STL.64 [R1+0x90f0], R4 ;  /* 0x0090f00401007387 */ /* 0x0101e80000100a00 */
[----:B0-----:R-:W2:Y:S04]  /*38650*/  LDL.LU.64 R4, [R1+0x550] ;  /* 0x0005500001047983 */ /* 0x001ea80000300a00 */
[----:B------:R-:W2:Y:S04]  /*38660*/  LDL.LU.64 R6, [R1+0x558] ;  /* 0x0005580001067983 */ /* 0x000ea80000300a00 */
[----:B------:R-:W4:Y:S01]  /*38670*/  LDL.64 R8, [R1+0x50] ;  /* 0x0000500001087983 */ /* 0x000f220000100a00 */
[----:B------:R-:W-:-:S03]  /*38680*/  IMAD R14, R24, 0x100, R23 ;  /* 0x00000100180e7824 */ /* 0x000fc600078e0217 */
[----:B------:R-:W2:Y:S04]  /*38690*/  LDL.64 R22, [R1+0x68] ;  /* 0x0000680001167983 */ /* 0x000ea80000100a00 */
[----:B------:R-:W-:Y:S01]  /*386a0*/  STL.64 [R1+0x90c8], R10 ;  /* 0x0090c80a01007387 */ /* 0x000fe20000100a00 */
[----:B------:R-:W-:-:S03]  /*386b0*/  IMAD R15, R0, 0x100, R25 ;  /* 0x00000100000f7824 */ /* 0x000fc600078e0219 */
[----:B----4-:R0:W-:Y:S04]  /*386c0*/  STL.64 [R1+0x90c0], R8 ;  /* 0x0090c00801007387 */ /* 0x0101e80000100a00 */
[----:B0-----:R-:W4:Y:S04]  /*386d0*/  LDL.LU.64 R8, [R1+0x570] ;  /* 0x0005700001087983 */ /* 0x001f280000300a00 */
[----:B------:R-:W4:Y:S01]  /*386e0*/  LDL.LU.64 R10, [R1+0x578] ;  /* 0x00057800010a7983 */ /* 0x000f220000300a00 */
[----:B------:R-:W-:Y:S02]  /*386f0*/  F2FP.F16.E5M2.UNPACK_B R12, R12 ;  /* 0x0000000cff0c723e */ /* 0x000fe400020004ff */
[----:B------:R-:W-:-:S02]  /*38700*/  F2FP.F16.E5M2.UNPACK_B R13, R13 ;  /* 0x0000000dff0d723e */ /* 0x000fc400020004ff */
[----:B------:R-:W-:Y:S02]  /*38710*/  F2FP.F16.E5M2.UNPACK_B R14, R14 ;  /* 0x0000000eff0e723e */ /* 0x000fe400020004ff */
[----:B------:R-:W-:-:S07]  /*38720*/  F2FP.F16.E5M2.UNPACK_B R15, R15 ;  /* 0x0000000fff0f723e */ /* 0x000fce00020004ff */
[----:B---3--:R-:W-:Y:S01]  /*38730*/  HMMA.16816.F32 R16, R12, R26, R16 ;  /* 0x0000001a0c10723c */ /* 0x008fe20000001810 */
[----:B------:R-:W-:-:S07]  /*38740*/  IMAD.MOV.U32 R0, RZ, RZ, R29 ;  /* 0x000000ffff007224 */ /* 0x000fce00078e001d */
[----:B----4-:R-:W-:-:S15]  /*38750*/  HMMA.16816.F32 R8, R12, R28, R8 ;  /* 0x0000001c0c08723c */ /* 0x010fde0000001808 */
[----:B------:R-:W-:-:S04]  /*38760*/  NOP ;  /* 0x0000000000007918 */ /* 0x000fc80000000000 */
[----:B------:R0:W-:Y:S04]  /*38770*/  STL.64 [R1+0x570], R8 ;  /* 0x0005700801007387 */ /* 0x0001e80000100a00 */
[----:B------:R1:W-:Y:S04]  /*38780*/  STL.64 [R1+0x578], R10 ;  /* 0x0005780a01007387 */ /* 0x0003e80000100a00 */
[----:B0-----:R-:W3:Y:S04]  /*38790*/  LDL.LU.64 R8, [R1+0x520] ;  /* 0x0005200001087983 */ /* 0x001ee80000300a00 */
[----:B-1----:R-:W3:Y:S04]  /*387a0*/  LDL.LU.64 R10, [R1+0x528] ;  /* 0x00052800010a7983 */ /* 0x002ee80000300a00 */
[----:B------:R-:W4:Y:S04]  /*387b0*/  LDL.64 R28, [R1+0x58] ;  /* 0x00005800011c7983 */ /* 0x000f280000100a00 */
[----:B------:R-:W2:Y:S04]  /*387c0*/  LDL.64 R24, [R1+0x48] ;  /* 0x0000480001187983 */ /* 0x000ea80000100a00 */
[----:B------:R-:W-:Y:S04]  /*387d0*/  STL [R1+0x8f80], R0 ;  /* 0x008f800001007387 */ /* 0x000fe80000100800 */
[----:B------:R-:W-:Y:S04]  /*387e0*/  STL.64 [R1+0x560], R16 ;  /* 0x0005601001007387 */ /* 0x000fe80000100a00 */
[----:B------:R0:W-:Y:S04]  /*387f0*/  STL.64 [R1+0x568], R18 ;  /* 0x0005681201007387 */ /* 0x0001e80000100a00 */
[----:B0-----:R-:W2:Y:S04]  /*38800*/  LDL.LU.64 R18, [R1+0x9100] ;  /* 0x0091000001127983 */ /* 0x001ea80000300a00 */
[----:B------:R-:W3:Y:S04]  /*38810*/  LDL R26, [R1+0x40] ;  /* 0x00004000011a7983 */ /* 0x000ee80000100800 */
[----:B------:R-:W3:Y:S01]  /*38820*/  LDL R27, [R1+0x44] ;  /* 0x00004400011b7983 */ /* 0x000ee20000100800 */
[C---:B--2---:R-:W-:Y:S03]  /*38830*/  HMMA.16816.F32 R16, R12.reuse, R18, R4 ;  /* 0x000000120c10723c */ /* 0x044fe60000001804 */
[----:B---3--:R-:W-:Y:S04]  /*38840*/  STL.64 [R1+0x90b0], R26 ;  /* 0x0090b01a01007387 */ /* 0x008fe80000100a00 */
[----:B------:R0:W-:Y:S04]  /*38850*/  STL.64 [R1+0x90a8], R24 ;  /* 0x0090a81801007387 */ /* 0x0001e80000100a00 */
[----:B0-----:R-:W2:Y:S04]  /*38860*/  LDL.LU.64 R24, [R1+0x540] ;  /* 0x0005400001187983 */ /* 0x001ea80000300a00 */
[----:B------:R-:W2:Y:S04]  /*38870*/  LDL.LU.64 R26, [R1+0x548] ;  /* 0x00054800011a7983 */ /* 0x000ea80000300a00 */
[----:B------:R-:W3:Y:S04]  /*38880*/  LDL.LU.64 R6, [R1+0x90f8] ;  /* 0x0090f80001067983 */ /* 0x000ee80000300a00 */
[----:B------:R-:W3:Y:S04]  /*38890*/  LDL.LU.64 R4, [R1+0x90f0] ;  /* 0x0090f00001047983 */ /* 0x000ee80000300a00 */
[----:B------:R-:W-:Y:S04]  /*388a0*/  STL.64 [R1+0x550], R16 ;  /* 0x0005501001007387 */ /* 0x000fe80000100a00 */
[----:B------:R0:W-:Y:S04]  /*388b0*/  STL.64 [R1+0x558], R18 ;  /* 0x0005581201007387 */ /* 0x0001e80000100a00 */
[----:B0-----:R-:W3:Y:S04]  /*388c0*/  LDL.LU.64 R18, [R1+0x90e8] ;  /* 0x0090e80001127983 */ /* 0x001ee80000300a00 */
[----:B------:R-:W2:Y:S01]  /*388d0*/  LDL.LU.64 R16, [R1+0x90e0] ;  /* 0x0090e00001107983 */ /* 0x000ea20000300a00 */
[C---:B------:R-:W-:Y:S08]  /*388e0*/  HMMA.16816.F32 R8, R12.reuse, R20, R8 ;  /* 0x000000140c08723c */ /* 0x040ff00000001808 */
[----:B--2---:R-:W-:-:S15]  /*388f0*/  HMMA.16816.F32 R24, R12, R16, R24 ;  /* 0x000000100c18723c */ /* 0x004fde0000001818 */
[----:B------:R-:W-:-:S04]  /*38900*/  NOP ;  /* 0x0000000000007918 */ /* 0x000fc80000000000 */
[----:B------:R-:W-:Y:S04]  /*38910*/  STL.64 [R1+0x540], R24 ;  /* 0x0005401801007387 */ /* 0x000fe80000100a00 */
[----:B------:R3:W-:Y:S02]  /*38920*/  STL.64 [R1+0x548], R26 ;  /* 0x0005481a01007387 */ /* 0x0007e40000100a00 */
[----:B---3--:R-:W-:Y:S01]  /*38930*/  HMMA.16816.F32 R24, R12, R18, R4 ;  /* 0x000000120c18723c */ /* 0x008fe20000001804 */
[----:B------:R-:W-:Y:S01]  /*38940*/  IMAD.MOV.U32 R0, RZ, RZ, R19 ;  /* 0x000000ffff007224 */ /* 0x000fe200078e0013 */
[----:B------:R-:W2:-:S15]  /*38950*/  LDL.LU.64 R4, [R1+0x510] ;  /* 0x0005100001047983 */ /* 0x000e9e0000300a00 */
[----:B------:R-:W-:Y:S02]  /*38960*/  NOP ;  /* 0x0000000000007918 */ /* 0x000fe40000000000 */
[----:B------:R-:W-:Y:S04]  /*38970*/  STL.64 [R1+0x530], R24 ;  /* 0x0005301801007387 */ /* 0x000fe80000100a00 */
[----:B------:R-:W-:Y:S04]  /*38980*/  STL.64 [R1+0x538], R26 ;  /* 0x0005381a01007387 */ /* 0x000fe80000100a00 */
[----:B------:R-:W2:Y:S04]  /*38990*/  LDL.LU.64 R6, [R1+0x518] ;  /* 0x0005180001067983 */ /* 0x000ea80000300a00 */
[----:B------:R-:W-:Y:S04]  /*389a0*/  STL [R1+0x8fa4], R0 ;  /* 0x008fa40001007387 */ /* 0x000fe80000100800 */
[----:B------:R0:W-:Y:S04]  /*389b0*/  STL.64 [R1+0x520], R8 ;  /* 0x0005200801007387 */ /* 0x0001e80000100a00 */
[----:B------:R1:W-:Y:S04]  /*389c0*/  STL.64 [R1+0x528], R10 ;  /* 0x0005280a01007387 */ /* 0x0003e80000100a00 */
[----:B0-----:R-:W3:Y:S04]  /*389d0*/  LDL.LU.64 R8, [R1+0x4f0] ;  /* 0x0004f00001087983 */ /* 0x001ee80000300a00 */
[----:B-1----:R-:W2:Y:S01]  /*389e0*/  LDL.LU.64 R10, [R1+0x4f8] ;  /* 0x0004f800010a7983 */ /* 0x002ea20000300a00 */
[----:B------:R-:W-:-:S02]  /*389f0*/  IMAD.MOV.U32 R3, RZ, RZ, R21 ;  /* 0x000000ffff037224 */ /* 0x000fc400078e0015 */
[----:B------:R-:W-:Y:S01]  /*38a00*/  IMAD.MOV.U32 R2, RZ, RZ, R20 ;  /* 0x000000ffff027224 */ /* 0x000fe200078e0014 */
[----:B--2---:R-:W-:Y:S04]  /*38a10*/  STL.64 [R1+0x90d8], R10 ;  /* 0x0090d80a01007387 */ /* 0x004fe80000100a00 */
[----:B---3--:R0:W-:Y:S04]  /*38a20*/  STL.64 [R1+0x90d0], R8 ;  /* 0x0090d00801007387 */ /* 0x0081e80000100a00 */
[----:B0-----:R-:W2:Y:S04]  /*38a30*/  LDL.LU.64 R8, [R1+0x500] ;  /* 0x0005000001087983 */ /* 0x001ea80000300a00 */
[----:B------:R-:W2:Y:S04]  /*38a40*/  LDL.LU.64 R10, [R1+0x508] ;  /* 0x00050800010a7983 */ /* 0x000ea80000300a00 */
[----:B------:R-:W3:Y:S04]  /*38a50*/  LDL.LU.64 R24, [R1+0x4e0] ;  /* 0x0004e00001187983 */ /* 0x000ee80000300a00 */
[----:B------:R-:W3:Y:S04]  /*38a60*/  LDL.LU.64 R26, [R1+0x4e8] ;  /* 0x0004e800011a7983 */ /* 0x000ee80000300a00 */
[----:B------:R-:W-:Y:S04]  /*38a70*/  STL [R1+0x8fac], R3 ;  /* 0x008fac0301007387 */ /* 0x000fe80000100800 */
[----:B------:R0:W-:Y:S04]  /*38a80*/  STL [R1+0x8fa8], R2 ;  /* 0x008fa80201007387 */ /* 0x0001e80000100800 */
[----:B0-----:R-:W2:Y:S01]  /*38a90*/  LDL.64 R2, [R1+0x60] ;  /* 0x0000600001027983 */ /* 0x001ea20000100a00 */
[----:B------:R-:W-:Y:S01]  /*38aa0*/  HMMA.16816.F32 R16, R12, R22, R4 ;  /* 0x000000160c10723c */ /* 0x000fe20000001804 */
[----:B------:R-:W-:-:S02]  /*38ab0*/  IMAD.MOV.U32 R4, RZ, RZ, R22 ;  /* 0x000000ffff047224 */ /* 0x000fc400078e0016 */
[----:B------:R-:W-:-:S15]  /*38ac0*/  IMAD.MOV.U32 R5, RZ, RZ, R23 ;  /* 0x000000ffff057224 */ /* 0x000fde00078e0017 */
[----:B------:R-:W-:Y:S01]  /*38ad0*/  NOP ;  /* 0x0000000000007918 */ /* 0x000fe20000000000 */
[----:B------:R0:W-:Y:S04]  /*38ae0*/  STL.64 [R1+0x510], R16 ;  /* 0x0005101001007387 */ /* 0x0001e80000100a00 */
[----:B------:R1:W-:Y:S04]  /*38af0*/  STL.64 [R1+0x518], R18 ;  /* 0x0005181201007387 */ /* 0x0003e80000100a00 */
[----:B------:R-:W3:Y:S04]  /*38b00*/  LDL.LU.64 R20, [R1+0x4d0] ;  /* 0x0004d00001147983 */ /* 0x000ee80000300a00 */
[----:B------:R-:W3:Y:S04]  /*38b10*/  LDL.LU.64 R22, [R1+0x4d8] ;  /* 0x0004d80001167983 */ /* 0x000ee80000300a00 */
[----:B0-----:R-:W3:Y:S04]  /*38b20*/  LDL.LU.64 R16, [R1+0x4c0] ;  /* 0x0004c00001107983 */ /* 0x001ee80000300a00 */
[----:B-1----:R-:W3:Y:S04]  /*38b30*/  LDL.LU.64 R18, [R1+0x4c8] ;  /* 0x0004c80001127983 */ /* 0x002ee80000300a00 */
[----:B------:R-:W-:Y:S01]  /*38b40*/  STL [R1+0x8fb0], R4 ;  /* 0x008fb00401007387 */ /* 0x000fe20000100800 */
[----:B--2---:R-:W-:-:S15]  /*38b50*/  HMMA.16816.F32 R8, R12, R2, R8 ;  /* 0x000000020c08723c */ /* 0x004fde0000001808 */
[----:B------:R-:W-:-:S04]  /*38b60*/  NOP ;  /* 0x0000000000007918 */ /* 0x000fc80000000000 */
        /* <DEDUP_REMOVED lines=9> */
[----:B------:R-:W3:Y:S01]  /*38c00*/  LDL.LU.64 R8, [R1+0x90c0] ;  /* 0x0090c00001087983 */ /* 0x000ee20000300a00 */
[----:B------:R-:W-:-:S02]  /*38c10*/  IMAD.MOV.U32 R6, RZ, RZ, R2 ;  /* 0x000000ffff067224 */ /* 0x000fc400078e0002 */
[----:B------:R-:W-:Y:S02]  /*38c20*/  IMAD.MOV.U32 R2, RZ, RZ, R28 ;  /* 0x000000ffff027224 */ /* 0x000fe400078e001c */
[----:B------:R-:W-:Y:S02]  /*38c30*/  IMAD.MOV.U32 R0, RZ, RZ, R29 ;  /* 0x000000ffff007224 */ /* 0x000fe400078e001d */
[----:B------:R-:W4:Y:S01]  /*38c40*/  LDL.LU.64 R28, [R1+0x90b8] ;  /* 0x0090b800011c7983 */ /* 0x000f220000300a00 */
[----:B---3--:R-:W-:-:S15]  /*38c50*/  HMMA.16816.F32 R24, R12, R8, R24 ;  /* 0x000000080c18723c */ /* 0x008fde0000001818 */
[----:B------:R-:W-:-:S04]  /*38c60*/  NOP ;  /* 0x0000000000007918 */ /* 0x000fc80000000000 */
[----:B------:R-:W-:Y:S04]  /*38c70*/  STL.64 [R1+0x4e0], R24 ;  /* 0x0004e01801007387 */ /* 0x000fe80000100a00 */
[----:B------:R0:W-:Y:S04]  /*38c80*/  STL.64 [R1+0x4e8], R26 ;  /* 0x0004e81a01007387 */ /* 0x0001e80000100a00 */
[----:B0-----:R-:W3:Y:S04]  /*38c90*/  LDL.LU.64 R26, [R1+0x90b0] ;  /* 0x0090b000011a7983 */ /* 0x001ee80000300a00 */
[----:B------:R-:W2:Y:S01]  /*38ca0*/  LDL.LU.64 R24, [R1+0x90a8] ;  /* 0x0090a80001187983 */ /* 0x000ea20000300a00 */
[----:B------:R-:W-:-:S02]  /*38cb0*/  IMAD.MOV.U32 R7, RZ, RZ, R3 ;  /* 0x000000ffff077224 */ /* 0x000fc400078e0003 */
[----:B------:R-:W-:-:S03]  /*38cc0*/  IMAD.MOV.U32 R4, RZ, RZ, R8 ;  /* 0x000000ffff047224 */ /* 0x000fc600078e0008 */
[----:B------:R-:W-:Y:S04]  /*38cd0*/  STL.64 [R1+0x8fc0], R6 ;  /* 0x008fc00601007387 */ /* 0x000fe80000100a00 */
[----:B------:R2:W-:Y:S01]  /*38ce0*/  STL.64 [R1+0x8fb8], R4 ;  /* 0x008fb80401007387 */ /* 0x0005e20000100a00 */
[----:B------:R-:W-:Y:S01]  /*38cf0*/  IMAD.MOV.U32 R3, RZ, RZ, R9 ;  /* 0x000000ffff037224 */ /* 0x000fe200078e0009 */
[----:B--2---:R-:W-:Y:S01]  /*38d00*/  HMMA.16816.F32 R4, R12, R24, R20 ;  /* 0x000000180c04723c */ /* 0x004fe20000001814 */
[----:B------:R-:W-:Y:S02]  /*38d10*/  IMAD.MOV.U32 R8, RZ, RZ, R24 ;  /* 0x000000ffff087224 */ /* 0x000fe400078e0018 */
[----:B------:R-:W-:-:S15]  /*38d20*/  IMAD.MOV.U32 R9, RZ, RZ, R25 ;  /* 0x000000ffff097224 */ /* 0x000fde00078e0019 */
[----:B------:R-:W-:Y:S01]  /*38d30*/  NOP ;  /* 0x0000000000007918 */ /* 0x000fe20000000000 */
[----:B------:R-:W-:Y:S04]  /*38d40*/  STL.64 [R1+0x4d0], R4 ;  /* 0x0004d00401007387 */ /* 0x000fe80000100a00 */
[----:B------:R3:W-:Y:S04]  /*38d50*/  STL.64 [R1+0x4d8], R6 ;  /* 0x0004d80601007387 */ /* 0x0007e80000100a00 */
[----:B------:R-:W-:Y:S04]  /*38d60*/  STL.64 [R1+0x8fe0], R10 ;  /* 0x008fe00a01007387 */ /* 0x000fe80000100a00 */
[----:B------:R-:W-:Y:S04]  /*38d70*/  STL.64 [R1+0x8fd8], R8 ;  /* 0x008fd80801007387 */ /* 0x000fe80000100a00 */
[----:B------:R-:W2:Y:S01]  /*38d80*/  LDL.LU.64 R24, [R1+0x2140] ;  /* 0x0021400001187983 */ /* 0x000ea20000300a00 */
[----:B---3--:R-:W-:Y:S03]  /*38d90*/  HMMA.16816.F32 R4, R12, R26, R16 ;  /* 0x0000001a0c04723c */ /* 0x008fe60000001810 */
[----:B------:R-:W3:-:S15]  /*38da0*/  LDL.LU.64 R26, [R1+0x2148] ;  /* 0x00214800011a7983 */ /* 0x000ede0000300a00 */
[----:B------:R-:W-:Y:S01]  /*38db0*/  NOP ;  /* 0x0000000000007918 */ /* 0x000fe20000000000 */
[----:B------:R-:W-:Y:S04]  /*38dc0*/  STL.64 [R1+0x4c0], R4 ;  /* 0x0004c00401007387 */ /* 0x000fe80000100a00 */
[----:B------:R-:W-:Y:S04]  /*38dd0*/  STL.64 [R1+0x4c8], R6 ;  /* 0x0004c80601007387 */ /* 0x000fe80000100a00 */
[----:B---3--:R0:W-:Y:S04]  /*38de0*/  STL.64 [R1+0x9020], R26 ;  /* 0x0090201a01007387 */ /* 0x0081e80000100a00 */
[----:B0-----:R-:W3:Y:S04]  /*38df0*/  LDL R26, [R1] ;  /* 0x00000000011a7983 */ /* 0x001ee80000100800 */
[----:B------:R-:W3:Y:S04]  /*38e00*/  LDL R27, [R1+0x4] ;  /* 0x00000400011b7983 */ /* 0x000ee80000100800 */
[----:B--2---:R0:W-:Y:S04]  /*38e10*/  STL.64 [R1+0x9018], R24 ;  /* 0x0090181801007387 */ /* 0x0041e80000100a00 */
[----:B------:R-:W2:Y:S04]  /*38e20*/  LDL R6, [R1+0x18] ;  /* 0x0000180001067983 */ /* 0x000ea80000100800 */
[----:B------:R-:W2:Y:S04]  /*38e30*/  LDL R7, [R1+0x1c] ;  /* 0x00001c0001077983 */ /* 0x000ea80000100800 */
[----:B------:R-:W3:Y:S04]  /*38e40*/  LDL R4, [R1+0x20] ;  /* 0x0000200001047983 */ /* 0x000ee80000100800 */
[----:B------:R-:W3:Y:S04]  /*38e50*/  LDL R5, [R1+0x24] ;  /* 0x0000240001057983 */ /* 0x000ee80000100800 */
[----:B0-----:R-:W4:Y:S04]  /*38e60*/  LDL R24, [R1+0x8] ;  /* 0x0000080001187983 */ /* 0x001f280000100800 */
[----:B------:R-:W4:Y:S04]  /*38e70*/  LDL R25, [R1+0xc] ;  /* 0x00000c0001197983 */ /* 0x000f280000100800 */
[----:B--2---:R0:W-:Y:S04]  /*38e80*/  STL.64 [R1+0x9070], R6 ;  /* 0x0090700601007387 */ /* 0x0041e80000100a00 */
[----:B---3--:R-:W-:Y:S04]  /*38e90*/  STL.64 [R1+0x9088], R4 ;  /* 0x0090880401007387 */ /* 0x008fe80000100a00 */
[----:B------:R1:W-:Y:S04]  /*38ea0*/  STL.64 [R1+0x9038], R26 ;  /* 0x0090381a01007387 */ /* 0x0003e80000100a00 */
[----:B0-----:R-:W2:Y:S04]  /*38eb0*/  LDL R6, [R1+0x28] ;  /* 0x0000280001067983 */ /* 0x001ea80000100800 */
[----:B------:R-:W2:Y:S04]  /*38ec0*/  LDL R7, [R1+0x2c] ;  /* 0x00002c0001077983 */ /* 0x000ea80000100800 */
[----:B-1----:R-:W3:Y:S04]  /*38ed0*/  LDL R26, [R1+0x10] ;  /* 0x00001000011a7983 */ /* 0x002ee80000100800 */
[----:B------:R-:W3:Y:S04]  /*38ee0*/  LDL R27, [R1+0x14] ;  /* 0x00001400011b7983 */ /* 0x000ee80000100800 */
[----:B--2---:R0:W-:Y:S04]  /*38ef0*/  STL.64 [R1+0x90a0], R6 ;  /* 0x0090a00601007387 */ /* 0x0041e80000100a00 */
[----:B------:R-:W2:Y:S04]  /*38f00*/  LDL R18, [R1+0x30] ;  /* 0x0000300001127983 */ /* 0x000ea80000100800 */
[----:B------:R-:W2:Y:S04]  /*38f10*/  LDL R19, [R1+0x34] ;  /* 0x0000340001137983 */ /* 0x000ea80000100800 */
[----:B------:R-:W2:Y:S04]  /*38f20*/  LDL R16, [R1+0x38] ;  /* 0x0000380001107983 */ /* 0x000ea80000100800 */
[----:B------:R-:W2:Y:S04]  /*38f30*/  LDL R17, [R1+0x3c] ;  /* 0x00003c0001117983 */ /* 0x000ea80000100800 */
[----:B------:R-:W2:Y:S04]  /*38f40*/  LDL.LU.64 R4, [R1+0x780] ;  /* 0x0007800001047983 */ /* 0x000ea80000300a00 */
[----:B0-----:R-:W2:Y:S04]  /*38f50*/  LDL.LU.64 R6, [R1+0x788] ;  /* 0x0007880001067983 */ /* 0x001ea80000300a00 */
[----:B------:R-:W2:Y:S04]  /*38f60*/  LDL.LU.64 R8, [R1+0x21b0] ;  /* 0x0021b00001087983 */ /* 0x000ea80000300a00 */
[----:B------:R-:W2:Y:S04]  /*38f70*/  LDL.LU.64 R10, [R1+0x21b8] ;  /* 0x0021b800010a7983 */ /* 0x000ea80000300a00 */
[----:B----4-:R0:W-:Y:S04]  /*38f80*/  STL.64 [R1+0x9050], R24 ;  /* 0x0090501801007387 */ /* 0x0101e80000100a00 */
[----:B---3--:R1:W-:Y:S04]  /*38f90*/  STL.64 [R1+0x9068], R26 ;  /* 0x0090681a01007387 */ /* 0x0083e80000100a00 */
[----:B0-----:R-:W3:Y:S04]  /*38fa0*/  LDL.LU.64 R24, [R1+0x2180] ;  /* 0x0021800001187983 */ /* 0x001ee80000300a00 */
[----:B-1----:R-:W4:Y:S04]  /*38fb0*/  LDL.LU.64 R26, [R1+0x2188] ;  /* 0x00218800011a7983 */ /* 0x002f280000300a00 */
[----:B----4-:R-:W-:Y:S04]  /*38fc0*/  STL.64 [R1+0x9080], R26 ;  /* 0x0090801a01007387 */ /* 0x010fe80000100a00 */
[----:B---3--:R0:W-:Y:S04]  /*38fd0*/  STL.64 [R1+0x9078], R24 ;  /* 0x0090781801007387 */ /* 0x0081e80000100a00 */
[----:B0-----:R-:W3:Y:S04]  /*38fe0*/  LDL.LU.64 R24, [R1+0x2190] ;  /* 0x0021900001187983 */ /* 0x001ee80000300a00 */
[----:B------:R-:W4:Y:S04]  /*38ff0*/  LDL.LU.64 R26, [R1+0x2198] ;  /* 0x00219800011a7983 */ /* 0x000f280000300a00 */
[----:B----4-:R-:W-:Y:S04]  /*39000*/  STL.64 [R1+0x9098], R26 ;  /* 0x0090981a01007387 */ /* 0x010fe80000100a00 */
[----:B---3--:R0:W-:Y:S04]  /*39010*/  STL.64 [R1+0x9090], R24 ;  /* 0x0090901801007387 */ /* 0x0081e80000100a00 */
[----:B0-----:R-:W3:Y:S04]  /*39020*/  LDL.LU.64 R24, [R1+0x21a0] ;  /* 0x0021a00001187983 */ /* 0x001ee80000300a00 */
[----:B------:R-:W3:Y:S04]  /*39030*/  LDL.LU.64 R26, [R1+0x21a8] ;  /* 0x0021a800011a7983 */ /* 0x000ee80000300a00 */
        /* <DEDUP_REMOVED lines=9> */
[----:B------:R-:W4:Y:S01]  /*390d0*/  LDL.LU.64 R22, [R1+0x2158] ;  /* 0x0021580001167983 */ /* 0x000f220000300a00 */
[C---:B------:R-:W-:Y:S03]  /*390e0*/  HMMA.16816.F32 R4, R12.reuse, R16, R4 ;  /* 0x000000100c04723c */ /* 0x040fe60000001804 */
[----:B----4-:R-:W-:Y:S04]  /*390f0*/  STL.64 [R1+0x9048], R22 ;  /* 0x0090481601007387 */ /* 0x010fe80000100a00 */
[----:B--2---:R0:W-:Y:S04]  /*39100*/  STL.64 [R1+0x9040], R20 ;  /* 0x0090401401007387 */ /* 0x0041e80000100a00 */
[----:B0-----:R-:W2:Y:S04]  /*39110*/  LDL.LU.64 R20, [R1+0x2160] ;  /* 0x0021600001147983 */ /* 0x001ea80000300a00 */
[----:B------:R-:W4:Y:S04]  /*39120*/  LDL.LU.64 R22, [R1+0x2168] ;  /* 0x0021680001167983 */ /* 0x000f280000300a00 */
[----:B----4-:R-:W-:Y:S04]  /*39130*/  STL.64 [R1+0x9060], R22 ;  /* 0x0090601601007387 */ /* 0x010fe80000100a00 */
[----:B--2---:R0:W-:Y:S04]  /*39140*/  STL.64 [R1+0x9058], R20 ;  /* 0x0090581401007387 */ /* 0x0041e80000100a00 */
[----:B0-----:R-:W2:Y:S04]  /*39150*/  LDL.LU.64 R20, [R1+0x2170] ;  /* 0x0021700001147983 */ /* 0x001ea80000300a00 */
[----:B------:R-:W2:Y:S04]  /*39160*/  LDL.LU.64 R22, [R1+0x2178] ;  /* 0x0021780001167983 */ /* 0x000ea80000300a00 */
[----:B------:R-:W-:Y:S04]  /*39170*/  STL.64 [R1+0x780], R4 ;  /* 0x0007800401007387 */ /* 0x000fe80000100a00 */
[----:B------:R0:W-:Y:S04]  /*39180*/  STL.64 [R1+0x788], R6 ;  /* 0x0007880601007387 */ /* 0x0001e80000100a00 */
[----:B0-----:R-:W3:Y:S01]  /*39190*/  LDL.LU.64 R6, [R1+0x90a0] ;  /* 0x0090a00001067983 */ /* 0x001ee20000300a00 */
[----:B------:R-:W-:Y:S03]  /*391a0*/  HMMA.16816.F32 R16, R12, R18, R8 ;  /* 0x000000120c10723c */ /* 0x000fe60000001808 */
[----:B------:R-:W4:Y:S04]  /*391b0*/  LDL.LU.64 R8, [R1+0x2110] ;  /* 0x0021100001087983 */ /* 0x000f280000300a00 */
[----:B------:R-:W4:-:S12]  /*391c0*/  LDL.LU.64 R10, [R1+0x2118] ;  /* 0x00211800010a7983 */ /* 0x000f180000300a00 */
[----:B------:R0:W-:Y:S04]  /*391d0*/  STL.64 [R1+0x21b0], R16 ;  /* 0x0021b01001007387 */ /* 0x0001e80000100a00 */
[----:B------:R1:W-:Y:S04]  /*391e0*/  STL.64 [R1+0x21b8], R18 ;  /* 0x0021b81201007387 */ /* 0x0003e80000100a00 */
[----:B0-----:R-:W2:Y:S04]  /*391f0*/  LDL.LU.64 R16, [R1+0x2100] ;  /* 0x0021000001107983 */ /* 0x001ea80000300a00 */
[----:B-1----:R-:W2:Y:S01]  /*39200*/  LDL.LU.64 R18, [R1+0x2108] ;  /* 0x0021080001127983 */ /* 0x002ea20000300a00 */
[----:B---3--:R-:W-:Y:S03]  /*39210*/  HMMA.16816.F32 R4, R12, R6, R24 ;  /* 0x000000060c04723c */ /* 0x008fe60000001818 */
[----:B------:R-:W3:Y:S04]  /*39220*/  LDL.LU.64 R26, [R1+0x9098] ;  /* 0x00909800011a7983 */ /* 0x000ee80000300a00 */
[----:B------:R-:W3:-:S12]  /*39230*/  LDL.LU.64 R24, [R1+0x9090] ;  /* 0x0090900001187983 */ /* 0x000ed80000300a00 */
[----:B------:R0:W-:Y:S04]  /*39240*/  STL.64 [R1+0x21a0], R4 ;  /* 0x0021a00401007387 */ /* 0x0001e80000100a00 */
[----:B------:R3:W-:Y:S04]  /*39250*/  STL.64 [R1+0x21a8], R6 ;  /* 0x0021a80601007387 */ /* 0x0007e80000100a00 */
[----:B0-----:R-:W3:Y:S02]  /*39260*/  LDL.LU.64 R4, [R1+0x9088] ;  /* 0x0090880001047983 */ /* 0x001ee40000300a00 */
[----:B---3--:R-:W-:Y:S02]  /*39270*/  HMMA.16816.F32 R4, R12, R4, R24 ;  /* 0x000000040c04723c */ /* 0x008fe40000001818 */
[----:B------:R-:W3:Y:S04]  /*39280*/  LDL.LU.64 R26, [R1+0x9080] ;  /* 0x00908000011a7983 */ /* 0x000ee80000300a00 */
[----:B------:R-:W3:-:S13]  /*39290*/  LDL.LU.64 R24, [R1+0x9078] ;  /* 0x0090780001187983 */ /* 0x000eda0000300a00 */
[----:B------:R-:W-:Y:S04]  /*392a0*/  STL.64 [R1+0x2190], R4 ;  /* 0x0021900401007387 */ /* 0x000fe80000100a00 */
[----:B------:R0:W-:Y:S04]  /*392b0*/  STL.64 [R1+0x2198], R6 ;  /* 0x0021980601007387 */ /* 0x0001e80000100a00 */
[----:B0-----:R-:W3:Y:S02]  /*392c0*/  LDL.LU.64 R6, [R1+0x9070] ;  /* 0x0090700001067983 */ /* 0x001ee40000300a00 */
[----:B---3--:R-:W-:Y:S02]  /*392d0*/  HMMA.16816.F32 R4, R12, R6, R24 ;  /* 0x000000060c04723c */ /* 0x008fe40000001818 */
[----:B------:R-:W2:-:S15]  /*392e0*/  LDL.LU.64 R26, [R1+0x9068] ;  /* 0x00906800011a7983 */ /* 0x000e9e0000300a00 */
[----:B------:R-:W-:Y:S02]  /*392f0*/  NOP ;  /* 0x0000000000007918 */ /* 0x000fe40000000000 */
[----:B------:R0:W-:Y:S04]  /*39300*/  STL.64 [R1+0x2180], R4 ;  /* 0x0021800401007387 */ /* 0x0001e80000100a00 */
[----:B------:R1:W-:Y:S04]  /*39310*/  STL.64 [R1+0x2188], R6 ;  /* 0x0021880601007387 */ /* 0x0003e80000100a00 */
        /* <DEDUP_REMOVED lines=26> */
[----:B------:R-:W3:Y:S01]  /*394c0*/  LDL.LU.64 R24, [R1+0x9008] ;  /* 0x0090080001187983 */ /* 0x000ee20000300a00 */
        /* <DEDUP_REMOVED lines=10> */
[----:B0-----:R-:W4:Y:S04]  /*39570*/  LDL.LU.64 R22, [R1+0x8ff0] ;  /* 0x008ff00001167983 */ /* 0x001f280000300a00 */
[----:B------:R-:W2:Y:S04]  /*39580*/  LDL.LU.64 R20, [R1+0x8fe8] ;  /* 0x008fe80001147983 */ /* 0x000ea80000300a00 */
[----:B------:R-:W-:Y:S04]  /*39590*/  STL.64 [R1+0x8df8], R26 ;  /* 0x008df81a01007387 */ /* 0x000fe80000100a00 */
[----:B------:R0:W-:Y:S04]  /*395a0*/  STL.64 [R1+0x8df0], R24 ;  /* 0x008df01801007387 */ /* 0x0001e80000100a00 */
[----:B0-----:R-:W3:Y:S04]  /*395b0*/  LDL.LU.64 R24, [R1+0x20d0] ;  /* 0x0020d00001187983 */ /* 0x001ee80000300a00 */
[----:B------:R-:W3:Y:S01]  /*395c0*/  LDL.LU.64 R26, [R1+0x20d8] ;  /* 0x0020d800011a7983 */ /* 0x000ee20000300a00 */
[C---:B----4-:R-:W-:Y:S08]  /*395d0*/  HMMA.16816.F32 R8, R12.reuse, R22, R8 ;  /* 0x000000160c08723c */ /* 0x050ff00000001808 */
[C---:B--2---:R-:W-:Y:S11]  /*395e0*/  HMMA.16816.F32 R16, R12.reuse, R20, R16 ;  /* 0x000000140c10723c */ /* 0x044ff60000001810 */
[----:B------:R-:W-:Y:S04]  /*395f0*/  STL.64 [R1+0x2110], R8 ;  /* 0x0021100801007387 */ /* 0x000fe80000100a00 */
[----:B------:R0:W-:Y:S04]  /*39600*/  STL.64 [R1+0x2118], R10 ;  /* 0x0021180a01007387 */ /* 0x0001e80000100a00 */
[----:B0-----:R-:W3:Y:S04]  /*39610*/  LDL.LU.64 R10, [R1+0x8fe0] ;  /* 0x008fe000010a7983 */ /* 0x001ee80000300a00 */
[----:B------:R-:W2:Y:S04]  /*39620*/  LDL.LU.64 R8, [R1+0x8fd8] ;  /* 0x008fd80001087983 */ /* 0x000ea80000300a00 */
[----:B------:R-:W-:Y:S04]  /*39630*/  STL.64 [R1+0x2100], R16 ;  /* 0x0021001001007387 */ /* 0x000fe80000100a00 */
[----:B------:R0:W-:Y:S04]  /*39640*/  STL.64 [R1+0x2108], R18 ;  /* 0x0021081201007387 */ /* 0x0001e80000100a00 */
[----:B0-----:R-:W4:Y:S04]  /*39650*/  LDL.LU.64 R18, [R1+0x8fd0] ;  /* 0x008fd00001127983 */ /* 0x001f280000300a00 */
[----:B------:R-:W2:Y:S04]  /*39660*/  LDL.LU.64 R16, [R1+0x8fc8] ;  /* 0x008fc80001107983 */ /* 0x000ea80000300a00 */
[----:B------:R-:W-:Y:S04]  /*39670*/  STL.64 [R1+0x8de8], R22 ;  /* 0x008de81601007387 */ /* 0x000fe80000100a00 */
[----:B------:R0:W-:Y:S04]  /*39680*/  STL.64 [R1+0x8de0], R20 ;  /* 0x008de01401007387 */ /* 0x0001e80000100a00 */
[----:B0-----:R-:W2:Y:S04]  /*39690*/  LDL.LU.64 R20, [R1+0x20e0] ;  /* 0x0020e00001147983 */ /* 0x001ea80000300a00 */
[----:B------:R-:W2:Y:S01]  /*396a0*/  LDL.LU.64 R22, [R1+0x20e8] ;  /* 0x0020e80001167983 */ /* 0x000ea20000300a00 */
[----:B----4-:R-:W-:-:S15]  /*396b0*/  HMMA.16816.F32 R4, R12, R18, R4 ;  /* 0x000000120c04723c */ /* 0x010fde0000001804 */
[----:B------:R-:W-:-:S04]  /*396c0*/  NOP ;  /* 0x0000000000007918 */ /* 0x000fc80000000000 */
[----:B------:R-:W-:Y:S04]  /*396d0*/  STL.64 [R1+0x20f0], R4 ;  /* 0x0020f00401007387 */ /* 0x000fe80000100a00 */
[----:B------:R0:W-:Y:S04]  /*396e0*/  STL.64 [R1+0x20f8], R6 ;  /* 0x0020f80601007387 */ /* 0x0001e80000100a00 */
[----:B0-----:R-:W4:Y:S04]  /*396f0*/  LDL.LU.64 R6, [R1+0x8fc0] ;  /* 0x008fc00001067983 */ /* 0x001f280000300a00 */
[----:B------:R-:W4:Y:S01]  /*39700*/  LDL.LU.64 R4, [R1+0x8fb8] ;  /* 0x008fb80001047983 */ /* 0x000f220000300a00 */
[C---:B--2---:R-:W-:Y:S03]  /*39710*/  HMMA.16816.F32 R20, R12.reuse, R16, R20 ;  /* 0x000000100c14723c */ /* 0x044fe60000001814 */
[----:B------:R-:W-:Y:S04]  /*39720*/  STL.64 [R1+0x8dd8], R18 ;  /* 0x008dd81201007387 */ /* 0x000fe80000100a00 */
[----:B------:R3:W-:Y:S02]  /*39730*/  STL.64 [R1+0x8dd0], R16 ;  /* 0x008dd01001007387 */ /* 0x0007e40000100a00 */
[----:B---3--:R-:W-:Y:S01]  /*39740*/  HMMA.16816.F32 R16, R12, R10, R24 ;  /* 0x0000000a0c10723c */ /* 0x008fe20000001818 */
[----:B------:R-:W-:-:S09]  /*39750*/  IMAD.MOV.U32 R25, RZ, RZ, R3 ;  /* 0x000000ffff197224 */ /* 0x000fd200078e0003 */
[----:B------:R-:W-:Y:S04]  /*39760*/  STL.64 [R1+0x20e0], R20 ;  /* 0x0020e01401007387 */ /* 0x000fe80000100a00 */
[----:B------:R0:W-:Y:S01]  /*39770*/  STL.64 [R1+0x20e8], R22 ;  /* 0x0020e81601007387 */ /* 0x0001e20000100a00 */
[----:B------:R-:W-:Y:S02]  /*39780*/  IMAD.MOV.U32 R26, RZ, RZ, R8 ;  /* 0x000000ffff1a7224 */ /* 0x000fe400078e0008 */
[----:B------:R-:W-:Y:S02]  /*39790*/  IMAD.MOV.U32 R27, RZ, RZ, R9 ;  /* 0x000000ffff1b7224 */ /* 0x000fe400078e0009 */
[----:B0-----:R-:W-:Y:S02]  /*397a0*/  IMAD.MOV.U32 R22, RZ, RZ, R2 ;  /* 0x000000ffff167224 */ /* 0x001fe400078e0002 */
[----:B------:R-:W-:-:S02]  /*397b0*/  IMAD.MOV.U32 R23, RZ, RZ, R0 ;  /* 0x000000ffff177224 */ /* 0x000fc400078e0000 */
[----:B----4-:R-:W-:Y:S02]  /*397c0*/  IMAD.MOV.U32 R24, RZ, RZ, R4 ;  /* 0x000000ffff187224 */ /* 0x010fe400078e0004 */
[----:B------:R-:W2:Y:S04]  /*397d0*/  LDL.LU R4, [R1+0x8fb0] ;  /* 0x008fb00001047983 */ /* 0x000ea80000300800 */
[----:B------:R0:W-:Y:S04]  /*397e0*/  STL.64 [R1+0x20d0], R16 ;  /* 0x0020d01001007387 */ /* 0x0001e80000100a00 */
[----:B------:R1:W-:Y:S04]  /*397f0*/  STL.64 [R1+0x20d8], R18 ;  /* 0x0020d81201007387 */ /* 0x0003e80000100a00 */
[----:B------:R-:W3:Y:S04]  /*39800*/  LDL.LU R3, [R1+0x8fac] ;  /* 0x008fac0001037983 */ /* 0x000ee80000300800 */
[----:B------:R-:W4:Y:S04]  /*39810*/  LDL.LU R2, [R1+0x8fa8] ;  /* 0x008fa80001027983 */ /* 0x000f280000300800 */
[----:B------:R-:W2:Y:S04]  /*39820*/  LDL.LU R0, [R1+0x8fa4] ;  /* 0x008fa40001007983 */ /* 0x000ea80000300800 */
[----:B0-----:R-:W2:Y:S04]  /*39830*/  LDL.LU R16, [R1+0x224c] ;  /* 0x00224c0001107983 */ /* 0x001ea80000300800 */
[----:B------:R-:W2:Y:S04]  /*39840*/  LDL.LU R17, [R1+0x2248] ;  /* 0x0022480001117983 */ /* 0x000ea80000300800 */
[----:B-1----:R-:W2:Y:S04]  /*39850*/  LDL.LU R18, [R1+0x2254] ;  /* 0x0022540001127983 */ /* 0x002ea80000300800 */
[----:B------:R-:W2:Y:S04]  /*39860*/  LDL.LU R19, [R1+0x2250] ;  /* 0x0022500001137983 */ /* 0x000ea80000300800 */
[----:B------:R-:W-:Y:S04]  /*39870*/  STL.64 [R1+0x8ec0], R22 ;  /* 0x008ec01601007387 */ /* 0x000fe80000100a00 */
[----:B------:R-:W2:Y:S04]  /*39880*/  LDL.LU R8, [R1+0x8fa0] ;  /* 0x008fa00001087983 */ /* 0x000ea80000300800 */
[----:B------:R-:W2:Y:S04]  /*39890*/  LDL.LU R9, [R1+0x8f9c] ;  /* 0x008f9c0001097983 */ /* 0x000ea80000300800 */
[----:B------:R0:W-:Y:S01]  /*398a0*/  STL.64 [R1+0x8ed0], R26 ;  /* 0x008ed01a01007387 */ /* 0x0001e20000100a00 */
[----:B------:R-:W-:-:S02]  /*398b0*/  IMAD.MOV.U32 R20, RZ, RZ, R6 ;  /* 0x000000ffff147224 */ /* 0x000fc400078e0006 */
[----:B------:R-:W-:Y:S01]  /*398c0*/  IMAD.MOV.U32 R21, RZ, RZ, R7 ;  /* 0x000000ffff157224 */ /* 0x000fe200078e0007 */
[----:B0-----:R-:W2:Y:S04]  /*398d0*/  LDL.LU R26, [R1+0x2244] ;  /* 0x00224400011a7983 */ /* 0x001ea80000300800 */
[----:B------:R-:W2:Y:S04]  /*398e0*/  LDL.LU R27, [R1+0x2240] ;  /* 0x00224000011b7983 */ /* 0x000ea80000300800 */
[----:B------:R0:W-:Y:S04]  /*398f0*/  STL.64 [R1+0x8ec8], R24 ;  /* 0x008ec81801007387 */ /* 0x0001e80000100a00 */
[----:B0-----:R-:W2:Y:S04]  /*39900*/  LDL.LU R24, [R1+0x223c] ;  /* 0x00223c0001187983 */ /* 0x001ea80000300800 */
[----:B------:R-:W2:Y:S04]  /*39910*/  LDL.LU R25, [R1+0x2238] ;  /* 0x0022380001197983 */ /* 0x000ea80000300800 */
[----:B------:R-:W2:Y:S04]  /*39920*/  LDL.LU R6, [R1+0x8f98] ;  /* 0x008f980001067983 */ /* 0x000ea80000300800 */
[----:B------:R-:W2:Y:S04]  /*39930*/  LDL.LU R7, [R1+0x8f94] ;  /* 0x008f940001077983 */ /* 0x000ea80000300800 */
[----:B------:R0:W-:Y:S04]  /*39940*/  STL.64 [R1+0x8ed8], R20 ;  /* 0x008ed81401007387 */ /* 0x0001e80000100a00 */
[----:B0-----:R-:W2:Y:S04]  /*39950*/  LDL.LU.64 R20, [R1+0x20c0] ;  /* 0x0020c00001147983 */ /* 0x001ea80000300a00 */
[----:B------:R-:W2:Y:S02]  /*39960*/  LDL.LU.64 R22, [R1+0x20c8] ;  /* 0x0020c80001167983 */ /* 0x000ea40000300a00 */
[----:B--2---:R-:W-:-:S15]  /*39970*/  HMMA.16816.F32 R20, R12, R8, R20 ;  /* 0x000000080c14723c */ /* 0x004fde0000001814 */
[----:B------:R-:W-:-:S04]  /*39980*/  NOP ;  /* 0x0000000000007918 */ /* 0x000fc80000000000 */
[----:B------:R-:W-:Y:S04]  /*39990*/  STL.64 [R1+0x20c0], R20 ;  /* 0x0020c01401007387 */ /* 0x000fe80000100a00 */
[----:B------:R0:W-:Y:S02]  /*399a0*/  STL.64 [R1+0x20c8], R22 ;  /* 0x0020c81601007387 */ /* 0x0001e40000100a00 */
[----:B0-----:R-:W-:Y:S02]  /*399b0*/  IMAD.MOV.U32 R22, RZ, RZ, R4 ;  /* 0x000000ffff167224 */ /* 0x001fe400078e0004 */
[----:B------:R-:W-:Y:S01]  /*399c0*/  IMAD.MOV.U32 R23, RZ, RZ, R5 ;  /* 0x000000ffff177224 */ /* 0x000fe200078e0005 */
[----:B------:R-:W2:Y:S04]  /*399d0*/  LDL.LU R4, [R1+0x8f90] ;  /* 0x008f900001047983 */ /* 0x000ea80000300800 */
[----:B------:R-:W2:Y:S04]  /*399e0*/  LDL.LU R5, [R1+0x8f8c] ;  /* 0x008f8c0001057983 */ /* 0x000ea80000300800 */
[----:B------:R0:W-:Y:S04]  /*399f0*/  STL.64 [R1+0x8ef0], R22 ;  /* 0x008ef01601007387 */ /* 0x0001e80000100a00 */
[----:B------:R-:W2:Y:S04]  /*39a00*/  LDL.LU.64 R20, [R1+0x20b0] ;  /* 0x0020b00001147983 */ /* 0x000ea80000300a00 */
[----:B0-----:R-:W2:Y:S04]  /*39a10*/  LDL.LU.64 R22, [R1+0x20b8] ;  /* 0x0020b80001167983 */ /* 0x001ea80000300a00 */
[----:B------:R-:W-:Y:S04]  /*39a20*/  STL.64 [R1+0x8dc8], R10 ;  /* 0x008dc80a01007387 */ /* 0x000fe80000100a00 */
[----:B------:R0:W-:Y:S04]  /*39a30*/  STL.64 [R1+0x8dc0], R8 ;  /* 0x008dc00801007387 */ /* 0x0001e80000100a00 */
[----:B0-----:R-:W3:Y:S04]  /*39a40*/  LDL.LU.64 R8, [R1+0x950] ;  /* 0x0009500001087983 */ /* 0x001ee80000300a00 */
[----:B------:R-:W3:Y:S01]  /*39a50*/  LDL.LU.64 R10, [R1+0x958] ;  /* 0x00095800010a7983 */ /* 0x000ee20000300a00 */
[----:B--2---:R-:W-:-:S15]  /*39a60*/  HMMA.16816.F32 R20, R12, R6, R20 ;  /* 0x000000060c14723c */ /* 0x004fde0000001814 */
[----:B------:R-:W-:-:S04]  /*39a70*/  NOP ;  /* 0x0000000000007918 */ /* 0x000fc80000000000 */
[----:B------:R4:W-:Y:S04]  /*39a80*/  STL.64 [R1+0x20b0], R20 ;  /* 0x0020b01401007387 */ /* 0x0009e80000100a00 */
[----:B------:R-:W-:Y:S01]  /*39a90*/  STL.64 [R1+0x20b8], R22 ;  /* 0x0020b81601007387 */ /* 0x000fe20000100a00 */
[----:B----4-:R-:W-:Y:S02]  /*39aa0*/  IMAD.MOV.U32 R20, RZ, RZ, R2 ;  /* 0x000000ffff147224 */ /* 0x010fe400078e0002 */
[----:B---3--:R-:W-:Y:S01]  /*39ab0*/  IMAD.MOV.U32 R21, RZ, RZ, R3 ;  /* 0x000000ffff157224 */ /* 0x008fe200078e0003 */
[----:B------:R-:W2:Y:S04]  /*39ac0*/  LDL.LU R2, [R1+0x8f88] ;  /* 0x008f880001027983 */ /* 0x000ea80000300800 */
[----:B------:R-:W2:Y:S04]  /*39ad0*/  LDL.LU R3, [R1+0x8f84] ;  /* 0x008f840001037983 */ /* 0x000ea80000300800 */
[----:B------:R0:W-:Y:S04]  /*39ae0*/  STL.64 [R1+0x8f08], R20 ;  /* 0x008f081401007387 */ /* 0x0001e80000100a00 */
[----:B0-----:R-:W3:Y:S04]  /*39af0*/  LDL.LU.64 R20, [R1+0x20a0] ;  /* 0x0020a00001147983 */ /* 0x001ee80000300a00 */
[----:B------:R-:W3:Y:S02]  /*39b00*/  LDL.LU.64 R22, [R1+0x20a8] ;  /* 0x0020a80001167983 */ /* 0x000ee40000300a00 */
[----:B---3--:R-:W-:-:S15]  /*39b10*/  HMMA.16816.F32 R20, R12, R4, R20 ;  /* 0x000000040c14723c */ /* 0x008fde0000001814 */
[----:B------:R-:W-:-:S04]  /*39b20*/  NOP ;  /* 0x0000000000007918 */ /* 0x000fc80000000000 */
[----:B------:R-:W-:Y:S04]  /*39b30*/  STL.64 [R1+0x20a0], R20 ;  /* 0x0020a01401007387 */ /* 0x000fe80000100a00 */
[----:B------:R0:W-:Y:S04]  /*39b40*/  STL.64 [R1+0x20a8], R22 ;  /* 0x0020a81601007387 */ /* 0x0001e80000100a00 */
[----:B0-----:R-:W3:Y:S01]  /*39b50*/  LDL R22, [R1+0x78] ;  /* 0x0000780001167983 */ /* 0x001ee20000100800 */
[----:B------:R-:W-:-:S03]  /*39b60*/  IMAD.MOV.U32 R23, RZ, RZ, R0 ;  /* 0x000000ffff177224 */ /* 0x000fc600078e0000 */
[----:B------:R-:W4:Y:S04]  /*39b70*/  LDL.LU R0, [R1+0x8f80] ;  /* 0x008f800001007983 */ /* 0x000f280000300800 */
[----:B------:R-:W-:Y:S04]  /*39b80*/  STL.64 [R1+0x8db8], R6 ;  /* 0x008db80601007387 */ /* 0x000fe80000100a00 */
[----:B------:R2:W-:Y:S04]  /*39b90*/  STL.64 [R1+0x8db0], R4 ;  /* 0x008db00401007387 */ /* 0x0005e80000100a00 */
[----:B------:R-:W4:Y:S01]  /*39ba0*/  LDL.64 R20, [R1+0x80] ;  /* 0x0000800001147983 */ /* 0x000f220000100a00 */
[----:B--2---:R-:W-:-:S15]  /*39bb0*/  HMMA.16816.F32 R4, R12, R2, R8 ;  /* 0x000000020c04723c */ /* 0x004fde0000001808 */
[----:B------:R-:W-:-:S04]  /*39bc0*/  NOP ;  /* 0x0000000000007918 */ /* 0x000fc80000000000 */
[----:B------:R-:W-:Y:S04]  /*39bd0*/  STL.64 [R1+0x950], R4 ;  /* 0x0009500401007387 */ /* 0x000fe80000100a00 */
[----:B------:R-:W-:Y:S04]  /*39be0*/  STL.64 [R1+0x958], R6 ;  /* 0x0009580601007387 */ /* 0x000fe80000100a00 */
[----:B---3--:R0:W-:Y:S04]  /*39bf0*/  STL.64 [R1+0x8f38], R22 ;  /* 0x008f381601007387 */ /* 0x0081e80000100a00 */
[----:B----4-:R1:W-:Y:S04]  /*39c00*/  STL.64 [R1+0x8f30], R20 ;  /* 0x008f301401007387 */ /* 0x0103e80000100a00 */
[----:B0-----:R-:W2:Y:S04]  /*39c10*/  LDL R22, [R1+0x88] ;  /* 0x0000880001167983 */ /* 0x001ea80000100800 */
[----:B------:R-:W2:Y:S04]  /*39c20*/  LDL R23, [R1+0x8c] ;  /* 0x00008c0001177983 */ /* 0x000ea80000100800 */
[----:B-1----:R-:W3:Y:S04]  /*39c30*/  LDL R20, [R1+0x90] ;  /* 0x0000900001147983 */ /* 0x002ee80000100800 */
[----:B------:R-:W3:Y:S01]  /*39c40*/  LDL R21, [R1+0x94] ;  /* 0x0000940001157983 */ /* 0x000ee20000100800 */
[----:B------:R-:W-:-:S02]  /*39c50*/  IMAD R12, R25, 0x100, R24 ;  /* 0x00000100190c7824 */ /* 0x000fc400078e0218 */
[----:B------:R-:W-:Y:S01]  /*39c60*/  IMAD R13, R27, 0x100, R26 ;  /* 0x000001001b0d7824 */ /* 0x000fe200078e021a */
[----:B--2---:R0:W-:Y:S04]  /*39c70*/  STL.64 [R1+0x8f50], R22 ;  /* 0x008f501601007387 */ /* 0x0041e80000100a00 */
[----:B0-----:R-:W2:Y:S04]  /*39c80*/  LDL R22, [R1+0x98] ;  /* 0x0000980001167983 */ /* 0x001ea80000100800 */
        /* <DEDUP_REMOVED lines=29> */
[----:B------:R-:W-:Y:S01]  /*39e60*/  IMAD.MOV.U32 R23, RZ, RZ, R0 ;  /* 0x000000ffff177224 */ /* 0x000fe200078e0000 */
[----:B------:R-:W-:Y:S01]  /*39e70*/  F2FP.F16.E5M2.UNPACK_B R12, R12 ;  /* 0x0000000cff0c723e */ /* 0x000fe200020004ff */
[----:B----4-:R-:W-:Y:S04]  /*39e80*/  STL.64 [R1+0x8f78], R26 ;  /* 0x008f781a01007387 */ /* 0x010fe80000100a00 */
[----:B---3--:R0:W-:Y:S04]  /*39e90*/  STL.64 [R1+0x8f70], R24 ;  /* 0x008f701801007387 */ /* 0x0081e80000100a00 */
[----:B0-----:R-:W2:Y:S04]  /*39ea0*/  LDL.LU.64 R24, [R1+0x2090] ;  /* 0x0020900001187983 */ /* 0x001ea80000300a00 */
[----:B------:R-:W2:Y:S01]  /*39eb0*/  LDL.LU.64 R26, [R1+0x2098] ;  /* 0x00209800011a7983 */ /* 0x000ea20000300a00 */
[----:B------:R-:W-:-:S02]  /*39ec0*/  F2FP.F16.E5M2.UNPACK_B R13, R13 ;  /* 0x0000000dff0d723e */ /* 0x000fc400020004ff */
        /* <DEDUP_REMOVED lines=32> */
[----:B------:R-:W2:Y:S01]  /*3a0d0*/  LDL.LU.64 R24, [R1+0x8f20] ;  /* 0x008f200001187983 */ /* 0x000ea20000300a00 */
[----:B------:R-:W-:-:S02]  /*3a0e0*/  IMAD.MOV.U32 R0, RZ, RZ, R21 ;  /* 0x000000ffff007224 */ /* 0x000fc400078e0015 */
[----:B--2---:R-:W-:Y:S01]  /*3a0f0*/  HMMA.16816.F32 R20, R12, R22, R24 ;  /* 0x000000160c14723c */ /* 0x004fe20000001818 */
[----:B------:R-:W2:Y:S04]  /*3a100*/  LDL.LU.64 R26, [R1+0x8f18] ;  /* 0x008f1800011a7983 */ /* 0x000ea80000300a00 */
[----:B------:R-:W2:-:S14]  /*3a110*/  LDL.LU.64 R24, [R1+0x8f10] ;  /* 0x008f100001187983 */ /* 0x000e9c0000300a00 */
        /* <DEDUP_REMOVED lines=17> */
[----:B------:R-:W4:-:S13]  /*3a230*/  LDL.LU.64 R24, [R1+0x8ec8] ;  /* 0x008ec80001187983 */ /* 0x000f1a0000300a00 */
[----:B------:R-:W-:Y:S04]  /*3a240*/  STL.64 [R1+0x2020], R20 ;  /* 0x0020201401007387 */ /* 0x000fe80000100a00 */
[----:B------:R0:W-:Y:S04]  /*3a250*/  STL.64 [R1+0x2028], R22 ;  /* 0x0020281601007387 */ /* 0x0001e80000100a00 */
[----:B0-----:R-:W3:Y:S02]  /*3a260*/  LDL.LU.64 R22, [R1+0x8ec0] ;  /* 0x008ec00001167983 */ /* 0x001ee40000300a00 */
[C---:B---3--:R-:W-:Y:S08]  /*3a270*/  HMMA.16816.F32 R20, R12.reuse, R22, R16 ;  /* 0x000000160c14723c */ /* 0x048ff00000001810 */
[C---:B----4-:R-:W-:Y:S01]  /*3a280*/  HMMA.16816.F32 R16, R12.reuse, R24, R4 ;  /* 0x000000180c10723c */ /* 0x050fe20000001804 */
[----:B------:R-:W3:Y:S10]  /*3a290*/  LDL R6, [R1+0x10] ;  /* 0x0000100001067983 */ /* 0x000ef40000100800 */
[----:B------:R-:W-:Y:S04]  /*3a2a0*/  STL.64 [R1+0x2010], R20 ;  /* 0x0020101401007387 */ /* 0x000fe80000100a00 */
[----:B------:R-:W-:Y:S04]  /*3a2b0*/  STL.64 [R1+0x2018], R22 ;  /* 0x0020181601007387 */ /* 0x000fe80000100a00 */
[----:B------:R-:W-:Y:S04]  /*3a2c0*/  STL.64 [R1+0x2000], R16 ;  /* 0x0020001001007387 */ /* 0x000fe80000100a00 */
[----:B------:R0:W-:Y:S04]  /*3a2d0*/  STL.64 [R1+0x2008], R18 ;  /* 0x0020081201007387 */ /* 0x0001e80000100a00 */
[----:B------:R-:W3:Y:S01]  /*3a2e0*/  LDL R7, [R1+0x14] ;  /* 0x0000140001077983 */ /* 0x000ee20000100800 */
[----:B--2---:R-:W-:Y:S03]  /*3a2f0*/  HMMA.16816.F32 R8, R12, R26, R8 ;  /* 0x0000001a0c08723c */ /* 0x004fe60000001808 */
[----:B---3--:R-:W-:Y:S04]  /*3a300*/  STL.64 [R1+0x8e40], R6 ;  /* 0x008e400601007387 */ /* 0x008fe80000100a00 */
[----:B------:R-:W2:-:S12]  /*3a310*/  LDL R4, [R1+0x18] ;  /* 0x0000180001047983 */ /* 0x000e980000100800 */
[----:B------:R-:W-:Y:S04]  /*3a320*/  STL.64 [R1+0x1ff0], R8 ;  /* 0x001ff00801007387 */ /* 0x000fe80000100a00 */
[----:B------:R-:W-:Y:S04]  /*3a330*/  STL.64 [R1+0x1ff8], R10 ;  /* 0x001ff80a01007387 */ /* 0x000fe80000100a00 */
[----:B------:R-:W2:Y:S04]  /*3a340*/  LDL R5, [R1+0x1c] ;  /* 0x00001c0001057983 */ /* 0x000ea80000100800 */
[----:B--2---:R-:W-:Y:S04]  /*3a350*/  STL.64 [R1+0x8e58], R4 ;  /* 0x008e580401007387 */ /* 0x004fe80000100a00 */
[----:B0-----:R-:W2:Y:S04]  /*3a360*/  LDL R18, [R1+0x20] ;  /* 0x0000200001127983 */ /* 0x001ea80000100800 */
[----:B------:R-:W2:Y:S04]  /*3a370*/  LDL R19, [R1+0x24] ;  /* 0x0000240001137983 */ /* 0x000ea80000100800 */
[----:B------:R-:W3:Y:S04]  /*3a380*/  LDL R16, [R1+0x28] ;  /* 0x0000280001107983 */ /* 0x000ee80000100800 */
[----:B------:R-:W3:Y:S04]  /*3a390*/  LDL R17, [R1+0x2c] ;  /* 0x00002c0001117983 */ /* 0x000ee80000100800 */
[----:B--2---:R0:W-:Y:S04]  /*3a3a0*/  STL.64 [R1+0x8e60], R18 ;  /* 0x008e601201007387 */ /* 0x0041e80000100a00 */
[----:B---3--:R-:W-:Y:S04]  /*3a3b0*/  STL.64 [R1+0x8e78], R16 ;  /* 0x008e781001007387 */ /* 0x008fe80000100a00 */
[----:B------:R-:W2:Y:S04]  /*3a3c0*/  LDL.LU.64 R24, [R1+0x1f50] ;  /* 0x001f500001187983 */ /* 0x000ea80000300a00 */
[----:B------:R-:W3:Y:S04]  /*3a3d0*/  LDL.LU.64 R26, [R1+0x1f58] ;  /* 0x001f5800011a7983 */ /* 0x000ee80000300a00 */
[----:B---3--:R1:W-:Y:S04]  /*3a3e0*/  STL.64 [R1+0x8e08], R26 ;  /* 0x008e081a01007387 */ /* 0x0083e80000100a00 */
[----:B0-----:R-:W3:Y:S04]  /*3a3f0*/  LDL R18, [R1+0x30] ;  /* 0x0000300001127983 */ /* 0x001ee80000100800 */
[----:B------:R-:W3:Y:S04]  /*3a400*/  LDL R19, [R1+0x34] ;  /* 0x0000340001137983 */ /* 0x000ee80000100800 */
[----:B-1----:R-:W4:Y:S04]  /*3a410*/  LDL R26, [R1] ;  /* 0x00000000011a7983 */ /* 0x002f280000100800 */
[----:B------:R-:W4:Y:S04]  /*3a420*/  LDL R27, [R1+0x4] ;  /* 0x00000400011b7983 */ /* 0x000f280000100800 */
[----:B---3--:R0:W-:Y:S04]  /*3a430*/  STL.64 [R1+0x8e90], R18 ;  /* 0x008e901201007387 */ /* 0x0081e80000100a00 */
[----:B--2---:R1:W-:Y:S04]  /*3a440*/  STL.64 [R1+0x8e00], R24 ;  /* 0x008e001801007387 */ /* 0x0043e80000100a00 */
[----:B------:R-:W2:Y:S04]  /*3a450*/  LDL R16, [R1+0x38] ;  /* 0x0000380001107983 */ /* 0x000ea80000100800 */
[----:B------:R-:W2:Y:S04]  /*3a460*/  LDL R17, [R1+0x3c] ;  /* 0x00003c0001117983 */ /* 0x000ea80000100800 */
[----:B0-----:R-:W3:Y:S04]  /*3a470*/  LDL R18, [R1+0x40] ;  /* 0x0000400001127983 */ /* 0x001ee80000100800 */
[----:B-1----:R-:W3:Y:S04]  /*3a480*/  LDL R24, [R1+0x8] ;  /* 0x0000080001187983 */ /* 0x002ee80000100800 */
[----:B------:R-:W3:Y:S04]  /*3a490*/  LDL R25, [R1+0xc] ;  /* 0x00000c0001197983 */ /* 0x000ee80000100800 */
[----:B------:R-:W3:Y:S04]  /*3a4a0*/  LDL R19, [R1+0x44] ;  /* 0x0000440001137983 */ /* 0x000ee80000100800 */
[----:B--2---:R-:W-:Y:S04]  /*3a4b0*/  STL.64 [R1+0x8ea8], R16 ;  /* 0x008ea81001007387 */ /* 0x004fe80000100a00 */
[----:B------:R-:W2:Y:S04]  /*3a4c0*/  LDL.LU.64 R4, [R1+0x1fa0] ;  /* 0x001fa00001047983 */ /* 0x000ea80000300a00 */
[----:B------:R-:W2:Y:S04]  /*3a4d0*/  LDL.LU.64 R6, [R1+0x1fa8] ;  /* 0x001fa80001067983 */ /* 0x000ea80000300a00 */
[----:B--2---:R-:W-:Y:S04]  /*3a4e0*/  STL.64 [R1+0x8e70], R6 ;  /* 0x008e700601007387 */ /* 0x004fe80000100a00 */
[----:B------:R0:W-:Y:S04]  /*3a4f0*/  STL.64 [R1+0x8e68], R4 ;  /* 0x008e680401007387 */ /* 0x0001e80000100a00 */
[----:B0-----:R-:W2:Y:S04]  /*3a500*/  LDL.LU.64 R4, [R1+0x1fb0] ;  /* 0x001fb00001047983 */ /* 0x001ea80000300a00 */
        /* <DEDUP_REMOVED lines=22> */
[----:B------:R-:W3:Y:S01]  /*3a670*/  LDL.LU.64 R22, [R1+0x1f48] ;  /* 0x001f480001167983 */ /* 0x000ee20000300a00 */
[C---:B--2---:R-:W-:Y:S03]  /*3a680*/  HMMA.16816.F32 R16, R12.reuse, R18, R4 ;  /* 0x000000120c10723c */ /* 0x044fe60000001804 */
[----:B---3--:R-:W-:Y:S04]  /*3a690*/  STL.64 [R1+0x8e18], R22 ;  /* 0x008e181601007387 */ /* 0x008fe80000100a00 */
[----:B----4-:R0:W-:Y:S04]  /*3a6a0*/  STL.64 [R1+0x8e10], R20 ;  /* 0x008e101401007387 */ /* 0x0101e80000100a00 */
[----:B0-----:R-:W2:Y:S04]  /*3a6b0*/  LDL.LU.64 R20, [R1+0x1f60] ;  /* 0x001f600001147983 */ /* 0x001ea80000300a00 */
[----:B------:R-:W3:Y:S04]  /*3a6c0*/  LDL.LU.64 R22, [R1+0x1f68] ;  /* 0x001f680001167983 */ /* 0x000ee80000300a00 */
[----:B---3--:R-:W-:Y:S04]  /*3a6d0*/  STL.64 [R1+0x8e30], R22 ;  /* 0x008e301601007387 */ /* 0x008fe80000100a00 */
[----:B--2---:R0:W-:Y:S04]  /*3a6e0*/  STL.64 [R1+0x8e28], R20 ;  /* 0x008e281401007387 */ /* 0x0041e80000100a00 */
[----:B0-----:R-:W2:Y:S04]  /*3a6f0*/  LDL.LU.64 R20, [R1+0x1f70] ;  /* 0x001f700001147983 */ /* 0x001ea80000300a00 */
[----:B------:R-:W2:Y:S04]  /*3a700*/  LDL.LU.64 R22, [R1+0x1f78] ;  /* 0x001f780001167983 */ /* 0x000ea80000300a00 */
[----:B------:R-:W3:Y:S04]  /*3a710*/  LDL.LU.64 R8, [R1+0x1f30] ;  /* 0x001f300001087983 */ /* 0x000ee80000300a00 */
[----:B------:R-:W3:Y:S04]  /*3a720*/  LDL.LU.64 R10, [R1+0x1f38] ;  /* 0x001f3800010a7983 */ /* 0x000ee80000300a00 */
[----:B------:R-:W4:Y:S04]  /*3a730*/  LDL.LU.64 R6, [R1+0x8eb8] ;  /* 0x008eb80001067983 */ /* 0x000f280000300a00 */
[----:B------:R-:W4:Y:S04]  /*3a740*/  LDL.LU.64 R4, [R1+0x8eb0] ;  /* 0x008eb00001047983 */ /* 0x000f280000300a00 */
[----:B------:R0:W-:Y:S04]  /*3a750*/  STL.64 [R1+0x1fe0], R16 ;  /* 0x001fe01001007387 */ /* 0x0001e80000100a00 */
[----:B------:R4:W-:Y:S04]  /*3a760*/  STL.64 [R1+0x1fe8], R18 ;  /* 0x001fe81201007387 */ /* 0x0009e80000100a00 */
[----:B0-----:R-:W4:Y:S02]  /*3a770*/  LDL.LU.64 R16, [R1+0x8ea8] ;  /* 0x008ea80001107983 */ /* 0x001f240000300a00 */
[----:B----4-:R-:W-:Y:S02]  /*3a780*/  HMMA.16816.F32 R16, R12, R16, R4 ;  /* 0x000000100c10723c */ /* 0x010fe40000001804 */
[----:B------:R-:W4:Y:S04]  /*3a790*/  LDL.LU.64 R6, [R1+0x8ea0] ;  /* 0x008ea00001067983 */ /* 0x000f280000300a00 */
[----:B------:R-:W4:-:S13]  /*3a7a0*/  LDL.LU.64 R4, [R1+0x8e98] ;  /* 0x008e980001047983 */ /* 0x000f1a0000300a00 */
[----:B------:R-:W-:Y:S04]  /*3a7b0*/  STL.64 [R1+0x1fd0], R16 ;  /* 0x001fd01001007387 */ /* 0x000fe80000100a00 */
[----:B------:R0:W-:Y:S04]  /*3a7c0*/  STL.64 [R1+0x1fd8], R18 ;  /* 0x001fd81201007387 */ /* 0x0001e80000100a00 */
[----:B0-----:R-:W4:Y:S02]  /*3a7d0*/  LDL.LU.64 R18, [R1+0x8e90] ;  /* 0x008e900001127983 */ /* 0x001f240000300a00 */
[----:B----4-:R-:W-:Y:S02]  /*3a7e0*/  HMMA.16816.F32 R16, R12, R18, R4 ;  /* 0x000000120c10723c */ /* 0x010fe40000001804 */
[----:B------:R-:W4:Y:S04]  /*3a7f0*/  LDL.LU.64 R6, [R1+0x8e88] ;  /* 0x008e880001067983 */ /* 0x000f280000300a00 */
[----:B------:R-:W4:-:S13]  /*3a800*/  LDL.LU.64 R4, [R1+0x8e80] ;  /* 0x008e800001047983 */ /* 0x000f1a0000300a00 */
        /* <DEDUP_REMOVED lines=10> */
[----:B------:R-:W4:-:S15]  /*3a8b0*/  LDL.LU.64 R4, [R1+0x8e58] ;  /* 0x008e580001047983 */ /* 0x000f1e0000300a00 */
[----:B------:R-:W-:Y:S02]  /*3a8c0*/  NOP ;  /* 0x0000000000007918 */ /* 0x000fe40000000000 */
[----:B------:R0:W-:Y:S04]  /*3a8d0*/  STL.64 [R1+0x1fa0], R16 ;  /* 0x001fa01001007387 */ /* 0x0001e80000100a00 */
[----:B------:R1:W-:Y:S04]  /*3a8e0*/  STL.64 [R1+0x1fa8], R18 ;  /* 0x001fa81201007387 */ /* 0x0003e80000100a00 */
[----:B0-----:R-:W2:Y:S04]  /*3a8f0*/  LDL.LU.64 R16, [R1+0x1f20] ;  /* 0x001f200001107983 */ /* 0x001ea80000300a00 */
[----:B-1----:R-:W2:Y:S01]  /*3a900*/  LDL.LU.64 R18, [R1+0x1f28] ;  /* 0x001f280001127983 */ /* 0x002ea20000300a00 */
[----:B----4-:R-:W-:Y:S03]  /*3a910*/  HMMA.16816.F32 R4, R12, R4, R24 ;  /* 0x000000040c04723c */ /* 0x010fe60000001818 */
[----:B------:R-:W4:Y:S04]  /*3a920*/  LDL.LU.64 R26, [R1+0x8e50] ;  /* 0x008e5000011a7983 */ /* 0x000f280000300a00 */
[----:B------:R-:W4:-:S12]  /*3a930*/  LDL.LU.64 R24, [R1+0x8e48] ;  /* 0x008e480001187983 */ /* 0x000f180000300a00 */
[----:B------:R-:W-:Y:S04]  /*3a940*/  STL.64 [R1+0x1f90], R4 ;  /* 0x001f900401007387 */ /* 0x000fe80000100a00 */
[----:B------:R0:W-:Y:S04]  /*3a950*/  STL.64 [R1+0x1f98], R6 ;  /* 0x001f980601007387 */ /* 0x0001e80000100a00 */
[----:B0-----:R-:W4:Y:S02]  /*3a960*/  LDL.LU.64 R6, [R1+0x8e40] ;  /* 0x008e400001067983 */ /* 0x001f240000300a00 */
[----:B----4-:R-:W-:Y:S02]  /*3a970*/  HMMA.16816.F32 R4, R12, R6, R24 ;  /* 0x000000060c04723c */ /* 0x010fe40000001818 */
[----:B------:R-:W2:-:S15]  /*3a980*/  LDL.LU.64 R24, [R1+0x8e38] ;  /* 0x008e380001187983 */ /* 0x000e9e0000300a00 */
[----:B------:R-:W-:Y:S02]  /*3a990*/  NOP ;  /* 0x0000000000007918 */ /* 0x000fe40000000000 */
[----:B------:R0:W-:Y:S04]  /*3a9a0*/  STL.64 [R1+0x1f80], R4 ;  /* 0x001f800401007387 */ /* 0x0001e80000100a00 */
[----:B------:R1:W-:Y:S04]  /*3a9b0*/  STL.64 [R1+0x1f88], R6 ;  /* 0x001f880601007387 */ /* 0x0003e80000100a00 */
[----:B0-----:R-:W4:Y:S04]  /*3a9c0*/  LDL.LU.64 R4, [R1+0x1f00] ;  /* 0x001f000001047983 */ /* 0x001f280000300a00 */
[----:B-1----:R-:W4:Y:S01]  /*3a9d0*/  LDL.LU.64 R6, [R1+0x1f08] ;  /* 0x001f080001067983 */ /* 0x002f220000300a00 */
[----:B--2---:R-:W-:Y:S03]  /*3a9e0*/  HMMA.16816.F32 R24, R12, R24, R20 ;  /* 0x000000180c18723c */ /* 0x004fe60000001814 */
[----:B------:R-:W2:Y:S04]  /*3a9f0*/  LDL.LU.64 R22, [R1+0x8e30] ;  /* 0x008e300001167983 */ /* 0x000ea80000300a00 */
[----:B------:R-:W2:-:S12]  /*3aa00*/  LDL.LU.64 R20, [R1+0x8e28] ;  /* 0x008e280001147983 */ /* 0x000e980000300a00 */
        /* <DEDUP_REMOVED lines=21> */
[----:B0-----:R-:W2:Y:S01]  /*3ab60*/  LDL.LU.64 R22, [R1+0x8de8] ;  /* 0x008de80001167983 */ /* 0x001ea20000300a00 */
[----:B---3--:R-:W-:Y:S03]  /*3ab70*/  HMMA.16816.F32 R8, R12, R24, R8 ;  /* 0x000000180c08723c */ /* 0x008fe60000001808 */
[----:B------:R-:W3:-:S15]  /*3ab80*/  LDL.LU.64 R20, [R1+0x8de0] ;  /* 0x008de00001147983 */ /* 0x000ede0000300a00 */
[----:B------:R-:W-:Y:S01]  /*3ab90*/  NOP ;  /* 0x0000000000007918 */ /* 0x000fe20000000000 */
[----:B------:R0:W-:Y:S04]  /*3aba0*/  STL.64 [R1+0x1f30], R8 ;  /* 0x001f300801007387 */ /* 0x0001e80000100a00 */
[----:B------:R1:W-:Y:S04]  /*3abb0*/  STL.64 [R1+0x1f38], R10 ;  /* 0x001f380a01007387 */ /* 0x0003e80000100a00 */
[----:B0-----:R-:W3:Y:S04]  /*3abc0*/  LDL.LU.64 R8, [R1+0x1ef0] ;  /* 0x001ef00001087983 */ /* 0x001ee80000300a00 */
[----:B-1----:R-:W3:Y:S04]  /*3abd0*/  LDL.LU.64 R10, [R1+0x1ef8] ;  /* 0x001ef800010a7983 */ /* 0x002ee80000300a00 */
[----:B------:R-:W-:Y:S04]  /*3abe0*/  STL.64 [R1+0x8c48], R26 ;  /* 0x008c481a01007387 */ /* 0x000fe80000100a00 */
[----:B------:R0:W-:Y:S04]  /*3abf0*/  STL.64 [R1+0x8c40], R24 ;  /* 0x008c401801007387 */ /* 0x0001e80000100a00 */
[----:B0-----:R-:W3:Y:S04]  /*3ac00*/  LDL.LU.64 R24, [R1+0x1f10] ;  /* 0x001f100001187983 */ /* 0x001ee80000300a00 */
[----:B------:R-:W3:Y:S01]  /*3ac10*/  LDL.LU.64 R26, [R1+0x1f18] ;  /* 0x001f1800011a7983 */ /* 0x000ee20000300a00 */
[----:B--2---:R-:W-:-:S15]  /*3ac20*/  HMMA.16816.F32 R16, R12, R22, R16 ;  /* 0x000000160c10723c */ /* 0x004fde0000001810 */
[----:B------:R-:W-:-:S04]  /*3ac30*/  NOP ;  /* 0x0000000000007918 */ /* 0x000fc80000000000 */
[----:B------:R-:W-:Y:S04]  /*3ac40*/  STL.64 [R1+0x1f20], R16 ;  /* 0x001f201001007387 */ /* 0x000fe80000100a00 */
[----:B------:R0:W-:Y:S04]  /*3ac50*/  STL.64 [R1+0x1f28], R18 ;  /* 0x001f281201007387 */ /* 0x0001e80000100a00 */
[----:B0-----:R-:W4:Y:S04]  /*3ac60*/  LDL.LU.64 R18, [R1+0x8dd8] ;  /* 0x008dd80001127983 */ /* 0x001f280000300a00 */
[----:B------:R-:W2:Y:S01]  /*3ac70*/  LDL.LU.64 R16, [R1+0x8dd0] ;  /* 0x008dd00001107983 */ /* 0x000ea20000300a00 */
[----:B---3--:R-:W-:Y:S03]  /*3ac80*/  HMMA.16816.F32 R24, R12, R20, R24 ;  /* 0x000000140c18723c */ /* 0x008fe60000001818 */
[----:B------:R-:W-:Y:S04]  /*3ac90*/  STL.64 [R1+0x8c28], R22 ;  /* 0x008c281601007387 */ /* 0x000fe80000100a00 */
[----:B------:R0:W-:-:S12]  /*3aca0*/  STL.64 [R1+0x8c20], R20 ;  /* 0x008c201401007387 */ /* 0x0001d80000100a00 */
[----:B------:R-:W-:Y:S04]  /*3acb0*/  STL.64 [R1+0x1f10], R24 ;  /* 0x001f101801007387 */ /* 0x000fe80000100a00 */
[----:B------:R4:W-:Y:S04]  /*3acc0*/  STL.64 [R1+0x1f18], R26 ;  /* 0x001f181a01007387 */ /* 0x0009e80000100a00 */
[----:B0-----:R-:W3:Y:S04]  /*3acd0*/  LDL.LU.64 R20, [R1+0x1ee0] ;  /* 0x001ee00001147983 */ /* 0x001ee80000300a00 */
[----:B------:R-:W3:Y:S01]  /*3ace0*/  LDL.LU.64 R22, [R1+0x1ee8] ;  /* 0x001ee80001167983 */ /* 0x000ee20000300a00 */
[----:B----4-:R-:W-:Y:S03]  /*3acf0*/  HMMA.16816.F32 R24, R12, R18, R4 ;  /* 0x000000120c18723c */ /* 0x010fe60000001804 */
[----:B------:R-:W4:Y:S04]  /*3ad00*/  LDL.LU.64 R4, [R1+0x1ed0] ;  /* 0x001ed00001047983 */ /* 0x000f280000300a00 */
[----:B------:R-:W4:-:S12]  /*3ad10*/  LDL.LU.64 R6, [R1+0x1ed8] ;  /* 0x001ed80001067983 */ /* 0x000f180000300a00 */
[----:B------:R0:W-:Y:S04]  /*3ad20*/  STL.64 [R1+0x1f00], R24 ;  /* 0x001f001801007387 */ /* 0x0001e80000100a00 */
[----:B------:R1:W-:Y:S04]  /*3ad30*/  STL.64 [R1+0x1f08], R26 ;  /* 0x001f081a01007387 */ /* 0x0003e80000100a00 */
[----:B0-----:R-:W3:Y:S04]  /*3ad40*/  LDL.LU.64 R24, [R1+0x1eb0] ;  /* 0x001eb00001187983 */ /* 0x001ee80000300a00 */
[----:B-1----:R-:W3:Y:S01]  /*3ad50*/  LDL.LU.64 R26, [R1+0x1eb8] ;  /* 0x001eb800011a7983 */ /* 0x002ee20000300a00 */
[C---:B--2---:R-:W-:Y:S03]  /*3ad60*/  HMMA.16816.F32 R8, R12.reuse, R16, R8 ;  /* 0x000000100c08723c */ /* 0x044fe60000001808 */
[----:B---3--:R-:W-:Y:S04]  /*3ad70*/  STL.64 [R1+0x8da8], R26 ;  /* 0x008da81a01007387 */ /* 0x008fe80000100a00 */
[----:B------:R0:W-:Y:S04]  /*3ad80*/  STL.64 [R1+0x8da0], R24 ;  /* 0x008da01801007387 */ /* 0x0001e80000100a00 */
[----:B0-----:R-:W2:Y:S04]  /*3ad90*/  LDL.LU.64 R24, [R1+0x1ec0] ;  /* 0x001ec00001187983 */ /* 0x001ea80000300a00 */
[----:B------:R-:W2:Y:S04]  /*3ada0*/  LDL.LU.64 R26, [R1+0x1ec8] ;  /* 0x001ec800011a7983 */ /* 0x000ea80000300a00 */
[----:B------:R-:W-:Y:S04]  /*3adb0*/  STL.64 [R1+0x1ef0], R8 ;  /* 0x001ef00801007387 */ /* 0x000fe80000100a00 */
[----:B------:R0:W-:Y:S04]  /*3adc0*/  STL.64 [R1+0x1ef8], R10 ;  /* 0x001ef80a01007387 */ /* 0x0001e80000100a00 */
[----:B0-----:R-:W3:Y:S04]  /*3add0*/  LDL.LU.64 R10, [R1+0x8dc8] ;  /* 0x008dc800010a7983 */ /* 0x001ee80000300a00 */
[----:B------:R-:W4:Y:S04]  /*3ade0*/  LDL.LU.64 R8, [R1+0x8dc0] ;  /* 0x008dc00001087983 */ /* 0x000f280000300a00 */
[----:B------:R-:W-:Y:S04]  /*3adf0*/  STL.64 [R1+0x8c08], R18 ;  /* 0x008c081201007387 */ /* 0x000fe80000100a00 */
[----:B------:R3:W-:Y:S02]  /*3ae00*/  STL.64 [R1+0x8c00], R16 ;  /* 0x008c001001007387 */ /* 0x0007e40000100a00 */
[C---:B---3--:R-:W-:Y:S08]  /*3ae10*/  HMMA.16816.F32 R16, R12.reuse, R10, R20 ;  /* 0x0000000a0c10723c */ /* 0x048ff00000001814 */
[C---:B----4-:R-:W-:Y:S01]  /*3ae20*/  HMMA.16816.F32 R4, R12.reuse, R8, R4 ;  /* 0x000000080c04723c */ /* 0x050fe20000001804 */
[----:B------:R-:W3:Y:S04]  /*3ae30*/  LDL.LU.64 R20, [R1+0x940] ;  /* 0x0009400001147983 */ /* 0x000ee80000300a00 */
[----:B------:R-:W3:Y:S06]  /*3ae40*/  LDL.LU.64 R22, [R1+0x948] ;  /* 0x0009480001167983 */ /* 0x000eec0000300a00 */
[----:B------:R0:W-:Y:S04]  /*3ae50*/  STL.64 [R1+0x1ee0], R16 ;  /* 0x001ee01001007387 */ /* 0x0001e80000100a00 */
[----:B------:R-:W-:Y:S04]  /*3ae60*/  STL.64 [R1+0x1ee8], R18 ;  /* 0x001ee81201007387 */ /* 0x000fe80000100a00 */
[----:B0-----:R-:W4:Y:S04]  /*3ae70*/  LDL.LU R16, [R1+0x225c] ;  /* 0x00225c0001107983 */ /* 0x001f280000300800 */
[----:B------:R-:W4:Y:S04]  /*3ae80*/  LDL.LU R17, [R1+0x2258] ;  /* 0x0022580001117983 */ /* 0x000f280000300800 */
[----:B------:R-:W-:Y:S04]  /*3ae90*/  STL [R1+0x8bf8], R10 ;  /* 0x008bf80a01007387 */ /* 0x000fe80000100800 */
[----:B------:R-:W-:Y:S04]  /*3aea0*/  STL [R1+0x8bf4], R11 ;  /* 0x008bf40b01007387 */ /* 0x000fe80000100800 */
[----:B------:R-:W-:Y:S04]  /*3aeb0*/  STL.64 [R1+0x1ed0], R4 ;  /* 0x001ed00401007387 */ /* 0x000fe80000100a00 */
[----:B------:R0:W-:Y:S04]  /*3aec0*/  STL.64 [R1+0x1ed8], R6 ;  /* 0x001ed80601007387 */ /* 0x0001e80000100a00 */
[----:B0-----:R-:W2:Y:S04]  /*3aed0*/  LDL.LU.64 R6, [R1+0x8db8] ;  /* 0x008db80001067983 */ /* 0x001ea80000300a00 */
[----:B------:R-:W3:Y:S04]  /*3aee0*/  LDL.LU.64 R4, [R1+0x8db0] ;  /* 0x008db00001047983 */ /* 0x000ee80000300a00 */
[----:B------:R0:W-:Y:S04]  /*3aef0*/  STL [R1+0x8bfc], R8 ;  /* 0x008bfc0801007387 */ /* 0x0001e80000100800 */
[----:B0-----:R-:W3:Y:S04]  /*3af00*/  LDL.LU R8, [R1+0x2270] ;  /* 0x0022700001087983 */ /* 0x001ee80000300800 */
[----:B------:R0:W-:Y:S04]  /*3af10*/  STL [R1+0x8bf0], R9 ;  /* 0x008bf00901007387 */ /* 0x0001e80000100800 */
[----:B0-----:R-:W3:Y:S01]  /*3af20*/  LDL.LU R9, [R1+0x2274] ;  /* 0x0022740001097983 */ /* 0x001ee20000300800 */
[----:B--2---:R-:W-:-:S15]  /*3af30*/  HMMA.16816.F32 R24, R12, R6, R24 ;  /* 0x000000060c18723c */ /* 0x004fde0000001818 */
[----:B------:R-:W-:-:S04]  /*3af40*/  NOP ;  /* 0x0000000000007918 */ /* 0x000fc80000000000 */
[----:B------:R-:W-:Y:S04]  /*3af50*/  STL.64 [R1+0x1ec0], R24 ;  /* 0x001ec01801007387 */ /* 0x000fe80000100a00 */
[----:B------:R0:W-:Y:S04]  /*3af60*/  STL.64 [R1+0x1ec8], R26 ;  /* 0x001ec81a01007387 */ /* 0x0001e80000100a00 */
[----:B0-----:R-:W3:Y:S04]  /*3af70*/  LDL.LU.64 R26, [R1+0x8da8] ;  /* 0x008da800011a7983 */ /* 0x001ee80000300a00 */
[----:B------:R-:W3:Y:S04]  /*3af80*/  LDL.LU.64 R24, [R1+0x8da0] ;  /* 0x008da00001187983 */ /* 0x000ee80000300a00 */
[----:B------:R0:W-:Y:S04]  /*3af90*/  STL.64 [R1+0x8be0], R6 ;  /* 0x008be00601007387 */ /* 0x0001e80000100a00 */
[----:B0-----:R-:W2:Y:S01]  /*3afa0*/  LDL.LU R6, [R1+0x226c] ;  /* 0x00226c0001067983 */ /* 0x001ea20000300800 */
[C---:B---3--:R-:W-:Y:S08]  /*3afb0*/  HMMA.16816.F32 R24, R12.reuse, R4, R24 ;  /* 0x000000040c18723c */ /* 0x048ff00000001818 */
[----:B------:R-:W-:Y:S11]  /*3afc0*/  HMMA.16816.F32 R12, R12, R2, R20 ;  /* 0x000000020c0c723c */ /* 0x000ff60000001814 */
[----:B------:R-:W-:Y:S04]  /*3afd0*/  STL.64 [R1+0x1eb0], R24 ;  /* 0x001eb01801007387 */ /* 0x000fe80000100a00 */
[----:B------:R-:W-:Y:S04]  /*3afe0*/  STL.64 [R1+0x1eb8], R26 ;  /* 0x001eb81a01007387 */ /* 0x000fe80000100a00 */
[----:B------:R-:W2:Y:S04]  /*3aff0*/  LDL.LU R7, [R1+0x2268] ;  /* 0x0022680001077983 */ /* 0x000ea80000300800 */
[----:B------:R0:W-:Y:S04]  /*3b000*/  STL.64 [R1+0x8bd8], R4 ;  /* 0x008bd80401007387 */ /* 0x0001e80000100a00 */
[----:B0-----:R-:W3:Y:S04]  /*3b010*/  LDL.LU R4, [R1+0x2264] ;  /* 0x0022640001047983 */ /* 0x001ee80000300800 */
[----:B------:R-:W3:Y:S04]  /*3b020*/  LDL.LU R5, [R1+0x2260] ;  /* 0x0022600001057983 */ /* 0x000ee80000300800 */
[----:B------:R-:W2:Y:S04]  /*3b030*/  LDL.64 R10, [R1+0x98] ;  /* 0x00009800010a7983 */ /* 0x000ea80000100a00 */
[----:B------:R-:W2:Y:S04]  /*3b040*/  LDL.64 R28, [R1+0x70] ;  /* 0x00007000011c7983 */ /* 0x000ea80000100a00 */
[----:B------:R4:W-:Y:S04]  /*3b050*/  STL.64 [R1+0x940], R12 ;  /* 0x0009400c01007387 */ /* 0x0009e80000100a00 */
[----:B------:R-:W-:Y:S04]  /*3b060*/  STL.64 [R1+0x948], R14 ;  /* 0x0009480e01007387 */ /* 0x000fe80000100a00 */
[----:B------:R-:W2:Y:S04]  /*3b070*/  LDL.64 R22, [R1+0x60] ;  /* 0x0000600001167983 */ /* 0x000ea80000100a00 */
[----:B------:R-:W3:Y:S04]  /*3b080*/  LDL.64 R20, [R1+0x68] ;  /* 0x0000680001147983 */ /* 0x000ee80000100a00 */
[----:B--2---:R-:W-:Y:S04]  /*3b090*/  STL.64 [R1+0x8d50], R22 ;  /* 0x008d501601007387 */ /* 0x004fe80000100a00 */
[----:B---3--:R-:W-:Y:S04]  /*3b0a0*/  STL.64 [R1+0x8d48], R20 ;  /* 0x008d481401007387 */ /* 0x008fe80000100a00 */
[----:B------:R-:W2:Y:S04]  /*3b0b0*/  LDL.64 R26, [R1+0x50] ;  /* 0x00005000011a7983 */ /* 0x000ea80000100a00 */
[----:B------:R-:W3:Y:S04]  /*3b0c0*/  LDL.64 R24, [R1+0x58] ;  /* 0x0000580001187983 */ /* 0x000ee80000100a00 */
[----:B--2---:R-:W-:Y:S04]  /*3b0d0*/  STL.64 [R1+0x8d38], R26 ;  /* 0x008d381a01007387 */ /* 0x004fe80000100a00 */
[----:B---3--:R-:W-:Y:S04]  /*3b0e0*/  STL.64 [R1+0x8d30], R24 ;  /* 0x008d301801007387 */ /* 0x008fe80000100a00 */
[----:B------:R0:W-:Y:S04]  /*3b0f0*/  STL [R1+0x8bec], R2 ;  /* 0x008bec0201007387 */ /* 0x0001e80000100800 */
[----:B------:R1:W-:Y:S04]  /*3b100*/  STL [R1+0x8be8], R3 ;  /* 0x008be80301007387 */ /* 0x0003e80000100800 */
[----:B------:R-:W2:Y:S01]  /*3b110*/  LDL.64 R18, [R1+0x88] ;  /* 0x0000880001127983 */ /* 0x000ea20000100a00 */
[----:B----4-:R-:W-:-:S03]  /*3b120*/  IMAD R12, R17, 0x100, R16 ;  /* 0x00000100110c7824 */ /* 0x010fc600078e0210 */
[----:B0-----:R-:W3:Y:S04]  /*3b130*/  LDL R2, [R1+0x78] ;  /* 0x0000780001027983 */ /* 0x001ee80000100800 */
[----:B-1----:R-:W3:Y:S04]  /*3b140*/  LDL R3, [R1+0x7c] ;  /* 0x00007c0001037983 */ /* 0x002ee80000100800 */
[----:B--2---:R-:W-:Y:S04]  /*3b150*/  STL.64 [R1+0x8d88], R18 ;  /* 0x008d881201007387 */ /* 0x004fe80000100a00 */
[----:B------:R-:W2:Y:S04]  /*3b160*/  LDL R16, [R1+0x90] ;  /* 0x0000900001107983 */ /* 0x000ea80000100800 */
[----:B------:R-:W2:Y:S04]  /*3b170*/  LDL R17, [R1+0x94] ;  /* 0x0000940001117983 */ /* 0x000ea80000100800 */
[----:B------:R-:W4:Y:S04]  /*3b180*/  LDL.LU.64 R24, [R1+0x1ea0] ;  /* 0x001ea00001187983 */ /* 0x000f280000300a00 */
[----:B------:R-:W4:Y:S04]  /*3b190*/  LDL.LU.64 R26, [R1+0x1ea8] ;  /* 0x001ea800011a7983 */ /* 0x000f280000300a00 */
[----:B------:R-:W2:Y:S04]  /*3b1a0*/  LDL.LU.64 R20, [R1+0x1e50] ;  /* 0x001e500001147983 */ /* 0x000ea80000300a00 */
[----:B------:R-:W2:Y:S04]  /*3b1b0*/  LDL.LU.64 R22, [R1+0x1e58] ;  /* 0x001e580001167983 */ /* 0x000ea80000300a00 */
[----:B--2---:R-:W-:Y:S04]  /*3b1c0*/  STL.64 [R1+0x8d60], R22 ;  /* 0x008d601601007387 */ /* 0x004fe80000100a00 */
[----:B------:R0:W-:Y:S04]  /*3b1d0*/  STL.64 [R1+0x8d58], R20 ;  /* 0x008d581401007387 */ /* 0x0001e80000100a00 */
[----:B0-----:R-:W2:Y:S04]  /*3b1e0*/  LDL.LU.64 R20, [R1+0x1e60] ;  /* 0x001e600001147983 */ /* 0x001ea80000300a00 */
[----:B------:R-:W2:Y:S01]  /*3b1f0*/  LDL.LU.64 R22, [R1+0x1e68] ;  /* 0x001e680001167983 */ /* 0x000ea20000300a00 */
[----:B------:R-:W-:-:S02]  /*3b200*/  IMAD R13, R5, 0x100, R4 ;  /* 0x00000100050d7824 */ /* 0x000fc400078e0204 */
[----:B------:R-:W-:Y:S02]  /*3b210*/  IMAD R14, R7, 0x100, R6 ;  /* 0x00000100070e7824 */ /* 0x000fe400078e0206 */
[----:B------:R-:W-:Y:S01]  /*3b220*/  IMAD R15, R8, 0x100, R9 ;  /* 0x00000100080f7824 */ /* 0x000fe200078e0209 */
[----:B------:R-:W-:Y:S02]  /*3b230*/  F2FP.F16.E5M2.UNPACK_B R12, R12 ;  /* 0x0000000cff0c723e */ /* 0x000fe400020004ff */
[----:B------:R-:W-:Y:S02]  /*3b240*/  F2FP.F16.E5M2.UNPACK_B R13, R13 ;  /* 0x0000000dff0d723e */ /* 0x000fe400020004ff */
[----:B------:R-:W-:Y:S02]  /*3b250*/  F2FP.F16.E5M2.UNPACK_B R14, R14 ;  /* 0x0000000eff0e723e */ /* 0x000fe400020004ff */
[----:B------:R-:W-:Y:S01]  /*3b260*/  F2FP.F16.E5M2.UNPACK_B R15, R15 ;  /* 0x0000000fff0f723e */ /* 0x000fe200020004ff */
[----:B--2---:R0:W-:Y:S04]  /*3b270*/  STL.64 [R1+0x8d70], R22 ;  /* 0x008d701601007387 */ /* 0x0041e80000100a00 */
[----:B0-----:R-:W2:Y:S04]  /*3b280*/  LDL R22, [R1+0x80] ;  /* 0x0000800001167983 */ /* 0x001ea80000100800 */
[----:B------:R-:W2:Y:S04]  /*3b290*/  LDL.LU.64 R4, [R1+0x1e80] ;  /* 0x001e800001047983 */ /* 0x000ea80000300a00 */
[----:B------:R-:W2:Y:S01]  /*3b2a0*/  LDL.LU.64 R6, [R1+0x1e88] ;  /* 0x001e880001067983 */ /* 0x000ea20000300a00 */
[----:B----4-:R-:W-:Y:S01]  /*3b2b0*/  HMMA.16816.F32 R24, R12, R10, R24 ;  /* 0x0000000a0c18723c */ /* 0x010fe20000001818 */
[----:B------:R-:W-:-:S02]  /*3b2c0*/  IMAD.MOV.U32 R23, RZ, RZ, R0 ;  /* 0x000000ffff177224 */ /* 0x000fc400078e0000 */
[----:B------:R-:W-:Y:S01]  /*3b2d0*/  IMAD.MOV.U32 R0, RZ, RZ, R11 ;  /* 0x000000ffff007224 */ /* 0x000fe200078e000b */
[----:B--2---:R-:W-:Y:S04]  /*3b2e0*/  STL.64 [R1+0x8d98], R6 ;  /* 0x008d980601007387 */ /* 0x004fe80000100a00 */
[----:B------:R0:W-:Y:S04]  /*3b2f0*/  STL.64 [R1+0x8d90], R4 ;  /* 0x008d900401007387 */ /* 0x0001e80000100a00 */
[----:B0-----:R-:W2:Y:S04]  /*3b300*/  LDL.LU.64 R4, [R1+0x1e90] ;  /* 0x001e900001047983 */ /* 0x001ea80000300a00 */
[----:B------:R-:W2:Y:S04]  /*3b310*/  LDL.LU.64 R6, [R1+0x1e98] ;  /* 0x001e980001067983 */ /* 0x000ea80000300a00 */
[----:B------:R-:W-:Y:S04]  /*3b320*/  STL.64 [R1+0x8d68], R20 ;  /* 0x008d681401007387 */ /* 0x000fe80000100a00 */
[----:B------:R-:W4:Y:S04]  /*3b330*/  LDL.LU.64 R8, [R1+0x1e40] ;  /* 0x001e400001087983 */ /* 0x000f280000300a00 */
[----:B------:R-:W-:Y:S04]  /*3b340*/  STL.64 [R1+0x1ea0], R24 ;  /* 0x001ea01801007387 */ /* 0x000fe80000100a00 */
[----:B------:R-:W-:Y:S04]  /*3b350*/  STL.64 [R1+0x1ea8], R26 ;  /* 0x001ea81a01007387 */ /* 0x000fe80000100a00 */
[----:B------:R-:W3:Y:S01]  /*3b360*/  LDL.LU.64 R10, [R1+0x1e48] ;  /* 0x001e4800010a7983 */ /* 0x000ee20000300a00 */
[C---:B--2---:R-:W-:Y:S03]  /*3b370*/  HMMA.16816.F32 R16, R12.reuse, R16, R4 ;  /* 0x000000100c10723c */ /* 0x044fe60000001804 */
[----:B---3--:R-:W-:Y:S04]  /*3b380*/  STL.64 [R1+0x8d80], R10 ;  /* 0x008d800a01007387 */ /* 0x008fe80000100a00 */
[----:B----4-:R0:W-:Y:S04]  /*3b390*/  STL.64 [R1+0x8d78], R8 ;  /* 0x008d780801007387 */ /* 0x0101e80000100a00 */
[----:B0-----:R-:W2:Y:S04]  /*3b3a0*/  LDL.LU.64 R8, [R1+0x1e70] ;  /* 0x001e700001087983 */ /* 0x001ea80000300a00 */
[----:B------:R-:W2:Y:S04]  /*3b3b0*/  LDL.LU.64 R10, [R1+0x1e78] ;  /* 0x001e7800010a7983 */ /* 0x000ea80000300a00 */
[----:B------:R-:W3:Y:S04]  /*3b3c0*/  LDL.LU.64 R24, [R1+0x1e30] ;  /* 0x001e300001187983 */ /* 0x000ee80000300a00 */
[----:B------:R-:W3:Y:S04]  /*3b3d0*/  LDL.LU.64 R26, [R1+0x1e38] ;  /* 0x001e3800011a7983 */ /* 0x000ee80000300a00 */
[----:B------:R-:W-:Y:S04]  /*3b3e0*/  STL [R1+0x8bd0], R0 ;  /* 0x008bd00001007387 */ /* 0x000fe80000100800 */
[----:B------:R-:W4:Y:S04]  /*3b3f0*/  LDL.LU.64 R6, [R1+0x8d98] ;  /* 0x008d980001067983 */ /* 0x000f280000300a00 */
[----:B------:R-:W4:Y:S04]  /*3b400*/  LDL.LU.64 R4, [R1+0x8d90] ;  /* 0x008d900001047983 */ /* 0x000f280000300a00 */
[----:B------:R-:W-:Y:S04]  /*3b410*/  STL.64 [R1+0x1e90], R16 ;  /* 0x001e901001007387 */ /* 0x000fe80000100a00 */
[----:B------:R0:W-:Y:S04]  /*3b420*/  STL.64 [R1+0x1e98], R18 ;  /* 0x001e981201007387 */ /* 0x0001e80000100a00 */
[----:B0-----:R-:W4:Y:S01]  /*3b430*/  LDL.LU.64 R18, [R1+0x8d88] ;  /* 0x008d880001127983 */ /* 0x001f220000300a00 */
[C---:B--2---:R-:W-:Y:S08]  /*3b440*/  HMMA.16816.F32 R20, R12.reuse, R22, R8 ;  /* 0x000000160c14723c */ /* 0x044ff00000001808 */
[----:B----4-:R-:W-:Y:S01]  /*3b450*/  HMMA.16816.F32 R4, R12, R18, R4 ;  /* 0x000000120c04723c */ /* 0x010fe20000001804 */
[----:B------:R-:W-:-:S15]  /*3b460*/  IMAD.MOV.U32 R0, RZ, RZ, R18 ;  /* 0x000000ffff007224 */ /* 0x000fde00078e0012 */
[----:B------:R-:W-:-:S03]  /*3b470*/  NOP ;  /* 0x0000000000007918 */ /* 0x000fc60000000000 */
[----:B------:R0:W-:Y:S04]  /*3b480*/  STL.64 [R1+0x1e80], R4 ;  /* 0x001e800401007387 */ /* 0x0001e80000100a00 */
[----:B------:R1:W-:Y:S04]  /*3b490*/  STL.64 [R1+0x1e88], R6 ;  /* 0x001e880601007387 */ /* 0x0003e80000100a00 */
[----:B0-----:R-:W2:Y:S04]  /*3b4a0*/  LDL.LU.64 R4, [R1+0x1e20] ;  /* 0x001e200001047983 */ /* 0x001ea80000300a00 */
[----:B-1----:R-:W2:Y:S04]  /*3b4b0*/  LDL.LU.64 R6, [R1+0x1e28] ;  /* 0x001e280001067983 */ /* 0x002ea80000300a00 */
[----:B------:R-:W4:Y:S04]  /*3b4c0*/  LDL.LU.64 R16, [R1+0x1e10] ;  /* 0x001e100001107983 */ /* 0x000f280000300a00 */
[----:B------:R-:W4:Y:S04]  /*3b4d0*/  LDL.LU.64 R18, [R1+0x1e18] ;  /* 0x001e180001127983 */ /* 0x000f280000300a00 */
[----:B------:R-:W2:Y:S04]  /*3b4e0*/  LDL.LU.64 R10, [R1+0x8d80] ;  /* 0x008d8000010a7983 */ /* 0x000ea80000300a00 */
[----:B------:R-:W2:Y:S04]  /*3b4f0*/  LDL.LU.64 R8, [R1+0x8d78] ;  /* 0x008d780001087983 */ /* 0x000ea80000300a00 */
        /* <DEDUP_REMOVED lines=14> */
[----:B0-----:R-:W3:Y:S04]  /*3b5e0*/  LDL.LU.64 R22, [R1+0x8d50] ;  /* 0x008d500001167983 */ /* 0x001ee80000300a00 */
[----:B------:R-:W2:Y:S01]  /*3b5f0*/  LDL.LU.64 R20, [R1+0x8d48] ;  /* 0x008d480001147983 */ /* 0x000ea20000300a00 */
[----:B------:R-:W-:-:S02]  /*3b600*/  IMAD.MOV.U32 R2, RZ, RZ, R28 ;  /* 0x000000ffff027224 */ /* 0x000fc400078e001c */
[----:B------:R-:W-:Y:S02]  /*3b610*/  IMAD.MOV.U32 R3, RZ, RZ, R29 ;  /* 0x000000ffff037224 */ /* 0x000fe400078e001d */
[----:B------:R-:W3:Y:S01]  /*3b620*/  LDL.LU.64 R28, [R1+0x8d40] ;  /* 0x008d4000011c7983 */ /* 0x000ee20000300a00 */
[C---:B--2---:R-:W-:Y:S08]  /*3b630*/  HMMA.16816.F32 R8, R12.reuse, R20, R8 ;  /* 0x000000140c08723c */ /* 0x044ff00000001808 */
[----:B---3--:R-:W-:Y:S11]  /*3b640*/  HMMA.16816.F32 R24, R12, R22, R24 ;  /* 0x000000160c18723c */ /* 0x008ff60000001818 */
[----:B------:R-:W-:Y:S04]  /*3b650*/  STL.64 [R1+0x1e40], R8 ;  /* 0x001e400801007387 */ /* 0x000fe80000100a00 */
[----:B------:R-:W-:Y:S04]  /*3b660*/  STL.64 [R1+0x1e48], R10 ;  /* 0x001e480a01007387 */ /* 0x000fe80000100a00 */
[----:B------:R-:W-:Y:S04]  /*3b670*/  STL.64 [R1+0x1e30], R24 ;  /* 0x001e301801007387 */ /* 0x000fe80000100a00 */
[----:B------:R0:W-:Y:S04]  /*3b680*/  STL.64 [R1+0x1e38], R26 ;  /* 0x001e381a01007387 */ /* 0x0001e80000100a00 */
[----:B0-----:R-:W4:Y:S04]  /*3b690*/  LDL.LU.64 R26, [R1+0x8d38] ;  /* 0x008d3800011a7983 */ /* 0x001f280000300a00 */
[----:B------:R-:W2:Y:S01]  /*3b6a0*/  LDL.LU.64 R24, [R1+0x8d30] ;  /* 0x008d300001187983 */ /* 0x000ea20000300a00 */
[----:B------:R-:W-:-:S02]  /*3b6b0*/  IMAD.MOV.U32 R11, RZ, RZ, R20 ;  /* 0x000000ffff0b7224 */ /* 0x000fc400078e0014 */
[----:B------:R-:W-:Y:S02]  /*3b6c0*/  IMAD.MOV.U32 R10, RZ, RZ, R23 ;  /* 0x000000ffff0a7224 */ /* 0x000fe400078e0017 */
[----:B------:R-:W-:Y:S02]  /*3b6d0*/  IMAD.MOV.U32 R9, RZ, RZ, R21 ;  /* 0x000000ffff097224 */ /* 0x000fe400078e0015 */
[----:B------:R-:W-:Y:S01]  /*3b6e0*/  IMAD.MOV.U32 R8, RZ, RZ, R22 ;  /* 0x000000ffff087224 */ /* 0x000fe200078e0016 */
[----:B------:R-:W-:Y:S04]  /*3b6f0*/  STL.64 [R1+0x8c18], R10 ;  /* 0x008c180a01007387 */ /* 0x000fe80000100a00 */
[----:B------:R2:W-:Y:S02]  /*3b700*/  STL.64 [R1+0x8c10], R8 ;  /* 0x008c100801007387 */ /* 0x0005e40000100a00 */
[----:B--2---:R-:W-:-:S15]  /*3b710*/  HMMA.16816.F32 R8, R12, R24, R4 ;  /* 0x000000180c08723c */ /* 0x004fde0000001804 */
[----:B------:R-:W-:-:S04]  /*3b720*/  NOP ;  /* 0x0000000000007918 */ /* 0x000fc80000000000 */
[----:B------:R-:W-:Y:S04]  /*3b730*/  STL.64 [R1+0x1e20], R8 ;  /* 0x001e200801007387 */ /* 0x000fe80000100a00 */
[----:B------:R4:W-:Y:S02]  /*3b740*/  STL.64 [R1+0x1e28], R10 ;  /* 0x001e280a01007387 */ /* 0x0009e40000100a00 */
[----:B----4-:R-:W-:Y:S01]  /*3b750*/  HMMA.16816.F32 R8, R12, R26, R16 ;  /* 0x0000001a0c08723c */ /* 0x010fe20000001810 */
[----:B------:R-:W-:Y:S02]  /*3b760*/  IMAD.MOV.U32 R5, RZ, RZ, R24 ;  /* 0x000000ffff057224 */ /* 0x000fe400078e0018 */
[----:B------:R-:W-:Y:S02]  /*3b770*/  IMAD.MOV.U32 R4, RZ, RZ, R25 ;  /* 0x000000ffff047224 */ /* 0x000fe400078e0019 */
[----:B------:R-:W-:-:S02]  /*3b780*/  IMAD.MOV.U32 R7, RZ, RZ, R26 ;  /* 0x000000ffff077224 */ /* 0x000fc400078e001a */
[----:B------:R-:W-:-:S12]  /*3b790*/  IMAD.MOV.U32 R6, RZ, RZ, R27 ;  /* 0x000000ffff067224 */ /* 0x000fd800078e001b */
[----:B------:R-:W-:Y:S04]  /*3b7a0*/  STL.64 [R1+0x1e10], R8 ;  /* 0x001e100801007387 */ /* 0x000fe80000100a00 */
[----:B------:R-:W-:Y:S04]  /*3b7b0*/  STL.64 [R1+0x1e18], R10 ;  /* 0x001e180a01007387 */ /* 0x000fe80000100a00 */
[----:B------:R-:W2:Y:S04]  /*3b7c0*/  LDL.LU.64 R24, [R1+0x1d60] ;  /* 0x001d600001187983 */ /* 0x000ea80000300a00 */
[----:B------:R-:W3:Y:S04]  /*3b7d0*/  LDL.LU.64 R26, [R1+0x1d68] ;  /* 0x001d6800011a7983 */ /* 0x000ee80000300a00 */
[----:B---3--:R0:W-:Y:S04]  /*3b7e0*/  STL.64 [R1+0x8c58], R26 ;  /* 0x008c581a01007387 */ /* 0x0081e80000100a00 */
[----:B0-----:R-:W3:Y:S04]  /*3b7f0*/  LDL R26, [R1] ;  /* 0x00000000011a7983 */ /* 0x001ee80000100800 */
        /* <DEDUP_REMOVED lines=20> */
[----:B------:R-:W2:Y:S04]  /*3b940*/  LDL R18, [R1+0x40] ;  /* 0x0000400001127983 */ /* 0x000ea80000100800 */
[----:B------:R-:W2:Y:S04]  /*3b950*/  LDL R19, [R1+0x44] ;  /* 0x0000440001137983 */ /* 0x000ea80000100800 */
[----:B------:R-:W4:Y:S04]  /*3b960*/  LDL R16, [R1+0x48] ;  /* 0x0000480001107983 */ /* 0x000f280000100800 */
[----:B------:R-:W4:Y:S04]  /*3b970*/  LDL R17, [R1+0x4c] ;  /* 0x00004c0001117983 */ /* 0x000f280000100800 */
[----:B0-----:R-:W3:Y:S04]  /*3b980*/  LDL R24, [R1+0x38] ;  /* 0x0000380001187983 */ /* 0x001ee80000100800 */
[----:B------:R-:W3:Y:S04]  /*3b990*/  LDL R25, [R1+0x3c] ;  /* 0x00003c0001197983 */ /* 0x000ee80000100800 */
[----:B--2---:R-:W-:Y:S04]  /*3b9a0*/  STL.64 [R1+0x8d18], R18 ;  /* 0x008d181201007387 */ /* 0x004fe80000100a00 */
[----:B------:R-:W2:Y:S04]  /*3b9b0*/  LDL.LU.64 R8, [R1+0x1df0] ;  /* 0x001df00001087983 */ /* 0x000ea80000300a00 */
[----:B------:R-:W2:Y:S04]  /*3b9c0*/  LDL.LU.64 R10, [R1+0x1df8] ;  /* 0x001df800010a7983 */ /* 0x000ea80000300a00 */
[----:B--2---:R-:W-:Y:S04]  /*3b9d0*/  STL.64 [R1+0x8d28], R10 ;  /* 0x008d280a01007387 */ /* 0x004fe80000100a00 */
[----:B------:R0:W-:Y:S04]  /*3b9e0*/  STL.64 [R1+0x8d20], R8 ;  /* 0x008d200801007387 */ /* 0x0001e80000100a00 */
[----:B0-----:R-:W4:Y:S04]  /*3b9f0*/  LDL.LU.64 R8, [R1+0x1e00] ;  /* 0x001e000001087983 */ /* 0x001f280000300a00 */
[----:B------:R-:W4:Y:S04]  /*3ba00*/  LDL.LU.64 R10, [R1+0x1e08] ;  /* 0x001e0800010a7983 */ /* 0x000f280000300a00 */
[----:B---3--:R-:W-:Y:S04]  /*3ba10*/  STL.64 [R1+0x8d00], R26 ;  /* 0x008d001a01007387 */ /* 0x008fe80000100a00 */
[----:B------:R-:W-:Y:S04]  /*3ba20*/  STL.64 [R1+0x8c38], R6 ;  /* 0x008c380601007387 */ /* 0x000fe80000100a00 */
[----:B------:R0:W-:Y:S04]  /*3ba30*/  STL.64 [R1+0x8c30], R4 ;  /* 0x008c300401007387 */ /* 0x0001e80000100a00 */
[----:B0-----:R-:W2:Y:S04]  /*3ba40*/  LDL.LU.64 R4, [R1+0x1d50] ;  /* 0x001d500001047983 */ /* 0x001ea80000300a00 */
[----:B------:R-:W3:Y:S04]  /*3ba50*/  LDL.LU.64 R6, [R1+0x1d58] ;  /* 0x001d580001067983 */ /* 0x000ee80000300a00 */
[----:B---3--:R-:W-:Y:S04]  /*3ba60*/  STL.64 [R1+0x8c68], R6 ;  /* 0x008c680601007387 */ /* 0x008fe80000100a00 */
[----:B--2---:R0:W-:Y:S04]  /*3ba70*/  STL.64 [R1+0x8c60], R4 ;  /* 0x008c600401007387 */ /* 0x0041e80000100a00 */
        /* <DEDUP_REMOVED lines=21> */
[----:B------:R-:W3:Y:S01]  /*3bbd0*/  LDL.LU.64 R6, [R1+0x1dc8] ;  /* 0x001dc80001067983 */ /* 0x000ee20000300a00 */
[C---:B----4-:R-:W-:Y:S03]  /*3bbe0*/  HMMA.16816.F32 R16, R12.reuse, R16, R8 ;  /* 0x000000100c10723c */ /* 0x050fe60000001808 */
[----:B---3--:R-:W-:Y:S04]  /*3bbf0*/  STL.64 [R1+0x8cf8], R6 ;  /* 0x008cf80601007387 */ /* 0x008fe80000100a00 */
[----:B--2---:R0:W-:Y:S04]  /*3bc00*/  STL.64 [R1+0x8cf0], R4 ;  /* 0x008cf00401007387 */ /* 0x0041e80000100a00 */
        /* <DEDUP_REMOVED lines=10> */
[----:B------:R-:W-:Y:S04]  /*3bcb0*/  STL.64 [R1+0x1e00], R16 ;  /* 0x001e001001007387 */ /* 0x000fe80000100a00 */
[----:B------:R0:W-:Y:S04]  /*3bcc0*/  STL.64 [R1+0x1e08], R18 ;  /* 0x001e081201007387 */ /* 0x0001e80000100a00 */
[----:B0-----:R-:W4:Y:S01]  /*3bcd0*/  LDL.LU.64 R18, [R1+0x8d18] ;  /* 0x008d180001127983 */ /* 0x001f220000300a00 */
[C---:B--2---:R-:W-:Y:S08]  /*3bce0*/  HMMA.16816.F32 R24, R12.reuse, R24, R4 ;  /* 0x000000180c18723c */ /* 0x044ff00000001804 */
[----:B----4-:R-:W-:Y:S01]  /*3bcf0*/  HMMA.16816.F32 R16, R12, R18, R8 ;  /* 0x000000120c10723c */ /* 0x010fe20000001808 */
[----:B------:R-:W2:Y:S04]  /*3bd00*/  LDL.LU.64 R8, [R1+0x1d30] ;  /* 0x001d300001087983 */ /* 0x000ea80000300a00 */
[----:B------:R-:W2:-:S14]  /*3bd10*/  LDL.LU.64 R10, [R1+0x1d38] ;  /* 0x001d3800010a7983 */ /* 0x000e9c0000300a00 */
[----:B------:R0:W-:Y:S04]  /*3bd20*/  STL.64 [R1+0x1df0], R16 ;  /* 0x001df01001007387 */ /* 0x0001e80000100a00 */
[----:B------:R1:W-:Y:S04]  /*3bd30*/  STL.64 [R1+0x1df8], R18 ;  /* 0x001df81201007387 */ /* 0x0003e80000100a00 */
[----:B0-----:R-:W4:Y:S04]  /*3bd40*/  LDL.LU.64 R16, [R1+0x1d20] ;  /* 0x001d200001107983 */ /* 0x001f280000300a00 */
[----:B-1----:R-:W4:Y:S04]  /*3bd50*/  LDL.LU.64 R18, [R1+0x1d28] ;  /* 0x001d280001127983 */ /* 0x002f280000300a00 */
[----:B------:R-:W2:Y:S04]  /*3bd60*/  LDL.LU.64 R6, [R1+0x8d10] ;  /* 0x008d100001067983 */ /* 0x000ea80000300a00 */
[----:B------:R-:W2:Y:S04]  /*3bd70*/  LDL.LU.64 R4, [R1+0x8d08] ;  /* 0x008d080001047983 */ /* 0x000ea80000300a00 */
        /* <DEDUP_REMOVED lines=52> */
[C---:B--2---:R-:W-:Y:S08]  /*3c0c0*/  HMMA.16816.F32 R4, R12.reuse, R26, R4 ;  /* 0x0000001a0c04723c */ /* 0x044ff00000001804 */
[C---:B---3--:R-:W-:Y:S11]  /*3c0d0*/  HMMA.16816.F32 R20, R12.reuse, R24, R20 ;  /* 0x000000180c14723c */ /* 0x048ff60000001814 */
[----:B------:R-:W-:Y:S04]  /*3c0e0*/  STL.64 [R1+0x1d50], R4 ;  /* 0x001d500401007387 */ /* 0x000fe80000100a00 */
[----:B------:R0:W-:Y:S04]  /*3c0f0*/  STL.64 [R1+0x1d58], R6 ;  /* 0x001d580601007387 */ /* 0x0001e80000100a00 */
[----:B0-----:R-:W2:Y:S04]  /*3c100*/  LDL.LU.64 R6, [R1+0x8c38] ;  /* 0x008c380001067983 */ /* 0x001ea80000300a00 */
[----:B------:R-:W3:Y:S04]  /*3c110*/  LDL.LU.64 R4, [R1+0x8c30] ;  /* 0x008c300001047983 */ /* 0x000ee80000300a00 */
        /* <DEDUP_REMOVED lines=19> */
[----:B------:R0:W-:Y:S04]  /*3c250*/  STL.64 [R1+0x8a18], R20 ;  /* 0x008a181401007387 */ /* 0x0001e80000100a00 */
[----:B0-----:R-:W2:Y:S04]  /*3c260*/  LDL.LU.64 R20, [R1+0x1d00] ;  /* 0x001d000001147983 */ /* 0x001ea80000300a00 */
[----:B------:R-:W2:Y:S01]  /*3c270*/  LDL.LU.64 R22, [R1+0x1d08] ;  /* 0x001d080001167983 */ /* 0x000ea20000300a00 */
[C---:B---3--:R-:W-:Y:S08]  /*3c280*/  HMMA.16816.F32 R24, R12.reuse, R18, R24 ;  /* 0x000000120c18723c */ /* 0x048ff00000001818 */
[----:B--2---:R-:W-:Y:S11]  /*3c290*/  HMMA.16816.F32 R20, R12, R16, R20 ;  /* 0x000000100c14723c */ /* 0x004ff60000001814 */
[----:B------:R-:W-:Y:S04]  /*3c2a0*/  STL.64 [R1+0x1d10], R24 ;  /* 0x001d101801007387 */ /* 0x000fe80000100a00 */
[----:B------:R0:W-:Y:S02]  /*3c2b0*/  STL.64 [R1+0x1d18], R26 ;  /* 0x001d181a01007387 */ /* 0x0001e40000100a00 */
[----:B0-----:R-:W-:-:S02]  /*3c2c0*/  IMAD.MOV.U32 R26, RZ, RZ, R7 ;  /* 0x000000ffff1a7224 */ /* 0x001fc400078e0007 */
[----:B------:R-:W-:Y:S02]  /*3c2d0*/  IMAD.MOV.U32 R27, RZ, RZ, R6 ;  /* 0x000000ffff1b7224 */ /* 0x000fe400078e0006 */
[----:B------:R-:W-:Y:S01]  /*3c2e0*/  IMAD.MOV.U32 R24, RZ, RZ, R5 ;  /* 0x000000ffff187224 */ /* 0x000fe200078e0005 */
[----:B------:R0:W-:Y:S01]  /*3c2f0*/  STL.64 [R1+0x1d00], R20 ;  /* 0x001d001401007387 */ /* 0x0001e20000100a00 */
[----:B------:R-:W-:-:S03]  /*3c300*/  IMAD.MOV.U32 R25, RZ, RZ, R4 ;  /* 0x000000ffff197224 */ /* 0x000fc600078e0004 */
[----:B------:R-:W-:Y:S04]  /*3c310*/  STL.64 [R1+0x1d08], R22 ;  /* 0x001d081601007387 */ /* 0x000fe80000100a00 */
[----:B------:R-:W2:Y:S04]  /*3c320*/  LDL.LU.64 R4, [R1+0x1ce0] ;  /* 0x001ce00001047983 */ /* 0x000ea80000300a00 */
[----:B------:R-:W2:Y:S04]  /*3c330*/  LDL.LU.64 R6, [R1+0x1ce8] ;  /* 0x001ce80001067983 */ /* 0x000ea80000300a00 */
[----:B------:R1:W-:Y:S01]  /*3c340*/  STL.64 [R1+0x8b30], R26 ;  /* 0x008b301a01007387 */ /* 0x0003e20000100a00 */
[----:B0-----:R-:W-:-:S03]  /*3c350*/  IMAD.MOV.U32 R20, RZ, RZ, R11 ;  /* 0x000000ffff147224 */ /* 0x001fc600078e000b */
[----:B-1----:R-:W3:Y:S04]  /*3c360*/  LDL.LU R26, [R1+0x2284] ;  /* 0x00228400011a7983 */ /* 0x002ee80000300800 */
[----:B------:R-:W3:Y:S04]  /*3c370*/  LDL.LU R27, [R1+0x2280] ;  /* 0x00228000011b7983 */ /* 0x000ee80000300800 */
[----:B------:R0:W-:Y:S01]  /*3c380*/  STL.64 [R1+0x8b28], R24 ;  /* 0x008b281801007387 */ /* 0x0001e20000100a00 */
[----:B----4-:R-:W-:Y:S02]  /*3c390*/  IMAD.MOV.U32 R22, RZ, RZ, R8 ;  /* 0x000000ffff167224 */ /* 0x010fe400078e0008 */
[----:B------:R-:W-:-:S02]  /*3c3a0*/  IMAD.MOV.U32 R23, RZ, RZ, R10 ;  /* 0x000000ffff177224 */ /* 0x000fc400078e000a */
[----:B------:R-:W-:Y:S01]  /*3c3b0*/  IMAD.MOV.U32 R21, RZ, RZ, R9 ;  /* 0x000000ffff157224 */ /* 0x000fe200078e0009 */
[----:B0-----:R-:W4:Y:S04]  /*3c3c0*/  LDL.LU R24, [R1+0x227c] ;  /* 0x00227c0001187983 */ /* 0x001f280000300800 */
[----:B------:R-:W4:Y:S04]  /*3c3d0*/  LDL.LU R25, [R1+0x2278] ;  /* 0x0022780001197983 */ /* 0x000f280000300800 */
[----:B------:R-:W2:Y:S04]  /*3c3e0*/  LDL.LU R8, [R1+0x8bfc] ;  /* 0x008bfc0001087983 */ /* 0x000ea80000300800 */
[----:B------:R-:W2:Y:S04]  /*3c3f0*/  LDL.LU R10, [R1+0x8bf8] ;  /* 0x008bf800010a7983 */ /* 0x000ea80000300800 */
[----:B------:R-:W2:Y:S04]  /*3c400*/  LDL.LU R11, [R1+0x8bf4] ;  /* 0x008bf400010b7983 */ /* 0x000ea80000300800 */
[----:B------:R-:W2:Y:S04]  /*3c410*/  LDL.LU R9, [R1+0x8bf0] ;  /* 0x008bf00001097983 */ /* 0x000ea80000300800 */
[----:B------:R-:W-:Y:S04]  /*3c420*/  STL.64 [R1+0x8b40], R22 ;  /* 0x008b401601007387 */ /* 0x000fe80000100a00 */
[----:B------:R0:W-:Y:S04]  /*3c430*/  STL.64 [R1+0x8b38], R20 ;  /* 0x008b381401007387 */ /* 0x0001e80000100a00 */
[----:B0-----:R-:W3:Y:S04]  /*3c440*/  LDL.LU.64 R20, [R1+0x1cf0] ;  /* 0x001cf00001147983 */ /* 0x001ee80000300a00 */
[----:B------:R-:W3:Y:S04]  /*3c450*/  LDL.LU.64 R22, [R1+0x1cf8] ;  /* 0x001cf80001167983 */ /* 0x000ee80000300a00 */
[----:B------:R-:W-:Y:S04]  /*3c460*/  STL.64 [R1+0x8a30], R18 ;  /* 0x008a301201007387 */ /* 0x000fe80000100a00 */
[----:B------:R0:W-:Y:S04]  /*3c470*/  STL.64 [R1+0x8a28], R16 ;  /* 0x008a281001007387 */ /* 0x0001e80000100a00 */
[----:B0-----:R-:W4:Y:S04]  /*3c480*/  LDL.LU.64 R16, [R1+0x930] ;  /* 0x0009300001107983 */ /* 0x001f280000300a00 */
[----:B------:R-:W4:Y:S01]  /*3c490*/  LDL.LU.64 R18, [R1+0x938] ;  /* 0x0009380001127983 */ /* 0x000f220000300a00 */
[C---:B--2---:R-:W-:Y:S08]  /*3c4a0*/  HMMA.16816.F32 R4, R12.reuse, R8, R4 ;  /* 0x000000080c04723c */ /* 0x044ff00000001804 */
[----:B---3--:R-:W-:-:S15]  /*3c4b0*/  HMMA.16816.F32 R20, R12, R10, R20 ;  /* 0x0000000a0c14723c */ /* 0x008fde0000001814 */
[----:B------:R-:W-:-:S04]  /*3c4c0*/  NOP ;  /* 0x0000000000007918 */ /* 0x000fc80000000000 */
[----:B------:R-:W-:Y:S04]  /*3c4d0*/  STL.64 [R1+0x1cf0], R20 ;  /* 0x001cf01401007387 */ /* 0x000fe80000100a00 */
[----:B------:R0:W-:Y:S02]  /*3c4e0*/  STL.64 [R1+0x1cf8], R22 ;  /* 0x001cf81601007387 */ /* 0x0001e40000100a00 */
[----:B0-----:R-:W-:Y:S02]  /*3c4f0*/  IMAD.MOV.U32 R22, RZ, RZ, R2 ;  /* 0x000000ffff167224 */ /* 0x001fe400078e0002 */
[----:B------:R-:W-:Y:S01]  /*3c500*/  IMAD.MOV.U32 R23, RZ, RZ, R3 ;  /* 0x000000ffff177224 */ /* 0x000fe200078e0003 */
[----:B------:R-:W4:Y:S04]  /*3c510*/  LDL.LU R2, [R1+0x8bec] ;  /* 0x008bec0001027983 */ /* 0x000f280000300800 */
[----:B------:R-:W4:Y:S04]  /*3c520*/  LDL.LU R3, [R1+0x8be8] ;  /* 0x008be80001037983 */ /* 0x000f280000300800 */
[----:B------:R-:W-:Y:S04]  /*3c530*/  STL.64 [R1+0x1ce0], R4 ;  /* 0x001ce00401007387 */ /* 0x000fe80000100a00 */
[----:B------:R0:W-:Y:S04]  /*3c540*/  STL.64 [R1+0x1ce8], R6 ;  /* 0x001ce80601007387 */ /* 0x0001e80000100a00 */
[----:B0-----:R-:W2:Y:S04]  /*3c550*/  LDL.LU.64 R6, [R1+0x8be0] ;  /* 0x008be00001067983 */ /* 0x001ea80000300a00 */
[----:B------:R-:W3:Y:S04]  /*3c560*/  LDL.LU.64 R4, [R1+0x8bd8] ;  /* 0x008bd80001047983 */ /* 0x000ee80000300a00 */
[----:B------:R-:W2:Y:S04]  /*3c570*/  LDL.64 R20, [R1+0x78] ;  /* 0x0000780001147983 */ /* 0x000ea80000100a00 */
[----:B------:R-:W-:Y:S04]  /*3c580*/  STL.64 [R1+0x8b70], R22 ;  /* 0x008b701601007387 */ /* 0x000fe80000100a00 */
[----:B--2---:R0:W-:Y:S04]  /*3c590*/  STL.64 [R1+0x8b68], R20 ;  /* 0x008b681401007387 */ /* 0x0041e80000100a00 */
[----:B0-----:R-:W3:Y:S04]  /*3c5a0*/  LDL.LU.64 R20, [R1+0x1cc0] ;  /* 0x001cc00001147983 */ /* 0x001ee80000300a00 */
[----:B------:R-:W3:Y:S04]  /*3c5b0*/  LDL.LU.64 R22, [R1+0x1cc8] ;  /* 0x001cc80001167983 */ /* 0x000ee80000300a00 */
[----:B------:R-:W-:Y:S04]  /*3c5c0*/  STL.64 [R1+0x8a00], R10 ;  /* 0x008a000a01007387 */ /* 0x000fe80000100a00 */
[----:B------:R0:W-:Y:S04]  /*3c5d0*/  STL.64 [R1+0x89f8], R8 ;  /* 0x0089f80801007387 */ /* 0x0001e80000100a00 */
[----:B0-----:R-:W2:Y:S04]  /*3c5e0*/  LDL.LU.64 R8, [R1+0x1cd0] ;  /* 0x001cd00001087983 */ /* 0x001ea80000300a00 */
[----:B------:R-:W2:Y:S02]  /*3c5f0*/  LDL.LU.64 R10, [R1+0x1cd8] ;  /* 0x001cd800010a7983 */ /* 0x000ea40000300a00 */
[----:B--2---:R-:W-:-:S15]  /*3c600*/  HMMA.16816.F32 R8, R12, R6, R8 ;  /* 0x000000060c08723c */ /* 0x004fde0000001808 */
[----:B------:R-:W-:-:S04]  /*3c610*/  NOP ;  /* 0x0000000000007918 */ /* 0x000fc80000000000 */
[----:B------:R-:W-:Y:S04]  /*3c620*/  STL.64 [R1+0x1cd0], R8 ;  /* 0x001cd00801007387 */ /* 0x000fe80000100a00 */
[----:B------:R3:W-:Y:S02]  /*3c630*/  STL.64 [R1+0x1cd8], R10 ;  /* 0x001cd80a01007387 */ /* 0x0007e40000100a00 */
[----:B---3--:R-:W-:Y:S02]  /*3c640*/  HMMA.16816.F32 R8, R12, R4, R20 ;  /* 0x000000040c08723c */ /* 0x008fe40000001814 */
[----:B------:R-:W2:-:S15]  /*3c650*/  LDL R22, [R1+0x80] ;  /* 0x0000800001167983 */ /* 0x000e9e0000100800 */
[----:B------:R-:W-:Y:S02]  /*3c660*/  NOP ;  /* 0x0000000000007918 */ /* 0x000fe40000000000 */
[----:B------:R-:W-:Y:S04]  /*3c670*/  STL.64 [R1+0x1cc0], R8 ;  /* 0x001cc00801007387 */ /* 0x000fe80000100a00 */
[----:B------:R-:W-:Y:S04]  /*3c680*/  STL.64 [R1+0x1cc8], R10 ;  /* 0x001cc80a01007387 */ /* 0x000fe80000100a00 */
[----:B------:R-:W2:Y:S01]  /*3c690*/  LDL R23, [R1+0x84] ;  /* 0x0000840001177983 */ /* 0x000ea20000100800 */
[----:B------:R-:W-:-:S03]  /*3c6a0*/  IMAD.MOV.U32 R20, RZ, RZ, R0 ;  /* 0x000000ffff147224 */ /* 0x000fc600078e0000 */
[----:B--2---:R-:W-:Y:S04]  /*3c6b0*/  STL.64 [R1+0x8b88], R22 ;  /* 0x008b881601007387 */ /* 0x004fe80000100a00 */
[----:B------:R-:W-:Y:S04]  /*3c6c0*/  STL.64 [R1+0x89e0], R6 ;  /* 0x0089e00601007387 */ /* 0x000fe80000100a00 */
[----:B------:R4:W-:Y:S04]  /*3c6d0*/  STL.64 [R1+0x89d8], R4 ;  /* 0x0089d80401007387 */ /* 0x0009e80000100a00 */
[----:B------:R-:W2:Y:S01]  /*3c6e0*/  LDL.LU R0, [R1+0x8bd0] ;  /* 0x008bd00001007983 */ /* 0x000ea20000300800 */
[----:B----4-:R-:W-:-:S15]  /*3c6f0*/  HMMA.16816.F32 R4, R12, R2, R16 ;  /* 0x000000020c04723c */ /* 0x010fde0000001810 */
[----:B------:R-:W-:-:S04]  /*3c700*/  NOP ;  /* 0x0000000000007918 */ /* 0x000fc80000000000 */
[----:B------:R-:W-:Y:S04]  /*3c710*/  STL.64 [R1+0x930], R4 ;  /* 0x0009300401007387 */ /* 0x000fe80000100a00 */
[----:B------:R-:W-:Y:S04]  /*3c720*/  STL.64 [R1+0x938], R6 ;  /* 0x0009380601007387 */ /* 0x000fe80000100a00 */
[----:B------:R-:W3:Y:S04]  /*3c730*/  LDL R21, [R1+0x8c] ;  /* 0x00008c0001157983 */ /* 0x000ee80000100800 */
[----:B---3--:R0:W-:Y:S04]  /*3c740*/  STL.64 [R1+0x8ba0], R20 ;  /* 0x008ba01401007387 */ /* 0x0081e80000100a00 */
[----:B------:R-:W3:Y:S04]  /*3c750*/  LDL R22, [R1+0x90] ;  /* 0x0000900001167983 */ /* 0x000ee80000100800 */
[----:B------:R-:W3:Y:S01]  /*3c760*/  LDL R23, [R1+0x94] ;  /* 0x0000940001177983 */ /* 0x000ee20000100800 */
[----:B------:R-:W-:-:S02]  /*3c770*/  IMAD R12, R25, 0x100, R24 ;  /* 0x00000100190c7824 */ /* 0x000fc400078e0218 */
[----:B------:R-:W-:Y:S01]  /*3c780*/  IMAD R13, R27, 0x100, R26 ;  /* 0x000001001b0d7824 */ /* 0x000fe200078e021a */
[----:B0-----:R-:W4:Y:S04]  /*3c790*/  LDL R20, [R1+0x98] ;  /* 0x0000980001147983 */ /* 0x001f280000100800 */
[----:B------:R-:W4:Y:S01]  /*3c7a0*/  LDL.LU R14, [R1+0x2288] ;  /* 0x00228800010e7983 */ /* 0x000f220000300800 */
[----:B--2---:R-:W-:-:S03]  /*3c7b0*/  IMAD.MOV.U32 R21, RZ, RZ, R0 ;  /* 0x000000ffff157224 */ /* 0x004fc600078e0000 */
[----:B------:R-:W2:Y:S04]  /*3c7c0*/  LDL.LU R15, [R1+0x2294] ;  /* 0x00229400010f7983 */ /* 0x000ea80000300800 */
[----:B------:R-:W2:Y:S04]  /*3c7d0*/  LDL.LU R0, [R1+0x2290] ;  /* 0x0022900001007983 */ /* 0x000ea80000300800 */
[----:B---3--:R0:W-:Y:S04]  /*3c7e0*/  STL.64 [R1+0x8bb8], R22 ;  /* 0x008bb81601007387 */ /* 0x0081e80000100a00 */
[----:B0-----:R-:W4:Y:S04]  /*3c7f0*/  LDL.LU R23, [R1+0x228c] ;  /* 0x00228c0001177983 */ /* 0x001f280000300800 */
[----:B------:R-:W3:Y:S04]  /*3c800*/  LDL.LU.64 R24, [R1+0x1c50] ;  /* 0x001c500001187983 */ /* 0x000ee80000300a00 */
[----:B------:R-:W2:Y:S04]  /*3c810*/  LDL.LU.64 R26, [R1+0x1c58] ;  /* 0x001c5800011a7983 */ /* 0x000ea80000300a00 */
[----:B--2---:R-:W-:Y:S04]  /*3c820*/  STL.64 [R1+0x8b50], R26 ;  /* 0x008b501a01007387 */ /* 0x004fe80000100a00 */
[----:B---3--:R0:W-:Y:S04]  /*3c830*/  STL.64 [R1+0x8b48], R24 ;  /* 0x008b481801007387 */ /* 0x0081e80000100a00 */
        /* <DEDUP_REMOVED lines=18> */
[----:B----4-:R-:W-:-:S02]  /*3c960*/  IMAD R14, R14, 0x100, R23 ;  /* 0x000001000e0e7824 */ /* 0x010fc400078e0217 */
[----:B------:R-:W-:Y:S01]  /*3c970*/  IMAD R15, R0, 0x100, R15 ;  /* 0x00000100000f7824 */ /* 0x000fe200078e020f */
[----:B------:R-:W-:Y:S02]  /*3c980*/  F2FP.F16.E5M2.UNPACK_B R12, R12 ;  /* 0x0000000cff0c723e */ /* 0x000fe400020004ff */
[----:B------:R-:W-:Y:S01]  /*3c990*/  F2FP.F16.E5M2.UNPACK_B R13, R13 ;  /* 0x0000000dff0d723e */ /* 0x000fe200020004ff */
[----:B---3--:R-:W-:Y:S04]  /*3c9a0*/  STL.64 [R1+0x8bc8], R26 ;  /* 0x008bc81a01007387 */ /* 0x008fe80000100a00 */
[----:B--2---:R0:W-:Y:S04]  /*3c9b0*/  STL.64 [R1+0x8bc0], R24 ;  /* 0x008bc01801007387 */ /* 0x0041e80000100a00 */
[----:B0-----:R-:W2:Y:S04]  /*3c9c0*/  LDL.LU.64 R24, [R1+0x1cb0] ;  /* 0x001cb00001187983 */ /* 0x001ea80000300a00 */
[----:B------:R-:W2:Y:S01]  /*3c9d0*/  LDL.LU.64 R26, [R1+0x1cb8] ;  /* 0x001cb800011a7983 */ /* 0x000ea20000300a00 */
[----:B------:R-:W-:-:S02]  /*3c9e0*/  F2FP.F16.E5M2.UNPACK_B R14, R14 ;  /* 0x0000000eff0e723e */ /* 0x000fc400020004ff */
        /* <DEDUP_REMOVED lines=58> */
[C---:B--2---:R-:W-:Y:S11]  /*3cd90*/  HMMA.16816.F32 R4, R12.reuse, R26, R4 ;  /* 0x0000001a0c04723c */ /* 0x044ff60000001804 */
        /* <DEDUP_REMOVED lines=27> */
[----:B------:R-:W3:Y:S04]  /*3cf50*/  LDL R10, [R1+0x40] ;  /* 0x00004000010a7983 */ /* 0x000ee80000100800 */
[----:B------:R-:W3:Y:S04]  /*3cf60*/  LDL R11, [R1+0x44] ;  /* 0x00004400010b7983 */ /* 0x000ee80000100800 */
[----:B------:R-:W4:Y:S04]  /*3cf70*/  LDL R8, [R1+0x48] ;  /* 0x0000480001087983 */ /* 0x000f280000100800 */
[----:B------:R-:W4:Y:S04]  /*3cf80*/  LDL R9, [R1+0x4c] ;  /* 0x00004c0001097983 */ /* 0x000f280000100800 */
[----:B0-----:R-:W2:Y:S04]  /*3cf90*/  LDL R24, [R1+0x38] ;  /* 0x0000380001187983 */ /* 0x001ea80000100800 */
[----:B------:R-:W2:Y:S04]  /*3cfa0*/  LDL R25, [R1+0x3c] ;  /* 0x00003c0001197983 */ /* 0x000ea80000100800 */
[----:B---3--:R-:W-:Y:S04]  /*3cfb0*/  STL.64 [R1+0x8b10], R10 ;  /* 0x008b100a01007387 */ /* 0x008fe80000100a00 */
[----:B------:R-:W3:Y:S04]  /*3cfc0*/  LDL.LU.64 R4, [R1+0x1c00] ;  /* 0x001c000001047983 */ /* 0x000ee80000300a00 */
[----:B------:R-:W2:Y:S04]  /*3cfd0*/  LDL.LU.64 R6, [R1+0x1c08] ;  /* 0x001c080001067983 */ /* 0x000ea80000300a00 */
[----:B--2---:R-:W-:Y:S04]  /*3cfe0*/  STL.64 [R1+0x8b20], R6 ;  /* 0x008b200601007387 */ /* 0x004fe80000100a00 */
[----:B---3--:R0:W-:Y:S04]  /*3cff0*/  STL.64 [R1+0x8b18], R4 ;  /* 0x008b180401007387 */ /* 0x0081e80000100a00 */
[----:B0-----:R-:W4:Y:S04]  /*3d000*/  LDL.LU.64 R4, [R1+0x1c10] ;  /* 0x001c100001047983 */ /* 0x001f280000300a00 */
[----:B------:R-:W4:Y:S04]  /*3d010*/  LDL.LU.64 R6, [R1+0x1c18] ;  /* 0x001c180001067983 */ /* 0x000f280000300a00 */
[----:B------:R-:W-:Y:S04]  /*3d020*/  STL.64 [R1+0x8af8], R26 ;  /* 0x008af81a01007387 */ /* 0x000fe80000100a00 */
[----:B------:R-:W2:Y:S04]  /*3d030*/  LDL.LU.64 R16, [R1+0x1b60] ;  /* 0x001b600001107983 */ /* 0x000ea80000300a00 */
        /* <DEDUP_REMOVED lines=40> */
[----:B0-----:R-:W4:Y:S04]  /*3d2c0*/  LDL.LU.64 R10, [R1+0x8b10] ;  /* 0x008b1000010a7983 */ /* 0x001f280000300a00 */
[----:B------:R-:W3:Y:S01]  /*3d2d0*/  LDL.LU.64 R8, [R1+0x1b40] ;  /* 0x001b400001087983 */ /* 0x000ee20000300a00 */
[C---:B--2---:R-:W-:Y:S08]  /*3d2e0*/  HMMA.16816.F32 R24, R12.reuse, R24, R16 ;  /* 0x000000180c18723c */ /* 0x044ff00000001810 */
[----:B----4-:R-:W-:Y:S01]  /*3d2f0*/  HMMA.16816.F32 R4, R12, R10, R4 ;  /* 0x0000000a0c04723c */ /* 0x010fe20000001804 */
[----:B------:R-:W2:-:S15]  /*3d300*/  LDL.LU.64 R10, [R1+0x1b48] ;  /* 0x001b4800010a7983 */ /* 0x000e9e0000300a00 */
[----:B------:R-:W-:-:S03]  /*3d310*/  NOP ;  /* 0x0000000000007918 */ /* 0x000fc60000000000 */
        /* <DEDUP_REMOVED lines=70> */
[----:B0-----:R-:W3:Y:S04]  /*3d780*/  LDL.LU R24, [R1+0x22a4] ;  /* 0x0022a40001187983 */ /* 0x001ee80000300800 */
[----:B------:R-:W3:Y:S01]  /*3d790*/  LDL.LU R25, [R1+0x22a0] ;  /* 0x0022a00001197983 */ /* 0x000ee20000300800 */
[----:B--2---:R-:W-:-:S15]  /*3d7a0*/  HMMA.16816.F32 R8, R12, R22, R8 ;  /* 0x000000160c08723c */ /* 0x004fde0000001808 */
[----:B------:R-:W-:-:S04]  /*3d7b0*/  NOP ;  /* 0x0000000000007918 */ /* 0x000fc80000000000 */
[----:B------:R0:W-:Y:S04]  /*3d7c0*/  STL.64 [R1+0x1b40], R8 ;  /* 0x001b400801007387 */ /* 0x0001e80000100a00 */
[----:B------:R1:W-:Y:S04]  /*3d7d0*/  STL.64 [R1+0x1b48], R10 ;  /* 0x001b480a01007387 */ /* 0x0003e80000100a00 */
[----:B0-----:R-:W2:Y:S04]  /*3d7e0*/  LDL.LU.64 R8, [R1+0x1b10] ;  /* 0x001b100001087983 */ /* 0x001ea80000300a00 */
[----:B-1----:R-:W2:Y:S01]  /*3d7f0*/  LDL.LU.64 R10, [R1+0x1b18] ;  /* 0x001b1800010a7983 */ /* 0x002ea20000300a00 */
[----:B----4-:R-:W-:-:S15]  /*3d800*/  HMMA.16816.F32 R4, R12, R20, R4 ;  /* 0x000000140c04723c */ /* 0x010fde0000001804 */
[----:B------:R-:W-:-:S04]  /*3d810*/  NOP ;  /* 0x0000000000007918 */ /* 0x000fc80000000000 */
[----:B------:R-:W-:Y:S04]  /*3d820*/  STL.64 [R1+0x1b30], R4 ;  /* 0x001b300401007387 */ /* 0x000fe80000100a00 */
[----:B------:R-:W-:Y:S04]  /*3d830*/  STL.64 [R1+0x1b38], R6 ;  /* 0x001b380601007387 */ /* 0x000fe80000100a00 */
[----:B--2---:R-:W-:Y:S04]  /*3d840*/  STL.64 [R1+0x8a10], R10 ;  /* 0x008a100a01007387 */ /* 0x004fe80000100a00 */
[----:B------:R0:W-:Y:S04]  /*3d850*/  STL.64 [R1+0x8a08], R8 ;  /* 0x008a080801007387 */ /* 0x0001e80000100a00 */
[----:B0-----:R-:W2:Y:S04]  /*3d860*/  LDL.LU.64 R8, [R1+0x1b20] ;  /* 0x001b200001087983 */ /* 0x001ea80000300a00 */
[----:B------:R-:W2:Y:S04]  /*3d870*/  LDL.LU.64 R10, [R1+0x1b28] ;  /* 0x001b2800010a7983 */ /* 0x000ea80000300a00 */
[----:B------:R-:W4:Y:S04]  /*3d880*/  LDL.LU.64 R4, [R1+0x1af0] ;  /* 0x001af00001047983 */ /* 0x000f280000300a00 */
[----:B------:R-:W2:Y:S04]  /*3d890*/  LDL.LU.64 R6, [R1+0x1af8] ;  /* 0x001af80001067983 */ /* 0x000ea80000300a00 */
[----:B--2---:R-:W-:Y:S04]  /*3d8a0*/  STL.64 [R1+0x89f0], R6 ;  /* 0x0089f00601007387 */ /* 0x004fe80000100a00 */
[----:B----4-:R0:W-:Y:S04]  /*3d8b0*/  STL.64 [R1+0x89e8], R4 ;  /* 0x0089e80401007387 */ /* 0x0101e80000100a00 */
[----:B0-----:R-:W2:Y:S04]  /*3d8c0*/  LDL.LU.64 R4, [R1+0x1b00] ;  /* 0x001b000001047983 */ /* 0x001ea80000300a00 */
[----:B------:R-:W2:Y:S04]  /*3d8d0*/  LDL.LU.64 R6, [R1+0x1b08] ;  /* 0x001b080001067983 */ /* 0x000ea80000300a00 */
[----:B------:R-:W4:Y:S04]  /*3d8e0*/  LDL.LU R26, [R1+0x22ac] ;  /* 0x0022ac00011a7983 */ /* 0x000f280000300800 */
[----:B------:R-:W4:Y:S01]  /*3d8f0*/  LDL.LU R27, [R1+0x22a8] ;  /* 0x0022a800011b7983 */ /* 0x000f220000300800 */
[C---:B------:R-:W-:Y:S03]  /*3d900*/  HMMA.16816.F32 R8, R12.reuse, R18, R8 ;  /* 0x000000120c08723c */ /* 0x040fe60000001808 */
[----:B----4-:R-:W-:Y:S04]  /*3d910*/  STL.64 [R1+0x89d0], R26 ;  /* 0x0089d01a01007387 */ /* 0x010fe80000100a00 */
[----:B---3--:R0:W-:Y:S04]  /*3d920*/  STL.64 [R1+0x89c8], R24 ;  /* 0x0089c81801007387 */ /* 0x0081e80000100a00 */
[----:B0-----:R-:W3:Y:S04]  /*3d930*/  LDL.LU.64 R24, [R1+0x1ae0] ;  /* 0x001ae00001187983 */ /* 0x001ee80000300a00 */
[----:B------:R-:W3:Y:S04]  /*3d940*/  LDL.LU.64 R26, [R1+0x1ae8] ;  /* 0x001ae800011a7983 */ /* 0x000ee80000300a00 */
[----:B------:R0:W-:Y:S04]  /*3d950*/  STL.64 [R1+0x88b0], R22 ;  /* 0x0088b01601007387 */ /* 0x0001e80000100a00 */
[----:B0-----:R-:W4:Y:S04]  /*3d960*/  LDL.LU R22, [R1+0x229c] ;  /* 0x00229c0001167983 */ /* 0x001f280000300800 */
[----:B------:R-:W4:Y:S04]  /*3d970*/  LDL.LU R23, [R1+0x2298] ;  /* 0x0022980001177983 */ /* 0x000f280000300800 */
[----:B------:R-:W-:Y:S04]  /*3d980*/  STL.64 [R1+0x88a8], R20 ;  /* 0x0088a81401007387 */ /* 0x000fe80000100a00 */
        /* <DEDUP_REMOVED lines=25> */
[----:B------:R-:W3:Y:S04]  /*3db20*/  LDL.LU.64 R4, [R1+0x89d8] ;  /* 0x0089d80001047983 */ /* 0x000ee80000300a00 */
[----:B------:R-:W-:Y:S04]  /*3db30*/  STL.64 [R1+0x8880], R10 ;  /* 0x0088800a01007387 */ /* 0x000fe80000100a00 */
[----:B------:R0:W-:Y:S04]  /*3db40*/  STL.64 [R1+0x8878], R8 ;  /* 0x0088780801007387 */ /* 0x0001e80000100a00 */
[----:B0-----:R-:W4:Y:S04]  /*3db50*/  LDL.LU.64 R8, [R1+0x920] ;  /* 0x0009200001087983 */ /* 0x001f280000300a00 */
[----:B------:R-:W4:Y:S01]  /*3db60*/  LDL.LU.64 R10, [R1+0x928] ;  /* 0x00092800010a7983 */ /* 0x000f220000300a00 */
[C---:B--2---:R-:W-:Y:S08]  /*3db70*/  HMMA.16816.F32 R24, R12.reuse, R6, R24 ;  /* 0x000000060c18723c */ /* 0x044ff00000001818 */
[C---:B---3--:R-:W-:Y:S11]  /*3db80*/  HMMA.16816.F32 R16, R12.reuse, R4, R16 ;  /* 0x000000040c10723c */ /* 0x048ff60000001810 */
[----:B------:R-:W-:Y:S04]  /*3db90*/  STL.64 [R1+0x1ae0], R24 ;  /* 0x001ae01801007387 */ /* 0x000fe80000100a00 */
[----:B------:R0:W-:Y:S04]  /*3dba0*/  STL.64 [R1+0x1ae8], R26 ;  /* 0x001ae81a01007387 */ /* 0x0001e80000100a00 */
[----:B0-----:R-:W2:Y:S04]  /*3dbb0*/  LDL.LU.64 R26, [R1+0x89d0] ;  /* 0x0089d000011a7983 */ /* 0x001ea80000300a00 */
[----:B------:R-:W3:Y:S04]  /*3dbc0*/  LDL.LU.64 R24, [R1+0x89c8] ;  /* 0x0089c80001187983 */ /* 0x000ee80000300a00 */
[----:B------:R-:W-:Y:S04]  /*3dbd0*/  STL [R1+0x8864], R6 ;  /* 0x0088640601007387 */ /* 0x000fe80000100800 */
[----:B------:R-:W-:Y:S04]  /*3dbe0*/  STL [R1+0x8860], R7 ;  /* 0x0088600701007387 */ /* 0x000fe80000100800 */
[----:B------:R-:W-:Y:S04]  /*3dbf0*/  STL.64 [R1+0x1ad0], R16 ;  /* 0x001ad01001007387 */ /* 0x000fe80000100a00 */
[----:B------:R0:W-:Y:S04]  /*3dc00*/  STL.64 [R1+0x1ad8], R18 ;  /* 0x001ad81201007387 */ /* 0x0001e80000100a00 */
[----:B0-----:R-:W2:Y:S04]  /*3dc10*/  LDL.64 R18, [R1+0x80] ;  /* 0x0000800001127983 */ /* 0x001ea80000100a00 */
[----:B------:R-:W-:Y:S04]  /*3dc20*/  STL [R1+0x886c], R4 ;  /* 0x00886c0401007387 */ /* 0x000fe80000100800 */
[----:B------:R4:W-:Y:S04]  /*3dc30*/  STL [R1+0x8868], R5 ;  /* 0x0088680501007387 */ /* 0x0009e80000100800 */
[----:B------:R-:W2:Y:S01]  /*3dc40*/  LDL R16, [R1+0x88] ;  /* 0x0000880001107983 */ /* 0x000ea20000100800 */
[----:B----4-:R-:W-:-:S15]  /*3dc50*/  HMMA.16816.F32 R4, R12, R2, R8 ;  /* 0x000000020c04723c */ /* 0x010fde0000001808 */
[----:B------:R-:W-:-:S04]  /*3dc60*/  NOP ;  /* 0x0000000000007918 */ /* 0x000fc80000000000 */
[----:B------:R0:W-:Y:S04]  /*3dc70*/  STL.64 [R1+0x920], R4 ;  /* 0x0009200401007387 */ /* 0x0001e80000100a00 */
[----:B------:R-:W-:Y:S04]  /*3dc80*/  STL.64 [R1+0x928], R6 ;  /* 0x0009280601007387 */ /* 0x000fe80000100a00 */
[----:B------:R-:W4:Y:S04]  /*3dc90*/  LDL R17, [R1+0x8c] ;  /* 0x00008c0001117983 */ /* 0x000f280000100800 */
[----:B------:R-:W4:Y:S01]  /*3dca0*/  LDL.LU R15, [R1+0x22b4] ;  /* 0x0022b400010f7983 */ /* 0x000f220000300800 */
[----:B---3--:R-:W-:-:S02]  /*3dcb0*/  IMAD R13, R25, 0x100, R24 ;  /* 0x00000100190d7824 */ /* 0x008fc400078e0218 */
[----:B------:R-:W-:Y:S01]  /*3dcc0*/  IMAD.MOV.U32 R25, RZ, RZ, R0 ;  /* 0x000000ffff197224 */ /* 0x000fe200078e0000 */
[----:B--2---:R-:W-:Y:S04]  /*3dcd0*/  STL.64 [R1+0x89a8], R18 ;  /* 0x0089a81201007387 */ /* 0x004fe80000100a00 */
[----:B----4-:R-:W-:Y:S04]  /*3dce0*/  STL.64 [R1+0x89a0], R16 ;  /* 0x0089a01001007387 */ /* 0x010fe80000100a00 */
[----:B------:R1:W-:Y:S04]  /*3dcf0*/  STL [R1+0x8874], R2 ;  /* 0x0088740201007387 */ /* 0x0003e80000100800 */
[----:B------:R2:W-:Y:S04]  /*3dd00*/  STL [R1+0x8870], R3 ;  /* 0x0088700301007387 */ /* 0x0005e80000100800 */
[----:B0-----:R-:W3:Y:S04]  /*3dd10*/  LDL.64 R4, [R1+0x58] ;  /* 0x0000580001047983 */ /* 0x001ee80000100a00 */
[----:B------:R-:W4:Y:S04]  /*3dd20*/  LDL R20, [R1+0x50] ;  /* 0x0000500001147983 */ /* 0x000f280000100800 */
[----:B------:R-:W4:Y:S04]  /*3dd30*/  LDL R21, [R1+0x54] ;  /* 0x0000540001157983 */ /* 0x000f280000100800 */
[----:B------:R-:W3:Y:S04]  /*3dd40*/  LDL R24, [R1+0x78] ;  /* 0x0000780001187983 */ /* 0x000ee80000100800 */
[----:B-1----:R-:W3:Y:S04]  /*3dd50*/  LDL R2, [R1+0x68] ;  /* 0x0000680001027983 */ /* 0x002ee80000100800 */
[----:B--2---:R-:W2:Y:S04]  /*3dd60*/  LDL R3, [R1+0x6c] ;  /* 0x00006c0001037983 */ /* 0x004ea80000100800 */
[----:B------:R-:W2:Y:S04]  /*3dd70*/  LDL.LU R0, [R1+0x89c0] ;  /* 0x0089c00001007983 */ /* 0x000ea80000300800 */
[----:B------:R-:W2:Y:S04]  /*3dd80*/  LDL.LU.64 R16, [R1+0x1ab0] ;  /* 0x001ab00001107983 */ /* 0x000ea80000300a00 */
[----:B------:R-:W2:Y:S04]  /*3dd90*/  LDL.LU.64 R18, [R1+0x1ab8] ;  /* 0x001ab80001127983 */ /* 0x000ea80000300a00 */
[----:B--2---:R-:W-:Y:S04]  /*3dda0*/  STL.64 [R1+0x89b8], R18 ;  /* 0x0089b81201007387 */ /* 0x004fe80000100a00 */
[----:B------:R0:W-:Y:S04]  /*3ddb0*/  STL.64 [R1+0x89b0], R16 ;  /* 0x0089b01001007387 */ /* 0x0001e80000100a00 */
[----:B0-----:R-:W2:Y:S04]  /*3ddc0*/  LDL.LU.64 R16, [R1+0x1ac0] ;  /* 0x001ac00001107983 */ /* 0x001ea80000300a00 */
[----:B------:R-:W2:Y:S04]  /*3ddd0*/  LDL.LU.64 R18, [R1+0x1ac8] ;  /* 0x001ac80001127983 */ /* 0x000ea80000300a00 */
[----:B------:R-:W2:Y:S04]  /*3dde0*/  LDL.LU.64 R8, [R1+0x1a90] ;  /* 0x001a900001087983 */ /* 0x000ea80000300a00 */
[----:B------:R-:W2:Y:S04]  /*3ddf0*/  LDL.LU.64 R10, [R1+0x1a98] ;  /* 0x001a9800010a7983 */ /* 0x000ea80000300a00 */
[----:B------:R-:W2:Y:S01]  /*3de00*/  LDL.64 R6, [R1+0x60] ;  /* 0x0000600001067983 */ /* 0x000ea20000100a00 */
[----:B------:R-:W-:-:S03]  /*3de10*/  IMAD R14, R27, 0x100, R26 ;  /* 0x000001001b0e7824 */ /* 0x000fc600078e021a */
[----:B------:R-:W3:Y:S01]  /*3de20*/  LDL.64 R26, [R1+0x70] ;  /* 0x00007000011a7983 */ /* 0x000ee20000100a00 */
[----:B------:R-:W-:-:S03]  /*3de30*/  IMAD R12, R23, 0x100, R22 ;  /* 0x00000100170c7824 */ /* 0x000fc600078e0216 */
[----:B--2---:R-:W-:Y:S04]  /*3de40*/  STL.64 [R1+0x8988], R6 ;  /* 0x0089880601007387 */ /* 0x004fe80000100a00 */
[----:B---3--:R0:W-:Y:S04]  /*3de50*/  STL.64 [R1+0x8980], R4 ;  /* 0x0089800401007387 */ /* 0x0081e80000100a00 */
[----:B0-----:R-:W2:Y:S04]  /*3de60*/  LDL.LU.64 R4, [R1+0x1aa0] ;  /* 0x001aa00001047983 */ /* 0x001ea80000300a00 */
[----:B------:R-:W2:Y:S04]  /*3de70*/  LDL.LU.64 R6, [R1+0x1aa8] ;  /* 0x001aa80001067983 */ /* 0x000ea80000300a00 */
[----:B------:R-:W3:Y:S01]  /*3de80*/  LDL.64 R22, [R1+0x48] ;  /* 0x0000480001167983 */ /* 0x000ee20000100a00 */
[----:B------:R-:W-:Y:S01]  /*3de90*/  IMAD R15, R0, 0x100, R15 ;  /* 0x00000100000f7824 */ /* 0x000fe200078e020f */
[----:B------:R-:W-:-:S02]  /*3dea0*/  F2FP.F16.E5M2.UNPACK_B R12, R12 ;  /* 0x0000000cff0c723e */ /* 0x000fc400020004ff */
[----:B------:R-:W-:Y:S02]  /*3deb0*/  F2FP.F16.E5M2.UNPACK_B R13, R13 ;  /* 0x0000000dff0d723e */ /* 0x000fe400020004ff */
[----:B------:R-:W-:Y:S01]  /*3dec0*/  F2FP.F16.E5M2.UNPACK_B R14, R14 ;  /* 0x0000000eff0e723e */ /* 0x000fe200020004ff */
[----:B---3--:R0:W-:Y:S04]  /*3ded0*/  STL.64 [R1+0x8968], R22 ;  /* 0x0089681601007387 */ /* 0x0081e80000100a00 */
[----:B0-----:R-:W3:Y:S04]  /*3dee0*/  LDL R22, [R1+0x90] ;  /* 0x0000900001167983 */ /* 0x001ee80000100800 */
[----:B------:R-:W3:Y:S04]  /*3def0*/  LDL R23, [R1+0x94] ;  /* 0x0000940001177983 */ /* 0x000ee80000100800 */
[----:B----4-:R0:W-:Y:S04]  /*3df00*/  STL.64 [R1+0x8960], R20 ;  /* 0x0089601401007387 */ /* 0x0101e80000100a00 */
[----:B0-----:R-:W4:Y:S01]  /*3df10*/  LDL.64 R20, [R1+0x98] ;  /* 0x0000980001147983 */ /* 0x001f220000100a00 */
[----:B------:R-:W-:-:S07]  /*3df20*/  F2FP.F16.E5M2.UNPACK_B R15, R15 ;  /* 0x0000000fff0f723e */ /* 0x000fce00020004ff */
[----:B----4-:R-:W-:-:S15]  /*3df30*/  HMMA.16816.F32 R16, R12, R20, R16 ;  /* 0x000000140c10723c */ /* 0x010fde0000001810 */
[----:B------:R-:W-:-:S04]  /*3df40*/  NOP ;  /* 0x0000000000007918 */ /* 0x000fc80000000000 */
[----:B------:R-:W-:Y:S04]  /*3df50*/  STL.64 [R1+0x1ac0], R16 ;  /* 0x001ac01001007387 */ /* 0x000fe80000100a00 */
[----:B------:R0:W-:Y:S04]  /*3df60*/  STL.64 [R1+0x1ac8], R18 ;  /* 0x001ac81201007387 */ /* 0x0001e80000100a00 */
[----:B0-----:R-:W3:Y:S04]  /*3df70*/  LDL.LU.64 R18, [R1+0x89b8] ;  /* 0x0089b80001127983 */ /* 0x001ee80000300a00 */
[----:B------:R-:W3:Y:S01]  /*3df80*/  LDL.LU.64 R16, [R1+0x89b0] ;  /* 0x0089b00001107983 */ /* 0x000ee20000300a00 */
[----:B------:R-:W-:-:S05]  /*3df90*/  IMAD.MOV.U32 R0, RZ, RZ, R21 ;  /* 0x000000ffff007224 */ /* 0x000fca00078e0015 */
[----:B------:R-:W-:Y:S01]  /*3dfa0*/  STL [R1+0x8840], R0 ;  /* 0x0088400001007387 */ /* 0x000fe20000100800 */
[----:B---3--:R-:W-:Y:S03]  /*3dfb0*/  HMMA.16816.F32 R20, R12, R22, R16 ;  /* 0x000000160c14723c */ /* 0x008fe60000001810 */
[----:B------:R-:W3:Y:S04]  /*3dfc0*/  LDL.LU.64 R18, [R1+0x89a8] ;  /* 0x0089a80001127983 */ /* 0x000ee80000300a00 */
[----:B------:R-:W2:-:S12]  /*3dfd0*/  LDL.LU.64 R16, [R1+0x89a0] ;  /* 0x0089a00001107983 */ /* 0x000e980000300a00 */
[----:B------:R-:W-:Y:S04]  /*3dfe0*/  STL.64 [R1+0x1ab0], R20 ;  /* 0x001ab01401007387 */ /* 0x000fe80000100a00 */
[----:B------:R2:W-:Y:S02]  /*3dff0*/  STL.64 [R1+0x1ab8], R22 ;  /* 0x001ab81601007387 */ /* 0x0005e40000100a00 */
[C---:B--2---:R-:W-:Y:S08]  /*3e000*/  HMMA.16816.F32 R20, R12.reuse, R16, R4 ;  /* 0x000000100c14723c */ /* 0x044ff00000001804 */
[----:B---3--:R-:W-:Y:S01]  /*3e010*/  HMMA.16816.F32 R4, R12, R18, R8 ;  /* 0x000000120c04723c */ /* 0x008fe20000001808 */
[----:B------:R-:W-:-:S10]  /*3e020*/  IMAD.MOV.U32 R0, RZ, RZ, R19 ;  /* 0x000000ffff007224 */ /* 0x000fd400078e0013 */
[----:B------:R-:W-:Y:S04]  /*3e030*/  STL.64 [R1+0x1aa0], R20 ;  /* 0x001aa01401007387 */ /* 0x000fe80000100a00 */
[----:B------:R-:W-:Y:S04]  /*3e040*/  STL.64 [R1+0x1aa8], R22 ;  /* 0x001aa81601007387 */ /* 0x000fe80000100a00 */
[----:B------:R-:W2:Y:S04]  /*3e050*/  LDL.LU.64 R16, [R1+0x1a80] ;  /* 0x001a800001107983 */ /* 0x000ea80000300a00 */
[----:B------:R0:W-:Y:S04]  /*3e060*/  STL.64 [R1+0x1a90], R4 ;  /* 0x001a900401007387 */ /* 0x0001e80000100a00 */
[----:B------:R1:W-:Y:S04]  /*3e070*/  STL.64 [R1+0x1a98], R6 ;  /* 0x001a980601007387 */ /* 0x0003e80000100a00 */
[----:B------:R-:W2:Y:S04]  /*3e080*/  LDL.LU.64 R18, [R1+0x1a88] ;  /* 0x001a880001127983 */ /* 0x000ea80000300a00 */
[----:B0-----:R-:W3:Y:S04]  /*3e090*/  LDL.LU.64 R4, [R1+0x1a60] ;  /* 0x001a600001047983 */ /* 0x001ee80000300a00 */
[----:B-1----:R-:W4:Y:S04]  /*3e0a0*/  LDL.LU.64 R6, [R1+0x1a68] ;  /* 0x001a680001067983 */ /* 0x002f280000300a00 */
[----:B----4-:R-:W-:Y:S04]  /*3e0b0*/  STL.64 [R1+0x8998], R6 ;  /* 0x0089980601007387 */ /* 0x010fe80000100a00 */
[----:B---3--:R0:W-:Y:S04]  /*3e0c0*/  STL.64 [R1+0x8990], R4 ;  /* 0x0089900401007387 */ /* 0x0081e80000100a00 */
[----:B0-----:R-:W3:Y:S04]  /*3e0d0*/  LDL.LU.64 R4, [R1+0x1a70] ;  /* 0x001a700001047983 */ /* 0x001ee80000300a00 */
[----:B------:R-:W3:Y:S04]  /*3e0e0*/  LDL.LU.64 R6, [R1+0x1a78] ;  /* 0x001a780001067983 */ /* 0x000ee80000300a00 */
[----:B------:R-:W4:Y:S04]  /*3e0f0*/  LDL.LU.64 R20, [R1+0x1a40] ;  /* 0x001a400001147983 */ /* 0x000f280000300a00 */
[----:B------:R-:W4:Y:S01]  /*3e100*/  LDL.LU.64 R22, [R1+0x1a48] ;  /* 0x001a480001167983 */ /* 0x000f220000300a00 */
[C---:B--2---:R-:W-:Y:S08]  /*3e110*/  HMMA.16816.F32 R16, R12.reuse, R24, R16 ;  /* 0x000000180c10723c */ /* 0x044ff00000001810 */
[----:B---3--:R-:W-:Y:S01]  /*3e120*/  HMMA.16816.F32 R4, R12, R26, R4 ;  /* 0x0000001a0c04723c */ /* 0x008fe20000001804 */
[----:B----4-:R-:W-:Y:S04]  /*3e130*/  STL.64 [R1+0x8978], R22 ;  /* 0x0089781601007387 */ /* 0x010fe80000100a00 */
[----:B------:R0:W-:Y:S04]  /*3e140*/  STL.64 [R1+0x8970], R20 ;  /* 0x0089701401007387 */ /* 0x0001e80000100a00 */
[----:B0-----:R-:W2:Y:S04]  /*3e150*/  LDL.LU.64 R20, [R1+0x1a50] ;  /* 0x001a500001147983 */ /* 0x001ea80000300a00 */
[----:B------:R-:W2:Y:S04]  /*3e160*/  LDL.LU.64 R22, [R1+0x1a58] ;  /* 0x001a580001167983 */ /* 0x000ea80000300a00 */
[----:B------:R-:W3:Y:S04]  /*3e170*/  LDL.LU.64 R8, [R1+0x1a30] ;  /* 0x001a300001087983 */ /* 0x000ee80000300a00 */
[----:B------:R-:W3:Y:S04]  /*3e180*/  LDL.LU.64 R10, [R1+0x1a38] ;  /* 0x001a3800010a7983 */ /* 0x000ee80000300a00 */
[----:B------:R-:W-:Y:S04]  /*3e190*/  STL [R1+0x8844], R0 ;  /* 0x0088440001007387 */ /* 0x000fe80000100800 */
[----:B------:R0:W-:Y:S04]  /*3e1a0*/  STL.64 [R1+0x1a80], R16 ;  /* 0x001a801001007387 */ /* 0x0001e80000100a00 */
[----:B------:R1:W-:Y:S04]  /*3e1b0*/  STL.64 [R1+0x1a88], R18 ;  /* 0x001a881201007387 */ /* 0x0003e80000100a00 */
[----:B0-----:R-:W4:Y:S04]  /*3e1c0*/  LDL.LU.64 R16, [R1+0x1a20] ;  /* 0x001a200001107983 */ /* 0x001f280000300a00 */
[----:B-1----:R-:W4:Y:S04]  /*3e1d0*/  LDL.LU.64 R18, [R1+0x1a28] ;  /* 0x001a280001127983 */ /* 0x002f280000300a00 */
[----:B------:R-:W2:Y:S04]  /*3e1e0*/  LDL.64 R24, [R1+0x40] ;  /* 0x0000400001187983 */ /* 0x000ea80000100a00 */
[----:B------:R-:W-:Y:S04]  /*3e1f0*/  STL.64 [R1+0x1a70], R4 ;  /* 0x001a700401007387 */ /* 0x000fe80000100a00 */
[----:B------:R0:W-:Y:S04]  /*3e200*/  STL.64 [R1+0x1a78], R6 ;  /* 0x001a780601007387 */ /* 0x0001e80000100a00 */
[----:B0-----:R-:W2:Y:S04]  /*3e210*/  LDL.LU.64 R6, [R1+0x8998] ;  /* 0x0089980001067983 */ /* 0x001ea80000300a00 */
[----:B------:R-:W2:Y:S01]  /*3e220*/  LDL.LU.64 R4, [R1+0x8990] ;  /* 0x0089900001047983 */ /* 0x000ea20000300a00 */
[----:B------:R-:W-:-:S03]  /*3e230*/  IMAD.MOV.U32 R0, RZ, RZ, R27 ;  /* 0x000000ffff007224 */ /* 0x000fc600078e001b */
[----:B------:R-:W3:Y:S04]  /*3e240*/  LDL R26, [R1+0x38] ;  /* 0x00003800011a7983 */ /* 0x000ee80000100800 */
[----:B------:R-:W3:Y:S04]  /*3e250*/  LDL R27, [R1+0x3c] ;  /* 0x00003c00011b7983 */ /* 0x000ee80000100800 */
[----:B------:R-:W-:Y:S01]  /*3e260*/  STL [R1+0x8848], R0 ;  /* 0x0088480001007387 */ /* 0x000fe20000100800 */
        /* <DEDUP_REMOVED lines=17> */
[----:B------:R-:W3:Y:S02]  /*3e380*/  LDL.LU.64 R20, [R1+0x8960] ;  /* 0x0089600001147983 */ /* 0x000ee40000300a00 */
[----:B---3--:R-:W-:-:S15]  /*3e390*/  HMMA.16816.F32 R8, R12, R20, R8 ;  /* 0x000000140c08723c */ /* 0x008fde0000001808 */
[----:B------:R-:W-:-:S04]  /*3e3a0*/  NOP ;  /* 0x0000000000007918 */ /* 0x000fc80000000000 */
[----:B------:R-:W-:Y:S04]  /*3e3b0*/  STL.64 [R1+0x1a30], R8 ;  /* 0x001a300801007387 */ /* 0x000fe80000100a00 */
[----:B------:R0:W-:Y:S04]  /*3e3c0*/  STL.64 [R1+0x1a38], R10 ;  /* 0x001a380a01007387 */ /* 0x0001e80000100a00 */
[----:B0-----:R-:W3:Y:S04]  /*3e3d0*/  LDL R10, [R1+0x8] ;  /* 0x00000800010a7983 */ /* 0x001ee80000100800 */
[----:B------:R-:W3:Y:S01]  /*3e3e0*/  LDL R11, [R1+0xc] ;  /* 0x00000c00010b7983 */ /* 0x000ee20000100800 */
[----:B------:R-:W-:-:S02]  /*3e3f0*/  IMAD.MOV.U32 R0, RZ, RZ, R7 ;  /* 0x000000ffff007224 */ /* 0x000fc400078e0007 */
[----:B------:R-:W-:Y:S02]  /*3e400*/  IMAD.MOV.U32 R6, RZ, RZ, R4 ;  /* 0x000000ffff067224 */ /* 0x000fe400078e0004 */
[----:B------:R-:W-:Y:S02]  /*3e410*/  IMAD.MOV.U32 R7, RZ, RZ, R5 ;  /* 0x000000ffff077224 */ /* 0x000fe400078e0005 */
[----:B--2---:R-:W-:Y:S02]  /*3e420*/  IMAD.MOV.U32 R4, RZ, RZ, R22 ;  /* 0x000000ffff047224 */ /* 0x004fe400078e0016 */
[----:B------:R-:W-:Y:S01]  /*3e430*/  IMAD.MOV.U32 R5, RZ, RZ, R23 ;  /* 0x000000ffff057224 */ /* 0x000fe200078e0017 */
[----:B---3--:R4:W-:Y:S02]  /*3e440*/  STL.64 [R1+0x88f8], R10 ;  /* 0x0088f80a01007387 */ /* 0x0089e40000100a00 */
[----:B----4-:R-:W-:-:S15]  /*3e450*/  HMMA.16816.F32 R8, R12, R22, R16 ;  /* 0x000000160c08723c */ /* 0x010fde0000001810 */
[----:B------:R-:W-:-:S04]  /*3e460*/  NOP ;  /* 0x0000000000007918 */ /* 0x000fc80000000000 */
[----:B------:R0:W-:Y:S04]  /*3e470*/  STL.64 [R1+0x1a20], R8 ;  /* 0x001a200801007387 */ /* 0x0001e80000100a00 */
[----:B------:R-:W-:Y:S04]  /*3e480*/  STL.64 [R1+0x1a28], R10 ;  /* 0x001a280a01007387 */ /* 0x000fe80000100a00 */
[----:B------:R-:W2:Y:S04]  /*3e490*/  LDL.LU.64 R20, [R1+0x1a00] ;  /* 0x001a000001147983 */ /* 0x000ea80000300a00 */
[----:B------:R-:W2:Y:S04]  /*3e4a0*/  LDL.LU.64 R22, [R1+0x1a08] ;  /* 0x001a080001167983 */ /* 0x000ea80000300a00 */
[----:B0-----:R-:W3:Y:S04]  /*3e4b0*/  LDL R8, [R1+0x10] ;  /* 0x0000100001087983 */ /* 0x001ee80000100800 */
[----:B------:R-:W3:Y:S04]  /*3e4c0*/  LDL R9, [R1+0x14] ;  /* 0x0000140001097983 */ /* 0x000ee80000100800 */
[----:B---3--:R0:W-:Y:S04]  /*3e4d0*/  STL.64 [R1+0x8910], R8 ;  /* 0x0089100801007387 */ /* 0x0081e80000100a00 */
[----:B0-----:R-:W3:Y:S04]  /*3e4e0*/  LDL.LU.64 R8, [R1+0x1a10] ;  /* 0x001a100001087983 */ /* 0x001ee80000300a00 */
[----:B------:R-:W3:Y:S04]  /*3e4f0*/  LDL.LU.64 R10, [R1+0x1a18] ;  /* 0x001a1800010a7983 */ /* 0x000ee80000300a00 */
[----:B------:R-:W4:Y:S04]  /*3e500*/  LDL R18, [R1+0x18] ;  /* 0x0000180001127983 */ /* 0x000f280000100800 */
[----:B------:R-:W4:Y:S04]  /*3e510*/  LDL R19, [R1+0x1c] ;  /* 0x00001c0001137983 */ /* 0x000f280000100800 */
[----:B------:R-:W2:Y:S04]  /*3e520*/  LDL R16, [R1+0x20] ;  /* 0x0000200001107983 */ /* 0x000ea80000100800 */
[----:B------:R-:W2:Y:S04]  /*3e530*/  LDL R17, [R1+0x24] ;  /* 0x0000240001117983 */ /* 0x000ea80000100800 */
[----:B----4-:R-:W-:Y:S04]  /*3e540*/  STL.64 [R1+0x8918], R18 ;  /* 0x0089181201007387 */ /* 0x010fe80000100a00 */
[----:B--2---:R-:W-:Y:S04]  /*3e550*/  STL.64 [R1+0x8930], R16 ;  /* 0x0089301001007387 */ /* 0x004fe80000100a00 */
[----:B------:R-:W-:Y:S04]  /*3e560*/  STL.64 [R1+0x8890], R6 ;  /* 0x0088900601007387 */ /* 0x000fe80000100a00 */
[----:B------:R3:W-:Y:S02]  /*3e570*/  STL.64 [R1+0x8888], R4 ;  /* 0x0088880401007387 */ /* 0x0007e40000100a00 */
[----:B---3--:R-:W-:-:S15]  /*3e580*/  HMMA.16816.F32 R4, R12, R24, R8 ;  /* 0x000000180c04723c */ /* 0x008fde0000001808 */
[----:B------:R-:W-:-:S04]  /*3e590*/  NOP ;  /* 0x0000000000007918 */ /* 0x000fc80000000000 */
[----:B------:R-:W-:Y:S04]  /*3e5a0*/  STL.64 [R1+0x1a10], R4 ;  /* 0x001a100401007387 */ /* 0x000fe80000100a00 */
[----:B------:R0:W-:Y:S04]  /*3e5b0*/  STL.64 [R1+0x1a18], R6 ;  /* 0x001a180601007387 */ /* 0x0001e80000100a00 */
[----:B------:R-:W2:Y:S04]  /*3e5c0*/  LDL R18, [R1+0x28] ;  /* 0x0000280001127983 */ /* 0x000ea80000100800 */
[----:B------:R-:W2:Y:S01]  /*3e5d0*/  LDL R19, [R1+0x2c] ;  /* 0x00002c0001137983 */ /* 0x000ea20000100800 */
[----:B0-----:R-:W-:Y:S01]  /*3e5e0*/  HMMA.16816.F32 R4, R12, R26, R20 ;  /* 0x0000001a0c04723c */ /* 0x001fe20000001814 */
[----:B------:R-:W-:-:S02]  /*3e5f0*/  IMAD.MOV.U32 R2, RZ, RZ, R24 ;  /* 0x000000ffff027224 */ /* 0x000fc400078e0018 */
[----:B------:R-:W-:Y:S01]  /*3e600*/  IMAD.MOV.U32 R3, RZ, RZ, R25 ;  /* 0x000000ffff037224 */ /* 0x000fe200078e0019 */
[----:B--2---:R-:W-:Y:S04]  /*3e610*/  STL.64 [R1+0x8948], R18 ;  /* 0x0089481201007387 */ /* 0x004fe80000100a00 */
[----:B------:R-:W2:Y:S11]  /*3e620*/  LDL R16, [R1+0x30] ;  /* 0x0000300001107983 */ /* 0x000eb60000100800 */
[----:B------:R-:W-:Y:S04]  /*3e630*/  STL.64 [R1+0x1a00], R4 ;  /* 0x001a000401007387 */ /* 0x000fe80000100a00 */
[----:B------:R-:W-:Y:S04]  /*3e640*/  STL.64 [R1+0x1a08], R6 ;  /* 0x001a080601007387 */ /* 0x000fe80000100a00 */
[----:B------:R-:W2:Y:S04]  /*3e650*/  LDL R17, [R1+0x34] ;  /* 0x0000340001117983 */ /* 0x000ea80000100800 */
[----:B------:R-:W3:Y:S04]  /*3e660*/  LDL.LU.64 R24, [R1+0x1980] ;  /* 0x0019800001187983 */ /* 0x000ee80000300a00 */
[----:B------:R-:W4:Y:S04]  /*3e670*/  LDL.LU.64 R26, [R1+0x1988] ;  /* 0x00198800011a7983 */ /* 0x000f280000300a00 */
[----:B----4-:R0:W-:Y:S04]  /*3e680*/  STL.64 [R1+0x88e0], R26 ;  /* 0x0088e01a01007387 */ /* 0x0101e80000100a00 */
[----:B0-----:R-:W4:Y:S04]  /*3e690*/  LDL R26, [R1] ;  /* 0x00000000011a7983 */ /* 0x001f280000100800 */
[----:B------:R-:W4:Y:S04]  /*3e6a0*/  LDL R27, [R1+0x4] ;  /* 0x00000400011b7983 */ /* 0x000f280000100800 */
        /* <DEDUP_REMOVED lines=14> */
[----:B------:R-:W2:Y:S04]  /*3e790*/  LDL.LU.64 R4, [R1+0x19a0] ;  /* 0x0019a00001047983 */ /* 0x000ea80000300a00 */
[----:B------:R-:W2:Y:S04]  /*3e7a0*/  LDL.LU.64 R6, [R1+0x19a8] ;  /* 0x0019a80001067983 */ /* 0x000ea80000300a00 */
[----:B--2---:R-:W-:Y:S04]  /*3e7b0*/  STL.64 [R1+0x8908], R6 ;  /* 0x0089080601007387 */ /* 0x004fe80000100a00 */
[----:B------:R0:W-:Y:S04]  /*3e7c0*/  STL.64 [R1+0x8900], R4 ;  /* 0x0089000401007387 */ /* 0x0001e80000100a00 */
[----:B0-----:R-:W2:Y:S04]  /*3e7d0*/  LDL.LU.64 R4, [R1+0x19b0] ;  /* 0x0019b00001047983 */ /* 0x001ea80000300a00 */
[----:B------:R-:W2:Y:S04]  /*3e7e0*/  LDL.LU.64 R6, [R1+0x19b8] ;  /* 0x0019b80001067983 */ /* 0x000ea80000300a00 */
[----:B---3--:R-:W-:Y:S04]  /*3e7f0*/  STL.64 [R1+0x88d8], R24 ;  /* 0x0088d81801007387 */ /* 0x008fe80000100a00 */
[----:B------:R-:W3:Y:S04]  /*3e800*/  LDL.LU.64 R20, [R1+0x1960] ;  /* 0x0019600001147983 */ /* 0x000ee80000300a00 */
[----:B------:R-:W2:Y:S01]  /*3e810*/  LDL.LU.64 R22, [R1+0x1968] ;  /* 0x0019680001167983 */ /* 0x000ea20000300a00 */
[C---:B------:R-:W-:Y:S03]  /*3e820*/  HMMA.16816.F32 R16, R12.reuse, R16, R8 ;  /* 0x000000100c10723c */ /* 0x040fe60000001808 */
[----:B--2---:R-:W-:Y:S04]  /*3e830*/  STL.64 [R1+0x88c0], R22 ;  /* 0x0088c01601007387 */ /* 0x004fe80000100a00 */
[----:B---3--:R0:W-:Y:S04]  /*3e840*/  STL.64 [R1+0x88b8], R20 ;  /* 0x0088b81401007387 */ /* 0x0081e80000100a00 */
[----:B0-----:R-:W2:Y:S04]  /*3e850*/  LDL.LU.64 R20, [R1+0x1970] ;  /* 0x0019700001147983 */ /* 0x001ea80000300a00 */
[----:B------:R-:W3:Y:S04]  /*3e860*/  LDL.LU.64 R22, [R1+0x1978] ;  /* 0x0019780001167983 */ /* 0x000ee80000300a00 */
[----:B---3--:R-:W-:Y:S04]  /*3e870*/  STL.64 [R1+0x88f0], R22 ;  /* 0x0088f01601007387 */ /* 0x008fe80000100a00 */
[----:B--2---:R0:W-:Y:S04]  /*3e880*/  STL.64 [R1+0x88e8], R20 ;  /* 0x0088e81401007387 */ /* 0x0041e80000100a00 */
[----:B0-----:R-:W4:Y:S04]  /*3e890*/  LDL.LU.64 R20, [R1+0x1990] ;  /* 0x0019900001147983 */ /* 0x001f280000300a00 */
[----:B------:R-:W4:Y:S04]  /*3e8a0*/  LDL.LU.64 R22, [R1+0x1998] ;  /* 0x0019980001167983 */ /* 0x000f280000300a00 */
        /* <DEDUP_REMOVED lines=27> */
[----:B------:R-:W-:Y:S04]  /*3ea60*/  STL.64 [R1+0x19b0], R8 ;  /* 0x0019b00801007387 */ /* 0x000fe80000100a00 */
[----:B------:R0:W-:Y:S04]  /*3ea70*/  STL.64 [R1+0x19b8], R10 ;  /* 0x0019b80a01007387 */ /* 0x0001e80000100a00 */
[----:B0-----:R-:W2:Y:S01]  /*3ea80*/  LDL.LU.64 R10, [R1+0x88f8] ;  /* 0x0088f800010a7983 */ /* 0x001ea20000300a00 */
[C---:B----4-:R-:W-:Y:S08]  /*3ea90*/  HMMA.16816.F32 R24, R12.reuse, R26, R20 ;  /* 0x0000001a0c18723c */ /* 0x050ff00000001814 */
[----:B--2---:R-:W-:Y:S01]  /*3eaa0*/  HMMA.16816.F32 R8, R12, R10, R4 ;  /* 0x0000000a0c08723c */ /* 0x004fe20000001804 */
        /* <DEDUP_REMOVED lines=33> */
[----:B0-----:R-:W2:Y:S04]  /*3ecc0*/  LDL.LU.64 R24, [R1+0x1950] ;  /* 0x0019500001187983 */ /* 0x001ea80000300a00 */
[----:B------:R-:W2:Y:S01]  /*3ecd0*/  LDL.LU.64 R26, [R1+0x1958] ;  /* 0x00195800011a7983 */ /* 0x000ea20000300a00 */
[C---:B---3--:R-:W-:Y:S08]  /*3ece0*/  HMMA.16816.F32 R16, R12.reuse, R20, R16 ;  /* 0x000000140c10723c */ /* 0x048ff00000001810 */
[----:B--2---:R-:W-:-:S15]  /*3ecf0*/  HMMA.16816.F32 R24, R12, R22, R24 ;  /* 0x000000160c18723c */ /* 0x004fde0000001818 */
[----:B------:R-:W-:-:S04]  /*3ed00*/  NOP ;  /* 0x0000000000007918 */ /* 0x000fc80000000000 */
[----:B------:R0:W-:Y:S04]  /*3ed10*/  STL.64 [R1+0x1950], R24 ;  /* 0x0019501801007387 */ /* 0x0001e80000100a00 */
[----:B------:R1:W-:Y:S04]  /*3ed20*/  STL.64 [R1+0x1958], R26 ;  /* 0x0019581a01007387 */ /* 0x0003e80000100a00 */
[----:B0-----:R-:W2:Y:S04]  /*3ed30*/  LDL.LU.64 R24, [R1+0x1900] ;  /* 0x0019000001187983 */ /* 0x001ea80000300a00 */
[----:B-1----:R-:W2:Y:S04]  /*3ed40*/  LDL.LU.64 R26, [R1+0x1908] ;  /* 0x00190800011a7983 */ /* 0x002ea80000300a00 */
[----:B------:R-:W-:Y:S04]  /*3ed50*/  STL.64 [R1+0x1940], R16 ;  /* 0x0019401001007387 */ /* 0x000fe80000100a00 */
[----:B------:R0:W-:Y:S04]  /*3ed60*/  STL.64 [R1+0x1948], R18 ;  /* 0x0019481201007387 */ /* 0x0001e80000100a00 */
[----:B0-----:R-:W3:Y:S04]  /*3ed70*/  LDL.LU.64 R18, [R1+0x88a0] ;  /* 0x0088a00001127983 */ /* 0x001ee80000300a00 */
[----:B------:R-:W4:Y:S04]  /*3ed80*/  LDL.LU.64 R16, [R1+0x8898] ;  /* 0x0088980001107983 */ /* 0x000f280000300a00 */
[----:B------:R-:W-:Y:S04]  /*3ed90*/  STL.64 [R1+0x86b0], R22 ;  /* 0x0086b01601007387 */ /* 0x000fe80000100a00 */
[----:B------:R0:W-:Y:S04]  /*3eda0*/  STL.64 [R1+0x86a8], R20 ;  /* 0x0086a81401007387 */ /* 0x0001e80000100a00 */
[----:B0-----:R-:W2:Y:S04]  /*3edb0*/  LDL.LU.64 R20, [R1+0x1910] ;  /* 0x0019100001147983 */ /* 0x001ea80000300a00 */
[----:B------:R-:W2:Y:S01]  /*3edc0*/  LDL.LU.64 R22, [R1+0x1918] ;  /* 0x0019180001167983 */ /* 0x000ea20000300a00 */
[C---:B---3--:R-:W-:Y:S08]  /*3edd0*/  HMMA.16816.F32 R4, R12.reuse, R18, R4 ;  /* 0x000000120c04723c */ /* 0x048ff00000001804 */
[C---:B----4-:R-:W-:Y:S11]  /*3ede0*/  HMMA.16816.F32 R8, R12.reuse, R16, R8 ;  /* 0x000000100c08723c */ /* 0x050ff60000001808 */
[----:B------:R-:W-:Y:S04]  /*3edf0*/  STL.64 [R1+0x1930], R4 ;  /* 0x0019300401007387 */ /* 0x000fe80000100a00 */
[----:B------:R0:W-:Y:S04]  /*3ee00*/  STL.64 [R1+0x1938], R6 ;  /* 0x0019380601007387 */ /* 0x0001e80000100a00 */
[----:B0-----:R-:W3:Y:S04]  /*3ee10*/  LDL.LU.64 R6, [R1+0x8890] ;  /* 0x0088900001067983 */ /* 0x001ee80000300a00 */
[----:B------:R-:W4:Y:S04]  /*3ee20*/  LDL.LU.64 R4, [R1+0x8888] ;  /* 0x0088880001047983 */ /* 0x000f280000300a00 */
[----:B------:R-:W-:Y:S04]  /*3ee30*/  STL.64 [R1+0x1920], R8 ;  /* 0x0019200801007387 */ /* 0x000fe80000100a00 */
[----:B------:R0:W-:Y:S04]  /*3ee40*/  STL.64 [R1+0x1928], R10 ;  /* 0x0019280a01007387 */ /* 0x0001e80000100a00 */
[----:B0-----:R-:W2:Y:S04]  /*3ee50*/  LDL.LU.64 R10, [R1+0x8880] ;  /* 0x00888000010a7983 */ /* 0x001ea80000300a00 */
[----:B------:R-:W3:Y:S04]  /*3ee60*/  LDL.LU.64 R8, [R1+0x8878] ;  /* 0x0088780001087983 */ /* 0x000ee80000300a00 */
[----:B------:R-:W-:Y:S04]  /*3ee70*/  STL.64 [R1+0x86d8], R18 ;  /* 0x0086d81201007387 */ /* 0x000fe80000100a00 */
[----:B------:R0:W-:Y:S04]  /*3ee80*/  STL.64 [R1+0x86d0], R16 ;  /* 0x0086d01001007387 */ /* 0x0001e80000100a00 */
[----:B0-----:R-:W3:Y:S04]  /*3ee90*/  LDL.LU R16, [R1+0x22c4] ;  /* 0x0022c40001107983 */ /* 0x001ee80000300800 */
[----:B------:R-:W3:Y:S01]  /*3eea0*/  LDL.LU R17, [R1+0x22c0] ;  /* 0x0022c00001117983 */ /* 0x000ee20000300800 */
[----:B--2---:R-:W-:-:S15]  /*3eeb0*/  HMMA.16816.F32 R20, R12, R10, R20 ;  /* 0x0000000a0c14723c */ /* 0x004fde0000001814 */
[----:B------:R-:W-:-:S04]  /*3eec0*/  NOP ;  /* 0x0000000000007918 */ /* 0x000fc80000000000 */
[----:B------:R-:W-:Y:S04]  /*3eed0*/  STL.64 [R1+0x1910], R20 ;  /* 0x0019101401007387 */ /* 0x000fe80000100a00 */
[----:B------:R3:W-:Y:S04]  /*3eee0*/  STL.64 [R1+0x1918], R22 ;  /* 0x0019181601007387 */ /* 0x0007e80000100a00 */
[----:B------:R-:W2:Y:S04]  /*3eef0*/  LDL.LU R18, [R1+0x22cc] ;  /* 0x0022cc0001127983 */ /* 0x000ea80000300800 */
[----:B------:R-:W2:Y:S01]  /*3ef00*/  LDL.LU R19, [R1+0x22c8] ;  /* 0x0022c80001137983 */ /* 0x000ea20000300800 */
[----:B---3--:R-:W-:Y:S01]  /*3ef10*/  HMMA.16816.F32 R20, R12, R8, R24 ;  /* 0x000000080c14723c */ /* 0x008fe20000001818 */
[----:B------:R-:W-:-:S02]  /*3ef20*/  IMAD.MOV.U32 R24, RZ, RZ, R2 ;  /* 0x000000ffff187224 */ /* 0x000fc400078e0002 */
[----:B------:R-:W-:Y:S01]  /*3ef30*/  IMAD.MOV.U32 R25, RZ, RZ, R3 ;  /* 0x000000ffff197224 */ /* 0x000fe200078e0003 */
[----:B--2---:R-:W-:Y:S04]  /*3ef40*/  STL.64 [R1+0x8858], R18 ;  /* 0x0088581201007387 */ /* 0x004fe80000100a00 */
[----:B------:R0:W-:Y:S04]  /*3ef50*/  STL.64 [R1+0x8850], R16 ;  /* 0x0088501001007387 */ /* 0x0001e80000100a00 */
[----:B------:R-:W2:Y:S04]  /*3ef60*/  LDL.LU R28, [R1+0x22d4] ;  /* 0x0022d400011c7983 */ /* 0x000ea80000300800 */
[----:B------:R-:W2:Y:S04]  /*3ef70*/  LDL.LU R29, [R1+0x22d0] ;  /* 0x0022d000011d7983 */ /* 0x000ea80000300800 */
[----:B0-----:R-:W3:Y:S04]  /*3ef80*/  LDL.LU.64 R16, [R1+0x18f0] ;  /* 0x0018f00001107983 */ /* 0x001ee80000300a00 */
[----:B------:R-:W3:Y:S04]  /*3ef90*/  LDL.LU.64 R18, [R1+0x18f8] ;  /* 0x0018f80001127983 */ /* 0x000ee80000300a00 */
[----:B------:R-:W-:Y:S04]  /*3efa0*/  STL.64 [R1+0x1900], R20 ;  /* 0x0019001401007387 */ /* 0x000fe80000100a00 */
[----:B------:R4:W-:Y:S04]  /*3efb0*/  STL.64 [R1+0x1908], R22 ;  /* 0x0019081601007387 */ /* 0x0009e80000100a00 */
[----:B------:R-:W2:Y:S04]  /*3efc0*/  LDL.LU R2, [R1+0x8874] ;  /* 0x0088740001027983 */ /* 0x000ea80000300800 */
[----:B------:R-:W2:Y:S01]  /*3efd0*/  LDL.LU R3, [R1+0x8870] ;  /* 0x0088700001037983 */ /* 0x000ea20000300800 */
[----:B----4-:R-:W-:-:S02]  /*3efe0*/  IMAD.MOV.U32 R22, RZ, RZ, R4 ;  /* 0x000000ffff167224 */ /* 0x010fc400078e0004 */
[----:B------:R-:W-:Y:S01]  /*3eff0*/  IMAD.MOV.U32 R23, RZ, RZ, R5 ;  /* 0x000000ffff177224 */ /* 0x000fe200078e0005 */
[----:B------:R-:W4:Y:S04]  /*3f000*/  LDL.LU R4, [R1+0x886c] ;  /* 0x00886c0001047983 */ /* 0x000f280000300800 */
[----:B------:R-:W4:Y:S04]  /*3f010*/  LDL.LU R5, [R1+0x8868] ;  /* 0x0088680001057983 */ /* 0x000f280000300800 */
[----:B------:R-:W2:Y:S04]  /*3f020*/  LDL.64 R20, [R1+0x50] ;  /* 0x0000500001147983 */ /* 0x000ea80000100a00 */
[----:B------:R0:W-:Y:S02]  /*3f030*/  STL.64 [R1+0x8780], R22 ;  /* 0x0087801601007387 */ /* 0x0001e40000100a00 */
[----:B0-----:R-:W-:-:S02]  /*3f040*/  IMAD.MOV.U32 R22, RZ, RZ, R6 ;  /* 0x000000ffff167224 */ /* 0x001fc400078e0006 */
[----:B------:R-:W-:Y:S01]  /*3f050*/  IMAD.MOV.U32 R23, RZ, RZ, R7 ;  /* 0x000000ffff177224 */ /* 0x000fe200078e0007 */
[----:B------:R-:W3:Y:S04]  /*3f060*/  LDL.LU R6, [R1+0x8864] ;  /* 0x0088640001067983 */ /* 0x000ee80000300800 */
[----:B------:R-:W3:Y:S04]  /*3f070*/  LDL.LU R7, [R1+0x8860] ;  /* 0x0088600001077983 */ /* 0x000ee80000300800 */
[----:B--2---:R-:W-:Y:S04]  /*3f080*/  STL.64 [R1+0x8778], R20 ;  /* 0x0087781401007387 */ /* 0x004fe80000100a00 */
[----:B------:R0:W-:Y:S04]  /*3f090*/  STL.64 [R1+0x8798], R22 ;  /* 0x0087981601007387 */ /* 0x0001e80000100a00 */
[----:B0-----:R-:W2:Y:S04]  /*3f0a0*/  LDL.LU R22, [R1+0x22bc] ;  /* 0x0022bc0001167983 */ /* 0x001ea80000300800 */
[----:B------:R-:W2:Y:S04]  /*3f0b0*/  LDL.LU R23, [R1+0x22b8] ;  /* 0x0022b80001177983 */ /* 0x000ea80000300800 */
[----:B------:R-:W2:Y:S01]  /*3f0c0*/  LDL.64 R26, [R1+0x38] ;  /* 0x00003800011a7983 */ /* 0x000ea20000100a00 */
[C---:B---3--:R-:W-:Y:S03]  /*3f0d0*/  HMMA.16816.F32 R16, R12.reuse, R6, R16 ;  /* 0x000000060c10723c */ /* 0x048fe60000001810 */
[----:B--2---:R-:W-:Y:S04]  /*3f0e0*/  STL.64 [R1+0x8770], R26 ;  /* 0x0087701a01007387 */ /* 0x004fe80000100a00 */
[----:B------:R0:W-:Y:S04]  /*3f0f0*/  STL.64 [R1+0x8768], R24 ;  /* 0x0087681801007387 */ /* 0x0001e80000100a00 */
[----:B0-----:R-:W2:Y:S04]  /*3f100*/  LDL.LU.64 R24, [R1+0x910] ;  /* 0x0009100001187983 */ /* 0x001ea80000300a00 */
[----:B------:R-:W2:Y:S04]  /*3f110*/  LDL.LU.64 R26, [R1+0x918] ;  /* 0x00091800011a7983 */ /* 0x000ea80000300a00 */
[----:B------:R-:W-:Y:S04]  /*3f120*/  STL.64 [R1+0x8690], R10 ;  /* 0x0086900a01007387 */ /* 0x000fe80000100a00 */
[----:B------:R0:W-:Y:S04]  /*3f130*/  STL.64 [R1+0x8688], R8 ;  /* 0x0086880801007387 */ /* 0x0001e80000100a00 */
[----:B0-----:R-:W4:Y:S04]  /*3f140*/  LDL.LU.64 R8, [R1+0x18e0] ;  /* 0x0018e00001087983 */ /* 0x001f280000300a00 */
[----:B------:R-:W4:Y:S04]  /*3f150*/  LDL.LU.64 R10, [R1+0x18e8] ;  /* 0x0018e800010a7983 */ /* 0x000f280000300a00 */
[----:B------:R-:W-:Y:S04]  /*3f160*/  STL.64 [R1+0x18f0], R16 ;  /* 0x0018f01001007387 */ /* 0x000fe80000100a00 */
[----:B------:R0:W-:Y:S04]  /*3f170*/  STL.64 [R1+0x18f8], R18 ;  /* 0x0018f81201007387 */ /* 0x0001e80000100a00 */
[----:B0-----:R-:W3:Y:S04]  /*3f180*/  LDL.LU.64 R18, [R1+0x8858] ;  /* 0x0088580001127983 */ /* 0x001ee80000300a00 */
[----:B------:R-:W2:Y:S04]  /*3f190*/  LDL.LU.64 R16, [R1+0x8850] ;  /* 0x0088500001107983 */ /* 0x000ea80000300a00 */
[----:B------:R-:W2:Y:S01]  /*3f1a0*/  LDL R20, [R1+0x60] ;  /* 0x0000600001147983 */ /* 0x000ea20000100800 */
[----:B------:R-:W-:Y:S01]  /*3f1b0*/  IMAD.MOV.U32 R21, RZ, RZ, R0 ;  /* 0x000000ffff157224 */ /* 0x000fe200078e0000 */
[----:B----4-:R-:W-:-:S15]  /*3f1c0*/  HMMA.16816.F32 R8, R12, R4, R8 ;  /* 0x000000040c08723c */ /* 0x010fde0000001808 */
[----:B------:R-:W-:-:S04]  /*3f1d0*/  NOP ;  /* 0x0000000000007918 */ /* 0x000fc80000000000 */
[----:B------:R-:W-:Y:S04]  /*3f1e0*/  STL.64 [R1+0x18e0], R8 ;  /* 0x0018e00801007387 */ /* 0x000fe80000100a00 */
[----:B------:R-:W-:Y:S04]  /*3f1f0*/  STL.64 [R1+0x18e8], R10 ;  /* 0x0018e80a01007387 */ /* 0x000fe80000100a00 */
[----:B------:R-:W4:Y:S04]  /*3f200*/  LDL.LU R0, [R1+0x8848] ;  /* 0x0088480001007983 */ /* 0x000f280000300800 */
[----:B--2---:R-:W-:Y:S04]  /*3f210*/  STL.64 [R1+0x87b0], R20 ;  /* 0x0087b01401007387 */ /* 0x004fe80000100a00 */
[----:B------:R-:W-:Y:S04]  /*3f220*/  STL.64 [R1+0x8670], R6 ;  /* 0x0086700601007387 */ /* 0x000fe80000100a00 */
[----:B------:R0:W-:Y:S02]  /*3f230*/  STL.64 [R1+0x8668], R4 ;  /* 0x0086680401007387 */ /* 0x0001e40000100a00 */
[----:B0-----:R-:W-:Y:S01]  /*3f240*/  HMMA.16816.F32 R4, R12, R2, R24 ;  /* 0x000000020c04723c */ /* 0x001fe20000001818 */
[----:B------:R-:W-:-:S02]  /*3f250*/  IMAD R12, R23, 0x100, R22 ;  /* 0x00000100170c7824 */ /* 0x000fc400078e0216 */
[----:B------:R-:W2:-:S15]  /*3f260*/  LDL R22, [R1+0x68] ;  /* 0x0000680001167983 */ /* 0x000e9e0000100800 */
[----:B------:R-:W-:Y:S01]  /*3f270*/  NOP ;  /* 0x0000000000007918 */ /* 0x000fe20000000000 */
[----:B------:R-:W-:Y:S04]  /*3f280*/  STL.64 [R1+0x910], R4 ;  /* 0x0009100401007387 */ /* 0x000fe80000100a00 */
[----:B------:R-:W-:Y:S04]  /*3f290*/  STL.64 [R1+0x918], R6 ;  /* 0x0009180601007387 */ /* 0x000fe80000100a00 */
[----:B------:R-:W2:Y:S01]  /*3f2a0*/  LDL R23, [R1+0x6c] ;  /* 0x00006c0001177983 */ /* 0x000ea20000100800 */
[----:B------:R-:W-:-:S03]  /*3f2b0*/  IMAD R15, R29, 0x100, R28 ;  /* 0x000001001d0f7824 */ /* 0x000fc600078e021c */
[----:B--2---:R-:W-:Y:S04]  /*3f2c0*/  STL.64 [R1+0x87c8], R22 ;  /* 0x0087c81601007387 */ /* 0x004fe80000100a00 */
[----:B------:R-:W2:Y:S01]  /*3f2d0*/  LDL R20, [R1+0x70] ;  /* 0x0000700001147983 */ /* 0x000ea20000100800 */
[----:B----4-:R-:W-:-:S03]  /*3f2e0*/  IMAD.MOV.U32 R21, RZ, RZ, R0 ;  /* 0x000000ffff157224 */ /* 0x010fc600078e0000 */
[----:B------:R-:W4:Y:S04]  /*3f2f0*/  LDL.LU R0, [R1+0x8844] ;  /* 0x0088440001007983 */ /* 0x000f280000300800 */
[----:B------:R-:W3:Y:S04]  /*3f300*/  LDL R28, [R1+0x78] ;  /* 0x00007800011c7983 */ /* 0x000ee80000100800 */
[----:B------:R-:W3:Y:S04]  /*3f310*/  LDL R29, [R1+0x7c] ;  /* 0x00007c00011d7983 */ /* 0x000ee80000100800 */
[----:B--2---:R0:W-:Y:S04]  /*3f320*/  STL.64 [R1+0x87e0], R20 ;  /* 0x0087e01401007387 */ /* 0x0041e80000100a00 */
[----:B0-----:R-:W2:Y:S04]  /*3f330*/  LDL.LU.64 R20, [R1+0x1890] ;  /* 0x0018900001147983 */ /* 0x001ea80000300a00 */
[----:B------:R-:W2:Y:S04]  /*3f340*/  LDL.LU.64 R22, [R1+0x1898] ;  /* 0x0018980001167983 */ /* 0x000ea80000300a00 */
[----:B--2---:R0:W-:Y:S04]  /*3f350*/  STL.64 [R1+0x87f0], R22 ;  /* 0x0087f01601007387 */ /* 0x0041e80000100a00 */
[----:B0-----:R-:W2:Y:S01]  /*3f360*/  LDL R22, [R1+0x80] ;  /* 0x0000800001167983 */ /* 0x001ea20000100800 */
[----:B----4-:R-:W-:-:S03]  /*3f370*/  IMAD.MOV.U32 R23, RZ, RZ, R0 ;  /* 0x000000ffff177224 */ /* 0x010fc600078e0000 */
[----:B------:R-:W4:Y:S04]  /*3f380*/  LDL.LU R0, [R1+0x8840] ;  /* 0x0088400001007983 */ /* 0x000f280000300800 */
[----:B------:R0:W-:Y:S04]  /*3f390*/  STL.64 [R1+0x87e8], R20 ;  /* 0x0087e81401007387 */ /* 0x0001e80000100a00 */
[----:B0-----:R-:W3:Y:S04]  /*3f3a0*/  LDL R20, [R1+0x88] ;  /* 0x0000880001147983 */ /* 0x001ee80000100800 */
[----:B------:R-:W3:Y:S04]  /*3f3b0*/  LDL R21, [R1+0x8c] ;  /* 0x00008c0001157983 */ /* 0x000ee80000100800 */
[----:B--2---:R0:W-:Y:S04]  /*3f3c0*/  STL.64 [R1+0x8808], R22 ;  /* 0x0088081601007387 */ /* 0x0041e80000100a00 */
[----:B------:R-:W2:Y:S04]  /*3f3d0*/  LDL R10, [R1+0x98] ;  /* 0x00009800010a7983 */ /* 0x000ea80000100800 */
[----:B0-----:R-:W2:Y:S04]  /*3f3e0*/  LDL R22, [R1+0x90] ;  /* 0x0000900001167983 */ /* 0x001ea80000100800 */
[----:B------:R-:W2:Y:S04]  /*3f3f0*/  LDL R23, [R1+0x94] ;  /* 0x0000940001177983 */ /* 0x000ea80000100800 */
[----:B---3--:R0:W-:Y:S04]  /*3f400*/  STL.64 [R1+0x8820], R20 ;  /* 0x0088201401007387 */ /* 0x0081e80000100a00 */
[----:B--2---:R1:W-:Y:S04]  /*3f410*/  STL.64 [R1+0x8838], R22 ;  /* 0x0088381601007387 */ /* 0x0043e80000100a00 */
[----:B0-----:R-:W2:Y:S04]  /*3f420*/  LDL.LU.64 R20, [R1+0x18d0] ;  /* 0x0018d00001147983 */ /* 0x001ea80000300a00 */
[----:B-1----:R-:W2:Y:S04]  /*3f430*/  LDL.LU.64 R22, [R1+0x18d8] ;  /* 0x0018d80001167983 */ /* 0x002ea80000300a00 */
        /* <DEDUP_REMOVED lines=22> */
[----:B------:R-:W-:-:S02]  /*3f5a0*/  IMAD R13, R17, 0x100, R16 ;  /* 0x00000100110d7824 */ /* 0x000fc400078e0210 */
[----:B------:R-:W-:Y:S01]  /*3f5b0*/  IMAD R14, R19, 0x100, R18 ;  /* 0x00000100130e7824 */ /* 0x000fe200078e0212 */
[----:B---3--:R-:W-:Y:S04]  /*3f5c0*/  STL.64 [R1+0x8818], R26 ;  /* 0x0088181a01007387 */ /* 0x008fe80000100a00 */
[----:B--2---:R0:W-:Y:S04]  /*3f5d0*/  STL.64 [R1+0x8810], R24 ;  /* 0x0088101801007387 */ /* 0x0041e80000100a00 */
[----:B0-----:R-:W2:Y:S04]  /*3f5e0*/  LDL.LU.64 R24, [R1+0x18b0] ;  /* 0x0018b00001187983 */ /* 0x001ea80000300a00 */
[----:B------:R-:W3:Y:S01]  /*3f5f0*/  LDL.LU.64 R26, [R1+0x18b8] ;  /* 0x0018b800011a7983 */ /* 0x000ee20000300a00 */
[----:B----4-:R-:W-:Y:S01]  /*3f600*/  IMAD.MOV.U32 R11, RZ, RZ, R0 ;  /* 0x000000ffff0b7224 */ /* 0x010fe200078e0000 */
[----:B------:R-:W-:-:S02]  /*3f610*/  F2FP.F16.E5M2.UNPACK_B R12, R12 ;  /* 0x0000000cff0c723e */ /* 0x000fc400020004ff */
[----:B------:R-:W-:Y:S02]  /*3f620*/  F2FP.F16.E5M2.UNPACK_B R13, R13 ;  /* 0x0000000dff0d723e */ /* 0x000fe400020004ff */
[----:B------:R-:W-:Y:S02]  /*3f630*/  F2FP.F16.E5M2.UNPACK_B R14, R14 ;  /* 0x0000000eff0e723e */ /* 0x000fe400020004ff */
[----:B------:R-:W-:-:S07]  /*3f640*/  F2FP.F16.E5M2.UNPACK_B R15, R15 ;  /* 0x0000000fff0f723e */ /* 0x000fce00020004ff */
[C---:B------:R-:W-:Y:S01]  /*3f650*/  HMMA.16816.F32 R8, R12.reuse, R10, R20 ;  /* 0x0000000a0c08723c */ /* 0x040fe20000001814 */
        /* <DEDUP_REMOVED lines=8> */
[----:B------:R-:W2:Y:S04]  /*3f6e0*/  LDL.LU.64 R22, [R1+0x8838] ;  /* 0x0088380001167983 */ /* 0x000ea80000300a00 */
        /* <DEDUP_REMOVED lines=25> */
[----:B------:R0:W-:Y:S04]  /*3f880*/  STL.64 [R1+0x1890], R20 ;  /* 0x0018901401007387 */ /* 0x0001e80000100a00 */
[----:B------:R1:W-:Y:S04]  /*3f890*/  STL.64 [R1+0x1898], R22 ;  /* 0x0018981601007387 */ /* 0x0003e80000100a00 */
[----:B0-----:R-:W1:Y:S04]  /*3f8a0*/  LDL.LU.64 R20, [R1+0x87e0] ;  /* 0x0087e00001147983 */ /* 0x001e680000300a00 */
[----:B------:R-:W2:Y:S01]  /*3f8b0*/  LDL.64 R28, [R1] ;  /* 0x00000000011c7983 */ /* 0x000ea20000100a00 */
[----:B-1----:R-:W-:Y:S03]  /*3f8c0*/  HMMA.16816.F32 R20, R12, R20, R24 ;  /* 0x000000140c14723c */ /* 0x002fe60000001818 */
        /* <DEDUP_REMOVED lines=30> */
[----:B------:R-:W-:-:S02]  /*3fab0*/  IMAD.MOV.U32 R0, RZ, RZ, R21 ;  /* 0x000000ffff007224 */ /* 0x000fc400078e0015 */
[C---:B---3--:R-:W-:Y:S03]  /*3fac0*/  HMMA.16816.F32 R20, R12.reuse, R22, R16 ;  /* 0x000000160c14723c */ /* 0x048fe60000001810 */
[----:B------:R-:W-:Y:S05]  /*3fad0*/  STL [R1+0x85e8], R0 ;  /* 0x0085e80001007387 */ /* 0x000fea0000100800 */
[C---:B----4-:R-:W-:Y:S01]  /*3fae0*/  HMMA.16816.F32 R16, R12.reuse, R24, R4 ;  /* 0x000000180c10723c */ /* 0x050fe20000001804 */
[----:B------:R-:W3:Y:S07]  /*3faf0*/  LDL.64 R6, [R1+0x18] ;  /* 0x0000180001067983 */ /* 0x000eee0000100a00 */
[----:B--2---:R-:W-:Y:S03]  /*3fb00*/  HMMA.16816.F32 R8, R12, R26, R8 ;  /* 0x0000001a0c08723c */ /* 0x004fe60000001808 */
[----:B------:R-:W-:Y:S04]  /*3fb10*/  STL.64 [R1+0x1830], R20 ;  /* 0x0018301401007387 */ /* 0x000fe80000100a00 */
[----:B------:R-:W-:Y:S04]  /*3fb20*/  STL.64 [R1+0x1838], R22 ;  /* 0x0018381601007387 */ /* 0x000fe80000100a00 */
[----:B---3--:R0:W-:Y:S04]  /*3fb30*/  STL.64 [R1+0x8720], R6 ;  /* 0x0087200601007387 */ /* 0x0081e80000100a00 */
[----:B------:R1:W-:Y:S04]  /*3fb40*/  STL.64 [R1+0x1820], R16 ;  /* 0x0018201001007387 */ /* 0x0003e80000100a00 */
[----:B------:R2:W-:Y:S04]  /*3fb50*/  STL.64 [R1+0x1828], R18 ;  /* 0x0018281201007387 */ /* 0x0005e80000100a00 */
[----:B------:R-:W3:Y:S04]  /*3fb60*/  LDL R4, [R1+0x20] ;  /* 0x0000200001047983 */ /* 0x000ee80000100800 */
[----:B------:R-:W-:Y:S04]  /*3fb70*/  STL.64 [R1+0x1810], R8 ;  /* 0x0018100801007387 */ /* 0x000fe80000100a00 */
[----:B------:R-:W-:Y:S04]  /*3fb80*/  STL.64 [R1+0x1818], R10 ;  /* 0x0018180a01007387 */ /* 0x000fe80000100a00 */
[----:B------:R-:W3:Y:S04]  /*3fb90*/  LDL R5, [R1+0x24] ;  /* 0x0000240001057983 */ /* 0x000ee80000100800 */
[----:B0-----:R-:W4:Y:S04]  /*3fba0*/  LDL.64 R6, [R1+0x28] ;  /* 0x0000280001067983 */ /* 0x001f280000100a00 */
[----:B----4-:R0:W-:Y:S04]  /*3fbb0*/  STL.64 [R1+0x8750], R6 ;  /* 0x0087500601007387 */ /* 0x0101e80000100a00 */
[----:B---3--:R-:W-:Y:S04]  /*3fbc0*/  STL.64 [R1+0x8748], R4 ;  /* 0x0087480401007387 */ /* 0x008fe80000100a00 */
[----:B-1----:R-:W3:Y:S04]  /*3fbd0*/  LDL.LU.64 R16, [R1+0x17a0] ;  /* 0x0017a00001107983 */ /* 0x002ee80000300a00 */
[----:B--2---:R-:W2:Y:S04]  /*3fbe0*/  LDL.LU.64 R18, [R1+0x17a8] ;  /* 0x0017a80001127983 */ /* 0x004ea80000300a00 */
[----:B--2---:R1:W-:Y:S04]  /*3fbf0*/  STL.64 [R1+0x86e8], R18 ;  /* 0x0086e81201007387 */ /* 0x0043e80000100a00 */
[----:B0-----:R-:W2:Y:S04]  /*3fc00*/  LDL R6, [R1+0x30] ;  /* 0x0000300001067983 */ /* 0x001ea80000100800 */
[----:B------:R-:W2:Y:S04]  /*3fc10*/  LDL R7, [R1+0x34] ;  /* 0x0000340001077983 */ /* 0x000ea80000100800 */
[----:B-1----:R-:W4:Y:S04]  /*3fc20*/  LDL R18, [R1+0x8] ;  /* 0x0000080001127983 */ /* 0x002f280000100800 */
[----:B------:R-:W4:Y:S04]  /*3fc30*/  LDL R19, [R1+0xc] ;  /* 0x00000c0001137983 */ /* 0x000f280000100800 */
[----:B---3--:R0:W-:Y:S04]  /*3fc40*/  STL.64 [R1+0x86e0], R16 ;  /* 0x0086e01001007387 */ /* 0x0081e80000100a00 */
[----:B0-----:R-:W3:Y:S04]  /*3fc50*/  LDL R16, [R1+0x10] ;  /* 0x0000100001107983 */ /* 0x001ee80000100800 */
[----:B------:R-:W3:Y:S04]  /*3fc60*/  LDL R17, [R1+0x14] ;  /* 0x0000140001117983 */ /* 0x000ee80000100800 */
        /* <DEDUP_REMOVED lines=12> */
[----:B------:R-:W-:-:S03]  /*3fd30*/  IMAD.MOV.U32 R0, RZ, RZ, R27 ;  /* 0x000000ffff007224 */ /* 0x000fc600078e001b */
[----:B----4-:R-:W-:Y:S04]  /*3fd40*/  STL.64 [R1+0x8760], R18 ;  /* 0x0087601201007387 */ /* 0x010fe80000100a00 */
[----:B---3--:R0:W-:Y:S04]  /*3fd50*/  STL.64 [R1+0x8758], R16 ;  /* 0x0087581001007387 */ /* 0x0081e80000100a00 */
[----:B0-----:R-:W2:Y:S04]  /*3fd60*/  LDL.LU.64 R16, [R1+0x1800] ;  /* 0x0018000001107983 */ /* 0x001ea80000300a00 */
[----:B------:R-:W2:Y:S04]  /*3fd70*/  LDL.LU.64 R18, [R1+0x1808] ;  /* 0x0018080001127983 */ /* 0x000ea80000300a00 */
[----:B------:R-:W3:Y:S04]  /*3fd80*/  LDL.LU.64 R24, [R1+0x1790] ;  /* 0x0017900001187983 */ /* 0x000ee80000300a00 */
[----:B------:R-:W4:Y:S04]  /*3fd90*/  LDL.LU.64 R26, [R1+0x1798] ;  /* 0x00179800011a7983 */ /* 0x000f280000300a00 */
[----:B----4-:R-:W-:Y:S04]  /*3fda0*/  STL.64 [R1+0x86f8], R26 ;  /* 0x0086f81a01007387 */ /* 0x010fe80000100a00 */
[----:B---3--:R0:W-:Y:S04]  /*3fdb0*/  STL.64 [R1+0x86f0], R24 ;  /* 0x0086f01801007387 */ /* 0x0081e80000100a00 */
[----:B0-----:R-:W3:Y:S04]  /*3fdc0*/  LDL.LU.64 R24, [R1+0x17b0] ;  /* 0x0017b00001187983 */ /* 0x001ee80000300a00 */
[----:B------:R-:W4:Y:S01]  /*3fdd0*/  LDL.LU.64 R26, [R1+0x17b8] ;  /* 0x0017b800011a7983 */ /* 0x000f220000300a00 */
[C---:B--2---:R-:W-:Y:S03]  /*3fde0*/  HMMA.16816.F32 R4, R12.reuse, R6, R16 ;  /* 0x000000060c04723c */ /* 0x044fe60000001810 */
[----:B----4-:R-:W-:Y:S04]  /*3fdf0*/  STL.64 [R1+0x8710], R26 ;  /* 0x0087101a01007387 */ /* 0x010fe80000100a00 */
[----:B---3--:R0:W-:Y:S04]  /*3fe00*/  STL.64 [R1+0x8708], R24 ;  /* 0x0087081801007387 */ /* 0x0081e80000100a00 */
[----:B0-----:R-:W2:Y:S04]  /*3fe10*/  LDL.LU.64 R24, [R1+0x17c0] ;  /* 0x0017c00001187983 */ /* 0x001ea80000300a00 */
[----:B------:R-:W2:Y:S04]  /*3fe20*/  LDL.LU.64 R26, [R1+0x17c8] ;  /* 0x0017c800011a7983 */ /* 0x000ea80000300a00 */
[----:B------:R-:W3:Y:S04]  /*3fe30*/  LDL.LU.64 R20, [R1+0x1780] ;  /* 0x0017800001147983 */ /* 0x000ee80000300a00 */
[----:B------:R-:W3:Y:S04]  /*3fe40*/  LDL.LU.64 R22, [R1+0x1788] ;  /* 0x0017880001167983 */ /* 0x000ee80000300a00 */
[----:B------:R-:W4:Y:S04]  /*3fe50*/  LDL.LU.64 R8, [R1+0x1770] ;  /* 0x0017700001087983 */ /* 0x000f280000300a00 */
[----:B------:R-:W4:Y:S04]  /*3fe60*/  LDL.LU.64 R10, [R1+0x1778] ;  /* 0x00177800010a7983 */ /* 0x000f280000300a00 */
[----:B------:R-:W-:Y:S04]  /*3fe70*/  STL [R1+0x85ec], R0 ;  /* 0x0085ec0001007387 */ /* 0x000fe80000100800 */
[----:B------:R-:W2:Y:S04]  /*3fe80*/  LDL.LU.64 R18, [R1+0x8760] ;  /* 0x0087600001127983 */ /* 0x000ea80000300a00 */
[----:B------:R-:W2:Y:S04]  /*3fe90*/  LDL.LU.64 R16, [R1+0x8758] ;  /* 0x0087580001107983 */ /* 0x000ea80000300a00 */
        /* <DEDUP_REMOVED lines=13> */
[----:B------:R-:W2:Y:S04]  /*3ff70*/  LDL.LU.64 R18, [R1+0x8730] ;  /* 0x0087300001127983 */ /* 0x000ea80000300a00 */
[----:B------:R-:W2:-:S12]  /*3ff80*/  LDL.LU.64 R16, [R1+0x8728] ;  /* 0x0087280001107983 */ /* 0x000e980000300a00 */
[----:B------:R-:W-:Y:S04]  /*3ff90*/  STL.64 [R1+0x17e0], R4 ;  /* 0x0017e00401007387 */ /* 0x000fe80000100a00 */
[----:B------:R0:W-:Y:S04]  /*3ffa0*/  STL.64 [R1+0x17e8], R6 ;  /* 0x0017e80601007387 */ /* 0x0001e80000100a00 */
[----:B0-----:R-:W2:Y:S02]  /*3ffb0*/  LDL.LU.64 R6, [R1+0x8720] ;  /* 0x0087200001067983 */ /* 0x001ea40000300a00 */
[----:B--2---:R-:W-:-:S15]  /*3ffc0*/  HMMA.16816.F32 R16, R12, R6, R16 ;  /* 0x000000060c10723c */ /* 0x004fde0000001810 */
[----:B------:R-:W-:-:S04]  /*3ffd0*/  NOP ;  /* 0x0000000000007918 */ /* 0x000fc80000000000 */
[----:B------:R0:W-:Y:S04]  /*3ffe0*/  STL.64 [R1+0x17d0], R16 ;  /* 0x0017d01001007387 */ /* 0x0001e80000100a00 */
[----:B------:R1:W-:Y:S04]  /*3fff0*/  STL.64 [R1+0x17d8], R18 ;  /* 0x0017d81201007387 */ /* 0x0003e80000100a00 */
[----:B0-----:R-:W1:Y:S01]  /*40000*/  LDL.LU.64 R16, [R1+0x8718] ;  /* 0x0087180001107983 */ /* 0x001e620000300a00 */
[----:B------:R-:W-:-:S03]  /*40010*/  IMAD.MOV.U32 R0, RZ, RZ, R7 ;  /* 0x000000ffff007224 */ /* 0x000fc600078e0007 */
[----:B------:R-:W2:Y:S04]  /*40020*/  LDL.LU.64 R4, [R1+0x1760] ;  /* 0x0017600001047983 */ /* 0x000ea80000300a00 */
[----:B------:R-:W2:Y:S04]  /*40030*/  LDL.LU.64 R6, [R1+0x1768] ;  /* 0x0017680001067983 */ /* 0x000ea80000300a00 */
[----:B------:R-:W-:Y:S01]  /*40040*/  STL [R1+0x8658], R0 ;  /* 0x0086580001007387 */ /* 0x000fe20000100800 */
[----:B-1----:R-:W-:Y:S03]  /*40050*/  HMMA.16816.F32 R16, R12, R16, R24 ;  /* 0x000000100c10723c */ /* 0x002fe60000001818 */
[----:B------:R-:W3:Y:S04]  /*40060*/  LDL.LU.64 R26, [R1+0x8710] ;  /* 0x00871000011a7983 */ /* 0x000ee80000300a00 */
[----:B------:R-:W3:-:S12]  /*40070*/  LDL.LU.64 R24, [R1+0x8708] ;  /* 0x0087080001187983 */ /* 0x000ed80000300a00 */
[----:B------:R-:W-:Y:S04]  /*40080*/  STL.64 [R1+0x17c0], R16 ;  /* 0x0017c01001007387 */ /* 0x000fe80000100a00 */
[----:B------:R0:W-:Y:S04]  /*40090*/  STL.64 [R1+0x17c8], R18 ;  /* 0x0017c81201007387 */ /* 0x0001e80000100a00 */
[----:B0-----:R-:W3:Y:S02]  /*400a0*/  LDL.LU.64 R18, [R1+0x8700] ;  /* 0x0087000001127983 */ /* 0x001ee40000300a00 */
[----:B---3--:R-:W-:Y:S02]  /*400b0*/  HMMA.16816.F32 R16, R12, R18, R24 ;  /* 0x000000120c10723c */ /* 0x008fe40000001818 */
[----:B------:R-:W3:Y:S04]  /*400c0*/  LDL.LU.64 R26, [R1+0x86f8] ;  /* 0x0086f800011a7983 */ /* 0x000ee80000300a00 */
[----:B------:R-:W3:-:S13]  /*400d0*/  LDL.LU.64 R24, [R1+0x86f0] ;  /* 0x0086f00001187983 */ /* 0x000eda0000300a00 */
[----:B------:R-:W-:Y:S04]  /*400e0*/  STL.64 [R1+0x17b0], R16 ;  /* 0x0017b01001007387 */ /* 0x000fe80000100a00 */
[----:B------:R0:W-:Y:S04]  /*400f0*/  STL.64 [R1+0x17b8], R18 ;  /* 0x0017b81201007387 */ /* 0x0001e80000100a00 */
[----:B0-----:R-:W2:Y:S04]  /*40100*/  LDL.LU.64 R18, [R1+0x86e8] ;  /* 0x0086e80001127983 */ /* 0x001ea80000300a00 */
[----:B------:R-:W2:Y:S01]  /*40110*/  LDL.LU.64 R16, [R1+0x86e0] ;  /* 0x0086e00001107983 */ /* 0x000ea20000300a00 */
[----:B------:R-:W-:Y:S01]  /*40120*/  IMAD.MOV.U32 R0, RZ, RZ, R29 ;  /* 0x000000ffff007224 */ /* 0x000fe200078e001d */
[----:B--2---:R-:W-:-:S15]  /*40130*/  HMMA.16816.F32 R16, R12, R28, R16 ;  /* 0x0000001c0c10723c */ /* 0x004fde0000001810 */
[----:B------:R-:W-:-:S04]  /*40140*/  NOP ;  /* 0x0000000000007918 */ /* 0x000fc80000000000 */
[----:B------:R-:W-:Y:S04]  /*40150*/  STL.64 [R1+0x17a0], R16 ;  /* 0x0017a01001007387 */ /* 0x000fe80000100a00 */
[----:B------:R0:W-:Y:S04]  /*40160*/  STL.64 [R1+0x17a8], R18 ;  /* 0x0017a81201007387 */ /* 0x0001e80000100a00 */
[----:B0-----:R-:W2:Y:S04]  /*40170*/  LDL.LU.64 R18, [R1+0x86d8] ;  /* 0x0086d80001127983 */ /* 0x001ea80000300a00 */
[----:B------:R-:W2:Y:S04]  /*40180*/  LDL.LU.64 R16, [R1+0x86d0] ;  /* 0x0086d00001107983 */ /* 0x000ea80000300a00 */
[----:B------:R-:W3:Y:S02]  /*40190*/  LDL.LU.64 R28, [R1+0x86c8] ;  /* 0x0086c800011c7983 */ /* 0x000ee40000300a00 */
[----:B---3--:R-:W-:-:S15]  /*401a0*/  HMMA.16816.F32 R24, R12, R28, R24 ;  /* 0x0000001c0c18723c */ /* 0x008fde0000001818 */
[----:B------:R-:W-:-:S04]  /*401b0*/  NOP ;  /* 0x0000000000007918 */ /* 0x000fc80000000000 */
[----:B------:R-:W-:Y:S04]  /*401c0*/  STL.64 [R1+0x1790], R24 ;  /* 0x0017901801007387 */ /* 0x000fe80000100a00 */
[----:B------:R0:W-:Y:S04]  /*401d0*/  STL.64 [R1+0x1798], R26 ;  /* 0x0017981a01007387 */ /* 0x0001e80000100a00 */
[----:B0-----:R-:W3:Y:S04]  /*401e0*/  LDL.LU.64 R26, [R1+0x86c0] ;  /* 0x0086c000011a7983 */ /* 0x001ee80000300a00 */
[----:B------:R-:W4:Y:S01]  /*401f0*/  LDL.LU.64 R24, [R1+0x86b8] ;  /* 0x0086b80001187983 */ /* 0x000f220000300a00 */
        /* <DEDUP_REMOVED lines=8> */
[----:B------:R-:W-:Y:S04]  /*40280*/  STL.64 [R1+0x1770], R8 ;  /* 0x0017700801007387 */ /* 0x000fe80000100a00 */
[----:B------:R-:W-:Y:S04]  /*40290*/  STL.64 [R1+0x1778], R10 ;  /* 0x0017780a01007387 */ /* 0x000fe80000100a00 */
[----:B0-----:R-:W2:Y:S04]  /*402a0*/  LDL.LU R24, [R1+0x22ec] ;  /* 0x0022ec0001187983 */ /* 0x001ea80000300800 */
[----:B------:R-:W2:Y:S04]  /*402b0*/  LDL.LU R25, [R1+0x22e8] ;  /* 0x0022e80001197983 */ /* 0x000ea80000300800 */
[----:B--2---:R0:W-:Y:S04]  /*402c0*/  STL.64 [R1+0x8660], R24 ;  /* 0x0086601801007387 */ /* 0x0041e80000100a00 */
[----:B0-----:R-:W4:Y:S04]  /*402d0*/  LDL.LU.64 R24, [R1+0x1750] ;  /* 0x0017500001187983 */ /* 0x001f280000300a00 */
[----:B------:R-:W4:Y:S04]  /*402e0*/  LDL.LU.64 R26, [R1+0x1758] ;  /* 0x00175800011a7983 */ /* 0x000f280000300a00 */
[----:B------:R-:W2:Y:S04]  /*402f0*/  LDL.LU.64 R8, [R1+0x1730] ;  /* 0x0017300001087983 */ /* 0x000ea80000300a00 */
[----:B------:R-:W2:Y:S01]  /*40300*/  LDL.LU.64 R10, [R1+0x1738] ;  /* 0x00173800010a7983 */ /* 0x000ea20000300a00 */
[----:B---3--:R-:W-:-:S15]  /*40310*/  HMMA.16816.F32 R4, R12, R22, R4 ;  /* 0x000000160c04723c */ /* 0x008fde0000001804 */
[----:B------:R-:W-:-:S04]  /*40320*/  NOP ;  /* 0x0000000000007918 */ /* 0x000fc80000000000 */
[----:B------:R-:W-:Y:S04]  /*40330*/  STL.64 [R1+0x1760], R4 ;  /* 0x0017600401007387 */ /* 0x000fe80000100a00 */
[----:B------:R-:W-:Y:S04]  /*40340*/  STL.64 [R1+0x1768], R6 ;  /* 0x0017680601007387 */ /* 0x000fe80000100a00 */
[----:B--2---:R-:W-:Y:S04]  /*40350*/  STL.64 [R1+0x86a0], R10 ;  /* 0x0086a00a01007387 */ /* 0x004fe80000100a00 */
[----:B------:R0:W-:Y:S04]  /*40360*/  STL.64 [R1+0x8698], R8 ;  /* 0x0086980801007387 */ /* 0x0001e80000100a00 */
[----:B0-----:R-:W2:Y:S04]  /*40370*/  LDL.LU.64 R8, [R1+0x1740] ;  /* 0x0017400001087983 */ /* 0x001ea80000300a00 */
[----:B------:R-:W2:Y:S04]  /*40380*/  LDL.LU.64 R10, [R1+0x1748] ;  /* 0x00174800010a7983 */ /* 0x000ea80000300a00 */
[----:B------:R-:W3:Y:S04]  /*40390*/  LDL.LU.64 R4, [R1+0x1710] ;  /* 0x0017100001047983 */ /* 0x000ee80000300a00 */
[----:B------:R-:W3:Y:S01]  /*403a0*/  LDL.LU.64 R6, [R1+0x1718] ;  /* 0x0017180001067983 */ /* 0x000ee20000300a00 */
[C---:B----4-:R-:W-:Y:S08]  /*403b0*/  HMMA.16816.F32 R24, R12.reuse, R20, R24 ;  /* 0x000000140c18723c */ /* 0x050ff00000001818 */
[C---:B--2---:R-:W-:Y:S01]  /*403c0*/  HMMA.16816.F32 R8, R12.reuse, R18, R8 ;  /* 0x000000120c08723c */ /* 0x044fe20000001808 */
[----:B---3--:R-:W-:Y:S04]  /*403d0*/  STL.64 [R1+0x8680], R6 ;  /* 0x0086800601007387 */ /* 0x008fe80000100a00 */
[----:B------:R0:W-:Y:S04]  /*403e0*/  STL.64 [R1+0x8678], R4 ;  /* 0x0086780401007387 */ /* 0x0001e80000100a00 */
[----:B0-----:R-:W2:Y:S04]  /*403f0*/  LDL.LU.64 R4, [R1+0x1720] ;  /* 0x0017200001047983 */ /* 0x001ea80000300a00 */
[----:B------:R-:W2:Y:S04]  /*40400*/  LDL.LU.64 R6, [R1+0x1728] ;  /* 0x0017280001067983 */ /* 0x000ea80000300a00 */
[----:B------:R0:W-:Y:S04]  /*40410*/  STL.64 [R1+0x1750], R24 ;  /* 0x0017501801007387 */ /* 0x0001e80000100a00 */
[----:B------:R1:W-:Y:S04]  /*40420*/  STL.64 [R1+0x1758], R26 ;  /* 0x0017581a01007387 */ /* 0x0003e80000100a00 */
[----:B0-----:R-:W3:Y:S04]  /*40430*/  LDL.LU.64 R24, [R1+0x1700] ;  /* 0x0017000001187983 */ /* 0x001ee80000300a00 */
[----:B-1----:R-:W3:Y:S04]  /*40440*/  LDL.LU.64 R26, [R1+0x1708] ;  /* 0x00170800011a7983 */ /* 0x002ee80000300a00 */
[----:B------:R0:W-:Y:S04]  /*40450*/  STL.64 [R1+0x8508], R22 ;  /* 0x0085081601007387 */ /* 0x0001e80000100a00 */
[----:B0-----:R-:W4:Y:S04]  /*40460*/  LDL.LU R22, [R1+0x22e4] ;  /* 0x0022e40001167983 */ /* 0x001f280000300800 */
[----:B------:R-:W4:Y:S04]  /*40470*/  LDL.LU R23, [R1+0x22e0] ;  /* 0x0022e00001177983 */ /* 0x000f280000300800 */
[----:B------:R0:W-:Y:S04]  /*40480*/  STL.64 [R1+0x8500], R20 ;  /* 0x0085001401007387 */ /* 0x0001e80000100a00 */
[----:B0-----:R-:W2:Y:S04]  /*40490*/  LDL.LU R20, [R1+0x22dc] ;  /* 0x0022dc0001147983 */ /* 0x001ea80000300800 */
[----:B------:R-:W2:Y:S04]  /*404a0*/  LDL.LU R21, [R1+0x22d8] ;  /* 0x0022d80001157983 */ /* 0x000ea80000300800 */
        /* <DEDUP_REMOVED lines=30> */
[C---:B--2---:R-:W-:Y:S08]  /*40690*/  HMMA.16816.F32 R24, R12.reuse, R6, R24 ;  /* 0x000000060c18723c */ /* 0x044ff00000001818 */
[C---:B---3--:R-:W-:Y:S11]  /*406a0*/  HMMA.16816.F32 R8, R12.reuse, R4, R8 ;  /* 0x000000040c08723c */ /* 0x048ff60000001808 */
[----:B------:R0:W-:Y:S04]  /*406b0*/  STL.64 [R1+0x1700], R24 ;  /* 0x0017001801007387 */ /* 0x0001e80000100a00 */
[----:B------:R1:W-:Y:S04]  /*406c0*/  STL.64 [R1+0x1708], R26 ;  /* 0x0017081a01007387 */ /* 0x0003e80000100a00 */
[----:B0-----:R-:W2:Y:S04]  /*406d0*/  LDL.LU.64 R24, [R1+0x8660] ;  /* 0x0086600001187983 */ /* 0x001ea80000300a00 */
[----:B-1----:R-:W3:Y:S04]  /*406e0*/  LDL.LU R26, [R1+0x22f4] ;  /* 0x0022f400011a7983 */ /* 0x002ee80000300800 */
[----:B------:R-:W3:Y:S04]  /*406f0*/  LDL.LU R27, [R1+0x22f0] ;  /* 0x0022f000011b7983 */ /* 0x000ee80000300800 */
[----:B------:R-:W-:Y:S04]  /*40700*/  STL.64 [R1+0x16f0], R8 ;  /* 0x0016f00801007387 */ /* 0x000fe80000100a00 */
[----:B------:R-:W-:Y:S04]  /*40710*/  STL.64 [R1+0x16f8], R10 ;  /* 0x0016f80a01007387 */ /* 0x000fe80000100a00 */
[----:B------:R-:W-:Y:S04]  /*40720*/  STL.64 [R1+0x8498], R6 ;  /* 0x0084980601007387 */ /* 0x000fe80000100a00 */
[----:B------:R0:W-:Y:S02]  /*40730*/  STL.64 [R1+0x8490], R4 ;  /* 0x0084900401007387 */ /* 0x0001e40000100a00 */
[----:B0-----:R-:W-:-:S15]  /*40740*/  HMMA.16816.F32 R4, R12, R2, R16 ;  /* 0x000000020c04723c */ /* 0x001fde0000001810 */
[----:B------:R-:W-:-:S04]  /*40750*/  NOP ;  /* 0x0000000000007918 */ /* 0x000fc80000000000 */
[----:B------:R-:W-:Y:S04]  /*40760*/  STL.64 [R1+0x900], R4 ;  /* 0x0009000401007387 */ /* 0x000fe80000100a00 */
[----:B------:R-:W-:Y:S04]  /*40770*/  STL.64 [R1+0x908], R6 ;  /* 0x0009080601007387 */ /* 0x000fe80000100a00 */
[----:B------:R-:W2:Y:S04]  /*40780*/  LDL R18, [R1+0x68] ;  /* 0x0000680001127983 */ /* 0x000ea80000100800 */
[----:B------:R-:W2:Y:S01]  /*40790*/  LDL R19, [R1+0x6c] ;  /* 0x00006c0001137983 */ /* 0x000ea20000100800 */
[----:B------:R-:W-:-:S02]  /*407a0*/  IMAD R12, R21, 0x100, R20 ;  /* 0x00000100150c7824 */ /* 0x000fc400078e0214 */
[----:B----4-:R-:W-:Y:S01]  /*407b0*/  IMAD R13, R23, 0x100, R22 ;  /* 0x00000100170d7824 */ /* 0x010fe200078e0216 */
[----:B------:R-:W4:Y:S04]  /*407c0*/  LDL R20, [R1+0x60] ;  /* 0x0000600001147983 */ /* 0x000f280000100800 */
[----:B------:R-:W4:Y:S04]  /*407d0*/  LDL R21, [R1+0x64] ;  /* 0x0000640001157983 */ /* 0x000f280000100800 */
[----:B--2---:R0:W-:Y:S04]  /*407e0*/  STL.64 [R1+0x85f0], R18 ;  /* 0x0085f01201007387 */ /* 0x0041e80000100a00 */
[----:B------:R-:W2:Y:S04]  /*407f0*/  LDL R22, [R1+0x58] ;  /* 0x0000580001167983 */ /* 0x000ea80000100800 */
[----:B------:R-:W2:Y:S04]  /*40800*/  LDL R23, [R1+0x5c] ;  /* 0x00005c0001177983 */ /* 0x000ea80000100800 */
[----:B0-----:R-:W3:Y:S04]  /*40810*/  LDL R18, [R1+0x78] ;  /* 0x0000780001127983 */ /* 0x001ee80000100800 */
[----:B------:R-:W3:Y:S04]  /*40820*/  LDL R19, [R1+0x7c] ;  /* 0x00007c0001137983 */ /* 0x000ee80000100800 */
[----:B--2---:R-:W-:Y:S04]  /*40830*/  STL.64 [R1+0x8600], R22 ;  /* 0x0086001601007387 */ /* 0x004fe80000100a00 */
[----:B----4-:R-:W-:Y:S04]  /*40840*/  STL.64 [R1+0x85f8], R20 ;  /* 0x0085f81401007387 */ /* 0x010fe80000100a00 */
[----:B------:R-:W2:Y:S04]  /*40850*/  LDL R16, [R1+0x70] ;  /* 0x0000700001107983 */ /* 0x000ea80000100800 */
[----:B------:R-:W2:Y:S04]  /*40860*/  LDL R17, [R1+0x74] ;  /* 0x0000740001117983 */ /* 0x000ea80000100800 */
[----:B---3--:R0:W-:Y:S04]  /*40870*/  STL.64 [R1+0x8610], R18 ;  /* 0x0086101201007387 */ /* 0x0081e80000100a00 */
[----:B0-----:R-:W3:Y:S04]  /*40880*/  LDL R18, [R1+0x80] ;  /* 0x0000800001127983 */ /* 0x001ee80000100800 */
[----:B------:R-:W3:Y:S04]  /*40890*/  LDL R19, [R1+0x84] ;  /* 0x0000840001137983 */ /* 0x000ee80000100800 */
[----:B--2---:R0:W-:Y:S04]  /*408a0*/  STL.64 [R1+0x8608], R16 ;  /* 0x0086081001007387 */ /* 0x0041e80000100a00 */
[----:B------:R-:W2:Y:S04]  /*408b0*/  LDL R6, [R1+0x98] ;  /* 0x0000980001067983 */ /* 0x000ea80000100800 */
[----:B------:R-:W2:Y:S04]  /*408c0*/  LDL R7, [R1+0x9c] ;  /* 0x00009c0001077983 */ /* 0x000ea80000100800 */
[----:B0-----:R-:W4:Y:S04]  /*408d0*/  LDL R16, [R1+0x88] ;  /* 0x0000880001107983 */ /* 0x001f280000100800 */
[----:B------:R-:W4:Y:S04]  /*408e0*/  LDL R17, [R1+0x8c] ;  /* 0x00008c0001117983 */ /* 0x000f280000100800 */
[----:B---3--:R0:W-:Y:S04]  /*408f0*/  STL.64 [R1+0x8628], R18 ;  /* 0x0086281201007387 */ /* 0x0081e80000100a00 */
[----:B0-----:R-:W3:Y:S04]  /*40900*/  LDL R18, [R1+0x90] ;  /* 0x0000900001127983 */ /* 0x001ee80000100800 */
[----:B------:R-:W3:Y:S01]  /*40910*/  LDL R19, [R1+0x94] ;  /* 0x0000940001137983 */ /* 0x000ee20000100800 */
[----:B------:R-:W-:-:S03]  /*40920*/  IMAD R15, R27, 0x100, R26 ;  /* 0x000001001b0f7824 */ /* 0x000fc600078e021a */
[----:B---3--:R-:W-:Y:S04]  /*40930*/  STL.64 [R1+0x8650], R18 ;  /* 0x0086501201007387 */ /* 0x008fe80000100a00 */
[----:B----4-:R0:W-:Y:S04]  /*40940*/  STL.64 [R1+0x8648], R16 ;  /* 0x0086481001007387 */ /* 0x0101e80000100a00 */
[----:B0-----:R-:W2:Y:S04]  /*40950*/  LDL.LU.64 R16, [R1+0x16e0] ;  /* 0x0016e00001107983 */ /* 0x001ea80000300a00 */
[----:B------:R-:W2:Y:S04]  /*40960*/  LDL.LU.64 R18, [R1+0x16e8] ;  /* 0x0016e80001127983 */ /* 0x000ea80000300a00 */
[----:B------:R-:W3:Y:S01]  /*40970*/  LDL R26, [R1] ;  /* 0x00000000011a7983 */ /* 0x000ee20000100800 */
[----:B------:R-:W-:-:S02]  /*40980*/  IMAD.MOV.U32 R27, RZ, RZ, R0 ;  /* 0x000000ffff1b7224 */ /* 0x000fc400078e0000 */
[----:B------:R-:W-:Y:S01]  /*40990*/  IMAD R14, R25, 0x100, R24 ;  /* 0x00000100190e7824 */ /* 0x000fe200078e0218 */
[----:B------:R-:W4:Y:S04]  /*409a0*/  LDL.LU R0, [R1+0x8658] ;  /* 0x0086580001007983 */ /* 0x000f280000300800 */
[----:B------:R-:W2:Y:S04]  /*409b0*/  LDL.64 R24, [R1+0x8] ;  /* 0x0000080001187983 */ /* 0x000ea80000100a00 */
[----:B---3--:R0:W-:Y:S04]  /*409c0*/  STL.64 [R1+0x8528], R26 ;  /* 0x0085281a01007387 */ /* 0x0081e80000100a00 */
[----:B0-----:R-:W3:Y:S04]  /*409d0*/  LDL R26, [R1+0x10] ;  /* 0x00001000011a7983 */ /* 0x001ee80000100800 */
[----:B------:R-:W3:Y:S04]  /*409e0*/  LDL R27, [R1+0x14] ;  /* 0x00001400011b7983 */ /* 0x000ee80000100800 */
[----:B------:R-:W2:Y:S04]  /*409f0*/  LDL.LU.64 R20, [R1+0x1690] ;  /* 0x0016900001147983 */ /* 0x000ea80000300a00 */
[----:B------:R-:W2:Y:S04]  /*40a00*/  LDL.LU.64 R22, [R1+0x1698] ;  /* 0x0016980001167983 */ /* 0x000ea80000300a00 */
[----:B--2---:R-:W-:Y:S04]  /*40a10*/  STL.64 [R1+0x8620], R22 ;  /* 0x0086201601007387 */ /* 0x004fe80000100a00 */
[----:B------:R0:W-:Y:S04]  /*40a20*/  STL.64 [R1+0x8618], R20 ;  /* 0x0086181401007387 */ /* 0x0001e80000100a00 */
[----:B0-----:R-:W2:Y:S04]  /*40a30*/  LDL.LU.64 R20, [R1+0x16b0] ;  /* 0x0016b00001147983 */ /* 0x001ea80000300a00 */
[----:B------:R-:W2:Y:S01]  /*40a40*/  LDL.LU.64 R22, [R1+0x16b8] ;  /* 0x0016b80001167983 */ /* 0x000ea20000300a00 */
[----:B------:R-:W-:-:S02]  /*40a50*/  F2FP.F16.E5M2.UNPACK_B R12, R12 ;  /* 0x0000000cff0c723e */ /* 0x000fc400020004ff */
[----:B------:R-:W-:Y:S02]  /*40a60*/  F2FP.F16.E5M2.UNPACK_B R13, R13 ;  /* 0x0000000dff0d723e */ /* 0x000fe400020004ff */
[----:B------:R-:W-:Y:S02]  /*40a70*/  F2FP.F16.E5M2.UNPACK_B R14, R14 ;  /* 0x0000000eff0e723e */ /* 0x000fe400020004ff */
[----:B------:R-:W-:-:S07]  /*40a80*/  F2FP.F16.E5M2.UNPACK_B R15, R15 ;  /* 0x0000000fff0f723e */ /* 0x000fce00020004ff */
[C---:B------:R-:W-:Y:S01]  /*40a90*/  HMMA.16816.F32 R4, R12.reuse, R6, R16 ;  /* 0x000000060c04723c */ /* 0x040fe20000001810 */
[----:B--2---:R-:W-:Y:S04]  /*40aa0*/  STL.64 [R1+0x8638], R22 ;  /* 0x0086381601007387 */ /* 0x004fe80000100a00 */
[----:B------:R0:W-:Y:S04]  /*40ab0*/  STL.64 [R1+0x8630], R20 ;  /* 0x0086301401007387 */ /* 0x0001e80000100a00 */
[----:B0-----:R-:W2:Y:S04]  /*40ac0*/  LDL.LU.64 R20, [R1+0x16c0] ;  /* 0x0016c00001147983 */ /* 0x001ea80000300a00 */
[----:B------:R-:W2:Y:S04]  /*40ad0*/  LDL.LU.64 R22, [R1+0x16c8] ;  /* 0x0016c80001167983 */ /* 0x000ea80000300a00 */
[----:B------:R-:W2:Y:S04]  /*40ae0*/  LDL.LU.64 R8, [R1+0x1670] ;  /* 0x0016700001087983 */ /* 0x000ea80000300a00 */
[----:B------:R-:W2:Y:S04]  /*40af0*/  LDL.LU.64 R10, [R1+0x1678] ;  /* 0x00167800010a7983 */ /* 0x000ea80000300a00 */
[----:B------:R0:W-:Y:S04]  /*40b00*/  STL.64 [R1+0x8520], R24 ;  /* 0x0085201801007387 */ /* 0x0001e80000100a00 */
[----:B---3--:R1:W-:Y:S04]  /*40b10*/  STL.64 [R1+0x8540], R26 ;  /* 0x0085401a01007387 */ /* 0x0083e80000100a00 */
[----:B0-----:R-:W3:Y:S04]  /*40b20*/  LDL.LU.64 R24, [R1+0x16d0] ;  /* 0x0016d00001187983 */ /* 0x001ee80000300a00 */
[----:B-1----:R-:W3:Y:S04]  /*40b30*/  LDL.LU.64 R26, [R1+0x16d8] ;  /* 0x0016d800011a7983 */ /* 0x002ee80000300a00 */
[----:B------:R-:W3:Y:S04]  /*40b40*/  LDL.LU.64 R18, [R1+0x8650] ;  /* 0x0086500001127983 */ /* 0x000ee80000300a00 */
[----:B------:R-:W2:Y:S04]  /*40b50*/  LDL.LU.64 R16, [R1+0x8648] ;  /* 0x0086480001107983 */ /* 0x000ea80000300a00 */
[----:B------:R0:W-:Y:S04]  /*40b60*/  STL.64 [R1+0x16e0], R4 ;  /* 0x0016e00401007387 */ /* 0x0001e80000100a00 */
[----:B------:R1:W-:Y:S04]  /*40b70*/  STL.64 [R1+0x16e8], R6 ;  /* 0x0016e80601007387 */ /* 0x0003e80000100a00 */
[----:B0-----:R-:W2:Y:S04]  /*40b80*/  LDL.LU.64 R4, [R1+0x1660] ;  /* 0x0016600001047983 */ /* 0x001ea80000300a00 */
[----:B-1----:R-:W2:Y:S01]  /*40b90*/  LDL.LU.64 R6, [R1+0x1668] ;  /* 0x0016680001067983 */ /* 0x002ea20000300a00 */
[----:B---3--:R-:W-:-:S15]  /*40ba0*/  HMMA.16816.F32 R24, R12, R18, R24 ;  /* 0x000000120c18723c */ /* 0x008fde0000001818 */
[----:B------:R-:W-:-:S04]  /*40bb0*/  NOP ;  /* 0x0000000000007918 */ /* 0x000fc80000000000 */
[----:B------:R0:W-:Y:S04]  /*40bc0*/  STL.64 [R1+0x16d0], R24 ;  /* 0x0016d01801007387 */ /* 0x0001e80000100a00 */
[----:B------:R-:W-:Y:S04]  /*40bd0*/  STL.64 [R1+0x16d8], R26 ;  /* 0x0016d81a01007387 */ /* 0x000fe80000100a00 */
[----:B0-----:R-:W3:Y:S01]  /*40be0*/  LDL R24, [R1+0x18] ;  /* 0x0000180001187983 */ /* 0x001ee20000100800 */
[----:B--2---:R-:W-:Y:S01]  /*40bf0*/  HMMA.16816.F32 R16, R12, R16, R20 ;  /* 0x000000100c10723c */ /* 0x004fe20000001814 */
[----:B----4-:R-:W-:-:S02]  /*40c00*/  IMAD.MOV.U32 R25, RZ, RZ, R0 ;  /* 0x000000ffff197224 */ /* 0x010fc400078e0000 */
[----:B------:R-:W2:Y:S04]  /*40c10*/  LDL.LU R0, [R1+0x8640] ;  /* 0x0086400001007983 */ /* 0x000ea80000300800 */
[----:B---3--:R0:W-:Y:S04]  /*40c20*/  STL.64 [R1+0x8558], R24 ;  /* 0x0085581801007387 */ /* 0x0081e80000100a00 */
[----:B0-----:R-:W3:Y:S04]  /*40c30*/  LDL.LU.64 R24, [R1+0x16a0] ;  /* 0x0016a00001187983 */ /* 0x001ee80000300a00 */
[----:B------:R-:W3:Y:S04]  /*40c40*/  LDL.LU.64 R26, [R1+0x16a8] ;  /* 0x0016a800011a7983 */ /* 0x000ee80000300a00 */
[----:B------:R-:W4:Y:S04]  /*40c50*/  LDL.LU.64 R22, [R1+0x8638] ;  /* 0x0086380001167983 */ /* 0x000f280000300a00 */
[----:B------:R-:W4:Y:S04]  /*40c60*/  LDL.LU.64 R20, [R1+0x8630] ;  /* 0x0086300001147983 */ /* 0x000f280000300a00 */
[----:B------:R-:W-:Y:S04]  /*40c70*/  STL.64 [R1+0x16c0], R16 ;  /* 0x0016c01001007387 */ /* 0x000fe80000100a00 */
[----:B------:R0:W-:Y:S04]  /*40c80*/  STL.64 [R1+0x16c8], R18 ;  /* 0x0016c81201007387 */ /* 0x0001e80000100a00 */
[----:B0-----:R-:W4:Y:S02]  /*40c90*/  LDL.LU.64 R18, [R1+0x8628] ;  /* 0x0086280001127983 */ /* 0x001f240000300a00 */
[----:B----4-:R-:W-:Y:S02]  /*40ca0*/  HMMA.16816.F32 R16, R12, R18, R20 ;  /* 0x000000120c10723c */ /* 0x010fe40000001814 */
[----:B------:R-:W4:Y:S04]  /*40cb0*/  LDL.LU.64 R22, [R1+0x8620] ;  /* 0x0086200001167983 */ /* 0x000f280000300a00 */
[----:B------:R-:W4:-:S13]  /*40cc0*/  LDL.LU.64 R20, [R1+0x8618] ;  /* 0x0086180001147983 */ /* 0x000f1a0000300a00 */
[----:B------:R-:W-:Y:S04]  /*40cd0*/  STL.64 [R1+0x16b0], R16 ;  /* 0x0016b01001007387 */ /* 0x000fe80000100a00 */
[----:B------:R0:W-:Y:S04]  /*40ce0*/  STL.64 [R1+0x16b8], R18 ;  /* 0x0016b81201007387 */ /* 0x0001e80000100a00 */
[----:B0-----:R-:W3:Y:S04]  /*40cf0*/  LDL.LU.64 R18, [R1+0x8610] ;  /* 0x0086100001127983 */ /* 0x001ee80000300a00 */
[----:B------:R-:W4:Y:S01]  /*40d00*/  LDL.LU.64 R16, [R1+0x8608] ;  /* 0x0086080001107983 */ /* 0x000f220000300a00 */
[----:B---3--:R-:W-:-:S15]  /*40d10*/  HMMA.16816.F32 R24, R12, R18, R24 ;  /* 0x000000120c18723c */ /* 0x008fde0000001818 */
[----:B------:R-:W-:-:S04]  /*40d20*/  NOP ;  /* 0x0000000000007918 */ /* 0x000fc80000000000 */
[----:B------:R-:W-:Y:S04]  /*40d30*/  STL.64 [R1+0x16a0], R24 ;  /* 0x0016a01801007387 */ /* 0x000fe80000100a00 */
[----:B------:R0:W-:Y:S04]  /*40d40*/  STL.64 [R1+0x16a8], R26 ;  /* 0x0016a81a01007387 */ /* 0x0001e80000100a00 */
[----:B0-----:R-:W3:Y:S04]  /*40d50*/  LDL R26, [R1+0x20] ;  /* 0x00002000011a7983 */ /* 0x001ee80000100800 */
[----:B------:R-:W3:Y:S01]  /*40d60*/  LDL R27, [R1+0x24] ;  /* 0x00002400011b7983 */ /* 0x000ee20000100800 */
[C---:B----4-:R-:W-:Y:S03]  /*40d70*/  HMMA.16816.F32 R16, R12.reuse, R16, R20 ;  /* 0x000000100c10723c */ /* 0x050fe60000001814 */
[----:B---3--:R0:W-:Y:S04]  /*40d80*/  STL.64 [R1+0x8570], R26 ;  /* 0x0085701a01007387 */ /* 0x0081e80000100a00 */
[----:B------:R-:W3:Y:S04]  /*40d90*/  LDL.LU.64 R24, [R1+0x1680] ;  /* 0x0016800001187983 */ /* 0x000ee80000300a00 */
[----:B0-----:R-:W3:Y:S04]  /*40da0*/  LDL.LU.64 R26, [R1+0x1688] ;  /* 0x00168800011a7983 */ /* 0x001ee80000300a00 */
[----:B------:R-:W4:Y:S04]  /*40db0*/  LDL.LU.64 R22, [R1+0x8600] ;  /* 0x0086000001167983 */ /* 0x000f280000300a00 */
[----:B------:R-:W2:Y:S04]  /*40dc0*/  LDL.LU.64 R20, [R1+0x85f8] ;  /* 0x0085f80001147983 */ /* 0x000ea80000300a00 */
[----:B------:R-:W-:Y:S04]  /*40dd0*/  STL.64 [R1+0x1690], R16 ;  /* 0x0016901001007387 */ /* 0x000fe80000100a00 */
[----:B------:R0:W-:Y:S04]  /*40de0*/  STL.64 [R1+0x1698], R18 ;  /* 0x0016981201007387 */ /* 0x0001e80000100a00 */
[----:B0-----:R-:W3:Y:S02]  /*40df0*/  LDL.LU.64 R18, [R1+0x85f0] ;  /* 0x0085f00001127983 */ /* 0x001ee40000300a00 */
[C---:B---3--:R-:W-:Y:S02]  /*40e00*/  HMMA.16816.F32 R16, R12.reuse, R18, R24 ;  /* 0x000000120c10723c */ /* 0x048fe40000001818 */
[----:B------:R-:W3:Y:S06]  /*40e10*/  LDL R24, [R1+0x28] ;  /* 0x0000280001187983 */ /* 0x000eec0000100800 */
[C---:B--2---:R-:W-:Y:S08]  /*40e20*/  HMMA.16816.F32 R8, R12.reuse, R20, R8 ;  /* 0x000000140c08723c */ /* 0x044ff00000001808 */
[----:B----4-:R-:W-:Y:S01]  /*40e30*/  HMMA.16816.F32 R4, R12, R22, R4 ;  /* 0x000000160c04723c */ /* 0x010fe20000001804 */
[----:B------:R-:W-:-:S02]  /*40e40*/  IMAD.MOV.U32 R25, RZ, RZ, R0 ;  /* 0x000000ffff197224 */ /* 0x000fc400078e0000 */
[----:B------:R-:W-:Y:S04]  /*40e50*/  STL.64 [R1+0x1680], R16 ;  /* 0x0016801001007387 */ /* 0x000fe80000100a00 */
[----:B------:R-:W-:Y:S04]  /*40e60*/  STL.64 [R1+0x1688], R18 ;  /* 0x0016881201007387 */ /* 0x000fe80000100a00 */
[----:B------:R-:W-:Y:S04]  /*40e70*/  STL.64 [R1+0x1670], R8 ;  /* 0x0016700801007387 */ /* 0x000fe80000100a00 */
[----:B------:R-:W-:Y:S04]  /*40e80*/  STL.64 [R1+0x1678], R10 ;  /* 0x0016780a01007387 */ /* 0x000fe80000100a00 */
[----:B------:R-:W2:Y:S04]  /*40e90*/  LDL.LU R0, [R1+0x85ec] ;  /* 0x0085ec0001007983 */ /* 0x000ea80000300800 */
[----:B---3--:R0:W-:Y:S04]  /*40ea0*/  STL.64 [R1+0x8588], R24 ;  /* 0x0085881801007387 */ /* 0x0081e80000100a00 */
[----:B------:R-:W3:Y:S04]  /*40eb0*/  LDL R26, [R1+0x30] ;  /* 0x00003000011a7983 */ /* 0x000ee80000100800 */
[----:B------:R-:W-:Y:S04]  /*40ec0*/  STL.64 [R1+0x1660], R4 ;  /* 0x0016600401007387 */ /* 0x000fe80000100a00 */
[----:B------:R-:W-:Y:S04]  /*40ed0*/  STL.64 [R1+0x1668], R6 ;  /* 0x0016680601007387 */ /* 0x000fe80000100a00 */
[----:B------:R-:W3:Y:S04]  /*40ee0*/  LDL R27, [R1+0x34] ;  /* 0x00003400011b7983 */ /* 0x000ee80000100800 */
[----:B0-----:R-:W4:Y:S01]  /*40ef0*/  LDL R24, [R1+0x38] ;  /* 0x0000380001187983 */ /* 0x001f220000100800 */
[----:B--2---:R-:W-:-:S03]  /*40f00*/  IMAD.MOV.U32 R25, RZ, RZ, R0 ;  /* 0x000000ffff197224 */ /* 0x004fc600078e0000 */
[----:B------:R-:W2:Y:S04]  /*40f10*/  LDL.LU R0, [R1+0x85e8] ;  /* 0x0085e80001007983 */ /* 0x000ea80000300800 */
[----:B---3--:R0:W-:Y:S04]  /*40f20*/  STL.64 [R1+0x85a0], R26 ;  /* 0x0085a01a01007387 */ /* 0x0081e80000100a00 */
[----:B0-----:R-:W3:Y:S04]  /*40f30*/  LDL R26, [R1+0x40] ;  /* 0x00004000011a7983 */ /* 0x001ee80000100800 */
[----:B------:R-:W3:Y:S04]  /*40f40*/  LDL R27, [R1+0x44] ;  /* 0x00004400011b7983 */ /* 0x000ee80000100800 */
[----:B----4-:R0:W-:Y:S04]  /*40f50*/  STL.64 [R1+0x85b8], R24 ;  /* 0x0085b81801007387 */ /* 0x0101e80000100a00 */
[----:B------:R-:W4:Y:S04]  /*40f60*/  LDL R10, [R1+0x50] ;  /* 0x00005000010a7983 */ /* 0x000f280000100800 */
[----:B0-----:R-:W2:Y:S04]  /*40f70*/  LDL R24, [R1+0x48] ;  /* 0x0000480001187983 */ /* 0x001ea80000100800 */
[----:B------:R-:W2:Y:S04]  /*40f80*/  LDL R25, [R1+0x4c] ;  /* 0x00004c0001197983 */ /* 0x000ea80000100800 */
[----:B------:R-:W4:Y:S04]  /*40f90*/  LDL.LU.64 R4, [R1+0x1650] ;  /* 0x0016500001047983 */ /* 0x000f280000300a00 */
[----:B------:R-:W4:Y:S04]  /*40fa0*/  LDL.LU.64 R6, [R1+0x1658] ;  /* 0x0016580001067983 */ /* 0x000f280000300a00 */
[----:B---3--:R-:W-:Y:S04]  /*40fb0*/  STL.64 [R1+0x85d0], R26 ;  /* 0x0085d01a01007387 */ /* 0x008fe80000100a00 */
        /* <DEDUP_REMOVED lines=34> */
[----:B------:R-:W-:-:S03]  /*411e0*/  IMAD.MOV.U32 R11, RZ, RZ, R0 ;  /* 0x000000ffff0b7224 */ /* 0x000fc600078e0000 */
[----:B---3--:R-:W-:Y:S04]  /*411f0*/  STL.64 [R1+0x85e0], R22 ;  /* 0x0085e01601007387 */ /* 0x008fe80000100a00 */
[----:B--2---:R0:W-:Y:S04]  /*41200*/  STL.64 [R1+0x85d8], R20 ;  /* 0x0085d81401007387 */ /* 0x0041e80000100a00 */
[----:B0-----:R-:W2:Y:S04]  /*41210*/  LDL.LU.64 R20, [R1+0x1640] ;  /* 0x0016400001147983 */ /* 0x001ea80000300a00 */
[----:B------:R-:W2:Y:S01]  /*41220*/  LDL.LU.64 R22, [R1+0x1648] ;  /* 0x0016480001167983 */ /* 0x000ea20000300a00 */
[C---:B----4-:R-:W-:Y:S03]  /*41230*/  HMMA.16816.F32 R4, R12.reuse, R10, R4 ;  /* 0x0000000a0c04723c */ /* 0x050fe60000001804 */
[----:B------:R-:W3:Y:S04]  /*41240*/  LDL.LU.64 R16, [R1+0x15a0] ;  /* 0x0015a00001107983 */ /* 0x000ee80000300a00 */
[----:B------:R-:W3:Y:S04]  /*41250*/  LDL.LU.64 R18, [R1+0x15a8] ;  /* 0x0015a80001127983 */ /* 0x000ee80000300a00 */
[----:B------:R-:W4:Y:S04]  /*41260*/  LDL.LU.64 R8, [R1+0x1590] ;  /* 0x0015900001087983 */ /* 0x000f280000300a00 */
[----:B------:R-:W4:Y:S04]  /*41270*/  LDL.LU.64 R10, [R1+0x1598] ;  /* 0x00159800010a7983 */ /* 0x000f280000300a00 */
        /* <DEDUP_REMOVED lines=65> */
[----:B0-----:R-:W4:Y:S01]  /*41690*/  LDL.LU.64 R26, [R1+0x84f8] ;  /* 0x0084f800011a7983 */ /* 0x001f220000300a00 */
[C---:B---3--:R-:W-:Y:S03]  /*416a0*/  HMMA.16816.F32 R16, R12.reuse, R28, R16 ;  /* 0x0000001c0c10723c */ /* 0x048fe60000001810 */
[----:B------:R-:W3:Y:S04]  /*416b0*/  LDL.LU.64 R24, [R1+0x84f0] ;  /* 0x0084f00001187983 */ /* 0x000ee80000300a00 */
[----:B------:R0:W-:Y:S04]  /*416c0*/  STL.64 [R1+0x8368], R28 ;  /* 0x0083681c01007387 */ /* 0x0001e80000100a00 */
[----:B0-----:R-:W2:Y:S08]  /*416d0*/  LDL.LU R28, [R1+0x2304] ;  /* 0x00230400011c7983 */ /* 0x001eb00000300800 */
[----:B------:R0:W-:Y:S04]  /*416e0*/  STL.64 [R1+0x15a0], R16 ;  /* 0x0015a01001007387 */ /* 0x0001e80000100a00 */
[----:B------:R1:W-:Y:S04]  /*416f0*/  STL.64 [R1+0x15a8], R18 ;  /* 0x0015a81201007387 */ /* 0x0003e80000100a00 */
[----:B------:R-:W2:Y:S04]  /*41700*/  LDL.LU R29, [R1+0x2300] ;  /* 0x00230000011d7983 */ /* 0x000ea80000300800 */
[----:B0-----:R-:W2:Y:S01]  /*41710*/  LDL.LU.64 R16, [R1+0x1560] ;  /* 0x0015600001107983 */ /* 0x001ea20000300a00 */
[----:B----4-:R-:W-:-:S15]  /*41720*/  HMMA.16816.F32 R8, R12, R26, R8 ;  /* 0x0000001a0c08723c */ /* 0x010fde0000001808 */
[----:B------:R-:W-:-:S04]  /*41730*/  NOP ;  /* 0x0000000000007918 */ /* 0x000fc80000000000 */
[----:B------:R-:W-:Y:S04]  /*41740*/  STL.64 [R1+0x1590], R8 ;  /* 0x0015900801007387 */ /* 0x000fe80000100a00 */
[----:B------:R-:W-:Y:S04]  /*41750*/  STL.64 [R1+0x1598], R10 ;  /* 0x0015980a01007387 */ /* 0x000fe80000100a00 */
[----:B-1----:R-:W4:Y:S01]  /*41760*/  LDL.LU.64 R18, [R1+0x1568] ;  /* 0x0015680001127983 */ /* 0x002f220000300a00 */
[----:B---3--:R-:W-:-:S15]  /*41770*/  HMMA.16816.F32 R4, R12, R24, R4 ;  /* 0x000000180c04723c */ /* 0x008fde0000001804 */
[----:B------:R-:W-:-:S04]  /*41780*/  NOP ;  /* 0x0000000000007918 */ /* 0x000fc80000000000 */
[----:B------:R-:W-:Y:S04]  /*41790*/  STL.64 [R1+0x1580], R4 ;  /* 0x0015800401007387 */ /* 0x000fe80000100a00 */
[----:B------:R-:W-:Y:S04]  /*417a0*/  STL.64 [R1+0x1588], R6 ;  /* 0x0015880601007387 */ /* 0x000fe80000100a00 */
[----:B----4-:R-:W-:Y:S04]  /*417b0*/  STL.64 [R1+0x84e8], R18 ;  /* 0x0084e81201007387 */ /* 0x010fe80000100a00 */
[----:B--2---:R0:W-:Y:S04]  /*417c0*/  STL.64 [R1+0x84e0], R16 ;  /* 0x0084e01001007387 */ /* 0x0041e80000100a00 */
[----:B0-----:R-:W2:Y:S04]  /*417d0*/  LDL.LU.64 R16, [R1+0x1570] ;  /* 0x0015700001107983 */ /* 0x001ea80000300a00 */
[----:B------:R-:W2:Y:S04]  /*417e0*/  LDL.LU.64 R18, [R1+0x1578] ;  /* 0x0015780001127983 */ /* 0x000ea80000300a00 */
[----:B------:R-:W3:Y:S04]  /*417f0*/  LDL.LU.64 R8, [R1+0x1540] ;  /* 0x0015400001087983 */ /* 0x000ee80000300a00 */
        /* <DEDUP_REMOVED lines=11> */
[----:B------:R-:W2:Y:S04]  /*418b0*/  LDL.LU.64 R6, [R1+0x1538] ;  /* 0x0015380001067983 */ /* 0x000ea80000300a00 */
[----:B------:R0:W-:Y:S04]  /*418c0*/  STL.64 [R1+0x8360], R26 ;  /* 0x0083601a01007387 */ /* 0x0001e80000100a00 */
[----:B0-----:R-:W3:Y:S04]  /*418d0*/  LDL.LU R26, [R1+0x22fc] ;  /* 0x0022fc00011a7983 */ /* 0x001ee80000300800 */
[----:B------:R-:W3:Y:S04]  /*418e0*/  LDL.LU R27, [R1+0x22f8] ;  /* 0x0022f800011b7983 */ /* 0x000ee80000300800 */
[----:B------:R-:W-:Y:S04]  /*418f0*/  STL.64 [R1+0x8358], R24 ;  /* 0x0083581801007387 */ /* 0x000fe80000100a00 */
        /* <DEDUP_REMOVED lines=50> */
[----:B------:R-:W-:Y:S04]  /*41c20*/  STL.64 [R1+0x8310], R6 ;  /* 0x0083100601007387 */ /* 0x000fe80000100a00 */
[----:B----4-:R0:W-:Y:S01]  /*41c30*/  STL.64 [R1+0x8308], R4 ;  /* 0x0083080401007387 */ /* 0x0101e20000100a00 */
[C---:B---3--:R-:W-:Y:S08]  /*41c40*/  HMMA.16816.F32 R8, R12.reuse, R4, R16 ;  /* 0x000000040c08723c */ /* 0x048ff00000001810 */
[----:B0-----:R-:W-:Y:S01]  /*41c50*/  HMMA.16816.F32 R4, R12, R2, R20 ;  /* 0x000000020c04723c */ /* 0x001fe20000001814 */
[----:B------:R-:W-:-:S10]  /*41c60*/  IMAD R12, R27, 0x100, R26 ;  /* 0x000001001b0c7824 */ /* 0x000fd400078e021a */
[----:B------:R-:W-:Y:S04]  /*41c70*/  STL.64 [R1+0x1500], R8 ;  /* 0x0015000801007387 */ /* 0x000fe80000100a00 */
[----:B------:R0:W-:Y:S04]  /*41c80*/  STL.64 [R1+0x1508], R10 ;  /* 0x0015080a01007387 */ /* 0x0001e80000100a00 */
[----:B------:R-:W2:Y:S04]  /*41c90*/  LDL R26, [R1+0x38] ;  /* 0x00003800011a7983 */ /* 0x000ea80000100800 */
[----:B------:R1:W-:Y:S04]  /*41ca0*/  STL.64 [R1+0x8f0], R4 ;  /* 0x0008f00401007387 */ /* 0x0003e80000100a00 */
[----:B------:R3:W-:Y:S04]  /*41cb0*/  STL.64 [R1+0x8f8], R6 ;  /* 0x0008f80601007387 */ /* 0x0007e80000100a00 */
[----:B------:R-:W4:Y:S04]  /*41cc0*/  LDL R22, [R1+0x48] ;  /* 0x0000480001167983 */ /* 0x000f280000100800 */
[----:B------:R-:W4:Y:S04]  /*41cd0*/  LDL R23, [R1+0x4c] ;  /* 0x00004c0001177983 */ /* 0x000f280000100800 */
[----:B------:R-:W2:Y:S04]  /*41ce0*/  LDL R20, [R1+0x50] ;  /* 0x0000500001147983 */ /* 0x000ea80000100800 */
[----:B------:R-:W2:Y:S04]  /*41cf0*/  LDL R21, [R1+0x54] ;  /* 0x0000540001157983 */ /* 0x000ea80000100800 */
[----:B------:R-:W3:Y:S04]  /*41d00*/  LDL R27, [R1+0x3c] ;  /* 0x00003c00011b7983 */ /* 0x000ee80000100800 */
[----:B0-----:R-:W3:Y:S04]  /*41d10*/  LDL.LU R10, [R1+0x230c] ;  /* 0x00230c00010a7983 */ /* 0x001ee80000300800 */
[----:B------:R-:W3:Y:S04]  /*41d20*/  LDL.LU R11, [R1+0x2308] ;  /* 0x00230800010b7983 */ /* 0x000ee80000300800 */
[----:B------:R-:W3:Y:S04]  /*41d30*/  LDL R16, [R1+0x78] ;  /* 0x0000780001107983 */ /* 0x000ee80000100800 */
[----:B------:R-:W3:Y:S04]  /*41d40*/  LDL R17, [R1+0x7c] ;  /* 0x00007c0001117983 */ /* 0x000ee80000100800 */
[----:B-1----:R-:W3:Y:S04]  /*41d50*/  LDL R4, [R1+0x80] ;  /* 0x0000800001047983 */ /* 0x002ee80000100800 */
[----:B------:R-:W3:Y:S04]  /*41d60*/  LDL R5, [R1+0x84] ;  /* 0x0000840001057983 */ /* 0x000ee80000100800 */
[----:B----4-:R0:W-:Y:S04]  /*41d70*/  STL.64 [R1+0x8420], R22 ;  /* 0x0084201601007387 */ /* 0x0101e80000100a00 */
[----:B--2---:R-:W-:Y:S04]  /*41d80*/  STL.64 [R1+0x8418], R20 ;  /* 0x0084181401007387 */ /* 0x004fe80000100a00 */
[----:B---3--:R-:W2:Y:S04]  /*41d90*/  LDL R6, [R1+0x68] ;  /* 0x0000680001067983 */ /* 0x008ea80000100800 */
[----:B------:R-:W2:Y:S04]  /*41da0*/  LDL R7, [R1+0x6c] ;  /* 0x00006c0001077983 */ /* 0x000ea80000100800 */
[----:B------:R-:W3:Y:S04]  /*41db0*/  LDL R24, [R1+0x40] ;  /* 0x0000400001187983 */ /* 0x000ee80000100800 */
[----:B------:R-:W3:Y:S04]  /*41dc0*/  LDL R25, [R1+0x44] ;  /* 0x0000440001197983 */ /* 0x000ee80000100800 */
[----:B0-----:R-:W4:Y:S04]  /*41dd0*/  LDL R22, [R1+0x58] ;  /* 0x0000580001167983 */ /* 0x001f280000100800 */
[----:B------:R-:W4:Y:S04]  /*41de0*/  LDL R23, [R1+0x5c] ;  /* 0x00005c0001177983 */ /* 0x000f280000100800 */
[----:B------:R-:W3:Y:S04]  /*41df0*/  LDL.LU R15, [R1+0x2310] ;  /* 0x00231000010f7983 */ /* 0x000ee80000300800 */
[----:B--2---:R0:W-:Y:S04]  /*41e00*/  STL.64 [R1+0x8460], R6 ;  /* 0x0084600601007387 */ /* 0x0041e80000100a00 */
[----:B0-----:R-:W2:Y:S04]  /*41e10*/  LDL R6, [R1+0x88] ;  /* 0x0000880001067983 */ /* 0x001ea80000100800 */
[----:B------:R-:W2:Y:S01]  /*41e20*/  LDL R7, [R1+0x8c] ;  /* 0x00008c0001077983 */ /* 0x000ea20000100800 */
[----:B------:R-:W-:-:S03]  /*41e30*/  IMAD R13, R29, 0x100, R28 ;  /* 0x000001001d0d7824 */ /* 0x000fc600078e021c */
[----:B------:R-:W3:Y:S04]  /*41e40*/  LDL R28, [R1+0x98] ;  /* 0x00009800011c7983 */ /* 0x000ee80000100800 */
[----:B------:R-:W3:Y:S04]  /*41e50*/  LDL R29, [R1+0x9c] ;  /* 0x00009c00011d7983 */ /* 0x000ee80000100800 */
[----:B------:R0:W-:Y:S04]  /*41e60*/  STL.64 [R1+0x8458], R4 ;  /* 0x0084580401007387 */ /* 0x0001e80000100a00 */
[----:B0-----:R-:W3:Y:S04]  /*41e70*/  LDL R4, [R1+0x90] ;  /* 0x0000900001047983 */ /* 0x001ee80000100800 */
[----:B------:R-:W3:Y:S04]  /*41e80*/  LDL R5, [R1+0x94] ;  /* 0x0000940001057983 */ /* 0x000ee80000100800 */
[----:B--2---:R0:W-:Y:S04]  /*41e90*/  STL.64 [R1+0x8478], R6 ;  /* 0x0084780601007387 */ /* 0x0041e80000100a00 */
[----:B0-----:R-:W2:Y:S04]  /*41ea0*/  LDL.LU R7, [R1+0x2314] ;  /* 0x0023140001077983 */ /* 0x001ea80000300800 */
[----:B------:R-:W2:Y:S04]  /*41eb0*/  LDL R18, [R1+0x70] ;  /* 0x0000700001127983 */ /* 0x000ea80000100800 */
[----:B------:R-:W2:Y:S01]  /*41ec0*/  LDL R19, [R1+0x74] ;  /* 0x0000740001137983 */ /* 0x000ea20000100800 */
[----:B------:R-:W-:-:S03]  /*41ed0*/  IMAD R14, R11, 0x100, R10 ;  /* 0x000001000b0e7824 */ /* 0x000fc600078e020a */
[----:B--2---:R-:W-:Y:S04]  /*41ee0*/  STL.64 [R1+0x8470], R18 ;  /* 0x0084701201007387 */ /* 0x004fe80000100a00 */
[----:B------:R0:W-:Y:S04]  /*41ef0*/  STL.64 [R1+0x8468], R16 ;  /* 0x0084681001007387 */ /* 0x0001e80000100a00 */
[----:B----4-:R-:W-:Y:S04]  /*41f00*/  STL.64 [R1+0x8438], R22 ;  /* 0x0084381601007387 */ /* 0x010fe80000100a00 */
[----:B------:R-:W-:Y:S04]  /*41f10*/  STL.64 [R1+0x8410], R26 ;  /* 0x0084101a01007387 */ /* 0x000fe80000100a00 */
[----:B---3--:R-:W-:Y:S04]  /*41f20*/  STL.64 [R1+0x8408], R24 ;  /* 0x0084081801007387 */ /* 0x008fe80000100a00 */
[----:B------:R-:W2:Y:S04]  /*41f30*/  LDL.LU.64 R8, [R1+0x14f0] ;  /* 0x0014f00001087983 */ /* 0x000ea80000300a00 */
[----:B------:R-:W2:Y:S04]  /*41f40*/  LDL.LU.64 R10, [R1+0x14f8] ;  /* 0x0014f800010a7983 */ /* 0x000ea80000300a00 */
[----:B0-----:R-:W3:Y:S04]  /*41f50*/  LDL.LU.64 R16, [R1+0x14d0] ;  /* 0x0014d00001107983 */ /* 0x001ee80000300a00 */
[----:B------:R-:W4:Y:S01]  /*41f60*/  LDL.LU.64 R18, [R1+0x14d8] ;  /* 0x0014d80001127983 */ /* 0x000f220000300a00 */
[----:B------:R-:W-:Y:S01]  /*41f70*/  IMAD R15, R15, 0x100, R7 ;  /* 0x000001000f0f7824 */ /* 0x000fe200078e0207 */
[----:B------:R-:W-:-:S02]  /*41f80*/  F2FP.F16.E5M2.UNPACK_B R12, R12 ;  /* 0x0000000cff0c723e */ /* 0x000fc400020004ff */
[----:B------:R-:W-:Y:S02]  /*41f90*/  F2FP.F16.E5M2.UNPACK_B R13, R13 ;  /* 0x0000000dff0d723e */ /* 0x000fe400020004ff */
[----:B------:R-:W-:Y:S02]  /*41fa0*/  F2FP.F16.E5M2.UNPACK_B R14, R14 ;  /* 0x0000000eff0e723e */ /* 0x000fe400020004ff */
[----:B------:R-:W-:Y:S01]  /*41fb0*/  F2FP.F16.E5M2.UNPACK_B R15, R15 ;  /* 0x0000000fff0f723e */ /* 0x000fe200020004ff */
[----:B----4-:R-:W-:Y:S04]  /*41fc0*/  STL.64 [R1+0x8488], R18 ;  /* 0x0084881201007387 */ /* 0x010fe80000100a00 */
[----:B---3--:R0:W-:Y:S04]  /*41fd0*/  STL.64 [R1+0x8480], R16 ;  /* 0x0084801001007387 */ /* 0x0081e80000100a00 */
[----:B0-----:R-:W3:Y:S04]  /*41fe0*/  LDL.LU.64 R16, [R1+0x14e0] ;  /* 0x0014e00001107983 */ /* 0x001ee80000300a00 */
[----:B------:R-:W3:Y:S04]  /*41ff0*/  LDL.LU.64 R18, [R1+0x14e8] ;  /* 0x0014e80001127983 */ /* 0x000ee80000300a00 */
[----:B------:R-:W4:Y:S04]  /*42000*/  LDL.LU.64 R24, [R1+0x14b0] ;  /* 0x0014b00001187983 */ /* 0x000f280000300a00 */
[----:B------:R-:W4:Y:S04]  /*42010*/  LDL.LU.64 R26, [R1+0x14b8] ;  /* 0x0014b800011a7983 */ /* 0x000f280000300a00 */
[----:B------:R-:W4:Y:S04]  /*42020*/  LDL R20, [R1+0x60] ;  /* 0x0000600001147983 */ /* 0x000f280000100800 */
[----:B------:R-:W4:Y:S01]  /*42030*/  LDL R21, [R1+0x64] ;  /* 0x0000640001157983 */ /* 0x000f220000100800 */
[C---:B--2---:R-:W-:Y:S08]  /*42040*/  HMMA.16816.F32 R8, R12.reuse, R28, R8 ;  /* 0x0000001c0c08723c */ /* 0x044ff00000001808 */
[C---:B---3--:R-:W-:Y:S01]  /*42050*/  HMMA.16816.F32 R4, R12.reuse, R4, R16 ;  /* 0x000000040c04723c */ /* 0x048fe20000001810 */
[----:B----4-:R0:W-:Y:S04]  /*42060*/  STL.64 [R1+0x8450], R20 ;  /* 0x0084501401007387 */ /* 0x0101e80000100a00 */
[----:B0-----:R-:W2:Y:S04]  /*42070*/  LDL.LU.64 R20, [R1+0x14c0] ;  /* 0x0014c00001147983 */ /* 0x001ea80000300a00 */
[----:B------:R-:W2:Y:S04]  /*42080*/  LDL.LU.64 R22, [R1+0x14c8] ;  /* 0x0014c80001167983 */ /* 0x000ea80000300a00 */
[----:B------:R0:W-:Y:S04]  /*42090*/  STL.64 [R1+0x14f0], R8 ;  /* 0x0014f00801007387 */ /* 0x0001e80000100a00 */
[----:B------:R1:W-:Y:S04]  /*420a0*/  STL.64 [R1+0x14f8], R10 ;  /* 0x0014f80a01007387 */ /* 0x0003e80000100a00 */
[----:B0-----:R-:W3:Y:S04]  /*420b0*/  LDL.LU.64 R8, [R1+0x14a0] ;  /* 0x0014a00001087983 */ /* 0x001ee80000300a00 */
[----:B-1----:R-:W3:Y:S04]  /*420c0*/  LDL.LU.64 R10, [R1+0x14a8] ;  /* 0x0014a800010a7983 */ /* 0x002ee80000300a00 */
[----:B------:R-:W4:Y:S04]  /*420d0*/  LDL.64 R28, [R1] ;  /* 0x00000000011c7983 */ /* 0x000f280000100a00 */
[----:B------:R-:W2:Y:S04]  /*420e0*/  LDL.LU.64 R18, [R1+0x8488] ;  /* 0x0084880001127983 */ /* 0x000ea80000300a00 */
[----:B------:R-:W2:Y:S04]  /*420f0*/  LDL.LU.64 R16, [R1+0x8480] ;  /* 0x0084800001107983 */ /* 0x000ea80000300a00 */
[----:B------:R-:W-:Y:S04]  /*42100*/  STL.64 [R1+0x14e0], R4 ;  /* 0x0014e00401007387 */ /* 0x000fe80000100a00 */
[----:B------:R0:W-:Y:S04]  /*42110*/  STL.64 [R1+0x14e8], R6 ;  /* 0x0014e80601007387 */ /* 0x0001e80000100a00 */
[----:B0-----:R-:W2:Y:S02]  /*42120*/  LDL.LU.64 R6, [R1+0x8478] ;  /* 0x0084780001067983 */ /* 0x001ea40000300a00 */
[----:B--2---:R-:W-:Y:S02]  /*42130*/  HMMA.16816.F32 R4, R12, R6, R16 ;  /* 0x000000060c04723c */ /* 0x004fe40000001810 */
[----:B------:R-:W3:Y:S04]  /*42140*/  LDL.LU.64 R18, [R1+0x8470] ;  /* 0x0084700001127983 */ /* 0x000ee80000300a00 */
[----:B------:R-:W2:-:S13]  /*42150*/  LDL.LU.64 R16, [R1+0x8468] ;  /* 0x0084680001107983 */ /* 0x000e9a0000300a00 */
[----:B------:R-:W-:Y:S04]  /*42160*/  STL.64 [R1+0x14d0], R4 ;  /* 0x0014d00401007387 */ /* 0x000fe80000100a00 */
[----:B------:R0:W-:Y:S04]  /*42170*/  STL.64 [R1+0x14d8], R6 ;  /* 0x0014d80601007387 */ /* 0x0001e80000100a00 */
[----:B0-----:R-:W3:Y:S04]  /*42180*/  LDL.LU.64 R6, [R1+0x8460] ;  /* 0x0084600001067983 */ /* 0x001ee80000300a00 */
[----:B------:R-:W3:Y:S01]  /*42190*/  LDL.LU.64 R4, [R1+0x8458] ;  /* 0x0084580001047983 */ /* 0x000ee20000300a00 */
[C---:B--2---:R-:W-:Y:S08]  /*421a0*/  HMMA.16816.F32 R24, R12.reuse, R16, R24 ;  /* 0x000000100c18723c */ /* 0x044ff00000001818 */
[----:B---3--:R-:W-:-:S15]  /*421b0*/  HMMA.16816.F32 R20, R12, R4, R20 ;  /* 0x000000040c14723c */ /* 0x008fde0000001814 */
[----:B------:R-:W-:-:S04]  /*421c0*/  NOP ;  /* 0x0000000000007918 */ /* 0x000fc80000000000 */
[----:B------:R0:W-:Y:S04]  /*421d0*/  STL.64 [R1+0x14c0], R20 ;  /* 0x0014c01401007387 */ /* 0x0001e80000100a00 */
[----:B------:R1:W-:Y:S04]  /*421e0*/  STL.64 [R1+0x14c8], R22 ;  /* 0x0014c81601007387 */ /* 0x0003e80000100a00 */
[----:B0-----:R-:W2:Y:S04]  /*421f0*/  LDL.LU.64 R20, [R1+0x1490] ;  /* 0x0014900001147983 */ /* 0x001ea80000300a00 */
[----:B-1----:R-:W2:Y:S04]  /*42200*/  LDL.LU.64 R22, [R1+0x1498] ;  /* 0x0014980001167983 */ /* 0x002ea80000300a00 */
[----:B------:R0:W-:Y:S04]  /*42210*/  STL.64 [R1+0x14b0], R24 ;  /* 0x0014b01801007387 */ /* 0x0001e80000100a00 */
[----:B------:R1:W-:Y:S04]  /*42220*/  STL.64 [R1+0x14b8], R26 ;  /* 0x0014b81a01007387 */ /* 0x0003e80000100a00 */
[----:B0-----:R-:W3:Y:S04]  /*42230*/  LDL.LU.64 R24, [R1+0x1450] ;  /* 0x0014500001187983 */ /* 0x001ee80000300a00 */
[----:B-1----:R-:W2:Y:S01]  /*42240*/  LDL.LU.64 R26, [R1+0x1458] ;  /* 0x00145800011a7983 */ /* 0x002ea20000300a00 */
[C---:B------:R-:W-:Y:S03]  /*42250*/  HMMA.16816.F32 R8, R12.reuse, R18, R8 ;  /* 0x000000120c08723c */ /* 0x040fe60000001808 */
[----:B--2---:R-:W-:Y:S04]  /*42260*/  STL.64 [R1+0x8430], R26 ;  /* 0x0084301a01007387 */ /* 0x004fe80000100a00 */
[----:B---3--:R0:W-:Y:S04]  /*42270*/  STL.64 [R1+0x8428], R24 ;  /* 0x0084281801007387 */ /* 0x0081e80000100a00 */
[----:B0-----:R-:W2:Y:S04]  /*42280*/  LDL.LU.64 R24, [R1+0x1470] ;  /* 0x0014700001187983 */ /* 0x001ea80000300a00 */
[----:B------:R-:W3:Y:S01]  /*42290*/  LDL.LU.64 R26, [R1+0x1478] ;  /* 0x00147800011a7983 */ /* 0x000ee20000300a00 */
[C---:B------:R-:W-:Y:S03]  /*422a0*/  HMMA.16816.F32 R4, R12.reuse, R6, R20 ;  /* 0x000000060c04723c */ /* 0x040fe60000001814 */
[----:B---3--:R-:W-:Y:S04]  /*422b0*/  STL.64 [R1+0x8448], R26 ;  /* 0x0084481a01007387 */ /* 0x008fe80000100a00 */
[----:B--2---:R0:W-:Y:S04]  /*422c0*/  STL.64 [R1+0x8440], R24 ;  /* 0x0084401801007387 */ /* 0x0041e80000100a00 */
[----:B0-----:R-:W2:Y:S04]  /*422d0*/  LDL.LU.64 R24, [R1+0x1480] ;  /* 0x0014800001187983 */ /* 0x001ea80000300a00 */
[----:B------:R-:W2:Y:S04]  /*422e0*/  LDL.LU.64 R26, [R1+0x1488] ;  /* 0x00148800011a7983 */ /* 0x000ea80000300a00 */
[----:B------:R-:W3:Y:S04]  /*422f0*/  LDL.LU.64 R16, [R1+0x1440] ;  /* 0x0014400001107983 */ /* 0x000ee80000300a00 */
[----:B------:R-:W3:Y:S04]  /*42300*/  LDL.LU.64 R18, [R1+0x1448] ;  /* 0x0014480001127983 */ /* 0x000ee80000300a00 */
[----:B------:R0:W-:Y:S04]  /*42310*/  STL.64 [R1+0x14a0], R8 ;  /* 0x0014a00801007387 */ /* 0x0001e80000100a00 */
[----:B------:R1:W-:Y:S04]  /*42320*/  STL.64 [R1+0x14a8], R10 ;  /* 0x0014a80a01007387 */ /* 0x0003e80000100a00 */
[----:B0-----:R-:W2:Y:S04]  /*42330*/  LDL.LU.64 R8, [R1+0x1430] ;  /* 0x0014300001087983 */ /* 0x001ea80000300a00 */
[----:B-1----:R-:W2:Y:S04]  /*42340*/  LDL.LU.64 R10, [R1+0x1438] ;  /* 0x00143800010a7983 */ /* 0x002ea80000300a00 */
[----:B------:R-:W2:Y:S04]  /*42350*/  LDL.LU.64 R20, [R1+0x8450] ;  /* 0x0084500001147983 */ /* 0x000ea80000300a00 */
[----:B------:R0:W-:Y:S04]  /*42360*/  STL.64 [R1+0x1490], R4 ;  /* 0x0014900401007387 */ /* 0x0001e80000100a00 */
[----:B------:R1:W-:Y:S04]  /*42370*/  STL.64 [R1+0x1498], R6 ;  /* 0x0014980601007387 */ /* 0x0003e80000100a00 */
[----:B0-----:R-:W3:Y:S04]  /*42380*/  LDL.64 R4, [R1+0x18] ;  /* 0x0000180001047983 */ /* 0x001ee80000100a00 */
[----:B-1----:R-:W3:Y:S04]  /*42390*/  LDL R6, [R1+0x10] ;  /* 0x0000100001067983 */ /* 0x002ee80000100800 */
        /* <DEDUP_REMOVED lines=16> */
[----:B0-----:R-:W3:Y:S04]  /*424a0*/  LDL.LU.64 R22, [R1+0x8420] ;  /* 0x0084200001167983 */ /* 0x001ee80000300a00 */
[----:B------:R-:W2:Y:S02]  /*424b0*/  LDL.LU.64 R20, [R1+0x8418] ;  /* 0x0084180001147983 */ /* 0x000ea40000300a00 */
[C---:B--2---:R-:W-:Y:S08]  /*424c0*/  HMMA.16816.F32 R4, R12.reuse, R20, R4 ;  /* 0x000000140c04723c */ /* 0x044ff00000001804 */
[C---:B---3--:R-:W-:Y:S11]  /*424d0*/  HMMA.16816.F32 R20, R12.reuse, R22, R24 ;  /* 0x000000160c14723c */ /* 0x048ff60000001818 */
[----:B------:R-:W-:Y:S04]  /*424e0*/  STL.64 [R1+0x1460], R4 ;  /* 0x0014600401007387 */ /* 0x000fe80000100a00 */
[----:B------:R0:W-:Y:S04]  /*424f0*/  STL.64 [R1+0x1468], R6 ;  /* 0x0014680601007387 */ /* 0x0001e80000100a00 */
[----:B0-----:R-:W2:Y:S04]  /*42500*/  LDL R6, [R1+0x20] ;  /* 0x0000200001067983 */ /* 0x001ea80000100800 */
[----:B------:R-:W2:Y:S04]  /*42510*/  LDL R7, [R1+0x24] ;  /* 0x0000240001077983 */ /* 0x000ea80000100800 */
[----:B------:R-:W3:Y:S04]  /*42520*/  LDL.LU.64 R26, [R1+0x8410] ;  /* 0x00841000011a7983 */ /* 0x000ee80000300a00 */
[----:B------:R-:W2:Y:S04]  /*42530*/  LDL.LU.64 R24, [R1+0x8408] ;  /* 0x0084080001187983 */ /* 0x000ea80000300a00 */
[----:B------:R-:W3:Y:S01]  /*42540*/  LDL.64 R4, [R1+0x28] ;  /* 0x0000280001047983 */ /* 0x000ee20000100a00 */
[C---:B--2---:R-:W-:Y:S08]  /*42550*/  HMMA.16816.F32 R16, R12.reuse, R24, R16 ;  /* 0x000000180c10723c */ /* 0x044ff00000001810 */
[----:B---3--:R-:W-:Y:S01]  /*42560*/  HMMA.16816.F32 R8, R12, R26, R8 ;  /* 0x0000001a0c08723c */ /* 0x008fe20000001808 */
[----:B------:R0:W-:Y:S04]  /*42570*/  STL.64 [R1+0x83f0], R6 ;  /* 0x0083f00601007387 */ /* 0x0001e80000100a00 */
[----:B------:R-:W-:Y:S04]  /*42580*/  STL.64 [R1+0x1450], R20 ;  /* 0x0014501401007387 */ /* 0x000fe80000100a00 */
[----:B------:R-:W-:Y:S04]  /*42590*/  STL.64 [R1+0x1458], R22 ;  /* 0x0014581601007387 */ /* 0x000fe80000100a00 */
[----:B------:R-:W-:Y:S04]  /*425a0*/  STL.64 [R1+0x83e8], R4 ;  /* 0x0083e80401007387 */ /* 0x000fe80000100a00 */
[----:B0-----:R-:W2:Y:S04]  /*425b0*/  LDL R6, [R1+0x30] ;  /* 0x0000300001067983 */ /* 0x001ea80000100800 */
[----:B------:R0:W-:Y:S04]  /*425c0*/  STL.64 [R1+0x1440], R16 ;  /* 0x0014401001007387 */ /* 0x0001e80000100a00 */
[----:B------:R1:W-:Y:S04]  /*425d0*/  STL.64 [R1+0x1448], R18 ;  /* 0x0014481201007387 */ /* 0x0003e80000100a00 */
[----:B------:R-:W-:Y:S04]  /*425e0*/  STL.64 [R1+0x1430], R8 ;  /* 0x0014300801007387 */ /* 0x000fe80000100a00 */
[----:B------:R-:W-:Y:S04]  /*425f0*/  STL.64 [R1+0x1438], R10 ;  /* 0x0014380a01007387 */ /* 0x000fe80000100a00 */
[----:B------:R-:W2:Y:S04]  /*42600*/  LDL R7, [R1+0x34] ;  /* 0x0000340001077983 */ /* 0x000ea80000100800 */
[----:B0-----:R-:W3:Y:S04]  /*42610*/  LDL.LU.64 R16, [R1+0x13c0] ;  /* 0x0013c00001107983 */ /* 0x001ee80000300a00 */
[----:B-1----:R-:W2:Y:S04]  /*42620*/  LDL.LU.64 R18, [R1+0x13c8] ;  /* 0x0013c80001127983 */ /* 0x002ea80000300a00 */
[----:B--2---:R0:W-:Y:S04]  /*42630*/  STL.64 [R1+0x8388], R18 ;  /* 0x0083881201007387 */ /* 0x0041e80000100a00 */
[----:B0-----:R-:W2:Y:S01]  /*42640*/  LDL R18, [R1+0x8] ;  /* 0x0000080001127983 */ /* 0x001ea20000100800 */
[----:B------:R-:W-:-:S03]  /*42650*/  IMAD.MOV.U32 R19, RZ, RZ, R0 ;  /* 0x000000ffff137224 */ /* 0x000fc600078e0000 */
[----:B---3--:R0:W-:Y:S04]  /*42660*/  STL.64 [R1+0x8380], R16 ;  /* 0x0083801001007387 */ /* 0x0081e80000100a00 */
[----:B--2---:R1:W-:Y:S04]  /*42670*/  STL.64 [R1+0x83a0], R18 ;  /* 0x0083a01201007387 */ /* 0x0043e80000100a00 */
[----:B0-----:R-:W2:Y:S04]  /*42680*/  LDL.LU.64 R16, [R1+0x13e0] ;  /* 0x0013e00001107983 */ /* 0x001ea80000300a00 */
[----:B-1----:R-:W3:Y:S04]  /*42690*/  LDL.LU.64 R18, [R1+0x13e8] ;  /* 0x0013e80001127983 */ /* 0x002ee80000300a00 */
        /* <DEDUP_REMOVED lines=17> */
[----:B------:R-:W3:Y:S01]  /*427b0*/  LDL.LU.64 R26, [R1+0x13b8] ;  /* 0x0013b800011a7983 */ /* 0x000ee20000300a00 */
[C---:B--2---:R-:W-:Y:S03]  /*427c0*/  HMMA.16816.F32 R4, R12.reuse, R6, R16 ;  /* 0x000000060c04723c */ /* 0x044fe60000001810 */
[----:B---3--:R-:W-:Y:S04]  /*427d0*/  STL.64 [R1+0x8398], R26 ;  /* 0x0083981a01007387 */ /* 0x008fe80000100a00 */
[----:B------:R0:W-:Y:S04]  /*427e0*/  STL.64 [R1+0x8390], R24 ;  /* 0x0083901801007387 */ /* 0x0001e80000100a00 */
[----:B0-----:R-:W2:Y:S04]  /*427f0*/  LDL.LU.64 R24, [R1+0x13d0] ;  /* 0x0013d00001187983 */ /* 0x001ea80000300a00 */
[----:B------:R-:W2:Y:S04]  /*42800*/  LDL.LU.64 R26, [R1+0x13d8] ;  /* 0x0013d800011a7983 */ /* 0x000ea80000300a00 */
[----:B------:R-:W3:Y:S04]  /*42810*/  LDL.LU.64 R20, [R1+0x13a0] ;  /* 0x0013a00001147983 */ /* 0x000ee80000300a00 */
[----:B------:R-:W3:Y:S04]  /*42820*/  LDL.LU.64 R22, [R1+0x13a8] ;  /* 0x0013a80001167983 */ /* 0x000ee80000300a00 */
[----:B------:R-:W2:Y:S04]  /*42830*/  LDL.LU.64 R8, [R1+0x1390] ;  /* 0x0013900001087983 */ /* 0x000ea80000300a00 */
[----:B------:R-:W2:Y:S04]  /*42840*/  LDL.LU.64 R10, [R1+0x1398] ;  /* 0x00139800010a7983 */ /* 0x000ea80000300a00 */
        /* <DEDUP_REMOVED lines=12> */
[----:B------:R-:W-:-:S05]  /*42910*/  IMAD.MOV.U32 R0, RZ, RZ, R5 ;  /* 0x000000ffff007224 */ /* 0x000fca00078e0005 */
[----:B------:R-:W-:Y:S01]  /*42920*/  STL [R1+0x82b0], R0 ;  /* 0x0082b00001007387 */ /* 0x000fe20000100800 */
[----:B--2---:R-:W-:Y:S03]  /*42930*/  HMMA.16816.F32 R4, R12, R6, R16 ;  /* 0x000000060c04723c */ /* 0x004fe60000001810 */
[----:B------:R-:W2:Y:S04]  /*42940*/  LDL.LU.64 R18, [R1+0x83d0] ;  /* 0x0083d00001127983 */ /* 0x000ea80000300a00 */
[----:B------:R-:W2:-:S12]  /*42950*/  LDL.LU.64 R16, [R1+0x83c8] ;  /* 0x0083c80001107983 */ /* 0x000e980000300a00 */
        /* <DEDUP_REMOVED lines=13> */
[----:B------:R-:W2:-:S15]  /*42a30*/  LDL.LU.64 R18, [R1+0x83a0] ;  /* 0x0083a00001127983 */ /* 0x000e9e0000300a00 */
[----:B------:R-:W-:Y:S01]  /*42a40*/  NOP ;  /* 0x0000000000007918 */ /* 0x000fe20000000000 */
        /* <DEDUP_REMOVED lines=9> */
[----:B0-----:R-:W2:Y:S04]  /*42ae0*/  LDL.LU.64 R18, [R1+0x8388] ;  /* 0x0083880001127983 */ /* 0x001ea80000300a00 */
[----:B------:R-:W2:Y:S01]  /*42af0*/  LDL.LU.64 R16, [R1+0x8380] ;  /* 0x0083800001107983 */ /* 0x000ea20000300a00 */
[----:B----4-:R-:W-:Y:S01]  /*42b00*/  IMAD.MOV.U32 R0, RZ, RZ, R29 ;  /* 0x000000ffff007224 */ /* 0x010fe200078e001d */
[----:B--2---:R-:W-:-:S15]  /*42b10*/  HMMA.16816.F32 R16, R12, R28, R16 ;  /* 0x0000001c0c10723c */ /* 0x004fde0000001810 */
[----:B------:R-:W-:-:S04]  /*42b20*/  NOP ;  /* 0x0000000000007918 */ /* 0x000fc80000000000 */
[----:B------:R-:W-:Y:S04]  /*42b30*/  STL.64 [R1+0x13c0], R16 ;  /* 0x0013c01001007387 */ /* 0x000fe80000100a00 */
[----:B------:R0:W-:Y:S04]  /*42b40*/  STL.64 [R1+0x13c8], R18 ;  /* 0x0013c81201007387 */ /* 0x0001e80000100a00 */
[----:B0-----:R-:W2:Y:S04]  /*42b50*/  LDL.LU.64 R18, [R1+0x8378] ;  /* 0x0083780001127983 */ /* 0x001ea80000300a00 */
[----:B------:R-:W4:Y:S04]  /*42b60*/  LDL.LU.64 R16, [R1+0x8370] ;  /* 0x0083700001107983 */ /* 0x000f280000300a00 */
[----:B------:R-:W2:Y:S02]  /*42b70*/  LDL.LU.64 R28, [R1+0x8368] ;  /* 0x00836800011c7983 */ /* 0x000ea40000300a00 */
[----:B--2---:R-:W-:-:S15]  /*42b80*/  HMMA.16816.F32 R24, R12, R28, R24 ;  /* 0x0000001c0c18723c */ /* 0x004fde0000001818 */
[----:B------:R-:W-:-:S04]  /*42b90*/  NOP ;  /* 0x0000000000007918 */ /* 0x000fc80000000000 */
[----:B------:R-:W-:Y:S04]  /*42ba0*/  STL.64 [R1+0x13b0], R24 ;  /* 0x0013b01801007387 */ /* 0x000fe80000100a00 */
[----:B------:R0:W-:Y:S04]  /*42bb0*/  STL.64 [R1+0x13b8], R26 ;  /* 0x0013b81a01007387 */ /* 0x0001e80000100a00 */
[----:B0-----:R-:W3:Y:S04]  /*42bc0*/  LDL.LU.64 R26, [R1+0x8360] ;  /* 0x00836000011a7983 */ /* 0x001ee80000300a00 */
[----:B------:R-:W2:Y:S01]  /*42bd0*/  LDL.LU.64 R24, [R1+0x8358] ;  /* 0x0083580001187983 */ /* 0x000ea20000300a00 */
[C---:B---3--:R-:W-:Y:S08]  /*42be0*/  HMMA.16816.F32 R20, R12.reuse, R26, R20 ;  /* 0x0000001a0c14723c */ /* 0x048ff00000001814 */
[C---:B--2---:R-:W-:Y:S11]  /*42bf0*/  HMMA.16816.F32 R8, R12.reuse, R24, R8 ;  /* 0x000000180c08723c */ /* 0x044ff60000001808 */
[----:B------:R-:W-:Y:S04]  /*42c00*/  STL.64 [R1+0x13a0], R20 ;  /* 0x0013a01401007387 */ /* 0x000fe80000100a00 */
[----:B------:R0:W-:Y:S04]  /*42c10*/  STL.64 [R1+0x13a8], R22 ;  /* 0x0013a81601007387 */ /* 0x0001e80000100a00 */
[----:B0-----:R-:W2:Y:S04]  /*42c20*/  LDL.LU.64 R22, [R1+0x8350] ;  /* 0x0083500001167983 */ /* 0x001ea80000300a00 */
[----:B------:R-:W3:Y:S04]  /*42c30*/  LDL.LU.64 R20, [R1+0x8348] ;  /* 0x0083480001147983 */ /* 0x000ee80000300a00 */
[----:B------:R0:W-:Y:S04]  /*42c40*/  STL.64 [R1+0x8198], R26 ;  /* 0x0081981a01007387 */ /* 0x0001e80000100a00 */
[----:B0-----:R-:W2:Y:S04]  /*42c50*/  LDL.LU R26, [R1+0x2334] ;  /* 0x00233400011a7983 */ /* 0x001ea80000300800 */
[----:B------:R-:W-:Y:S04]  /*42c60*/  STL.64 [R1+0x1390], R8 ;  /* 0x0013900801007387 */ /* 0x000fe80000100a00 */
[----:B------:R-:W-:Y:S04]  /*42c70*/  STL.64 [R1+0x1398], R10 ;  /* 0x0013980a01007387 */ /* 0x000fe80000100a00 */
[----:B------:R-:W2:Y:S04]  /*42c80*/  LDL.LU R27, [R1+0x2330] ;  /* 0x00233000011b7983 */ /* 0x000ea80000300800 */
[----:B------:R0:W-:Y:S04]  /*42c90*/  STL.64 [R1+0x8190], R24 ;  /* 0x0081901801007387 */ /* 0x0001e80000100a00 */
[----:B0-----:R-:W3:Y:S04]  /*42ca0*/  LDL.LU R24, [R1+0x232c] ;  /* 0x00232c0001187983 */ /* 0x001ee80000300800 */
[----:B------:R-:W3:Y:S04]  /*42cb0*/  LDL.LU R25, [R1+0x2328] ;  /* 0x0023280001197983 */ /* 0x000ee80000300800 */
[----:B--2---:R-:W-:Y:S04]  /*42cc0*/  STL.64 [R1+0x8300], R26 ;  /* 0x0083001a01007387 */ /* 0x004fe80000100a00 */
[----:B---3--:R0:W-:Y:S04]  /*42cd0*/  STL.64 [R1+0x82f8], R24 ;  /* 0x0082f81801007387 */ /* 0x0081e80000100a00 */
[----:B0-----:R-:W2:Y:S04]  /*42ce0*/  LDL.LU.64 R24, [R1+0x1370] ;  /* 0x0013700001187983 */ /* 0x001ea80000300a00 */
[----:B------:R-:W2:Y:S04]  /*42cf0*/  LDL.LU.64 R26, [R1+0x1378] ;  /* 0x00137800011a7983 */ /* 0x000ea80000300a00 */
[----:B------:R-:W3:Y:S04]  /*42d00*/  LDL.LU.64 R8, [R1+0x1350] ;  /* 0x0013500001087983 */ /* 0x000ee80000300a00 */
[----:B------:R-:W2:Y:S01]  /*42d10*/  LDL.LU.64 R10, [R1+0x1358] ;  /* 0x00135800010a7983 */ /* 0x000ea20000300a00 */
[----:B------:R-:W-:-:S15]  /*42d20*/  HMMA.16816.F32 R4, R12, R22, R4 ;  /* 0x000000160c04723c */ /* 0x000fde0000001804 */
[----:B------:R-:W-:-:S04]  /*42d30*/  NOP ;  /* 0x0000000000007918 */ /* 0x000fc80000000000 */
[----:B------:R-:W-:Y:S04]  /*42d40*/  STL.64 [R1+0x1380], R4 ;  /* 0x0013800401007387 */ /* 0x000fe80000100a00 */
[----:B------:R-:W-:Y:S04]  /*42d50*/  STL.64 [R1+0x1388], R6 ;  /* 0x0013880601007387 */ /* 0x000fe80000100a00 */
[----:B--2---:R-:W-:Y:S04]  /*42d60*/  STL.64 [R1+0x8340], R10 ;  /* 0x0083400a01007387 */ /* 0x004fe80000100a00 */
[----:B---3--:R0:W-:Y:S04]  /*42d70*/  STL.64 [R1+0x8338], R8 ;  /* 0x0083380801007387 */ /* 0x0081e80000100a00 */
[----:B0-----:R-:W2:Y:S04]  /*42d80*/  LDL.LU.64 R8, [R1+0x1360] ;  /* 0x0013600001087983 */ /* 0x001ea80000300a00 */
[----:B------:R-:W2:Y:S04]  /*42d90*/  LDL.LU.64 R10, [R1+0x1368] ;  /* 0x00136800010a7983 */ /* 0x000ea80000300a00 */
[----:B------:R-:W3:Y:S04]  /*42da0*/  LDL.LU.64 R4, [R1+0x1330] ;  /* 0x0013300001047983 */ /* 0x000ee80000300a00 */
[----:B------:R-:W3:Y:S01]  /*42db0*/  LDL.LU.64 R6, [R1+0x1338] ;  /* 0x0013380001067983 */ /* 0x000ee20000300a00 */
[C---:B------:R-:W-:Y:S08]  /*42dc0*/  HMMA.16816.F32 R24, R12.reuse, R20, R24 ;  /* 0x000000140c18723c */ /* 0x040ff00000001818 */
        /* <DEDUP_REMOVED lines=10> */
[----:B0-----:R-:W2:Y:S04]  /*42e70*/  LDL.LU R22, [R1+0x2324] ;  /* 0x0023240001167983 */ /* 0x001ea80000300800 */
[----:B------:R-:W2:Y:S04]  /*42e80*/  LDL.LU R23, [R1+0x2320] ;  /* 0x0023200001177983 */ /* 0x000ea80000300800 */
[----:B------:R0:W-:Y:S04]  /*42e90*/  STL.64 [R1+0x81a0], R20 ;  /* 0x0081a01401007387 */ /* 0x0001e80000100a00 */
[----:B0-----:R-:W2:Y:S04]  /*42ea0*/  LDL.LU R20, [R1+0x231c] ;  /* 0x00231c0001147983 */ /* 0x001ea80000300800 */
[----:B------:R-:W2:Y:S04]  /*42eb0*/  LDL.LU R21, [R1+0x2318] ;  /* 0x0023180001157983 */ /* 0x000ea80000300800 */
        /* <DEDUP_REMOVED lines=30> */
[----:B---3--:R-:W-:-:S15]  /*430a0*/  HMMA.16816.F32 R24, R12, R6, R24 ;  /* 0x000000060c18723c */ /* 0x008fde0000001818 */
[----:B------:R-:W-:-:S04]  /*430b0*/  NOP ;  /* 0x0000000000007918 */ /* 0x000fc80000000000 */
[----:B------:R-:W-:Y:S04]  /*430c0*/  STL.64 [R1+0x1320], R24 ;  /* 0x0013201801007387 */ /* 0x000fe80000100a00 */
[----:B------:R0:W-:Y:S04]  /*430d0*/  STL.64 [R1+0x1328], R26 ;  /* 0x0013281a01007387 */ /* 0x0001e80000100a00 */
[----:B0-----:R-:W3:Y:S04]  /*430e0*/  LDL.LU.64 R26, [R1+0x8300] ;  /* 0x00830000011a7983 */ /* 0x001ee80000300a00 */
[----:B------:R-:W4:Y:S01]  /*430f0*/  LDL.LU.64 R24, [R1+0x82f8] ;  /* 0x0082f80001187983 */ /* 0x000f220000300a00 */
[C---:B--2---:R-:W-:Y:S03]  /*43100*/  HMMA.16816.F32 R8, R12.reuse, R4, R8 ;  /* 0x000000040c08723c */ /* 0x044fe60000001808 */
[----:B------:R-:W-:Y:S04]  /*43110*/  STL.64 [R1+0x8158], R6 ;  /* 0x0081580601007387 */ /* 0x000fe80000100a00 */
[----:B------:R0:W-:Y:S02]  /*43120*/  STL.64 [R1+0x8150], R4 ;  /* 0x0081500401007387 */ /* 0x0001e40000100a00 */
[----:B0-----:R-:W-:Y:S01]  /*43130*/  HMMA.16816.F32 R4, R12, R2, R16 ;  /* 0x000000020c04723c */ /* 0x001fe20000001810 */
[----:B------:R-:W-:-:S09]  /*43140*/  IMAD R13, R23, 0x100, R22 ;  /* 0x00000100170d7824 */ /* 0x000fd200078e0216 */
[----:B------:R-:W-:Y:S04]  /*43150*/  STL.64 [R1+0x1310], R8 ;  /* 0x0013100801007387 */ /* 0x000fe80000100a00 */
[----:B------:R0:W-:Y:S01]  /*43160*/  STL.64 [R1+0x1318], R10 ;  /* 0x0013180a01007387 */ /* 0x0001e20000100a00 */
[----:B------:R-:W-:-:S04]  /*43170*/  IMAD.MOV.U32 R23, RZ, RZ, R0 ;  /* 0x000000ffff177224 */ /* 0x000fc800078e0000 */
[----:B------:R-:W-:Y:S04]  /*43180*/  STL.64 [R1+0x8e0], R4 ;  /* 0x0008e00401007387 */ /* 0x000fe80000100a00 */
[----:B------:R-:W-:Y:S04]  /*43190*/  STL.64 [R1+0x8e8], R6 ;  /* 0x0008e80601007387 */ /* 0x000fe80000100a00 */
[----:B------:R-:W2:Y:S01]  /*431a0*/  LDL R22, [R1] ;  /* 0x0000000001167983 */ /* 0x000ea20000100800 */
[----:B---3--:R-:W-:-:S03]  /*431b0*/  IMAD R15, R27, 0x100, R26 ;  /* 0x000001001b0f7824 */ /* 0x008fc600078e021a */
[----:B------:R-:W3:Y:S04]  /*431c0*/  LDL.64 R26, [R1+0x40] ;  /* 0x00004000011a7983 */ /* 0x000ee80000100a00 */
[----:B------:R-:W2:Y:S04]  /*431d0*/  LDL.LU R0, [R1+0x82f0] ;  /* 0x0082f00001007983 */ /* 0x000ea80000300800 */
[----:B------:R-:W2:Y:S04]  /*431e0*/  LDL R18, [R1+0x50] ;  /* 0x0000500001127983 */ /* 0x000ea80000100800 */
[----:B------:R-:W2:Y:S04]  /*431f0*/  LDL R19, [R1+0x54] ;  /* 0x0000540001137983 */ /* 0x000ea80000100800 */
[----:B------:R-:W3:Y:S04]  /*43200*/  LDL R16, [R1+0x58] ;  /* 0x0000580001107983 */ /* 0x000ee80000100800 */
[----:B------:R-:W3:Y:S04]  /*43210*/  LDL R17, [R1+0x5c] ;  /* 0x00005c0001117983 */ /* 0x000ee80000100800 */
[----:B0-----:R-:W4:Y:S04]  /*43220*/  LDL R10, [R1+0x88] ;  /* 0x00008800010a7983 */ /* 0x001f280000100800 */
[----:B------:R-:W4:Y:S04]  /*43230*/  LDL R11, [R1+0x8c] ;  /* 0x00008c00010b7983 */ /* 0x000f280000100800 */
[----:B------:R-:W4:Y:S04]  /*43240*/  LDL R8, [R1+0x90] ;  /* 0x0000900001087983 */ /* 0x000f280000100800 */
[----:B------:R-:W4:Y:S04]  /*43250*/  LDL R9, [R1+0x94] ;  /* 0x0000940001097983 */ /* 0x000f280000100800 */
[----:B--2---:R0:W-:Y:S04]  /*43260*/  STL.64 [R1+0x8268], R18 ;  /* 0x0082681201007387 */ /* 0x0041e80000100a00 */
[----:B---3--:R1:W-:Y:S04]  /*43270*/  STL.64 [R1+0x8280], R16 ;  /* 0x0082801001007387 */ /* 0x0083e80000100a00 */
[----:B0-----:R-:W2:Y:S04]  /*43280*/  LDL R18, [R1+0x60] ;  /* 0x0000600001127983 */ /* 0x001ea80000100800 */
[----:B------:R-:W2:Y:S01]  /*43290*/  LDL R19, [R1+0x64] ;  /* 0x0000640001137983 */ /* 0x000ea20000100800 */
[----:B----4-:R-:W-:-:S03]  /*432a0*/  IMAD R14, R25, 0x100, R24 ;  /* 0x00000100190e7824 */ /* 0x010fc600078e0218 */
[----:B------:R-:W3:Y:S04]  /*432b0*/  LDL R24, [R1+0x48] ;  /* 0x0000480001187983 */ /* 0x000ee80000100800 */
[----:B------:R-:W3:Y:S04]  /*432c0*/  LDL R25, [R1+0x4c] ;  /* 0x00004c0001197983 */ /* 0x000ee80000100800 */
[----:B-1----:R-:W4:Y:S04]  /*432d0*/  LDL R16, [R1+0x68] ;  /* 0x0000680001107983 */ /* 0x002f280000100800 */
[----:B------:R-:W4:Y:S04]  /*432e0*/  LDL R17, [R1+0x6c] ;  /* 0x00006c0001117983 */ /* 0x000f280000100800 */
[----:B--2---:R0:W-:Y:S04]  /*432f0*/  STL.64 [R1+0x8298], R18 ;  /* 0x0082981201007387 */ /* 0x0041e80000100a00 */
[----:B0-----:R-:W2:Y:S04]  /*43300*/  LDL R18, [R1+0x70] ;  /* 0x0000700001127983 */ /* 0x001ea80000100800 */
[----:B------:R-:W2:Y:S04]  /*43310*/  LDL R19, [R1+0x74] ;  /* 0x0000740001137983 */ /* 0x000ea80000100800 */
[----:B------:R-:W3:Y:S04]  /*43320*/  LDL.LU.64 R4, [R1+0x12e0] ;  /* 0x0012e00001047983 */ /* 0x000ee80000300a00 */
[----:B------:R-:W3:Y:S04]  /*43330*/  LDL.LU.64 R6, [R1+0x12e8] ;  /* 0x0012e80001067983 */ /* 0x000ee80000300a00 */
[----:B--2---:R0:W-:Y:S04]  /*43340*/  STL.64 [R1+0x82c0], R18 ;  /* 0x0082c01201007387 */ /* 0x0041e80000100a00 */
[----:B0-----:R-:W2:Y:S04]  /*43350*/  LDL R18, [R1+0x78] ;  /* 0x0000780001127983 */ /* 0x001ea80000100800 */
[----:B------:R-:W2:Y:S04]  /*43360*/  LDL R19, [R1+0x7c] ;  /* 0x00007c0001137983 */ /* 0x000ea80000100800 */
[----:B----4-:R0:W-:Y:S01]  /*43370*/  STL.64 [R1+0x82b8], R16 ;  /* 0x0082b81001007387 */ /* 0x0101e20000100a00 */
[----:B------:R-:W-:-:S03]  /*43380*/  IMAD R12, R21, 0x100, R20 ;  /* 0x00000100150c7824 */ /* 0x000fc600078e0214 */
[----:B0-----:R-:W4:Y:S04]  /*43390*/  LDL R16, [R1+0x80] ;  /* 0x0000800001107983 */ /* 0x001f280000100800 */
[----:B------:R-:W4:Y:S04]  /*433a0*/  LDL R17, [R1+0x84] ;  /* 0x0000840001117983 */ /* 0x000f280000100800 */
[----:B--2---:R0:W-:Y:S04]  /*433b0*/  STL.64 [R1+0x82d8], R18 ;  /* 0x0082d81201007387 */ /* 0x0041e80000100a00 */
[----:B0-----:R-:W2:Y:S04]  /*433c0*/  LDL R18, [R1+0x98] ;  /* 0x0000980001127983 */ /* 0x001ea80000100800 */
[----:B------:R-:W2:Y:S04]  /*433d0*/  LDL R19, [R1+0x9c] ;  /* 0x00009c0001137983 */ /* 0x000ea80000100800 */
[----:B------:R-:W-:Y:S04]  /*433e0*/  STL.64 [R1+0x8278], R26 ;  /* 0x0082781a01007387 */ /* 0x000fe80000100a00 */
[----:B---3--:R0:W-:Y:S04]  /*433f0*/  STL.64 [R1+0x8270], R24 ;  /* 0x0082701801007387 */ /* 0x0081e80000100a00 */
[----:B0-----:R-:W3:Y:S04]  /*43400*/  LDL.LU.64 R24, [R1+0x12f0] ;  /* 0x0012f00001187983 */ /* 0x001ee80000300a00 */
[----:B------:R-:W3:Y:S04]  /*43410*/  LDL.LU.64 R26, [R1+0x12f8] ;  /* 0x0012f800011a7983 */ /* 0x000ee80000300a00 */
[----:B------:R-:W2:Y:S04]  /*43420*/  LDL.64 R20, [R1+0x8] ;  /* 0x0000080001147983 */ /* 0x000ea80000100a00 */
[----:B------:R-:W-:Y:S01]  /*43430*/  STL.64 [R1+0x81d8], R22 ;  /* 0x0081d81601007387 */ /* 0x000fe20000100a00 */
[----:B------:R-:W-:-:S02]  /*43440*/  F2FP.F16.E5M2.UNPACK_B R12, R12 ;  /* 0x0000000cff0c723e */ /* 0x000fc400020004ff */
[----:B------:R-:W-:Y:S02]  /*43450*/  F2FP.F16.E5M2.UNPACK_B R13, R13 ;  /* 0x0000000dff0d723e */ /* 0x000fe400020004ff */
[----:B------:R-:W-:Y:S02]  /*43460*/  F2FP.F16.E5M2.UNPACK_B R14, R14 ;  /* 0x0000000eff0e723e */ /* 0x000fe400020004ff */
[----:B------:R-:W-:Y:S01]  /*43470*/  F2FP.F16.E5M2.UNPACK_B R15, R15 ;  /* 0x0000000fff0f723e */ /* 0x000fe200020004ff */
[----:B--2---:R0:W-:Y:S04]  /*43480*/  STL.64 [R1+0x81d0], R20 ;  /* 0x0081d01401007387 */ /* 0x0041e80000100a00 */
[----:B0-----:R-:W2:Y:S04]  /*43490*/  LDL.LU.64 R20, [R1+0x1300] ;  /* 0x0013000001147983 */ /* 0x001ea80000300a00 */
[----:B------:R-:W2:Y:S01]  /*434a0*/  LDL.LU.64 R22, [R1+0x1308] ;  /* 0x0013080001167983 */ /* 0x000ea20000300a00 */
[C---:B---3--:R-:W-:Y:S08]  /*434b0*/  HMMA.16816.F32 R24, R12.reuse, R8, R24 ;  /* 0x000000080c18723c */ /* 0x048ff00000001818 */
[C---:B------:R-:W-:Y:S08]  /*434c0*/  HMMA.16816.F32 R4, R12.reuse, R10, R4 ;  /* 0x0000000a0c04723c */ /* 0x040ff00000001804 */
[----:B--2---:R-:W-:-:S15]  /*434d0*/  HMMA.16816.F32 R20, R12, R18, R20 ;  /* 0x000000120c14723c */ /* 0x004fde0000001814 */
[----:B------:R-:W-:-:S04]  /*434e0*/  NOP ;  /* 0x0000000000007918 */ /* 0x000fc80000000000 */
[----:B------:R-:W-:Y:S04]  /*434f0*/  STL.64 [R1+0x1300], R20 ;  /* 0x0013001401007387 */ /* 0x000fe80000100a00 */
[----:B------:R0:W-:Y:S04]  /*43500*/  STL.64 [R1+0x1308], R22 ;  /* 0x0013081601007387 */ /* 0x0001e80000100a00 */
        /* <DEDUP_REMOVED lines=26> */
[----:B------:R-:W3:Y:S04]  /*436b0*/  LDL.LU.64 R4, [R1+0x1250] ;  /* 0x0012500001047983 */ /* 0x000ee80000300a00 */
[----:B------:R-:W3:Y:S04]  /*436c0*/  LDL.LU.64 R6, [R1+0x1258] ;  /* 0x0012580001067983 */ /* 0x000ee80000300a00 */
[----:B------:R0:W-:Y:S04]  /*436d0*/  STL.64 [R1+0x81f0], R22 ;  /* 0x0081f01601007387 */ /* 0x0001e80000100a00 */
[----:B------:R-:W2:Y:S04]  /*436e0*/  LDL.LU.64 R20, [R1+0x12b0] ;  /* 0x0012b00001147983 */ /* 0x000ea80000300a00 */
[----:B0-----:R-:W2:Y:S01]  /*436f0*/  LDL.LU.64 R22, [R1+0x12b8] ;  /* 0x0012b80001167983 */ /* 0x001ea20000300a00 */
[----:B----4-:R-:W-:Y:S03]  /*43700*/  HMMA.16816.F32 R16, R12, R16, R24 ;  /* 0x000000100c10723c */ /* 0x010fe60000001818 */
[----:B------:R-:W4:Y:S04]  /*43710*/  LDL.LU.64 R26, [R1+0x82e8] ;  /* 0x0082e800011a7983 */ /* 0x000f280000300a00 */
[----:B------:R-:W4:-:S12]  /*43720*/  LDL.LU.64 R24, [R1+0x82e0] ;  /* 0x0082e00001187983 */ /* 0x000f180000300a00 */
        /* <DEDUP_REMOVED lines=8> */
[----:B0-----:R-:W2:Y:S04]  /*437b0*/  LDL.LU.64 R18, [R1+0x82c0] ;  /* 0x0082c00001127983 */ /* 0x001ea80000300a00 */
[----:B------:R-:W4:Y:S01]  /*437c0*/  LDL.LU.64 R16, [R1+0x82b8] ;  /* 0x0082b80001107983 */ /* 0x000f220000300a00 */
[C---:B--2---:R-:W-:Y:S08]  /*437d0*/  HMMA.16816.F32 R20, R12.reuse, R18, R20 ;  /* 0x000000120c14723c */ /* 0x044ff00000001814 */
[----:B----4-:R-:W-:Y:S11]  /*437e0*/  HMMA.16816.F32 R16, R12, R16, R24 ;  /* 0x000000100c10723c */ /* 0x010ff60000001818 */
[----:B------:R0:W-:Y:S04]  /*437f0*/  STL.64 [R1+0x12b0], R20 ;  /* 0x0012b01401007387 */ /* 0x0001e80000100a00 */
[----:B------:R-:W-:Y:S04]  /*43800*/  STL.64 [R1+0x12b8], R22 ;  /* 0x0012b81601007387 */ /* 0x000fe80000100a00 */
[----:B0-----:R-:W2:Y:S01]  /*43810*/  LDL R20, [R1+0x18] ;  /* 0x0000180001147983 */ /* 0x001ea20000100800 */
[----:B------:R-:W-:-:S03]  /*43820*/  IMAD.MOV.U32 R21, RZ, RZ, R0 ;  /* 0x000000ffff157224 */ /* 0x000fc600078e0000 */
[----:B------:R-:W4:Y:S04]  /*43830*/  LDL.LU R0, [R1+0x82b0] ;  /* 0x0082b00001007983 */ /* 0x000f280000300800 */
[----:B------:R-:W2:Y:S04]  /*43840*/  LDL.LU.64 R26, [R1+0x82a8] ;  /* 0x0082a800011a7983 */ /* 0x000ea80000300a00 */
[----:B------:R-:W2:Y:S04]  /*43850*/  LDL.LU.64 R24, [R1+0x82a0] ;  /* 0x0082a00001187983 */ /* 0x000ea80000300a00 */
[----:B------:R-:W-:Y:S04]  /*43860*/  STL.64 [R1+0x12a0], R16 ;  /* 0x0012a01001007387 */ /* 0x000fe80000100a00 */
[----:B------:R0:W-:Y:S04]  /*43870*/  STL.64 [R1+0x12a8], R18 ;  /* 0x0012a81201007387 */ /* 0x0001e80000100a00 */
[----:B0-----:R-:W2:Y:S04]  /*43880*/  LDL.LU.64 R18, [R1+0x8298] ;  /* 0x0082980001127983 */ /* 0x001ea80000300a00 */
[----:B------:R-:W3:Y:S01]  /*43890*/  LDL.64 R22, [R1+0x20] ;  /* 0x0000200001167983 */ /* 0x000ee20000100a00 */
[C---:B--2---:R-:W-:Y:S03]  /*438a0*/  HMMA.16816.F32 R16, R12.reuse, R18, R24 ;  /* 0x000000120c10723c */ /* 0x044fe60000001818 */
[----:B---3--:R-:W-:Y:S04]  /*438b0*/  STL.64 [R1+0x8220], R22 ;  /* 0x0082201601007387 */ /* 0x008fe80000100a00 */
[----:B------:R0:W-:Y:S04]  /*438c0*/  STL.64 [R1+0x8218], R20 ;  /* 0x0082181401007387 */ /* 0x0001e80000100a00 */
[----:B0-----:R-:W2:Y:S04]  /*438d0*/  LDL.LU.64 R20, [R1+0x1270] ;  /* 0x0012700001147983 */ /* 0x001ea80000300a00 */
[----:B------:R-:W2:Y:S04]  /*438e0*/  LDL.LU.64 R22, [R1+0x1278] ;  /* 0x0012780001167983 */ /* 0x000ea80000300a00 */
[----:B------:R-:W3:Y:S04]  /*438f0*/  LDL.LU.64 R26, [R1+0x8290] ;  /* 0x00829000011a7983 */ /* 0x000ee80000300a00 */
[----:B------:R-:W3:Y:S04]  /*43900*/  LDL.LU.64 R24, [R1+0x8288] ;  /* 0x0082880001187983 */ /* 0x000ee80000300a00 */
[----:B------:R0:W-:Y:S04]  /*43910*/  STL.64 [R1+0x1290], R16 ;  /* 0x0012901001007387 */ /* 0x0001e80000100a00 */
[----:B------:R3:W-:Y:S04]  /*43920*/  STL.64 [R1+0x1298], R18 ;  /* 0x0012981201007387 */ /* 0x0007e80000100a00 */
[----:B0-----:R-:W3:Y:S02]  /*43930*/  LDL.LU.64 R16, [R1+0x8280] ;  /* 0x0082800001107983 */ /* 0x001ee40000300a00 */
[----:B---3--:R-:W-:Y:S02]  /*43940*/  HMMA.16816.F32 R16, R12, R16, R24 ;  /* 0x000000100c10723c */ /* 0x008fe40000001818 */
[----:B------:R-:W3:Y:S04]  /*43950*/  LDL.LU.64 R26, [R1+0x8278] ;  /* 0x00827800011a7983 */ /* 0x000ee80000300a00 */
[----:B------:R-:W2:-:S13]  /*43960*/  LDL.LU.64 R24, [R1+0x8270] ;  /* 0x0082700001187983 */ /* 0x000e9a0000300a00 */
[----:B------:R-:W-:Y:S04]  /*43970*/  STL.64 [R1+0x1280], R16 ;  /* 0x0012801001007387 */ /* 0x000fe80000100a00 */
[----:B------:R0:W-:Y:S04]  /*43980*/  STL.64 [R1+0x1288], R18 ;  /* 0x0012881201007387 */ /* 0x0001e80000100a00 */
[----:B0-----:R-:W2:Y:S02]  /*43990*/  LDL.LU.64 R18, [R1+0x8268] ;  /* 0x0082680001127983 */ /* 0x001ea40000300a00 */
[C---:B--2---:R-:W-:Y:S02]  /*439a0*/  HMMA.16816.F32 R16, R12.reuse, R18, R20 ;  /* 0x000000120c10723c */ /* 0x044fe40000001814 */
[----:B------:R-:W2:Y:S06]  /*439b0*/  LDL R22, [R1+0x28] ;  /* 0x0000280001167983 */ /* 0x000eac0000100800 */
[C---:B------:R-:W-:Y:S08]  /*439c0*/  HMMA.16816.F32 R8, R12.reuse, R24, R8 ;  /* 0x000000180c08723c */ /* 0x040ff00000001808 */
[----:B---3--:R-:W-:Y:S01]  /*439d0*/  HMMA.16816.F32 R4, R12, R26, R4 ;  /* 0x0000001a0c04723c */ /* 0x008fe20000001804 */
[----:B----4-:R-:W-:-:S02]  /*439e0*/  IMAD.MOV.U32 R23, RZ, RZ, R0 ;  /* 0x000000ffff177224 */ /* 0x010fc400078e0000 */
[----:B------:R-:W-:Y:S04]  /*439f0*/  STL.64 [R1+0x1270], R16 ;  /* 0x0012701001007387 */ /* 0x000fe80000100a00 */
[----:B------:R-:W-:Y:S04]  /*43a00*/  STL.64 [R1+0x1278], R18 ;  /* 0x0012781201007387 */ /* 0x000fe80000100a00 */
[----:B--2---:R0:W-:Y:S04]  /*43a10*/  STL.64 [R1+0x8238], R22 ;  /* 0x0082381601007387 */ /* 0x0041e80000100a00 */
[----:B------:R-:W-:Y:S04]  /*43a20*/  STL.64 [R1+0x1260], R8 ;  /* 0x0012600801007387 */ /* 0x000fe80000100a00 */
[----:B------:R-:W-:Y:S04]  /*43a30*/  STL.64 [R1+0x1268], R10 ;  /* 0x0012680a01007387 */ /* 0x000fe80000100a00 */
[----:B------:R-:W2:Y:S04]  /*43a40*/  LDL R20, [R1+0x30] ;  /* 0x0000300001147983 */ /* 0x000ea80000100800 */
[----:B------:R-:W-:Y:S04]  /*43a50*/  STL.64 [R1+0x1250], R4 ;  /* 0x0012500401007387 */ /* 0x000fe80000100a00 */
[----:B------:R-:W-:Y:S04]  /*43a60*/  STL.64 [R1+0x1258], R6 ;  /* 0x0012580601007387 */ /* 0x000fe80000100a00 */
[----:B------:R-:W2:Y:S04]  /*43a70*/  LDL R21, [R1+0x34] ;  /* 0x0000340001157983 */ /* 0x000ea80000100800 */
[----:B0-----:R-:W3:Y:S04]  /*43a80*/  LDL R22, [R1+0x38] ;  /* 0x0000380001167983 */ /* 0x001ee80000100800 */
[----:B------:R-:W3:Y:S04]  /*43a90*/  LDL R23, [R1+0x3c] ;  /* 0x00003c0001177983 */ /* 0x000ee80000100800 */
[----:B--2---:R-:W-:Y:S04]  /*43aa0*/  STL.64 [R1+0x8250], R20 ;  /* 0x0082501401007387 */ /* 0x004fe80000100a00 */
[----:B------:R-:W2:Y:S04]  /*43ab0*/  LDL.LU.64 R16, [R1+0x11d0] ;  /* 0x0011d00001107983 */ /* 0x000ea80000300a00 */
        /* <DEDUP_REMOVED lines=27> */
[----:B0-----:R-:W3:Y:S04]  /*43c70*/  LDL.LU.64 R16, [R1+0x1240] ;  /* 0x0012400001107983 */ /* 0x001ee80000300a00 */
[----:B------:R-:W3:Y:S01]  /*43c80*/  LDL.LU.64 R18, [R1+0x1248] ;  /* 0x0012480001127983 */ /* 0x000ee20000300a00 */
[----:B------:R-:W-:-:S03]  /*43c90*/  IMAD.MOV.U32 R0, RZ, RZ, R27 ;  /* 0x000000ffff007224 */ /* 0x000fc600078e001b */
[----:B------:R-:W2:Y:S04]  /*43ca0*/  LDL.LU.64 R24, [R1+0x11c0] ;  /* 0x0011c00001187983 */ /* 0x000ea80000300a00 */
[----:B------:R-:W2:Y:S04]  /*43cb0*/  LDL.LU.64 R26, [R1+0x11c8] ;  /* 0x0011c800011a7983 */ /* 0x000ea80000300a00 */
[----:B------:R-:W4:Y:S04]  /*43cc0*/  LDL.LU.64 R8, [R1+0x11b0] ;  /* 0x0011b00001087983 */ /* 0x000f280000300a00 */
[----:B------:R-:W4:Y:S04]  /*43cd0*/  LDL.LU.64 R10, [R1+0x11b8] ;  /* 0x0011b800010a7983 */ /* 0x000f280000300a00 */
[----:B------:R-:W2:Y:S04]  /*43ce0*/  LDL.LU.64 R4, [R1+0x11a0] ;  /* 0x0011a00001047983 */ /* 0x000ea80000300a00 */
[----:B------:R-:W2:Y:S04]  /*43cf0*/  LDL.LU.64 R6, [R1+0x11a8] ;  /* 0x0011a80001067983 */ /* 0x000ea80000300a00 */
[----:B------:R-:W-:Y:S01]  /*43d00*/  STL [R1+0x8100], R0 ;  /* 0x0081000001007387 */ /* 0x000fe20000100800 */
        /* <DEDUP_REMOVED lines=18> */
[----:B------:R-:W2:Y:S01]  /*43e30*/  LDL.LU.64 R20, [R1+0x8218] ;  /* 0x0082180001147983 */ /* 0x000ea20000300a00 */
[----:B---3--:R-:W-:-:S15]  /*43e40*/  HMMA.16816.F32 R16, R12, R22, R16 ;  /* 0x000000160c10723c */ /* 0x008fde0000001810 */
        /* <DEDUP_REMOVED lines=24> */
[----:B0-----:R-:W3:Y:S04]  /*43fd0*/  LDL.LU.64 R18, [R1+0x81c8] ;  /* 0x0081c80001127983 */ /* 0x001ee80000300a00 */
[----:B------:R-:W3:Y:S01]  /*43fe0*/  LDL.LU.64 R16, [R1+0x81c0] ;  /* 0x0081c00001107983 */ /* 0x000ee20000300a00 */
[----:B------:R-:W-:Y:S01]  /*43ff0*/  IMAD.MOV.U32 R0, RZ, RZ, R21 ;  /* 0x000000ffff007224 */ /* 0x000fe200078e0015 */
[C---:B------:R-:W-:Y:S08]  /*44000*/  HMMA.16816.F32 R24, R12.reuse, R28, R24 ;  /* 0x0000001c0c18723c */ /* 0x040ff00000001818 */
[----:B---3--:R-:W-:Y:S01]  /*44010*/  HMMA.16816.F32 R20, R12, R22, R16 ;  /* 0x000000160c14723c */ /* 0x008fe20000001810 */
[----:B------:R-:W2:Y:S04]  /*44020*/  LDL.LU.64 R18, [R1+0x81b8] ;  /* 0x0081b80001127983 */ /* 0x000ea80000300a00 */
[----:B------:R-:W3:-:S14]  /*44030*/  LDL.LU.64 R16, [R1+0x81b0] ;  /* 0x0081b00001107983 */ /* 0x000edc0000300a00 */
[----:B------:R-:W-:Y:S04]  /*44040*/  STL.64 [R1+0x11d0], R20 ;  /* 0x0011d01401007387 */ /* 0x000fe80000100a00 */
[----:B------:R0:W-:Y:S04]  /*44050*/  STL.64 [R1+0x11d8], R22 ;  /* 0x0011d81601007387 */ /* 0x0001e80000100a00 */
[----:B0-----:R-:W2:Y:S04]  /*44060*/  LDL.LU.64 R22, [R1+0x81a8] ;  /* 0x0081a80001167983 */ /* 0x001ea80000300a00 */
[----:B------:R-:W2:Y:S04]  /*44070*/  LDL.LU.64 R20, [R1+0x81a0] ;  /* 0x0081a00001147983 */ /* 0x000ea80000300a00 */
[----:B------:R-:W-:Y:S04]  /*44080*/  STL.64 [R1+0x11c0], R24 ;  /* 0x0011c01801007387 */ /* 0x000fe80000100a00 */
[----:B------:R0:W-:Y:S04]  /*44090*/  STL.64 [R1+0x11c8], R26 ;  /* 0x0011c81a01007387 */ /* 0x0001e80000100a00 */
[----:B0-----:R-:W4:Y:S04]  /*440a0*/  LDL.LU.64 R26, [R1+0x8198] ;  /* 0x00819800011a7983 */ /* 0x001f280000300a00 */
[----:B------:R-:W2:Y:S04]  /*440b0*/  LDL.LU.64 R24, [R1+0x8190] ;  /* 0x0081900001187983 */ /* 0x000ea80000300a00 */
[----:B------:R-:W-:Y:S01]  /*440c0*/  STL.64 [R1+0x8010], R28 ;  /* 0x0080101c01007387 */ /* 0x000fe20000100a00 */
[----:B----4-:R-:W-:-:S15]  /*440d0*/  HMMA.16816.F32 R8, R12, R26, R8 ;  /* 0x0000001a0c08723c */ /* 0x010fde0000001808 */
[----:B------:R-:W-:-:S04]  /*440e0*/  NOP ;  /* 0x0000000000007918 */ /* 0x000fc80000000000 */
[----:B------:R-:W-:Y:S04]  /*440f0*/  STL.64 [R1+0x11b0], R8 ;  /* 0x0011b00801007387 */ /* 0x000fe80000100a00 */
[----:B------:R2:W-:Y:S02]  /*44100*/  STL.64 [R1+0x11b8], R10 ;  /* 0x0011b80a01007387 */ /* 0x0005e40000100a00 */
[----:B--2---:R-:W-:Y:S02]  /*44110*/  HMMA.16816.F32 R8, R12, R24, R4 ;  /* 0x000000180c08723c */ /* 0x004fe40000001804 */
[----:B------:R-:W2:Y:S04]  /*44120*/  LDL.LU.64 R4, [R1+0x1190] ;  /* 0x0011900001047983 */ /* 0x000ea80000300a00 */
[----:B------:R-:W2:-:S13]  /*44130*/  LDL.LU.64 R6, [R1+0x1198] ;  /* 0x0011980001067983 */ /* 0x000e9a0000300a00 */
[----:B------:R0:W-:Y:S04]  /*44140*/  STL.64 [R1+0x11a0], R8 ;  /* 0x0011a00801007387 */ /* 0x0001e80000100a00 */
[----:B------:R1:W-:Y:S04]  /*44150*/  STL.64 [R1+0x11a8], R10 ;  /* 0x0011a80a01007387 */ /* 0x0003e80000100a00 */
[----:B0-----:R-:W4:Y:S04]  /*44160*/  LDL.LU.64 R8, [R1+0x1160] ;  /* 0x0011600001087983 */ /* 0x001f280000300a00 */
[----:B-1----:R-:W2:Y:S04]  /*44170*/  LDL.LU.64 R10, [R1+0x1168] ;  /* 0x00116800010a7983 */ /* 0x002ea80000300a00 */
[----:B--2---:R-:W-:Y:S04]  /*44180*/  STL.64 [R1+0x8188], R10 ;  /* 0x0081880a01007387 */ /* 0x004fe80000100a00 */
[----:B----4-:R0:W-:Y:S04]  /*44190*/  STL.64 [R1+0x8180], R8 ;  /* 0x0081800801007387 */ /* 0x0101e80000100a00 */
[----:B0-----:R-:W2:Y:S04]  /*441a0*/  LDL.LU.64 R8, [R1+0x1170] ;  /* 0x0011700001087983 */ /* 0x001ea80000300a00 */
[----:B------:R-:W2:Y:S04]  /*441b0*/  LDL.LU.64 R10, [R1+0x1178] ;  /* 0x00117800010a7983 */ /* 0x000ea80000300a00 */
[----:B------:R0:W-:Y:S04]  /*441c0*/  STL.64 [R1+0x8020], R26 ;  /* 0x0080201a01007387 */ /* 0x0001e80000100a00 */
[----:B0-----:R-:W4:Y:S04]  /*441d0*/  LDL.LU R26, [R1+0x2354] ;  /* 0x00235400011a7983 */ /* 0x001f280000300800 */
[----:B------:R-:W4:Y:S04]  /*441e0*/  LDL.LU R27, [R1+0x2350] ;  /* 0x00235000011b7983 */ /* 0x000f280000300800 */
[----:B------:R0:W-:Y:S04]  /*441f0*/  STL.64 [R1+0x8018], R24 ;  /* 0x0080181801007387 */ /* 0x0001e80000100a00 */
[----:B0-----:R-:W2:Y:S04]  /*44200*/  LDL.LU R24, [R1+0x234c] ;  /* 0x00234c0001187983 */ /* 0x001ea80000300800 */
[----:B------:R-:W2:Y:S01]  /*44210*/  LDL.LU R25, [R1+0x2348] ;  /* 0x0023480001197983 */ /* 0x000ea20000300800 */
[C---:B------:R-:W-:Y:S03]  /*44220*/  HMMA.16816.F32 R4, R12.reuse, R22, R4 ;  /* 0x000000160c04723c */ /* 0x040fe60000001804 */
[----:B----4-:R-:W-:Y:S04]  /*44230*/  STL.64 [R1+0x8148], R26 ;  /* 0x0081481a01007387 */ /* 0x010fe80000100a00 */
[----:B--2---:R0:W-:Y:S04]  /*44240*/  STL.64 [R1+0x8140], R24 ;  /* 0x0081401801007387 */ /* 0x0041e80000100a00 */
[----:B0-----:R-:W2:Y:S04]  /*44250*/  LDL.LU.64 R24, [R1+0x1180] ;  /* 0x0011800001187983 */ /* 0x001ea80000300a00 */
[----:B------:R-:W2:Y:S04]  /*44260*/  LDL.LU.64 R26, [R1+0x1188] ;  /* 0x00118800011a7983 */ /* 0x000ea80000300a00 */
[----:B------:R0:W-:Y:S04]  /*44270*/  STL.64 [R1+0x1190], R4 ;  /* 0x0011900401007387 */ /* 0x0001e80000100a00 */
[----:B------:R1:W-:Y:S04]  /*44280*/  STL.64 [R1+0x1198], R6 ;  /* 0x0011980601007387 */ /* 0x0003e80000100a00 */
[----:B0-----:R-:W4:Y:S04]  /*44290*/  LDL.LU.64 R4, [R1+0x1140] ;  /* 0x0011400001047983 */ /* 0x001f280000300a00 */
[----:B-1----:R-:W3:Y:S01]  /*442a0*/  LDL.LU.64 R6, [R1+0x1148] ;  /* 0x0011480001067983 */ /* 0x002ee20000300a00 */
[C---:B------:R-:W-:Y:S08]  /*442b0*/  HMMA.16816.F32 R8, R12.reuse, R18, R8 ;  /* 0x000000120c08723c */ /* 0x040ff00000001808 */
[C---:B--2---:R-:W-:Y:S01]  /*442c0*/  HMMA.16816.F32 R24, R12.reuse, R20, R24 ;  /* 0x000000140c18723c */ /* 0x044fe20000001818 */
[----:B---3--:R-:W-:Y:S04]  /*442d0*/  STL.64 [R1+0x8168], R6 ;  /* 0x0081680601007387 */ /* 0x008fe80000100a00 */
[----:B----4-:R0:W-:Y:S04]  /*442e0*/  STL.64 [R1+0x8160], R4 ;  /* 0x0081600401007387 */ /* 0x0101e80000100a00 */
[----:B0-----:R-:W2:Y:S04]  /*442f0*/  LDL.LU.64 R4, [R1+0x1150] ;  /* 0x0011500001047983 */ /* 0x001ea80000300a00 */
[----:B------:R-:W2:Y:S06]  /*44300*/  LDL.LU.64 R6, [R1+0x1158] ;  /* 0x0011580001067983 */ /* 0x000eac0000300a00 */
[----:B------:R0:W-:Y:S04]  /*44310*/  STL.64 [R1+0x1180], R24 ;  /* 0x0011801801007387 */ /* 0x0001e80000100a00 */
[----:B------:R1:W-:Y:S04]  /*44320*/  STL.64 [R1+0x1188], R26 ;  /* 0x0011881a01007387 */ /* 0x0003e80000100a00 */
[----:B0-----:R-:W3:Y:S04]  /*44330*/  LDL.LU.64 R24, [R1+0x1130] ;  /* 0x0011300001187983 */ /* 0x001ee80000300a00 */
[----:B-1----:R-:W3:Y:S04]  /*44340*/  LDL.LU.64 R26, [R1+0x1138] ;  /* 0x00113800011a7983 */ /* 0x002ee80000300a00 */
[----:B------:R-:W-:Y:S04]  /*44350*/  STL.64 [R1+0x8030], R22 ;  /* 0x0080301601007387 */ /* 0x000fe80000100a00 */
[----:B------:R0:W-:Y:S04]  /*44360*/  STL.64 [R1+0x8028], R20 ;  /* 0x0080281401007387 */ /* 0x0001e80000100a00 */
[----:B0-----:R-:W4:Y:S04]  /*44370*/  LDL.LU.64 R20, [R1+0x8d0] ;  /* 0x0008d00001147983 */ /* 0x001f280000300a00 */
        /* <DEDUP_REMOVED lines=11> */
[----:B------:R0:W-:Y:S04]  /*44430*/  STL.64 [R1+0x8008], R18 ;  /* 0x0080081201007387 */ /* 0x0001e80000100a00 */
[----:B0-----:R-:W3:Y:S04]  /*44440*/  LDL.LU R18, [R1+0x2344] ;  /* 0x0023440001127983 */ /* 0x001ee80000300800 */
[----:B------:R-:W3:Y:S04]  /*44450*/  LDL.LU R19, [R1+0x2340] ;  /* 0x0023400001137983 */ /* 0x000ee80000300800 */
[----:B------:R0:W-:Y:S04]  /*44460*/  STL.64 [R1+0x8000], R16 ;  /* 0x0080001001007387 */ /* 0x0001e80000100a00 */
[----:B0-----:R-:W3:Y:S04]  /*44470*/  LDL.LU R16, [R1+0x233c] ;  /* 0x00233c0001107983 */ /* 0x001ee80000300800 */
[----:B------:R-:W3:Y:S01]  /*44480*/  LDL.LU R17, [R1+0x2338] ;  /* 0x0023380001117983 */ /* 0x000ee20000300800 */
        /* <DEDUP_REMOVED lines=20> */
[----:B0-----:R-:W2:Y:S04]  /*445d0*/  LDL.LU.64 R26, [R1+0x8148] ;  /* 0x00814800011a7983 */ /* 0x001ea80000300a00 */
[----:B------:R-:W2:Y:S01]  /*445e0*/  LDL.LU.64 R24, [R1+0x8140] ;  /* 0x0081400001187983 */ /* 0x000ea20000300a00 */
[C---:B---3--:R-:W-:Y:S03]  /*445f0*/  HMMA.16816.F32 R8, R12.reuse, R4, R8 ;  /* 0x000000040c08723c */ /* 0x048fe60000001808 */
[----:B------:R-:W-:Y:S04]  /*44600*/  STL.64 [R1+0x7fc8], R6 ;  /* 0x007fc80601007387 */ /* 0x000fe80000100a00 */
[----:B------:R4:W-:Y:S02]  /*44610*/  STL.64 [R1+0x7fc0], R4 ;  /* 0x007fc00401007387 */ /* 0x0009e40000100a00 */
[----:B----4-:R-:W-:Y:S10]  /*44620*/  HMMA.16816.F32 R4, R12, R2, R20 ;  /* 0x000000020c04723c */ /* 0x010ff40000001814 */
[----:B------:R-:W-:Y:S04]  /*44630*/  STL.64 [R1+0x1120], R8 ;  /* 0x0011200801007387 */ /* 0x000fe80000100a00 */
[----:B------:R-:W-:Y:S04]  /*44640*/  STL.64 [R1+0x1128], R10 ;  /* 0x0011280a01007387 */ /* 0x000fe80000100a00 */
[----:B------:R-:W3:Y:S04]  /*44650*/  LDL R20, [R1+0x88] ;  /* 0x0000880001147983 */ /* 0x000ee80000100800 */
[----:B------:R0:W-:Y:S04]  /*44660*/  STL.64 [R1+0x8d0], R4 ;  /* 0x0008d00401007387 */ /* 0x0001e80000100a00 */
[----:B------:R1:W-:Y:S04]  /*44670*/  STL.64 [R1+0x8d8], R6 ;  /* 0x0008d80601007387 */ /* 0x0003e80000100a00 */
[----:B------:R-:W3:Y:S04]  /*44680*/  LDL R21, [R1+0x8c] ;  /* 0x00008c0001157983 */ /* 0x000ee80000100800 */
[----:B------:R-:W4:Y:S04]  /*44690*/  LDL R22, [R1+0x90] ;  /* 0x0000900001167983 */ /* 0x000f280000100800 */
[----:B------:R-:W4:Y:S04]  /*446a0*/  LDL R23, [R1+0x94] ;  /* 0x0000940001177983 */ /* 0x000f280000100800 */
[----:B------:R-:W3:Y:S04]  /*446b0*/  LDL R28, [R1+0x98] ;  /* 0x00009800011c7983 */ /* 0x000ee80000100800 */
[----:B------:R-:W3:Y:S04]  /*446c0*/  LDL R29, [R1+0x9c] ;  /* 0x00009c00011d7983 */ /* 0x000ee80000100800 */
[----:B------:R-:W-:Y:S04]  /*446d0*/  STL [R1+0x7fac], R2 ;  /* 0x007fac0201007387 */ /* 0x000fe80000100800 */
[----:B------:R-:W-:Y:S01]  /*446e0*/  STL [R1+0x7fa8], R3 ;  /* 0x007fa80301007387 */ /* 0x000fe20000100800 */
[----:B--2---:R-:W-:-:S02]  /*446f0*/  IMAD R15, R27, 0x100, R26 ;  /* 0x000001001b0f7824 */ /* 0x004fc400078e021a */
[----:B------:R-:W-:Y:S01]  /*44700*/  IMAD R14, R25, 0x100, R24 ;  /* 0x00000100190e7824 */ /* 0x000fe200078e0218 */
[----:B------:R-:W2:Y:S04]  /*44710*/  LDL R26, [R1+0x48] ;  /* 0x00004800011a7983 */ /* 0x000ea80000100800 */
[----:B------:R-:W2:Y:S04]  /*44720*/  LDL R27, [R1+0x4c] ;  /* 0x00004c00011b7983 */ /* 0x000ea80000100800 */
[----:B------:R-:W3:Y:S04]  /*44730*/  LDL R24, [R1+0x50] ;  /* 0x0000500001187983 */ /* 0x000ee80000100800 */
[----:B------:R-:W3:Y:S01]  /*44740*/  LDL R25, [R1+0x54] ;  /* 0x0000540001197983 */ /* 0x000ee20000100800 */
[----:B------:R-:W-:-:S03]  /*44750*/  IMAD R12, R17, 0x100, R16 ;  /* 0x00000100110c7824 */ /* 0x000fc600078e0210 */
[----:B------:R-:W4:Y:S04]  /*44760*/  LDL R16, [R1+0x60] ;  /* 0x0000600001107983 */ /* 0x000f280000100800 */
[----:B------:R-:W4:Y:S04]  /*44770*/  LDL R17, [R1+0x64] ;  /* 0x0000640001117983 */ /* 0x000f280000100800 */
[----:B0-----:R-:W4:Y:S04]  /*44780*/  LDL.LU.64 R4, [R1+0x10f0] ;  /* 0x0010f00001047983 */ /* 0x001f280000300a00 */
[----:B-1----:R-:W4:Y:S01]  /*44790*/  LDL.LU.64 R6, [R1+0x10f8] ;  /* 0x0010f80001067983 */ /* 0x002f220000300a00 */
[----:B------:R-:W-:-:S03]  /*447a0*/  IMAD R13, R19, 0x100, R18 ;  /* 0x00000100130d7824 */ /* 0x000fc600078e0212 */
[----:B--2---:R-:W-:Y:S04]  /*447b0*/  STL.64 [R1+0x80f8], R26 ;  /* 0x0080f81a01007387 */ /* 0x004fe80000100a00 */
[----:B---3--:R0:W-:Y:S04]  /*447c0*/  STL.64 [R1+0x80f0], R24 ;  /* 0x0080f01801007387 */ /* 0x0081e80000100a00 */
[----:B0-----:R-:W2:Y:S04]  /*447d0*/  LDL.LU.64 R24, [R1+0x1100] ;  /* 0x0011000001187983 */ /* 0x001ea80000300a00 */
[----:B------:R-:W2:Y:S04]  /*447e0*/  LDL.LU.64 R26, [R1+0x1108] ;  /* 0x00110800011a7983 */ /* 0x000ea80000300a00 */
[----:B------:R-:W3:Y:S04]  /*447f0*/  LDL R18, [R1+0x58] ;  /* 0x0000580001127983 */ /* 0x000ee80000100800 */
[----:B------:R-:W3:Y:S04]  /*44800*/  LDL R19, [R1+0x5c] ;  /* 0x00005c0001137983 */ /* 0x000ee80000100800 */
[----:B------:R-:W2:Y:S04]  /*44810*/  LDL R10, [R1+0x80] ;  /* 0x00008000010a7983 */ /* 0x000ea80000100800 */
[----:B------:R-:W2:Y:S04]  /*44820*/  LDL R11, [R1+0x84] ;  /* 0x00008400010b7983 */ /* 0x000ea80000100800 */
[----:B------:R-:W2:Y:S04]  /*44830*/  LDL R2, [R1+0x78] ;  /* 0x0000780001027983 */ /* 0x000ea80000100800 */
[----:B------:R-:W2:Y:S04]  /*44840*/  LDL R3, [R1+0x7c] ;  /* 0x00007c0001037983 */ /* 0x000ea80000100800 */
[----:B---3--:R-:W-:Y:S04]  /*44850*/  STL.64 [R1+0x8110], R18 ;  /* 0x0081101201007387 */ /* 0x008fe80000100a00 */
[----:B----4-:R0:W-:Y:S04]  /*44860*/  STL.64 [R1+0x8108], R16 ;  /* 0x0081081001007387 */ /* 0x0101e80000100a00 */
[----:B0-----:R-:W3:Y:S04]  /*44870*/  LDL.LU.64 R16, [R1+0x1110] ;  /* 0x0011100001107983 */ /* 0x001ee80000300a00 */
[----:B------:R-:W3:Y:S01]  /*44880*/  LDL.LU.64 R18, [R1+0x1118] ;  /* 0x0011180001127983 */ /* 0x000ee20000300a00 */
[----:B------:R-:W-:-:S02]  /*44890*/  F2FP.F16.E5M2.UNPACK_B R12, R12 ;  /* 0x0000000cff0c723e */ /* 0x000fc400020004ff */
[----:B------:R-:W-:Y:S02]  /*448a0*/  F2FP.F16.E5M2.UNPACK_B R13, R13 ;  /* 0x0000000dff0d723e */ /* 0x000fe400020004ff */
[----:B------:R-:W-:Y:S02]  /*448b0*/  F2FP.F16.E5M2.UNPACK_B R14, R14 ;  /* 0x0000000eff0e723e */ /* 0x000fe400020004ff */
[----:B------:R-:W-:-:S07]  /*448c0*/  F2FP.F16.E5M2.UNPACK_B R15, R15 ;  /* 0x0000000fff0f723e */ /* 0x000fce00020004ff */
[----:B---3--:R-:W-:Y:S01]  /*448d0*/  HMMA.16816.F32 R16, R12, R28, R16 ;  /* 0x0000001c0c10723c */ /* 0x008fe20000001810 */
[----:B------:R-:W3:-:S15]  /*448e0*/  LDL.64 R28, [R1] ;  /* 0x00000000011c7983 */ /* 0x000ede0000100a00 */
[----:B------:R-:W-:-:S03]  /*448f0*/  NOP ;  /* 0x0000000000007918 */ /* 0x000fc60000000000 */
[----:B------:R-:W-:Y:S04]  /*44900*/  STL.64 [R1+0x1110], R16 ;  /* 0x0011101001007387 */ /* 0x000fe80000100a00 */
[----:B------:R2:W-:Y:S02]  /*44910*/  STL.64 [R1+0x1118], R18 ;  /* 0x0011181201007387 */ /* 0x0005e40000100a00 */
[----:B--2---:R-:W-:Y:S02]  /*44920*/  HMMA.16816.F32 R16, R12, R22, R24 ;  /* 0x000000160c10723c */ /* 0x004fe40000001818 */
[----:B------:R-:W2:Y:S01]  /*44930*/  LDL R22, [R1+0x8] ;  /* 0x0000080001167983 */ /* 0x000ea20000100800 */
[----:B------:R-:W-:-:S15]  /*44940*/  IMAD.MOV.U32 R23, RZ, RZ, R0 ;  /* 0x000000ffff177224 */ /* 0x000fde00078e0000 */
[----:B------:R-:W-:Y:S01]  /*44950*/  NOP ;  /* 0x0000000000007918 */ /* 0x000fe20000000000 */
[----:B------:R-:W-:Y:S04]  /*44960*/  STL.64 [R1+0x1100], R16 ;  /* 0x0011001001007387 */ /* 0x000fe80000100a00 */
[----:B------:R0:W-:Y:S04]  /*44970*/  STL.64 [R1+0x1108], R18 ;  /* 0x0011081201007387 */ /* 0x0001e80000100a00 */
[----:B------:R-:W4:Y:S01]  /*44980*/  LDL.LU R0, [R1+0x8138] ;  /* 0x0081380001007983 */ /* 0x000f220000300800 */
[----:B0-----:R-:W-:Y:S03]  /*44990*/  HMMA.16816.F32 R16, R12, R20, R4 ;  /* 0x000000140c10723c */ /* 0x001fe60000001804 */
[----:B------:R-:W2:Y:S04]  /*449a0*/  LDL.LU.64 R4, [R1+0x10e0] ;  /* 0x0010e00001047983 */ /* 0x000ea80000300a00 */
[----:B------:R-:W2:-:S12]  /*449b0*/  LDL.LU.64 R6, [R1+0x10e8] ;  /* 0x0010e80001067983 */ /* 0x000e980000300a00 */
[----:B------:R0:W-:Y:S04]  /*449c0*/  STL.64 [R1+0x10f0], R16 ;  /* 0x0010f01001007387 */ /* 0x0001e80000100a00 */
[----:B------:R1:W-:Y:S04]  /*449d0*/  STL.64 [R1+0x10f8], R18 ;  /* 0x0010f81201007387 */ /* 0x0003e80000100a00 */
[----:B0-----:R-:W2:Y:S04]  /*449e0*/  LDL.LU.64 R16, [R1+0x10b0] ;  /* 0x0010b00001107983 */ /* 0x001ea80000300a00 */
[----:B-1----:R-:W2:Y:S04]  /*449f0*/  LDL.LU.64 R18, [R1+0x10b8] ;  /* 0x0010b80001127983 */ /* 0x002ea80000300a00 */
[----:B--2---:R-:W-:Y:S04]  /*44a00*/  STL.64 [R1+0x8120], R18 ;  /* 0x0081201201007387 */ /* 0x004fe80000100a00 */
[----:B------:R0:W-:Y:S04]  /*44a10*/  STL.64 [R1+0x8118], R16 ;  /* 0x0081181001007387 */ /* 0x0001e80000100a00 */
[----:B0-----:R-:W2:Y:S04]  /*44a20*/  LDL.LU.64 R16, [R1+0x10c0] ;  /* 0x0010c00001107983 */ /* 0x001ea80000300a00 */
[----:B------:R-:W2:Y:S01]  /*44a30*/  LDL.LU.64 R18, [R1+0x10c8] ;  /* 0x0010c80001127983 */ /* 0x000ea20000300a00 */
[C---:B------:R-:W-:Y:S03]  /*44a40*/  HMMA.16816.F32 R4, R12.reuse, R10, R4 ;  /* 0x0000000a0c04723c */ /* 0x040fe60000001804 */
[----:B--2---:R-:W-:Y:S04]  /*44a50*/  STL.64 [R1+0x8130], R18 ;  /* 0x0081301201007387 */ /* 0x004fe80000100a00 */
[----:B------:R0:W-:Y:S04]  /*44a60*/  STL.64 [R1+0x8128], R16 ;  /* 0x0081281001007387 */ /* 0x0001e80000100a00 */
[----:B0-----:R-:W2:Y:S04]  /*44a70*/  LDL.LU.64 R16, [R1+0x10d0] ;  /* 0x0010d00001107983 */ /* 0x001ea80000300a00 */
[----:B------:R-:W2:Y:S04]  /*44a80*/  LDL.LU.64 R18, [R1+0x10d8] ;  /* 0x0010d80001127983 */ /* 0x000ea80000300a00 */
[----:B------:R-:W3:Y:S04]  /*44a90*/  LDL.LU.64 R24, [R1+0x10a0] ;  /* 0x0010a00001187983 */ /* 0x000ee80000300a00 */
[----:B------:R-:W3:Y:S04]  /*44aa0*/  LDL.LU.64 R26, [R1+0x10a8] ;  /* 0x0010a800011a7983 */ /* 0x000ee80000300a00 */
[----:B------:R-:W3:Y:S04]  /*44ab0*/  LDL.64 R20, [R1+0x10] ;  /* 0x0000100001147983 */ /* 0x000ee80000100a00 */
[----:B------:R-:W-:Y:S01]  /*44ac0*/  STL.64 [R1+0x8060], R22 ;  /* 0x0080601601007387 */ /* 0x000fe20000100a00 */
[C---:B--2---:R-:W-:Y:S03]  /*44ad0*/  HMMA.16816.F32 R16, R12.reuse, R2, R16 ;  /* 0x000000020c10723c */ /* 0x044fe60000001810 */
[----:B---3--:R0:W-:Y:S04]  /*44ae0*/  STL.64 [R1+0x8058], R20 ;  /* 0x0080581401007387 */ /* 0x0081e80000100a00 */
[----:B0-----:R-:W2:Y:S04]  /*44af0*/  LDL R20, [R1+0x68] ;  /* 0x0000680001147983 */ /* 0x001ea80000100800 */
[----:B------:R-:W2:Y:S04]  /*44b00*/  LDL R21, [R1+0x6c] ;  /* 0x00006c0001157983 */ /* 0x000ea80000100800 */
[----:B------:R-:W3:Y:S04]  /*44b10*/  LDL.LU.64 R8, [R1+0x1080] ;  /* 0x0010800001087983 */ /* 0x000ee80000300a00 */
[----:B------:R-:W3:Y:S04]  /*44b20*/  LDL.LU.64 R10, [R1+0x1088] ;  /* 0x00108800010a7983 */ /* 0x000ee80000300a00 */
[----:B------:R0:W-:Y:S04]  /*44b30*/  STL.64 [R1+0x10e0], R4 ;  /* 0x0010e00401007387 */ /* 0x0001e80000100a00 */
[----:B------:R1:W-:Y:S04]  /*44b40*/  STL.64 [R1+0x10e8], R6 ;  /* 0x0010e80601007387 */ /* 0x0003e80000100a00 */
[----:B0-----:R-:W2:Y:S04]  /*44b50*/  LDL.LU.64 R4, [R1+0x1070] ;  /* 0x0010700001047983 */ /* 0x001ea80000300a00 */
[----:B-1----:R-:W2:Y:S04]  /*44b60*/  LDL.LU.64 R6, [R1+0x1078] ;  /* 0x0010780001067983 */ /* 0x002ea80000300a00 */
[----:B------:R-:W-:Y:S04]  /*44b70*/  STL.64 [R1+0x10d0], R16 ;  /* 0x0010d01001007387 */ /* 0x000fe80000100a00 */
[----:B------:R0:W-:Y:S04]  /*44b80*/  STL.64 [R1+0x10d8], R18 ;  /* 0x0010d81201007387 */ /* 0x0001e80000100a00 */
[----:B0-----:R-:W2:Y:S04]  /*44b90*/  LDL.LU.64 R18, [R1+0x8130] ;  /* 0x0081300001127983 */ /* 0x001ea80000300a00 */
[----:B------:R-:W2:Y:S04]  /*44ba0*/  LDL.LU.64 R16, [R1+0x8128] ;  /* 0x0081280001107983 */ /* 0x000ea80000300a00 */
[----:B------:R-:W2:Y:S04]  /*44bb0*/  LDL R22, [R1+0x18] ;  /* 0x0000180001167983 */ /* 0x000ea80000100800 */
[----:B------:R-:W2:Y:S04]  /*44bc0*/  LDL R23, [R1+0x1c] ;  /* 0x00001c0001177983 */ /* 0x000ea80000100800 */
[----:B--2---:R0:W-:Y:S04]  /*44bd0*/  STL.64 [R1+0x8078], R22 ;  /* 0x0080781601007387 */ /* 0x0041e80000100a00 */
[----:B0-----:R-:W2:Y:S02]  /*44be0*/  LDL.64 R22, [R1+0x70] ;  /* 0x0000700001167983 */ /* 0x001ea40000100a00 */
[----:B--2---:R-:W-:-:S15]  /*44bf0*/  HMMA.16816.F32 R16, R12, R22, R16 ;  /* 0x000000160c10723c */ /* 0x004fde0000001810 */
[----:B------:R-:W-:-:S04]  /*44c00*/  NOP ;  /* 0x0000000000007918 */ /* 0x000fc80000000000 */
[----:B------:R-:W-:Y:S04]  /*44c10*/  STL.64 [R1+0x10c0], R16 ;  /* 0x0010c01001007387 */ /* 0x000fe80000100a00 */
[----:B------:R0:W-:Y:S04]  /*44c20*/  STL.64 [R1+0x10c8], R18 ;  /* 0x0010c81201007387 */ /* 0x0001e80000100a00 */
[----:B0-----:R-:W2:Y:S04]  /*44c30*/  LDL.LU.64 R18, [R1+0x8120] ;  /* 0x0081200001127983 */ /* 0x001ea80000300a00 */
[----:B------:R-:W2:Y:S01]  /*44c40*/  LDL.LU.64 R16, [R1+0x8118] ;  /* 0x0081180001107983 */ /* 0x000ea20000300a00 */
[----:B------:R-:W-:-:S02]  /*44c50*/  IMAD.MOV.U32 R2, RZ, RZ, R22 ;  /* 0x000000ffff027224 */ /* 0x000fc400078e0016 */
[----:B------:R-:W-:Y:S02]  /*44c60*/  IMAD.MOV.U32 R3, RZ, RZ, R23 ;  /* 0x000000ffff037224 */ /* 0x000fe400078e0017 */
[----:B--2---:R-:W-:Y:S01]  /*44c70*/  HMMA.16816.F32 R20, R12, R20, R16 ;  /* 0x000000140c14723c */ /* 0x004fe20000001810 */
[----:B------:R-:W2:Y:S04]  /*44c80*/  LDL.LU.64 R18, [R1+0x8110] ;  /* 0x0081100001127983 */ /* 0x000ea80000300a00 */
[----:B------:R-:W2:-:S14]  /*44c90*/  LDL.LU.64 R16, [R1+0x8108] ;  /* 0x0081080001107983 */ /* 0x000e9c0000300a00 */
[----:B------:R0:W-:Y:S04]  /*44ca0*/  STL.64 [R1+0x10b0], R20 ;  /* 0x0010b01401007387 */ /* 0x0001e80000100a00 */
[----:B------:R-:W-:Y:S04]  /*44cb0*/  STL.64 [R1+0x10b8], R22 ;  /* 0x0010b81601007387 */ /* 0x000fe80000100a00 */
[----:B0-----:R-:W3:Y:S01]  /*44cc0*/  LDL R20, [R1+0x20] ;  /* 0x0000200001147983 */ /* 0x001ee20000100800 */
[----:B----4-:R-:W-:-:S03]  /*44cd0*/  IMAD.MOV.U32 R21, RZ, RZ, R0 ;  /* 0x000000ffff157224 */ /* 0x010fc600078e0000 */
[----:B------:R-:W4:Y:S01]  /*44ce0*/  LDL.LU R0, [R1+0x8100] ;  /* 0x0081000001007983 */ /* 0x000f220000300800 */
[----:B--2---:R-:W-:-:S15]  /*44cf0*/  HMMA.16816.F32 R24, R12, R16, R24 ;  /* 0x000000100c18723c */ /* 0x004fde0000001818 */
[----:B------:R-:W-:-:S04]  /*44d00*/  NOP ;  /* 0x0000000000007918 */ /* 0x000fc80000000000 */
[----:B------:R-:W-:Y:S04]  /*44d10*/  STL.64 [R1+0x10a0], R24 ;  /* 0x0010a01801007387 */ /* 0x000fe80000100a00 */
[----:B------:R0:W-:Y:S04]  /*44d20*/  STL.64 [R1+0x10a8], R26 ;  /* 0x0010a81a01007387 */ /* 0x0001e80000100a00 */
[----:B0-----:R-:W2:Y:S04]  /*44d30*/  LDL.LU.64 R26, [R1+0x80f8] ;  /* 0x0080f800011a7983 */ /* 0x001ea80000300a00 */
[----:B------:R-:W2:Y:S04]  /*44d40*/  LDL.LU.64 R24, [R1+0x80f0] ;  /* 0x0080f00001187983 */ /* 0x000ea80000300a00 */
[----:B------:R-:W2:Y:S04]  /*44d50*/  LDL.64 R22, [R1+0x28] ;  /* 0x0000280001167983 */ /* 0x000ea80000100a00 */
[----:B--2---:R-:W-:Y:S04]  /*44d60*/  STL.64 [R1+0x80a8], R22 ;  /* 0x0080a81601007387 */ /* 0x004fe80000100a00 */
[----:B---3--:R0:W-:Y:S04]  /*44d70*/  STL.64 [R1+0x80a0], R20 ;  /* 0x0080a01401007387 */ /* 0x0081e80000100a00 */
[----:B0-----:R-:W2:Y:S04]  /*44d80*/  LDL.LU.64 R20, [R1+0x1090] ;  /* 0x0010900001147983 */ /* 0x001ea80000300a00 */
[----:B------:R-:W2:Y:S01]  /*44d90*/  LDL.LU.64 R22, [R1+0x1098] ;  /* 0x0010980001167983 */ /* 0x000ea20000300a00 */
[C---:B------:R-:W-:Y:S08]  /*44da0*/  HMMA.16816.F32 R8, R12.reuse, R24, R8 ;  /* 0x000000180c08723c */ /* 0x040ff00000001808 */
[C---:B------:R-:W-:Y:S08]  /*44db0*/  HMMA.16816.F32 R4, R12.reuse, R26, R4 ;  /* 0x0000001a0c04723c */ /* 0x040ff00000001804 */
[----:B--2---:R-:W-:-:S15]  /*44dc0*/  HMMA.16816.F32 R16, R12, R18, R20 ;  /* 0x000000120c10723c */ /* 0x004fde0000001814 */
[----:B------:R-:W-:-:S04]  /*44dd0*/  NOP ;  /* 0x0000000000007918 */ /* 0x000fc80000000000 */
[----:B------:R-:W-:Y:S04]  /*44de0*/  STL.64 [R1+0x1090], R16 ;  /* 0x0010901001007387 */ /* 0x000fe80000100a00 */
[----:B------:R-:W-:Y:S04]  /*44df0*/  STL.64 [R1+0x1098], R18 ;  /* 0x0010981201007387 */ /* 0x000fe80000100a00 */
[----:B------:R-:W2:Y:S04]  /*44e00*/  LDL R22, [R1+0x30] ;  /* 0x0000300001167983 */ /* 0x000ea80000100800 */
[----:B------:R-:W-:Y:S04]  /*44e10*/  STL.64 [R1+0x1080], R8 ;  /* 0x0010800801007387 */ /* 0x000fe80000100a00 */
[----:B------:R-:W-:Y:S04]  /*44e20*/  STL.64 [R1+0x1088], R10 ;  /* 0x0010880a01007387 */ /* 0x000fe80000100a00 */
[----:B------:R-:W-:Y:S04]  /*44e30*/  STL.64 [R1+0x1070], R4 ;  /* 0x0010700401007387 */ /* 0x000fe80000100a00 */
[----:B------:R-:W-:Y:S04]  /*44e40*/  STL.64 [R1+0x1078], R6 ;  /* 0x0010780601007387 */ /* 0x000fe80000100a00 */
[----:B------:R-:W2:Y:S04]  /*44e50*/  LDL R23, [R1+0x34] ;  /* 0x0000340001177983 */ /* 0x000ea80000100800 */
[----:B------:R-:W3:Y:S04]  /*44e60*/  LDL R20, [R1+0x38] ;  /* 0x0000380001147983 */ /* 0x000ee80000100800 */
[----:B------:R-:W3:Y:S04]  /*44e70*/  LDL R21, [R1+0x3c] ;  /* 0x00003c0001157983 */ /* 0x000ee80000100800 */
[----:B--2---:R0:W-:Y:S04]  /*44e80*/  STL.64 [R1+0x80c0], R22 ;  /* 0x0080c01601007387 */ /* 0x0041e80000100a00 */
[----:B0-----:R-:W2:Y:S04]  /*44e90*/  LDL R22, [R1+0x40] ;  /* 0x0000400001167983 */ /* 0x001ea80000100800 */
        /* <DEDUP_REMOVED lines=31> */
[----:B----4-:R-:W-:-:S03]  /*45090*/  IMAD.MOV.U32 R23, RZ, RZ, R0 ;  /* 0x000000ffff177224 */ /* 0x010fc600078e0000 */
        /* <DEDUP_REMOVED lines=56> */
[----:B------:R-:W-:-:S05]  /*45420*/  IMAD.MOV.U32 R0, RZ, RZ, R21 ;  /* 0x000000ffff007224 */ /* 0x000fca00078e0015 */
[----:B------:R0:W-:Y:S01]  /*45430*/  STL [R1+0x7f78], R0 ;  /* 0x007f780001007387 */ /* 0x0001e20000100800 */
[----:B---3--:R-:W-:Y:S03]  /*45440*/  HMMA.16816.F32 R20, R12, R22, R24 ;  /* 0x000000160c14723c */ /* 0x008fe60000001818 */
[----:B------:R-:W2:Y:S04]  /*45450*/  LDL.LU.64 R26, [R1+0x8040] ;  /* 0x00804000011a7983 */ /* 0x000ea80000300a00 */
[----:B------:R-:W2:Y:S01]  /*45460*/  LDL.LU.64 R24, [R1+0x8038] ;  /* 0x0080380001187983 */ /* 0x000ea20000300a00 */
[----:B0-----:R-:W-:-:S11]  /*45470*/  IMAD.MOV.U32 R0, RZ, RZ, R29 ;  /* 0x000000ffff007224 */ /* 0x001fd600078e001d */
        /* <DEDUP_REMOVED lines=9> */
[----:B------:R-:W2:Y:S04]  /*45510*/  LDL.LU.64 R24, [R1+0x8018] ;  /* 0x0080180001187983 */ /* 0x000ea80000300a00 */
[----:B------:R-:W2:Y:S02]  /*45520*/  LDL.LU.64 R28, [R1+0x8010] ;  /* 0x00801000011c7983 */ /* 0x000ea40000300a00 */
[C---:B--2---:R-:W-:Y:S08]  /*45530*/  HMMA.16816.F32 R16, R12.reuse, R28, R16 ;  /* 0x0000001c0c10723c */ /* 0x044ff00000001810 */
[C---:B----4-:R-:W-:Y:S08]  /*45540*/  HMMA.16816.F32 R8, R12.reuse, R26, R8 ;  /* 0x0000001a0c08723c */ /* 0x050ff00000001808 */
[C---:B------:R-:W-:Y:S03]  /*45550*/  HMMA.16816.F32 R4, R12.reuse, R24, R4 ;  /* 0x000000180c04723c */ /* 0x040fe60000001804 */
[----:B------:R0:W-:Y:S04]  /*45560*/  STL.64 [R1+0xfd0], R16 ;  /* 0x000fd01001007387 */ /* 0x0001e80000100a00 */
[----:B------:R1:W-:Y:S04]  /*45570*/  STL.64 [R1+0xfd8], R18 ;  /* 0x000fd81201007387 */ /* 0x0003e80000100a00 */
[----:B0-----:R-:W3:Y:S04]  /*45580*/  LDL.LU.64 R16, [R1+0xfa0] ;  /* 0x000fa00001107983 */ /* 0x001ee80000300a00 */
[----:B------:R0:W-:Y:S04]  /*45590*/  STL.64 [R1+0xfc0], R8 ;  /* 0x000fc00801007387 */ /* 0x0001e80000100a00 */
[----:B------:R2:W-:Y:S04]  /*455a0*/  STL.64 [R1+0xfc8], R10 ;  /* 0x000fc80a01007387 */ /* 0x0005e80000100a00 */
[----:B-1----:R-:W3:Y:S04]  /*455b0*/  LDL.LU.64 R18, [R1+0xfa8] ;  /* 0x000fa80001127983 */ /* 0x002ee80000300a00 */
[----:B------:R-:W-:Y:S04]  /*455c0*/  STL.64 [R1+0xfb0], R4 ;  /* 0x000fb00401007387 */ /* 0x000fe80000100a00 */
[----:B------:R-:W-:Y:S04]  /*455d0*/  STL.64 [R1+0xfb8], R6 ;  /* 0x000fb80601007387 */ /* 0x000fe80000100a00 */
[----:B0-----:R-:W4:Y:S04]  /*455e0*/  LDL.LU.64 R8, [R1+0xf70] ;  /* 0x000f700001087983 */ /* 0x001f280000300a00 */
[----:B--2---:R-:W2:Y:S04]  /*455f0*/  LDL.LU.64 R10, [R1+0xf78] ;  /* 0x000f7800010a7983 */ /* 0x004ea80000300a00 */
[----:B--2---:R-:W-:Y:S04]  /*45600*/  STL.64 [R1+0x7ff8], R10 ;  /* 0x007ff80a01007387 */ /* 0x004fe80000100a00 */
[----:B----4-:R0:W-:Y:S04]  /*45610*/  STL.64 [R1+0x7ff0], R8 ;  /* 0x007ff00801007387 */ /* 0x0101e80000100a00 */
[----:B0-----:R-:W2:Y:S04]  /*45620*/  LDL.LU.64 R8, [R1+0xf80] ;  /* 0x000f800001087983 */ /* 0x001ea80000300a00 */
[----:B------:R-:W2:Y:S04]  /*45630*/  LDL.LU.64 R10, [R1+0xf88] ;  /* 0x000f8800010a7983 */ /* 0x000ea80000300a00 */
[----:B------:R-:W4:Y:S04]  /*45640*/  LDL.LU.64 R4, [R1+0xf50] ;  /* 0x000f500001047983 */ /* 0x000f280000300a00 */
[----:B------:R-:W2:Y:S01]  /*45650*/  LDL.LU.64 R6, [R1+0xf58] ;  /* 0x000f580001067983 */ /* 0x000ea20000300a00 */
[C---:B---3--:R-:W-:Y:S03]  /*45660*/  HMMA.16816.F32 R16, R12.reuse, R22, R16 ;  /* 0x000000160c10723c */ /* 0x048fe60000001810 */
[----:B--2---:R-:W-:Y:S04]  /*45670*/  STL.64 [R1+0x7fd8], R6 ;  /* 0x007fd80601007387 */ /* 0x004fe80000100a00 */
[----:B----4-:R0:W-:Y:S04]  /*45680*/  STL.64 [R1+0x7fd0], R4 ;  /* 0x007fd00401007387 */ /* 0x0101e80000100a00 */
[----:B0-----:R-:W2:Y:S04]  /*45690*/  LDL.LU.64 R4, [R1+0xf60] ;  /* 0x000f600001047983 */ /* 0x001ea80000300a00 */
[----:B------:R-:W2:Y:S04]  /*456a0*/  LDL.LU.64 R6, [R1+0xf68] ;  /* 0x000f680001067983 */ /* 0x000ea80000300a00 */
[----:B------:R0:W-:Y:S04]  /*456b0*/  STL.64 [R1+0x7e38], R26 ;  /* 0x007e381a01007387 */ /* 0x0001e80000100a00 */
[----:B0-----:R-:W3:Y:S04]  /*456c0*/  LDL.LU R26, [R1+0x2374] ;  /* 0x00237400011a7983 */ /* 0x001ee80000300800 */
[----:B------:R-:W3:Y:S04]  /*456d0*/  LDL.LU R27, [R1+0x2370] ;  /* 0x00237000011b7983 */ /* 0x000ee80000300800 */
[----:B------:R0:W-:Y:S04]  /*456e0*/  STL.64 [R1+0x7e30], R24 ;  /* 0x007e301801007387 */ /* 0x0001e80000100a00 */
[----:B0-----:R-:W4:Y:S04]  /*456f0*/  LDL.LU R24, [R1+0x236c] ;  /* 0x00236c0001187983 */ /* 0x001f280000300800 */
[----:B------:R-:W4:Y:S04]  /*45700*/  LDL.LU R25, [R1+0x2368] ;  /* 0x0023680001197983 */ /* 0x000f280000300800 */
[----:B---3--:R-:W-:Y:S04]  /*45710*/  STL.64 [R1+0x7fb8], R26 ;  /* 0x007fb81a01007387 */ /* 0x008fe80000100a00 */
[----:B----4-:R0:W-:Y:S04]  /*45720*/  STL.64 [R1+0x7fb0], R24 ;  /* 0x007fb01801007387 */ /* 0x0101e80000100a00 */
[----:B0-----:R-:W3:Y:S04]  /*45730*/  LDL.LU.64 R24, [R1+0xf90] ;  /* 0x000f900001187983 */ /* 0x001ee80000300a00 */
[----:B------:R-:W3:Y:S04]  /*45740*/  LDL.LU.64 R26, [R1+0xf98] ;  /* 0x000f9800011a7983 */ /* 0x000ee80000300a00 */
[----:B------:R-:W-:Y:S04]  /*45750*/  STL.64 [R1+0xfa0], R16 ;  /* 0x000fa01001007387 */ /* 0x000fe80000100a00 */
[----:B------:R0:W-:Y:S04]  /*45760*/  STL.64 [R1+0xfa8], R18 ;  /* 0x000fa81201007387 */ /* 0x0001e80000100a00 */
[----:B0-----:R-:W4:Y:S04]  /*45770*/  LDL.LU.64 R18, [R1+0x8008] ;  /* 0x0080080001127983 */ /* 0x001f280000300a00 */
[----:B------:R-:W2:Y:S01]  /*45780*/  LDL.LU.64 R16, [R1+0x8000] ;  /* 0x0080000001107983 */ /* 0x000ea20000300a00 */
[C---:B---3--:R-:W-:Y:S08]  /*45790*/  HMMA.16816.F32 R24, R12.reuse, R20, R24 ;  /* 0x000000140c18723c */ /* 0x048ff00000001818 */
[C---:B----4-:R-:W-:Y:S11]  /*457a0*/  HMMA.16816.F32 R8, R12.reuse, R18, R8 ;  /* 0x000000120c08723c */ /* 0x050ff60000001808 */
        /* <DEDUP_REMOVED lines=34> */
[----:B------:R0:W-:Y:S04]  /*459d0*/  STL.64 [R1+0x7e08], R10 ;  /* 0x007e080a01007387 */ /* 0x0001e80000100a00 */
[----:B0-----:R-:W3:Y:S04]  /*459e0*/  LDL.LU R10, [R1+0x235c] ;  /* 0x00235c00010a7983 */ /* 0x001ee80000300800 */
[----:B------:R-:W3:Y:S04]  /*459f0*/  LDL.LU R11, [R1+0x2358] ;  /* 0x00235800010b7983 */ /* 0x000ee80000300800 */
[----:B------:R-:W-:Y:S01]  /*45a00*/  STL.64 [R1+0x7e00], R8 ;  /* 0x007e000801007387 */ /* 0x000fe20000100a00 */
[C---:B--2---:R-:W-:Y:S08]  /*45a10*/  HMMA.16816.F32 R24, R12.reuse, R6, R24 ;  /* 0x000000060c18723c */ /* 0x044ff00000001818 */
[----:B----4-:R-:W-:Y:S11]  /*45a20*/  HMMA.16816.F32 R20, R12, R4, R20 ;  /* 0x000000040c14723c */ /* 0x010ff60000001814 */
[----:B------:R-:W-:Y:S04]  /*45a30*/  STL.64 [R1+0xf40], R24 ;  /* 0x000f401801007387 */ /* 0x000fe80000100a00 */
[----:B------:R0:W-:Y:S04]  /*45a40*/  STL.64 [R1+0xf48], R26 ;  /* 0x000f481a01007387 */ /* 0x0001e80000100a00 */
[----:B0-----:R-:W2:Y:S04]  /*45a50*/  LDL.LU.64 R26, [R1+0x7fb8] ;  /* 0x007fb800011a7983 */ /* 0x001ea80000300a00 */
[----:B------:R-:W4:Y:S04]  /*45a60*/  LDL.LU.64 R24, [R1+0x7fb0] ;  /* 0x007fb00001187983 */ /* 0x000f280000300a00 */
[----:B------:R0:W-:Y:S04]  /*45a70*/  STL.64 [R1+0xf30], R20 ;  /* 0x000f301401007387 */ /* 0x0001e80000100a00 */
[----:B------:R1:W-:Y:S01]  /*45a80*/  STL.64 [R1+0xf38], R22 ;  /* 0x000f381601007387 */ /* 0x0003e20000100a00 */
[----:B0-----:R-:W-:-:S03]  /*45a90*/  IMAD.MOV.U32 R20, RZ, RZ, R2 ;  /* 0x000000ffff147224 */ /* 0x001fc600078e0002 */
[----:B-1----:R-:W2:Y:S04]  /*45aa0*/  LDL R22, [R1+0x68] ;  /* 0x0000680001167983 */ /* 0x002ea80000100800 */
[----:B------:R-:W2:Y:S04]  /*45ab0*/  LDL R23, [R1+0x6c] ;  /* 0x00006c0001177983 */ /* 0x000ea80000100800 */
[----:B------:R-:W2:Y:S01]  /*45ac0*/  LDL.LU R2, [R1+0x7fac] ;  /* 0x007fac0001027983 */ /* 0x000ea20000300800 */
[----:B------:R-:W-:-:S03]  /*45ad0*/  IMAD.MOV.U32 R21, RZ, RZ, R3 ;  /* 0x000000ffff157224 */ /* 0x000fc600078e0003 */
[----:B------:R-:W2:Y:S04]  /*45ae0*/  LDL.LU R3, [R1+0x7fa8] ;  /* 0x007fa80001037983 */ /* 0x000ea80000300800 */
[----:B------:R-:W2:Y:S04]  /*45af0*/  LDL R16, [R1+0x80] ;  /* 0x0000800001107983 */ /* 0x000ea80000100800 */
[----:B------:R-:W2:Y:S04]  /*45b00*/  LDL R17, [R1+0x84] ;  /* 0x0000840001117983 */ /* 0x000ea80000100800 */
[----:B--2---:R-:W-:Y:S04]  /*45b10*/  STL.64 [R1+0x7f80], R16 ;  /* 0x007f801001007387 */ /* 0x004fe80000100a00 */
[----:B------:R-:W-:Y:S04]  /*45b20*/  STL.64 [R1+0x7f40], R22 ;  /* 0x007f401601007387 */ /* 0x000fe80000100a00 */
[----:B------:R0:W-:Y:S04]  /*45b30*/  STL.64 [R1+0x7f38], R20 ;  /* 0x007f381401007387 */ /* 0x0001e80000100a00 */
[----:B0-----:R-:W2:Y:S04]  /*45b40*/  LDL.LU.64 R20, [R1+0x8c0] ;  /* 0x0008c00001147983 */ /* 0x001ea80000300a00 */
[----:B------:R-:W2:Y:S04]  /*45b50*/  LDL.LU.64 R22, [R1+0x8c8] ;  /* 0x0008c80001167983 */ /* 0x000ea80000300a00 */
[----:B------:R-:W-:Y:S04]  /*45b60*/  STL.64 [R1+0x7df8], R6 ;  /* 0x007df80601007387 */ /* 0x000fe80000100a00 */
[----:B------:R2:W-:Y:S02]  /*45b70*/  STL.64 [R1+0x7df0], R4 ;  /* 0x007df00401007387 */ /* 0x0005e40000100a00 */
[----:B--2---:R-:W-:Y:S01]  /*45b80*/  HMMA.16816.F32 R4, R12, R2, R20 ;  /* 0x000000020c04723c */ /* 0x004fe20000001814 */
[----:B------:R-:W-:-:S15]  /*45b90*/  IMAD R13, R19, 0x100, R18 ;  /* 0x00000100130d7824 */ /* 0x000fde00078e0212 */
[----:B------:R-:W-:-:S03]  /*45ba0*/  NOP ;  /* 0x0000000000007918 */ /* 0x000fc60000000000 */
[----:B------:R-:W-:Y:S04]  /*45bb0*/  STL.64 [R1+0x8c0], R4 ;  /* 0x0008c00401007387 */ /* 0x000fe80000100a00 */
[----:B------:R-:W-:Y:S04]  /*45bc0*/  STL.64 [R1+0x8c8], R6 ;  /* 0x0008c80601007387 */ /* 0x000fe80000100a00 */
[----:B------:R-:W2:Y:S04]  /*45bd0*/  LDL R18, [R1+0x90] ;  /* 0x0000900001127983 */ /* 0x000ea80000100800 */
[----:B------:R-:W2:Y:S01]  /*45be0*/  LDL R19, [R1+0x94] ;  /* 0x0000940001137983 */ /* 0x000ea20000100800 */
[----:B----4-:R-:W-:-:S02]  /*45bf0*/  IMAD R14, R25, 0x100, R24 ;  /* 0x00000100190e7824 */ /* 0x010fc400078e0218 */
[----:B------:R-:W-:Y:S02]  /*45c00*/  IMAD R15, R27, 0x100, R26 ;  /* 0x000001001b0f7824 */ /* 0x000fe400078e021a */
[----:B---3--:R-:W-:Y:S01]  /*45c10*/  IMAD R12, R11, 0x100, R10 ;  /* 0x000001000b0c7824 */ /* 0x008fe200078e020a */
[----:B--2---:R-:W-:Y:S04]  /*45c20*/  STL.64 [R1+0x7f90], R18 ;  /* 0x007f901201007387 */ /* 0x004fe80000100a00 */
[----:B------:R-:W2:Y:S04]  /*45c30*/  LDL R26, [R1+0x38] ;  /* 0x00003800011a7983 */ /* 0x000ea80000100800 */
[----:B------:R-:W2:Y:S04]  /*45c40*/  LDL R27, [R1+0x3c] ;  /* 0x00003c00011b7983 */ /* 0x000ea80000100800 */
[----:B------:R-:W3:Y:S04]  /*45c50*/  LDL R16, [R1+0x98] ;  /* 0x0000980001107983 */ /* 0x000ee80000100800 */
[----:B------:R-:W3:Y:S04]  /*45c60*/  LDL R17, [R1+0x9c] ;  /* 0x00009c0001117983 */ /* 0x000ee80000100800 */
[----:B------:R-:W4:Y:S04]  /*45c70*/  LDL R24, [R1+0x40] ;  /* 0x0000400001187983 */ /* 0x000f280000100800 */
[----:B------:R-:W4:Y:S04]  /*45c80*/  LDL R25, [R1+0x44] ;  /* 0x0000440001197983 */ /* 0x000f280000100800 */
[----:B------:R-:W2:Y:S04]  /*45c90*/  LDL.LU.64 R8, [R1+0xed0] ;  /* 0x000ed00001087983 */ /* 0x000ea80000300a00 */
[----:B------:R-:W2:Y:S04]  /*45ca0*/  LDL.LU.64 R10, [R1+0xed8] ;  /* 0x000ed800010a7983 */ /* 0x000ea80000300a00 */
[----:B--2---:R-:W-:Y:S04]  /*45cb0*/  STL.64 [R1+0x7f50], R10 ;  /* 0x007f500a01007387 */ /* 0x004fe80000100a00 */
[----:B------:R0:W-:Y:S04]  /*45cc0*/  STL.64 [R1+0x7f48], R8 ;  /* 0x007f480801007387 */ /* 0x0001e80000100a00 */
[----:B0-----:R-:W2:Y:S04]  /*45cd0*/  LDL.LU.64 R8, [R1+0xef0] ;  /* 0x000ef00001087983 */ /* 0x001ea80000300a00 */
[----:B------:R-:W2:Y:S04]  /*45ce0*/  LDL.LU.64 R10, [R1+0xef8] ;  /* 0x000ef800010a7983 */ /* 0x000ea80000300a00 */
[----:B--2---:R0:W-:Y:S04]  /*45cf0*/  STL.64 [R1+0x7f60], R10 ;  /* 0x007f600a01007387 */ /* 0x0041e80000100a00 */
[----:B0-----:R-:W2:Y:S04]  /*45d00*/  LDL R10, [R1+0x88] ;  /* 0x00008800010a7983 */ /* 0x001ea80000100800 */
[----:B------:R-:W2:Y:S04]  /*45d10*/  LDL R11, [R1+0x8c] ;  /* 0x00008c00010b7983 */ /* 0x000ea80000100800 */
[----:B------:R0:W-:Y:S04]  /*45d20*/  STL.64 [R1+0x7f58], R8 ;  /* 0x007f580801007387 */ /* 0x0001e80000100a00 */
[----:B--2---:R1:W-:Y:S04]  /*45d30*/  STL.64 [R1+0x7f88], R10 ;  /* 0x007f880a01007387 */ /* 0x0043e80000100a00 */
[----:B0-----:R-:W2:Y:S04]  /*45d40*/  LDL.LU.64 R8, [R1+0xf10] ;  /* 0x000f100001087983 */ /* 0x001ea80000300a00 */
[----:B-1----:R-:W2:Y:S01]  /*45d50*/  LDL.LU.64 R10, [R1+0xf18] ;  /* 0x000f1800010a7983 */ /* 0x002ea20000300a00 */
[----:B------:R-:W-:-:S02]  /*45d60*/  F2FP.F16.E5M2.UNPACK_B R12, R12 ;  /* 0x0000000cff0c723e */ /* 0x000fc400020004ff */
[----:B------:R-:W-:Y:S02]  /*45d70*/  F2FP.F16.E5M2.UNPACK_B R13, R13 ;  /* 0x0000000dff0d723e */ /* 0x000fe400020004ff */
[----:B------:R-:W-:Y:S02]  /*45d80*/  F2FP.F16.E5M2.UNPACK_B R14, R14 ;  /* 0x0000000eff0e723e */ /* 0x000fe400020004ff */
[----:B------:R-:W-:Y:S01]  /*45d90*/  F2FP.F16.E5M2.UNPACK_B R15, R15 ;  /* 0x0000000fff0f723e */ /* 0x000fe200020004ff */
[----:B--2---:R-:W-:Y:S04]  /*45da0*/  STL.64 [R1+0x7fa0], R10 ;  /* 0x007fa00a01007387 */ /* 0x004fe80000100a00 */
[----:B------:R0:W-:Y:S04]  /*45db0*/  STL.64 [R1+0x7f98], R8 ;  /* 0x007f980801007387 */ /* 0x0001e80000100a00 */
[----:B0-----:R-:W3:Y:S04]  /*45dc0*/  LDL.LU.64 R8, [R1+0xf20] ;  /* 0x000f200001087983 */ /* 0x001ee80000300a00 */
[----:B------:R-:W3:Y:S04]  /*45dd0*/  LDL.LU.64 R10, [R1+0xf28] ;  /* 0x000f2800010a7983 */ /* 0x000ee80000300a00 */
[----:B------:R-:W2:Y:S04]  /*45de0*/  LDL.LU.64 R4, [R1+0xec0] ;  /* 0x000ec00001047983 */ /* 0x000ea80000300a00 */
[----:B------:R-:W2:Y:S01]  /*45df0*/  LDL.LU.64 R6, [R1+0xec8] ;  /* 0x000ec80001067983 */ /* 0x000ea20000300a00 */
[C---:B---3--:R-:W-:Y:S03]  /*45e00*/  HMMA.16816.F32 R16, R12.reuse, R16, R8 ;  /* 0x000000100c10723c */ /* 0x048fe60000001808 */
[----:B--2---:R-:W-:Y:S04]  /*45e10*/  STL.64 [R1+0x7f70], R6 ;  /* 0x007f700601007387 */ /* 0x004fe80000100a00 */
[----:B------:R0:W-:Y:S04]  /*45e20*/  STL.64 [R1+0x7f68], R4 ;  /* 0x007f680401007387 */ /* 0x0001e80000100a00 */
[----:B0-----:R-:W2:Y:S04]  /*45e30*/  LDL.LU.64 R4, [R1+0xf00] ;  /* 0x000f000001047983 */ /* 0x001ea80000300a00 */
[----:B------:R-:W2:Y:S04]  /*45e40*/  LDL.LU.64 R6, [R1+0xf08] ;  /* 0x000f080001067983 */ /* 0x000ea80000300a00 */
[----:B------:R0:W-:Y:S04]  /*45e50*/  STL.64 [R1+0x7ee0], R26 ;  /* 0x007ee01a01007387 */ /* 0x0001e80000100a00 */
[----:B0-----:R-:W3:Y:S04]  /*45e60*/  LDL R26, [R1+0x78] ;  /* 0x00007800011a7983 */ /* 0x001ee80000100800 */
[----:B------:R-:W3:Y:S04]  /*45e70*/  LDL R27, [R1+0x7c] ;  /* 0x00007c00011b7983 */ /* 0x000ee80000100800 */
[----:B------:R-:W3:Y:S04]  /*45e80*/  LDL.LU.64 R20, [R1+0xee0] ;  /* 0x000ee00001147983 */ /* 0x000ee80000300a00 */
[----:B------:R-:W3:Y:S04]  /*45e90*/  LDL.LU.64 R22, [R1+0xee8] ;  /* 0x000ee80001167983 */ /* 0x000ee80000300a00 */
[----:B----4-:R-:W-:Y:S04]  /*45ea0*/  STL.64 [R1+0x7ed8], R24 ;  /* 0x007ed81801007387 */ /* 0x010fe80000100a00 */
[----:B------:R-:W4:Y:S04]  /*45eb0*/  LDL.LU.64 R10, [R1+0x7fa0] ;  /* 0x007fa000010a7983 */ /* 0x000f280000300a00 */
[----:B------:R-:W4:Y:S04]  /*45ec0*/  LDL.LU.64 R8, [R1+0x7f98] ;  /* 0x007f980001087983 */ /* 0x000f280000300a00 */
        /* <DEDUP_REMOVED lines=9> */
[----:B-1----:R-:W3:Y:S01]  /*45f60*/  LDL R18, [R1] ;  /* 0x0000000001127983 */ /* 0x002ee20000100800 */
[----:B------:R-:W-:-:S03]  /*45f70*/  IMAD.MOV.U32 R19, RZ, RZ, R0 ;  /* 0x000000ffff137224 */ /* 0x000fc600078e0000 */
[----:B------:R-:W3:Y:S01]  /*45f80*/  LDL.LU R0, [R1+0x7f78] ;  /* 0x007f780001007983 */ /* 0x000ee20000300800 */
[----:B--2---:R-:W-:Y:S03]  /*45f90*/  HMMA.16816.F32 R8, R12, R10, R4 ;  /* 0x0000000a0c08723c */ /* 0x004fe60000001804 */
[----:B------:R-:W2:Y:S04]  /*45fa0*/  LDL.LU.64 R6, [R1+0x7f70] ;  /* 0x007f700001067983 */ /* 0x000ea80000300a00 */
[----:B------:R-:W2:-:S12]  /*45fb0*/  LDL.LU.64 R4, [R1+0x7f68] ;  /* 0x007f680001047983 */ /* 0x000e980000300a00 */
        /* <DEDUP_REMOVED lines=9> */
[----:B------:R-:W4:Y:S04]  /*46050*/  LDL.LU.64 R8, [R1+0x7f48] ;  /* 0x007f480001087983 */ /* 0x000f280000300a00 */
[----:B------:R-:W2:Y:S04]  /*46060*/  LDL.64 R16, [R1+0x8] ;  /* 0x0000080001107983 */ /* 0x000ea80000100a00 */
[----:B---3--:R-:W-:Y:S01]  /*46070*/  STL.64 [R1+0x7e78], R18 ;  /* 0x007e781201007387 */ /* 0x008fe20000100a00 */
[C---:B------:R-:W-:Y:S03]  /*46080*/  HMMA.16816.F32 R24, R12.reuse, R26, R20 ;  /* 0x0000001a0c18723c */ /* 0x040fe60000001814 */
[----:B--2---:R0:W-:Y:S04]  /*46090*/  STL.64 [R1+0x7e70], R16 ;  /* 0x007e701001007387 */ /* 0x0041e80000100a00 */
[----:B0-----:R-:W2:Y:S04]  /*460a0*/  LDL R16, [R1+0x48] ;  /* 0x0000480001107983 */ /* 0x001ea80000100800 */
[----:B------:R-:W2:Y:S04]  /*460b0*/  LDL R17, [R1+0x4c] ;  /* 0x00004c0001117983 */ /* 0x000ea80000100800 */
[----:B------:R-:W3:Y:S04]  /*460c0*/  LDL.LU.64 R22, [R1+0x7f40] ;  /* 0x007f400001167983 */ /* 0x000ee80000300a00 */
[----:B------:R-:W4:Y:S04]  /*460d0*/  LDL.LU.64 R20, [R1+0x7f38] ;  /* 0x007f380001147983 */ /* 0x000f280000300a00 */
[----:B------:R0:W-:Y:S04]  /*460e0*/  STL.64 [R1+0xee0], R24 ;  /* 0x000ee01801007387 */ /* 0x0001e80000100a00 */
[----:B------:R1:W-:Y:S04]  /*460f0*/  STL.64 [R1+0xee8], R26 ;  /* 0x000ee81a01007387 */ /* 0x0003e80000100a00 */
        /* <DEDUP_REMOVED lines=13> */
[----:B------:R-:W3:Y:S04]  /*461d0*/  LDL.LU.64 R26, [R1+0xe98] ;  /* 0x000e9800011a7983 */ /* 0x000ee80000300a00 */
        /* <DEDUP_REMOVED lines=15> */
[----:B0-----:R-:W2:Y:S04]  /*462d0*/  LDL.LU.64 R20, [R1+0xeb0] ;  /* 0x000eb00001147983 */ /* 0x001ea80000300a00 */
[----:B------:R-:W2:Y:S04]  /*462e0*/  LDL.LU.64 R22, [R1+0xeb8] ;  /* 0x000eb80001167983 */ /* 0x000ea80000300a00 */
[----:B------:R-:W3:Y:S04]  /*462f0*/  LDL.LU.64 R8, [R1+0xe60] ;  /* 0x000e600001087983 */ /* 0x000ee80000300a00 */
[----:B------:R-:W3:Y:S04]  /*46300*/  LDL.LU.64 R10, [R1+0xe68] ;  /* 0x000e6800010a7983 */ /* 0x000ee80000300a00 */
[----:B------:R-:W4:Y:S01]  /*46310*/  LDL.64 R6, [R1+0x18] ;  /* 0x0000180001067983 */ /* 0x000f220000100a00 */
[----:B------:R-:W-:-:S03]  /*46320*/  IMAD.MOV.U32 R19, RZ, RZ, R0 ;  /* 0x000000ffff137224 */ /* 0x000fc600078e0000 */
[----:B----4-:R0:W-:Y:S04]  /*46330*/  STL.64 [R1+0x7e98], R6 ;  /* 0x007e980601007387 */ /* 0x0101e80000100a00 */
[----:B------:R-:W4:Y:S04]  /*46340*/  LDL R18, [R1+0x10] ;  /* 0x0000100001127983 */ /* 0x000f280000100800 */
[----:B0-----:R-:W3:Y:S04]  /*46350*/  LDL R6, [R1+0x50] ;  /* 0x0000500001067983 */ /* 0x001ee80000100800 */
[----:B------:R-:W3:Y:S04]  /*46360*/  LDL R7, [R1+0x54] ;  /* 0x0000540001077983 */ /* 0x000ee80000100800 */
[----:B------:R-:W3:Y:S04]  /*46370*/  LDL.LU R0, [R1+0x7f30] ;  /* 0x007f300001007983 */ /* 0x000ee80000300800 */
[----:B------:R-:W3:Y:S04]  /*46380*/  LDL R4, [R1+0x20] ;  /* 0x0000200001047983 */ /* 0x000ee80000100800 */
[----:B------:R-:W3:Y:S01]  /*46390*/  LDL R5, [R1+0x24] ;  /* 0x0000240001057983 */ /* 0x000ee20000100800 */
[C---:B--2---:R-:W-:Y:S03]  /*463a0*/  HMMA.16816.F32 R24, R12.reuse, R24, R20 ;  /* 0x000000180c18723c */ /* 0x044fe60000001814 */
[----:B---3--:R-:W-:Y:S04]  /*463b0*/  STL.64 [R1+0x7eb0], R4 ;  /* 0x007eb00401007387 */ /* 0x008fe80000100a00 */
[----:B----4-:R-:W-:Y:S04]  /*463c0*/  STL.64 [R1+0x7e90], R18 ;  /* 0x007e901201007387 */ /* 0x010fe80000100a00 */
        /* <DEDUP_REMOVED lines=11> */
[----:B------:R-:W3:Y:S02]  /*46480*/  LDL.LU.64 R24, [R1+0x7ef8] ;  /* 0x007ef80001187983 */ /* 0x000ee40000300a00 */
[----:B---3--:R-:W-:Y:S02]  /*46490*/  HMMA.16816.F32 R4, R12, R6, R24 ;  /* 0x000000060c04723c */ /* 0x008fe40000001818 */
[----:B------:R-:W3:Y:S04]  /*464a0*/  LDL.LU.64 R26, [R1+0x7ef0] ;  /* 0x007ef000011a7983 */ /* 0x000ee80000300a00 */
[----:B------:R-:W3:-:S13]  /*464b0*/  LDL.LU.64 R24, [R1+0x7ee8] ;  /* 0x007ee80001187983 */ /* 0x000eda0000300a00 */
[----:B------:R-:W-:Y:S04]  /*464c0*/  STL.64 [R1+0xe90], R4 ;  /* 0x000e900401007387 */ /* 0x000fe80000100a00 */
[----:B------:R0:W-:Y:S04]  /*464d0*/  STL.64 [R1+0xe98], R6 ;  /* 0x000e980601007387 */ /* 0x0001e80000100a00 */
[----:B0-----:R-:W4:Y:S01]  /*464e0*/  LDL R6, [R1+0x28] ;  /* 0x0000280001067983 */ /* 0x001f220000100800 */
[C---:B---3--:R-:W-:Y:S03]  /*464f0*/  HMMA.16816.F32 R16, R12.reuse, R16, R24 ;  /* 0x000000100c10723c */ /* 0x048fe60000001818 */
[----:B------:R-:W3:Y:S04]  /*46500*/  LDL.LU.64 R26, [R1+0x7ee0] ;  /* 0x007ee000011a7983 */ /* 0x000ee80000300a00 */
[----:B------:R-:W2:Y:S04]  /*46510*/  LDL.LU.64 R24, [R1+0x7ed8] ;  /* 0x007ed80001187983 */ /* 0x000ea80000300a00 */
[----:B------:R-:W3:Y:S08]  /*46520*/  LDL.64 R4, [R1+0x30] ;  /* 0x0000300001047983 */ /* 0x000ef00000100a00 */
[----:B------:R0:W-:Y:S04]  /*46530*/  STL.64 [R1+0xe80], R16 ;  /* 0x000e801001007387 */ /* 0x0001e80000100a00 */
[----:B------:R1:W-:Y:S04]  /*46540*/  STL.64 [R1+0xe88], R18 ;  /* 0x000e881201007387 */ /* 0x0003e80000100a00 */
[----:B0-----:R-:W3:Y:S01]  /*46550*/  LDL.LU.64 R16, [R1+0xe20] ;  /* 0x000e200001107983 */ /* 0x001ee20000300a00 */
[----:B--2---:R-:W-:-:S15]  /*46560*/  HMMA.16816.F32 R20, R12, R24, R20 ;  /* 0x000000180c14723c */ /* 0x004fde0000001814 */
[----:B------:R-:W-:-:S04]  /*46570*/  NOP ;  /* 0x0000000000007918 */ /* 0x000fc80000000000 */
[----:B------:R-:W-:Y:S04]  /*46580*/  STL.64 [R1+0xe70], R20 ;  /* 0x000e701401007387 */ /* 0x000fe80000100a00 */
[----:B------:R-:W-:Y:S04]  /*46590*/  STL.64 [R1+0xe78], R22 ;  /* 0x000e781601007387 */ /* 0x000fe80000100a00 */
[----:B-1----:R-:W2:Y:S01]  /*465a0*/  LDL.LU.64 R18, [R1+0xe28] ;  /* 0x000e280001127983 */ /* 0x002ea20000300a00 */
[----:B---3--:R-:W-:-:S15]  /*465b0*/  HMMA.16816.F32 R8, R12, R26, R8 ;  /* 0x0000001a0c08723c */ /* 0x008fde0000001808 */
[----:B------:R-:W-:-:S04]  /*465c0*/  NOP ;  /* 0x0000000000007918 */ /* 0x000fc80000000000 */
[----:B------:R-:W-:Y:S04]  /*465d0*/  STL.64 [R1+0xe60], R8 ;  /* 0x000e600801007387 */ /* 0x000fe80000100a00 */
[----:B------:R-:W-:Y:S04]  /*465e0*/  STL.64 [R1+0xe68], R10 ;  /* 0x000e680a01007387 */ /* 0x000fe80000100a00 */
[----:B--2---:R-:W-:Y:S04]  /*465f0*/  STL.64 [R1+0x7ea8], R18 ;  /* 0x007ea81201007387 */ /* 0x004fe80000100a00 */
        /* <DEDUP_REMOVED lines=12> */
[----:B------:R-:W2:Y:S04]  /*466c0*/  LDL.LU.64 R26, [R1+0xde8] ;  /* 0x000de800011a7983 */ /* 0x000ea80000300a00 */
[----:B--2---:R-:W-:Y:S04]  /*466d0*/  STL.64 [R1+0x7e58], R26 ;  /* 0x007e581a01007387 */ /* 0x004fe80000100a00 */
[----:B---3--:R0:W-:Y:S04]  /*466e0*/  STL.64 [R1+0x7e50], R24 ;  /* 0x007e501801007387 */ /* 0x0081e80000100a00 */
[----:B0-----:R-:W2:Y:S04]  /*466f0*/  LDL.LU.64 R24, [R1+0xdf0] ;  /* 0x000df00001187983 */ /* 0x001ea80000300a00 */
[----:B------:R-:W3:Y:S01]  /*46700*/  LDL.LU.64 R26, [R1+0xdf8] ;  /* 0x000df800011a7983 */ /* 0x000ee20000300a00 */
[----:B------:R-:W-:Y:S03]  /*46710*/  HMMA.16816.F32 R16, R12, R4, R16 ;  /* 0x000000040c10723c */ /* 0x000fe60000001810 */
        /* <DEDUP_REMOVED lines=10> */
[----:B------:R-:W2:Y:S04]  /*467c0*/  LDL.LU.64 R8, [R1+0xdc0] ;  /* 0x000dc00001087983 */ /* 0x000ea80000300a00 */
[----:B------:R-:W2:Y:S04]  /*467d0*/  LDL.LU.64 R10, [R1+0xdc8] ;  /* 0x000dc800010a7983 */ /* 0x000ea80000300a00 */
[----:B------:R-:W-:Y:S04]  /*467e0*/  STL.64 [R1+0xe50], R16 ;  /* 0x000e501001007387 */ /* 0x000fe80000100a00 */
[----:B------:R0:W-:Y:S04]  /*467f0*/  STL.64 [R1+0xe58], R18 ;  /* 0x000e581201007387 */ /* 0x0001e80000100a00 */
[----:B0-----:R-:W4:Y:S04]  /*46800*/  LDL.LU.64 R18, [R1+0x7ed0] ;  /* 0x007ed00001127983 */ /* 0x001f280000300a00 */
[----:B------:R-:W4:Y:S01]  /*46810*/  LDL.LU.64 R16, [R1+0x7ec8] ;  /* 0x007ec80001107983 */ /* 0x000f220000300a00 */
[----:B------:R-:W-:-:S02]  /*46820*/  IMAD.MOV.U32 R7, RZ, RZ, R0 ;  /* 0x000000ffff077224 */ /* 0x000fc400078e0000 */
[----:B------:R-:W-:-:S05]  /*46830*/  IMAD.MOV.U32 R0, RZ, RZ, R5 ;  /* 0x000000ffff007224 */ /* 0x000fca00078e0005 */
[----:B------:R-:W-:Y:S01]  /*46840*/  STL [R1+0x7d50], R0 ;  /* 0x007d500001007387 */ /* 0x000fe20000100800 */
[----:B----4-:R-:W-:Y:S03]  /*46850*/  HMMA.16816.F32 R4, R12, R6, R16 ;  /* 0x000000060c04723c */ /* 0x010fe60000001810 */
[----:B------:R-:W4:Y:S04]  /*46860*/  LDL.LU.64 R18, [R1+0x7ec0] ;  /* 0x007ec00001127983 */ /* 0x000f280000300a00 */
[----:B------:R-:W4:-:S12]  /*46870*/  LDL.LU.64 R16, [R1+0x7eb8] ;  /* 0x007eb80001107983 */ /* 0x000f180000300a00 */
        /* <DEDUP_REMOVED lines=9> */
[----:B----4-:R-:W-:-:S15]  /*46910*/  HMMA.16816.F32 R16, R12, R6, R16 ;  /* 0x000000060c10723c */ /* 0x010fde0000001810 */
[----:B------:R-:W-:-:S04]  /*46920*/  NOP ;  /* 0x0000000000007918 */ /* 0x000fc80000000000 */
[----:B------:R-:W-:Y:S04]  /*46930*/  STL.64 [R1+0xe20], R16 ;  /* 0x000e201001007387 */ /* 0x000fe80000100a00 */
[----:B------:R0:W-:Y:S04]  /*46940*/  STL.64 [R1+0xe28], R18 ;  /* 0x000e281201007387 */ /* 0x0001e80000100a00 */
[----:B0-----:R-:W2:Y:S01]  /*46950*/  LDL.LU.64 R18, [R1+0x7e90] ;  /* 0x007e900001127983 */ /* 0x001ea20000300a00 */
[----:B------:R-:W-:-:S03]  /*46960*/  IMAD.MOV.U32 R0, RZ, RZ, R7 ;  /* 0x000000ffff007224 */ /* 0x000fc600078e0007 */
[----:B------:R-:W4:Y:S04]  /*46970*/  LDL.LU.64 R4, [R1+0xda0] ;  /* 0x000da00001047983 */ /* 0x000f280000300a00 */
[----:B------:R-:W4:Y:S04]  /*46980*/  LDL.LU.64 R6, [R1+0xda8] ;  /* 0x000da80001067983 */ /* 0x000f280000300a00 */
        /* <DEDUP_REMOVED lines=33> */
[----:B------:R-:W4:Y:S04]  /*46ba0*/  LDL.LU.64 R20, [R1+0x7e20] ;  /* 0x007e200001147983 */ /* 0x000f280000300a00 */
[----:B------:R0:W-:Y:S04]  /*46bb0*/  STL.64 [R1+0xdc0], R8 ;  /* 0x000dc00801007387 */ /* 0x0001e80000100a00 */
[----:B------:R1:W-:Y:S04]  /*46bc0*/  STL.64 [R1+0xdc8], R10 ;  /* 0x000dc80a01007387 */ /* 0x0003e80000100a00 */
[----:B0-----:R-:W3:Y:S04]  /*46bd0*/  LDL.LU.64 R8, [R1+0xd80] ;  /* 0x000d800001087983 */ /* 0x001ee80000300a00 */
[----:B-1----:R-:W2:Y:S04]  /*46be0*/  LDL.LU.64 R10, [R1+0xd88] ;  /* 0x000d8800010a7983 */ /* 0x002ea80000300a00 */
[----:B--2---:R-:W-:Y:S04]  /*46bf0*/  STL.64 [R1+0x7e18], R10 ;  /* 0x007e180a01007387 */ /* 0x004fe80000100a00 */
[----:B---3--:R0:W-:Y:S04]  /*46c00*/  STL.64 [R1+0x7e10], R8 ;  /* 0x007e100801007387 */ /* 0x0081e80000100a00 */
[----:B0-----:R-:W2:Y:S04]  /*46c10*/  LDL.LU.64 R8, [R1+0xd90] ;  /* 0x000d900001087983 */ /* 0x001ea80000300a00 */
[----:B------:R-:W2:Y:S04]  /*46c20*/  LDL.LU.64 R10, [R1+0xd98] ;  /* 0x000d9800010a7983 */ /* 0x000ea80000300a00 */
[----:B------:R-:W-:Y:S04]  /*46c30*/  STL.64 [R1+0x7cc8], R26 ;  /* 0x007cc81a01007387 */ /* 0x000fe80000100a00 */
[----:B------:R0:W-:Y:S04]  /*46c40*/  STL.64 [R1+0x7cc0], R24 ;  /* 0x007cc01801007387 */ /* 0x0001e80000100a00 */
[----:B0-----:R-:W3:Y:S04]  /*46c50*/  LDL.LU.64 R24, [R1+0xdb0] ;  /* 0x000db00001187983 */ /* 0x001ee80000300a00 */
[----:B------:R-:W3:Y:S02]  /*46c60*/  LDL.LU.64 R26, [R1+0xdb8] ;  /* 0x000db800011a7983 */ /* 0x000ee40000300a00 */
[----:B---3--:R-:W-:-:S15]  /*46c70*/  HMMA.16816.F32 R24, R12, R22, R24 ;  /* 0x000000160c18723c */ /* 0x008fde0000001818 */
[----:B------:R-:W-:-:S04]  /*46c80*/  NOP ;  /* 0x0000000000007918 */ /* 0x000fc80000000000 */
[----:B------:R-:W-:Y:S04]  /*46c90*/  STL.64 [R1+0xdb0], R24 ;  /* 0x000db01801007387 */ /* 0x000fe80000100a00 */
[----:B------:R4:W-:Y:S02]  /*46ca0*/  STL.64 [R1+0xdb8], R26 ;  /* 0x000db81a01007387 */ /* 0x0009e40000100a00 */
[----:B----4-:R-:W-:Y:S02]  /*46cb0*/  HMMA.16816.F32 R24, R12, R20, R4 ;  /* 0x000000140c18723c */ /* 0x010fe40000001804 */
[----:B------:R-:W3:Y:S04]  /*46cc0*/  LDL.LU.64 R4, [R1+0xd60] ;  /* 0x000d600001047983 */ /* 0x000ee80000300a00 */
[----:B------:R-:W3:-:S13]  /*46cd0*/  LDL.LU.64 R6, [R1+0xd68] ;  /* 0x000d680001067983 */ /* 0x000eda0000300a00 */
[----:B------:R-:W-:Y:S04]  /*46ce0*/  STL.64 [R1+0xda0], R24 ;  /* 0x000da01801007387 */ /* 0x000fe80000100a00 */
[----:B------:R0:W-:Y:S04]  /*46cf0*/  STL.64 [R1+0xda8], R26 ;  /* 0x000da81a01007387 */ /* 0x0001e80000100a00 */
[----:B0-----:R-:W4:Y:S04]  /*46d00*/  LDL.64 R26, [R1+0x98] ;  /* 0x00009800011a7983 */ /* 0x001f280000100a00 */
[----:B------:R0:W-:Y:S04]  /*46d10*/  STL.64 [R1+0x7ca8], R22 ;  /* 0x007ca81601007387 */ /* 0x0001e80000100a00 */
[----:B0-----:R-:W3:Y:S04]  /*46d20*/  LDL.LU R22, [R1+0x2394] ;  /* 0x0023940001167983 */ /* 0x001ee80000300800 */
[----:B------:R-:W3:Y:S04]  /*46d30*/  LDL.LU R23, [R1+0x2390] ;  /* 0x0023900001177983 */ /* 0x000ee80000300800 */
[----:B------:R0:W-:Y:S04]  /*46d40*/  STL.64 [R1+0x7ca0], R20 ;  /* 0x007ca01401007387 */ /* 0x0001e80000100a00 */
[----:B0-----:R-:W4:Y:S04]  /*46d50*/  LDL.LU R20, [R1+0x238c] ;  /* 0x00238c0001147983 */ /* 0x001f280000300800 */
[----:B------:R-:W4:Y:S01]  /*46d60*/  LDL.LU R21, [R1+0x2388] ;  /* 0x0023880001157983 */ /* 0x000f220000300800 */
[C---:B--2---:R-:W-:Y:S03]  /*46d70*/  HMMA.16816.F32 R8, R12.reuse, R18, R8 ;  /* 0x000000120c08723c */ /* 0x044fe60000001808 */
[----:B---3--:R-:W-:Y:S04]  /*46d80*/  STL.64 [R1+0x7dd8], R22 ;  /* 0x007dd81601007387 */ /* 0x008fe80000100a00 */
[----:B----4-:R0:W-:Y:S04]  /*46d90*/  STL.64 [R1+0x7dd0], R20 ;  /* 0x007dd01401007387 */ /* 0x0101e80000100a00 */
        /* <DEDUP_REMOVED lines=16> */
[----:B--2---:R-:W-:-:S15]  /*46ea0*/  HMMA.16816.F32 R20, R12, R10, R20 ;  /* 0x0000000a0c14723c */ /* 0x004fde0000001814 */
[----:B------:R-:W-:-:S04]  /*46eb0*/  NOP ;  /* 0x0000000000007918 */ /* 0x000fc80000000000 */
[----:B------:R0:W-:Y:S04]  /*46ec0*/  STL.64 [R1+0xd70], R20 ;  /* 0x000d701401007387 */ /* 0x0001e80000100a00 */
[----:B------:R1:W-:Y:S04]  /*46ed0*/  STL.64 [R1+0xd78], R22 ;  /* 0x000d781601007387 */ /* 0x0003e80000100a00 */
[----:B0-----:R-:W2:Y:S04]  /*46ee0*/  LDL.LU.64 R20, [R1+0x8b0] ;  /* 0x0008b00001147983 */ /* 0x001ea80000300a00 */
[----:B-1----:R-:W2:Y:S01]  /*46ef0*/  LDL.LU.64 R22, [R1+0x8b8] ;  /* 0x0008b80001167983 */ /* 0x002ea20000300a00 */
        /* <DEDUP_REMOVED lines=8> */
[----:B------:R-:W2:Y:S04]  /*46f80*/  LDL.LU.64 R4, [R1+0x7df0] ;  /* 0x007df00001047983 */ /* 0x000ea80000300a00 */
[----:B------:R-:W3:Y:S04]  /*46f90*/  LDL.64 R24, [R1+0x90] ;  /* 0x0000900001187983 */ /* 0x000ee80000100a00 */
[----:B------:R0:W-:Y:S04]  /*46fa0*/  STL [R1+0x7c7c], R8 ;  /* 0x007c7c0801007387 */ /* 0x0001e80000100800 */
[----:B0-----:R-:W3:Y:S04]  /*46fb0*/  LDL.LU R8, [R1+0x2380] ;  /* 0x0023800001087983 */ /* 0x001ee80000300800 */
[----:B------:R0:W-:Y:S04]  /*46fc0*/  STL [R1+0x7c78], R9 ;  /* 0x007c780901007387 */ /* 0x0001e80000100800 */
[----:B0-----:R-:W3:Y:S01]  /*46fd0*/  LDL.LU R9, [R1+0x2384] ;  /* 0x0023840001097983 */ /* 0x001ee20000300800 */
[C---:B----4-:R-:W-:Y:S08]  /*46fe0*/  HMMA.16816.F32 R16, R12.reuse, R6, R16 ;  /* 0x000000060c10723c */ /* 0x050ff00000001810 */
[C---:B--2---:R-:W-:Y:S11]  /*46ff0*/  HMMA.16816.F32 R20, R12.reuse, R4, R20 ;  /* 0x000000040c14723c */ /* 0x044ff60000001814 */
[----:B------:R0:W-:Y:S04]  /*47000*/  STL.64 [R1+0xd50], R16 ;  /* 0x000d501001007387 */ /* 0x0001e80000100a00 */
[----:B------:R1:W-:Y:S04]  /*47010*/  STL.64 [R1+0xd58], R18 ;  /* 0x000d581201007387 */ /* 0x0003e80000100a00 */
[----:B0-----:R-:W2:Y:S04]  /*47020*/  LDL.LU.64 R16, [R1+0xd30] ;  /* 0x000d300001107983 */ /* 0x001ea80000300a00 */
[----:B-1----:R-:W2:Y:S04]  /*47030*/  LDL.LU.64 R18, [R1+0xd38] ;  /* 0x000d380001127983 */ /* 0x002ea80000300a00 */
[----:B------:R0:W-:Y:S04]  /*47040*/  STL [R1+0x7c5c], R6 ;  /* 0x007c5c0601007387 */ /* 0x0001e80000100800 */
[----:B0-----:R-:W4:Y:S04]  /*47050*/  LDL.LU R6, [R1+0x2378] ;  /* 0x0023780001067983 */ /* 0x001f280000300800 */
[----:B------:R0:W-:Y:S04]  /*47060*/  STL [R1+0x7c58], R7 ;  /* 0x007c580701007387 */ /* 0x0001e80000100800 */
[----:B0-----:R-:W4:Y:S04]  /*47070*/  LDL.LU R7, [R1+0x237c] ;  /* 0x00237c0001077983 */ /* 0x001f280000300800 */
[----:B------:R-:W-:Y:S04]  /*47080*/  STL.64 [R1+0xd40], R20 ;  /* 0x000d401401007387 */ /* 0x000fe80000100a00 */
[----:B------:R0:W-:Y:S04]  /*47090*/  STL.64 [R1+0xd48], R22 ;  /* 0x000d481601007387 */ /* 0x0001e80000100a00 */
[----:B0-----:R-:W2:Y:S04]  /*470a0*/  LDL.LU.64 R22, [R1+0x7de8] ;  /* 0x007de80001167983 */ /* 0x001ea80000300a00 */
[----:B------:R-:W2:Y:S04]  /*470b0*/  LDL.LU.64 R20, [R1+0x7de0] ;  /* 0x007de00001147983 */ /* 0x000ea80000300a00 */
[----:B------:R-:W-:Y:S04]  /*470c0*/  STL [R1+0x7c60], R4 ;  /* 0x007c600401007387 */ /* 0x000fe80000100800 */
[----:B------:R-:W-:Y:S01]  /*470d0*/  STL [R1+0x7c54], R5 ;  /* 0x007c540501007387 */ /* 0x000fe20000100800 */
[----:B--2---:R-:W-:Y:S03]  /*470e0*/  HMMA.16816.F32 R12, R12, R2, R20 ;  /* 0x000000020c0c723c */ /* 0x004fe60000001814 */
[----:B------:R-:W2:Y:S04]  /*470f0*/  LDL.LU.64 R22, [R1+0x7dd8] ;  /* 0x007dd80001167983 */ /* 0x000ea80000300a00 */
[----:B------:R-:W2:Y:S04]  /*47100*/  LDL.LU.64 R20, [R1+0x7dd0] ;  /* 0x007dd00001147983 */ /* 0x000ea80000300a00 */
[----:B------:R-:W-:Y:S04]  /*47110*/  STL [R1+0x7c64], R2 ;  /* 0x007c640201007387 */ /* 0x000fe80000100800 */
[----:B------:R-:W-:Y:S04]  /*47120*/  STL [R1+0x7c50], R3 ;  /* 0x007c500301007387 */ /* 0x000fe80000100800 */
[----:B------:R4:W-:Y:S04]  /*47130*/  STL.64 [R1+0x8b0], R12 ;  /* 0x0008b00c01007387 */ /* 0x0009e80000100a00 */
[----:B------:R2:W-:Y:S01]  /*47140*/  STL.64 [R1+0x8b8], R14 ;  /* 0x0008b80e01007387 */ /* 0x0005e20000100a00 */
[----:B----4-:R-:W-:-:S02]  /*47150*/  IMAD R12, R6, 0x100, R7 ;  /* 0x00000100060c7824 */ /* 0x010fc400078e0207 */
[----:B---3--:R-:W-:-:S03]  /*47160*/  IMAD R13, R8, 0x100, R9 ;  /* 0x00000100080d7824 */ /* 0x008fc600078e0209 */
[----:B------:R-:W-:Y:S02]  /*47170*/  F2FP.F16.E5M2.UNPACK_B R12, R12 ;  /* 0x0000000cff0c723e */ /* 0x000fe400020004ff */
[----:B------:R-:W-:Y:S01]  /*47180*/  F2FP.F16.E5M2.UNPACK_B R13, R13 ;  /* 0x0000000dff0d723e */ /* 0x000fe200020004ff */
[----:B------:R-:W-:Y:S02]  /*47190*/  IMAD.MOV.U32 R6, RZ, RZ, R26 ;  /* 0x000000ffff067224 */ /* 0x000fe400078e001a */
[----:B------:R-:W-:Y:S02]  /*471a0*/  IMAD.MOV.U32 R7, RZ, RZ, R27 ;  /* 0x000000ffff077224 */ /* 0x000fe400078e001b */
[----:B--2---:R-:W-:Y:S02]  /*471b0*/  IMAD R15, R23, 0x100, R22 ;  /* 0x00000100170f7824 */ /* 0x004fe400078e0216 */
[----:B------:R-:W-:Y:S02]  /*471c0*/  IMAD R14, R21, 0x100, R20 ;  /* 0x00000100150e7824 */ /* 0x000fe400078e0214 */
[----:B------:R-:W2:Y:S04]  /*471d0*/  LDL.LU.64 R20, [R1+0xd20] ;  /* 0x000d200001147983 */ /* 0x000ea80000300a00 */
[----:B------:R-:W2:Y:S01]  /*471e0*/  LDL.LU.64 R22, [R1+0xd28] ;  /* 0x000d280001167983 */ /* 0x000ea20000300a00 */
[----:B------:R-:W-:-:S02]  /*471f0*/  F2FP.F16.E5M2.UNPACK_B R15, R15 ;  /* 0x0000000fff0f723e */ /* 0x000fc400020004ff */
[----:B------:R-:W-:-:S07]  /*47200*/  F2FP.F16.E5M2.UNPACK_B R14, R14 ;  /* 0x0000000eff0e723e */ /* 0x000fce00020004ff */
[----:B------:R-:W-:-:S15]  /*47210*/  HMMA.16816.F32 R16, R12, R26, R16 ;  /* 0x0000001a0c10723c */ /* 0x000fde0000001810 */
[----:B------:R-:W-:-:S04]  /*47220*/  NOP ;  /* 0x0000000000007918 */ /* 0x000fc80000000000 */
[----:B------:R0:W-:Y:S04]  /*47230*/  STL.64 [R1+0xd30], R16 ;  /* 0x000d301001007387 */ /* 0x0001e80000100a00 */
[----:B------:R1:W-:Y:S04]  /*47240*/  STL.64 [R1+0xd38], R18 ;  /* 0x000d381201007387 */ /* 0x0003e80000100a00 */
[----:B------:R-:W-:Y:S04]  /*47250*/  STL.64 [R1+0x7db8], R6 ;  /* 0x007db80601007387 */ /* 0x000fe80000100a00 */
[----:B------:R-:W3:Y:S04]  /*47260*/  LDL R26, [R1+0x38] ;  /* 0x00003800011a7983 */ /* 0x000ee80000100800 */
[----:B------:R-:W3:Y:S04]  /*47270*/  LDL R27, [R1+0x3c] ;  /* 0x00003c00011b7983 */ /* 0x000ee80000100800 */
[----:B------:R-:W4:Y:S04]  /*47280*/  LDL R4, [R1+0x88] ;  /* 0x0000880001047983 */ /* 0x000f280000100800 */
[----:B------:R-:W4:Y:S04]  /*47290*/  LDL R5, [R1+0x8c] ;  /* 0x00008c0001057983 */ /* 0x000f280000100800 */
[----:B0-----:R-:W2:Y:S04]  /*472a0*/  LDL.64 R16, [R1+0x80] ;  /* 0x0000800001107983 */ /* 0x001ea80000100a00 */
[----:B-1----:R-:W2:Y:S01]  /*472b0*/  LDL.64 R18, [R1+0x78] ;  /* 0x0000780001127983 */ /* 0x002ea20000100a00 */
[----:B------:R-:W-:-:S02]  /*472c0*/  IMAD.MOV.U32 R8, RZ, RZ, R24 ;  /* 0x000000ffff087224 */ /* 0x000fc400078e0018 */
[----:B------:R-:W-:Y:S01]  /*472d0*/  IMAD.MOV.U32 R9, RZ, RZ, R25 ;  /* 0x000000ffff097224 */ /* 0x000fe200078e0019 */
[----:B--2---:R-:W-:Y:S04]  /*472e0*/  STL.64 [R1+0x7dc8], R18 ;  /* 0x007dc81201007387 */ /* 0x004fe80000100a00 */
[----:B------:R0:W-:Y:S02]  /*472f0*/  STL.64 [R1+0x7dc0], R16 ;  /* 0x007dc01001007387 */ /* 0x0001e40000100a00 */
[----:B0-----:R-:W-:-:S15]  /*47300*/  HMMA.16816.F32 R16, R12, R24, R20 ;  /* 0x000000180c10723c */ /* 0x001fde0000001814 */
[----:B------:R-:W-:-:S04]  /*47310*/  NOP ;  /* 0x0000000000007918 */ /* 0x000fc80000000000 */
[----:B------:R0:W-:Y:S04]  /*47320*/  STL.64 [R1+0xd20], R16 ;  /* 0x000d201001007387 */ /* 0x0001e80000100a00 */
[----:B------:R1:W-:Y:S04]  /*47330*/  STL.64 [R1+0xd28], R18 ;  /* 0x000d281201007387 */ /* 0x0003e80000100a00 */
[----:B0-----:R-:W4:Y:S04]  /*47340*/  LDL.LU.64 R16, [R1+0xd10] ;  /* 0x000d100001107983 */ /* 0x001f280000300a00 */
[----:B-1----:R-:W4:Y:S04]  /*47350*/  LDL.LU.64 R18, [R1+0xd18] ;  /* 0x000d180001127983 */ /* 0x002f280000300a00 */
[----:B------:R-:W2:Y:S04]  /*47360*/  LDL R20, [R1+0x50] ;  /* 0x0000500001147983 */ /* 0x000ea80000100800 */
[----:B------:R-:W2:Y:S04]  /*47370*/  LDL R21, [R1+0x54] ;  /* 0x0000540001157983 */ /* 0x000ea80000100800 */
[----:B------:R-:W2:Y:S04]  /*47380*/  LDL R24, [R1+0x40] ;  /* 0x0000400001187983 */ /* 0x000ea80000100800 */
[----:B------:R-:W2:Y:S04]  /*47390*/  LDL R25, [R1+0x44] ;  /* 0x0000440001197983 */ /* 0x000ea80000100800 */
[----:B---3--:R0:W-:Y:S04]  /*473a0*/  STL.64 [R1+0x7d60], R26 ;  /* 0x007d601a01007387 */ /* 0x0081e80000100a00 */
[----:B0-----:R-:W3:Y:S04]  /*473b0*/  LDL R26, [R1+0x58] ;  /* 0x00005800011a7983 */ /* 0x001ee80000100800 */
[----:B------:R-:W3:Y:S04]  /*473c0*/  LDL R27, [R1+0x5c] ;  /* 0x00005c00011b7983 */ /* 0x000ee80000100800 */
[----:B--2---:R0:W-:Y:S04]  /*473d0*/  STL.64 [R1+0x7d58], R24 ;  /* 0x007d581801007387 */ /* 0x0041e80000100a00 */
[----:B---3--:R1:W-:Y:S04]  /*473e0*/  STL.64 [R1+0x7d78], R26 ;  /* 0x007d781a01007387 */ /* 0x0083e80000100a00 */
[----:B0-----:R-:W2:Y:S04]  /*473f0*/  LDL R24, [R1+0x60] ;  /* 0x0000600001187983 */ /* 0x001ea80000100800 */
[----:B------:R-:W2:Y:S04]  /*47400*/  LDL R25, [R1+0x64] ;  /* 0x0000640001197983 */ /* 0x000ea80000100800 */
[----:B------:R-:W3:Y:S04]  /*47410*/  LDL R22, [R1+0x48] ;  /* 0x0000480001167983 */ /* 0x000ee80000100800 */
[----:B------:R-:W3:Y:S04]  /*47420*/  LDL R23, [R1+0x4c] ;  /* 0x00004c0001177983 */ /* 0x000ee80000100800 */
[----:B-1----:R-:W2:Y:S04]  /*47430*/  LDL R26, [R1+0x68] ;  /* 0x00006800011a7983 */ /* 0x002ea80000100800 */
[----:B------:R-:W2:Y:S01]  /*47440*/  LDL R27, [R1+0x6c] ;  /* 0x00006c00011b7983 */ /* 0x000ea20000100800 */
[C---:B----4-:R-:W-:Y:S03]  /*47450*/  HMMA.16816.F32 R4, R12.reuse, R4, R16 ;  /* 0x000000040c04723c */ /* 0x050fe60000001810 */
[----:B--2---:R0:W-:Y:S04]  /*47460*/  STL.64 [R1+0x7d98], R26 ;  /* 0x007d981a01007387 */ /* 0x0041e80000100a00 */
[----:B0-----:R-:W2:Y:S04]  /*47470*/  LDL R26, [R1+0x70] ;  /* 0x00007000011a7983 */ /* 0x001ea80000100800 */
[----:B------:R-:W2:Y:S04]  /*47480*/  LDL R27, [R1+0x74] ;  /* 0x00007400011b7983 */ /* 0x000ea80000100800 */
[----:B------:R-:W-:Y:S04]  /*47490*/  STL.64 [R1+0x7d90], R24 ;  /* 0x007d901801007387 */ /* 0x000fe80000100a00 */
[----:B---3--:R-:W-:Y:S04]  /*474a0*/  STL.64 [R1+0x7d70], R22 ;  /* 0x007d701601007387 */ /* 0x008fe80000100a00 */
[----:B------:R0:W-:Y:S04]  /*474b0*/  STL.64 [R1+0x7d68], R20 ;  /* 0x007d681401007387 */ /* 0x0001e80000100a00 */
[----:B0-----:R-:W3:Y:S04]  /*474c0*/  LDL.LU.64 R20, [R1+0xcf0] ;  /* 0x000cf00001147983 */ /* 0x001ee80000300a00 */
[----:B------:R-:W3:Y:S04]  /*474d0*/  LDL.LU.64 R22, [R1+0xcf8] ;  /* 0x000cf80001167983 */ /* 0x000ee80000300a00 */
[----:B------:R-:W-:Y:S04]  /*474e0*/  STL.64 [R1+0x7c98], R10 ;  /* 0x007c980a01007387 */ /* 0x000fe80000100a00 */
[----:B------:R0:W-:Y:S04]  /*474f0*/  STL.64 [R1+0x7c90], R8 ;  /* 0x007c900801007387 */ /* 0x0001e80000100a00 */
[----:B0-----:R-:W4:Y:S04]  /*47500*/  LDL.LU.64 R8, [R1+0xd00] ;  /* 0x000d000001087983 */ /* 0x001f280000300a00 */
[----:B------:R-:W4:Y:S04]  /*47510*/  LDL.LU.64 R10, [R1+0xd08] ;  /* 0x000d0800010a7983 */ /* 0x000f280000300a00 */
[----:B------:R-:W3:Y:S04]  /*47520*/  LDL.LU.64 R18, [R1+0x7dc8] ;  /* 0x007dc80001127983 */ /* 0x000ee80000300a00 */
[----:B------:R-:W4:Y:S04]  /*47530*/  LDL.LU.64 R16, [R1+0x7dc0] ;  /* 0x007dc00001107983 */ /* 0x000f280000300a00 */
[----:B------:R-:W-:Y:S04]  /*47540*/  STL.64 [R1+0xd10], R4 ;  /* 0x000d100401007387 */ /* 0x000fe80000100a00 */
[----:B------:R0:W-:Y:S04]  /*47550*/  STL.64 [R1+0xd18], R6 ;  /* 0x000d180601007387 */ /* 0x0001e80000100a00 */
[----:B0-----:R-:W2:Y:S01]  /*47560*/  LDL.LU.64 R6, [R1+0x7db8] ;  /* 0x007db80001067983 */ /* 0x001ea20000300a00 */
[----:B----4-:R-:W-:-:S15]  /*47570*/  HMMA.16816.F32 R8, R12, R16, R8 ;  /* 0x000000100c08723c */ /* 0x010fde0000001808 */
[----:B------:R-:W-:-:S04]  /*47580*/  NOP ;  /* 0x0000000000007918 */ /* 0x000fc80000000000 */
[----:B------:R-:W-:Y:S04]  /*47590*/  STL.64 [R1+0xd00], R8 ;  /* 0x000d000801007387 */ /* 0x000fe80000100a00 */
[----:B------:R3:W-:Y:S02]  /*475a0*/  STL.64 [R1+0xd08], R10 ;  /* 0x000d080a01007387 */ /* 0x0007e40000100a00 */
[----:B---3--:R-:W-:-:S15]  /*475b0*/  HMMA.16816.F32 R8, R12, R18, R20 ;  /* 0x000000120c08723c */ /* 0x008fde0000001814 */
[----:B------:R-:W-:-:S04]  /*475c0*/  NOP ;  /* 0x0000000000007918 */ /* 0x000fc80000000000 */
[----:B------:R-:W-:Y:S04]  /*475d0*/  STL.64 [R1+0xcf0], R8 ;  /* 0x000cf00801007387 */ /* 0x000fe80000100a00 */
[----:B------:R-:W-:Y:S04]  /*475e0*/  STL.64 [R1+0xcf8], R10 ;  /* 0x000cf80a01007387 */ /* 0x000fe80000100a00 */
[----:B------:R-:W3:Y:S04]  /*475f0*/  LDL.LU.64 R20, [R1+0xcb0] ;  /* 0x000cb00001147983 */ /* 0x000ee80000300a00 */
[----:B------:R-:W4:Y:S04]  /*47600*/  LDL.LU.64 R22, [R1+0xcb8] ;  /* 0x000cb80001167983 */ /* 0x000f280000300a00 */
[----:B----4-:R-:W-:Y:S04]  /*47610*/  STL.64 [R1+0x7d88], R22 ;  /* 0x007d881601007387 */ /* 0x010fe80000100a00 */
[----:B---3--:R0:W-:Y:S04]  /*47620*/  STL.64 [R1+0x7d80], R20 ;  /* 0x007d801401007387 */ /* 0x0081e80000100a00 */
[----:B0-----:R-:W3:Y:S04]  /*47630*/  LDL.LU.64 R20, [R1+0xcc0] ;  /* 0x000cc00001147983 */ /* 0x001ee80000300a00 */
[----:B------:R-:W4:Y:S01]  /*47640*/  LDL.LU.64 R22, [R1+0xcc8] ;  /* 0x000cc80001167983 */ /* 0x000f220000300a00 */
[----:B------:R-:W-:-:S02]  /*47650*/  IMAD.MOV.U32 R5, RZ, RZ, R16 ;  /* 0x000000ffff057224 */ /* 0x000fc400078e0010 */
[----:B------:R-:W-:Y:S02]  /*47660*/  IMAD.MOV.U32 R3, RZ, RZ, R17 ;  /* 0x000000ffff037224 */ /* 0x000fe400078e0011 */
[----:B------:R-:W-:Y:S02]  /*47670*/  IMAD.MOV.U32 R2, RZ, RZ, R18 ;  /* 0x000000ffff027224 */ /* 0x000fe400078e0012 */
[----:B------:R-:W-:Y:S01]  /*47680*/  IMAD.MOV.U32 R4, RZ, RZ, R19 ;  /* 0x000000ffff047224 */ /* 0x000fe200078e0013 */
[----:B----4-:R-:W-:Y:S04]  /*47690*/  STL.64 [R1+0x7da8], R22 ;  /* 0x007da81601007387 */ /* 0x010fe80000100a00 */
[----:B---3--:R0:W-:Y:S04]  /*476a0*/  STL.64 [R1+0x7da0], R20 ;  /* 0x007da01401007387 */ /* 0x0081e80000100a00 */
[----:B0-----:R-:W3:Y:S04]  /*476b0*/  LDL.LU.64 R20, [R1+0xce0] ;  /* 0x000ce00001147983 */ /* 0x001ee80000300a00 */
[----:B------:R-:W3:Y:S04]  /*476c0*/  LDL.LU.64 R22, [R1+0xce8] ;  /* 0x000ce80001167983 */ /* 0x000ee80000300a00 */
[----:B------:R-:W4:Y:S04]  /*476d0*/  LDL.LU.64 R16, [R1+0xc80] ;  /* 0x000c800001107983 */ /* 0x000f280000300a00 */
[----:B------:R-:W4:Y:S04]  /*476e0*/  LDL.LU.64 R18, [R1+0xc88] ;  /* 0x000c880001127983 */ /* 0x000f280000300a00 */
[----:B------:R-:W4:Y:S04]  /*476f0*/  LDL.LU.64 R8, [R1+0xc70] ;  /* 0x000c700001087983 */ /* 0x000f280000300a00 */
[----:B------:R-:W4:Y:S04]  /*47700*/  LDL.LU.64 R10, [R1+0xc78] ;  /* 0x000c7800010a7983 */ /* 0x000f280000300a00 */
[----:B--2---:R0:W-:Y:S04]  /*47710*/  STL.64 [R1+0x7c70], R6 ;  /* 0x007c700601007387 */ /* 0x0041e80000100a00 */
[----:B0-----:R-:W2:Y:S04]  /*47720*/  LDL.64 R6, [R1] ;  /* 0x0000000001067983 */ /* 0x001ea80000100a00 */
[----:B------:R0:W-:Y:S04]  /*47730*/  STL.64 [R1+0x7c68], R4 ;  /* 0x007c680401007387 */ /* 0x0001e80000100a00 */
[----:B0-----:R-:W4:Y:S01]  /*47740*/  LDL R4, [R1+0x8] ;  /* 0x0000080001047983 */ /* 0x001f220000100800 */
[----:B------:R-:W-:-:S03]  /*47750*/  IMAD.MOV.U32 R5, RZ, RZ, R0 ;  /* 0x000000ffff057224 */ /* 0x000fc600078e0000 */
[----:B------:R-:W4:Y:S01]  /*47760*/  LDL.LU R0, [R1+0x7db0] ;  /* 0x007db00001007983 */ /* 0x000f220000300800 */
[C---:B---3--:R-:W-:Y:S03]  /*47770*/  HMMA.16816.F32 R24, R12.reuse, R26, R20 ;  /* 0x0000001a0c18723c */ /* 0x048fe60000001814 */
[----:B--2---:R-:W-:Y:S04]  /*47780*/  STL.64 [R1+0x7ce0], R6 ;  /* 0x007ce00601007387 */ /* 0x004fe80000100a00 */
[----:B----4-:R0:W-:Y:S04]  /*47790*/  STL.64 [R1+0x7cf8], R4 ;  /* 0x007cf80401007387 */ /* 0x0101e80000100a00 */
[----:B0-----:R-:W2:Y:S04]  /*477a0*/  LDL.LU.64 R4, [R1+0xcd0] ;  /* 0x000cd00001047983 */ /* 0x001ea80000300a00 */
[----:B------:R-:W2:Y:S04]  /*477b0*/  LDL.LU.64 R6, [R1+0xcd8] ;  /* 0x000cd80001067983 */ /* 0x000ea80000300a00 */
[----:B------:R-:W3:Y:S04]  /*477c0*/  LDL.LU.64 R22, [R1+0x7da8] ;  /* 0x007da80001167983 */ /* 0x000ee80000300a00 */
[----:B------:R-:W3:Y:S04]  /*477d0*/  LDL.LU.64 R20, [R1+0x7da0] ;  /* 0x007da00001147983 */ /* 0x000ee80000300a00 */
        /* <DEDUP_REMOVED lines=8> */
[----:B0-----:R-:W2:Y:S04]  /*47860*/  LDL R6, [R1+0x10] ;  /* 0x0000100001067983 */ /* 0x001ea80000100800 */
[----:B------:R-:W2:Y:S01]  /*47870*/  LDL R7, [R1+0x14] ;  /* 0x0000140001077983 */ /* 0x000ea20000100800 */
[C---:B---3--:R-:W-:Y:S03]  /*47880*/  HMMA.16816.F32 R24, R12.reuse, R24, R20 ;  /* 0x000000180c18723c */ /* 0x048fe60000001814 */
[----:B--2---:R0:W-:Y:S04]  /*47890*/  STL.64 [R1+0x7d10], R6 ;  /* 0x007d100601007387 */ /* 0x0041e80000100a00 */
[----:B------:R-:W2:Y:S04]  /*478a0*/  LDL.LU.64 R4, [R1+0xca0] ;  /* 0x000ca00001047983 */ /* 0x000ea80000300a00 */
[----:B0-----:R-:W2:Y:S04]  /*478b0*/  LDL.LU.64 R6, [R1+0xca8] ;  /* 0x000ca80001067983 */ /* 0x001ea80000300a00 */
[----:B------:R-:W3:Y:S04]  /*478c0*/  LDL.LU.64 R22, [R1+0x7d88] ;  /* 0x007d880001167983 */ /* 0x000ee80000300a00 */
[----:B------:R-:W3:Y:S04]  /*478d0*/  LDL.LU.64 R20, [R1+0x7d80] ;  /* 0x007d800001147983 */ /* 0x000ee80000300a00 */
[----:B------:R-:W-:Y:S04]  /*478e0*/  STL.64 [R1+0xcc0], R24 ;  /* 0x000cc01801007387 */ /* 0x000fe80000100a00 */
[----:B------:R0:W-:Y:S04]  /*478f0*/  STL.64 [R1+0xcc8], R26 ;  /* 0x000cc81a01007387 */ /* 0x0001e80000100a00 */
[----:B0-----:R-:W3:Y:S02]  /*47900*/  LDL.LU.64 R26, [R1+0x7d78] ;  /* 0x007d7800011a7983 */ /* 0x001ee40000300a00 */
[----:B---3--:R-:W-:Y:S02]  /*47910*/  HMMA.16816.F32 R24, R12, R26, R20 ;  /* 0x0000001a0c18723c */ /* 0x008fe40000001814 */
[----:B------:R-:W3:Y:S04]  /*47920*/  LDL.LU.64 R22, [R1+0x7d70] ;  /* 0x007d700001167983 */ /* 0x000ee80000300a00 */
[----:B------:R-:W2:-:S13]  /*47930*/  LDL.LU.64 R20, [R1+0x7d68] ;  /* 0x007d680001147983 */ /* 0x000e9a0000300a00 */
[----:B------:R-:W-:Y:S04]  /*47940*/  STL.64 [R1+0xcb0], R24 ;  /* 0x000cb01801007387 */ /* 0x000fe80000100a00 */
[----:B------:R0:W-:Y:S04]  /*47950*/  STL.64 [R1+0xcb8], R26 ;  /* 0x000cb81a01007387 */ /* 0x0001e80000100a00 */
[----:B0-----:R-:W4:Y:S04]  /*47960*/  LDL.LU.64 R26, [R1+0x7d60] ;  /* 0x007d6000011a7983 */ /* 0x001f280000300a00 */
[----:B------:R-:W3:Y:S01]  /*47970*/  LDL.LU.64 R24, [R1+0x7d58] ;  /* 0x007d580001187983 */ /* 0x000ee20000300a00 */
[----:B--2---:R-:W-:-:S15]  /*47980*/  HMMA.16816.F32 R4, R12, R20, R4 ;  /* 0x000000140c04723c */ /* 0x004fde0000001804 */
[----:B------:R-:W-:-:S04]  /*47990*/  NOP ;  /* 0x0000000000007918 */ /* 0x000fc80000000000 */
[----:B------:R0:W-:Y:S04]  /*479a0*/  STL.64 [R1+0xca0], R4 ;  /* 0x000ca00401007387 */ /* 0x0001e80000100a00 */
[----:B------:R-:W-:Y:S04]  /*479b0*/  STL.64 [R1+0xca8], R6 ;  /* 0x000ca80601007387 */ /* 0x000fe80000100a00 */
[----:B0-----:R-:W2:Y:S01]  /*479c0*/  LDL R4, [R1+0x18] ;  /* 0x0000180001047983 */ /* 0x001ea20000100800 */
[----:B------:R-:W-:-:S03]  /*479d0*/  IMAD.MOV.U32 R5, RZ, RZ, R0 ;  /* 0x000000ffff057224 */ /* 0x000fc600078e0000 */
[----:B------:R-:W3:Y:S04]  /*479e0*/  LDL.LU R0, [R1+0x7d50] ;  /* 0x007d500001007983 */ /* 0x000ee80000300800 */
[----:B--2---:R0:W-:Y:S04]  /*479f0*/  STL.64 [R1+0x7d28], R4 ;  /* 0x007d280401007387 */ /* 0x0041e80000100a00 */
[----:B0-----:R-:W3:Y:S04]  /*47a00*/  LDL.LU.64 R4, [R1+0xc90] ;  /* 0x000c900001047983 */ /* 0x001ee80000300a00 */
[----:B------:R-:W3:Y:S02]  /*47a10*/  LDL.LU.64 R6, [R1+0xc98] ;  /* 0x000c980001067983 */ /* 0x000ee40000300a00 */
[C---:B---3--:R-:W-:Y:S08]  /*47a20*/  HMMA.16816.F32 R4, R12.reuse, R22, R4 ;  /* 0x000000160c04723c */ /* 0x048ff00000001804 */
[C---:B------:R-:W-:Y:S11]  /*47a30*/  HMMA.16816.F32 R20, R12.reuse, R24, R16 ;  /* 0x000000180c14723c */ /* 0x040ff60000001810 */
[----:B------:R-:W-:Y:S04]  /*47a40*/  STL.64 [R1+0xc90], R4 ;  /* 0x000c900401007387 */ /* 0x000fe80000100a00 */
[----:B------:R4:W-:Y:S04]  /*47a50*/  STL.64 [R1+0xc98], R6 ;  /* 0x000c980601007387 */ /* 0x0009e80000100a00 */
[----:B------:R-:W2:Y:S01]  /*47a60*/  LDL R18, [R1+0x28] ;  /* 0x0000280001127983 */ /* 0x000ea20000100800 */
[----:B----4-:R-:W-:Y:S03]  /*47a70*/  HMMA.16816.F32 R4, R12, R26, R8 ;  /* 0x0000001a0c04723c */ /* 0x010fe60000001808 */
[----:B------:R-:W-:Y:S04]  /*47a80*/  STL.64 [R1+0xc80], R20 ;  /* 0x000c801401007387 */ /* 0x000fe80000100a00 */
[----:B------:R-:W-:-:S12]  /*47a90*/  STL.64 [R1+0xc88], R22 ;  /* 0x000c881601007387 */ /* 0x000fd80000100a00 */
[----:B------:R-:W-:Y:S04]  /*47aa0*/  STL.64 [R1+0xc70], R4 ;  /* 0x000c700401007387 */ /* 0x000fe80000100a00 */
[----:B------:R0:W-:Y:S04]  /*47ab0*/  STL.64 [R1+0xc78], R6 ;  /* 0x000c780601007387 */ /* 0x0001e80000100a00 */
[----:B------:R-:W2:Y:S04]  /*47ac0*/  LDL R19, [R1+0x2c] ;  /* 0x00002c0001137983 */ /* 0x000ea80000100800 */
[----:B--2---:R-:W-:Y:S04]  /*47ad0*/  STL.64 [R1+0x7d40], R18 ;  /* 0x007d401201007387 */ /* 0x004fe80000100a00 */
[----:B0-----:R-:W2:Y:S04]  /*47ae0*/  LDL R6, [R1+0x20] ;  /* 0x0000200001067983 */ /* 0x001ea80000100800 */
[----:B------:R-:W2:Y:S04]  /*47af0*/  LDL R7, [R1+0x24] ;  /* 0x0000240001077983 */ /* 0x000ea80000100800 */
[----:B--2---:R0:W-:Y:S04]  /*47b00*/  STL.64 [R1+0x7d48], R6 ;  /* 0x007d480601007387 */ /* 0x0041e80000100a00 */
[----:B------:R-:W2:Y:S04]  /*47b10*/  LDL R16, [R1+0x30] ;  /* 0x0000300001107983 */ /* 0x000ea80000100800 */
[----:B------:R-:W2:Y:S04]  /*47b20*/  LDL.LU.64 R4, [R1+0xc60] ;  /* 0x000c600001047983 */ /* 0x000ea80000300a00 */
[----:B0-----:R-:W2:Y:S04]  /*47b30*/  LDL.LU.64 R6, [R1+0xc68] ;  /* 0x000c680001067983 */ /* 0x001ea80000300a00 */
[----:B------:R-:W3:Y:S04]  /*47b40*/  LDL.LU.64 R8, [R1+0xc50] ;  /* 0x000c500001087983 */ /* 0x000ee80000300a00 */
        /* <DEDUP_REMOVED lines=19> */
[----:B------:R-:W-:-:S07]  /*47c80*/  IMAD.MOV.U32 R17, RZ, RZ, R0 ;  /* 0x000000ffff117224 */ /* 0x000fce00078e0000 */
[C---:B------:R-:W-:Y:S01]  /*47c90*/  HMMA.16816.F32 R16, R12.reuse, R16, R4 ;  /* 0x000000100c10723c */ /* 0x040fe20000001804 */
[----:B----4-:R-:W-:Y:S04]  /*47ca0*/  STL.64 [R1+0x7d38], R26 ;  /* 0x007d381a01007387 */ /* 0x010fe80000100a00 */
[----:B--2---:R0:W-:Y:S04]  /*47cb0*/  STL.64 [R1+0x7d30], R24 ;  /* 0x007d301801007387 */ /* 0x0041e80000100a00 */
        /* <DEDUP_REMOVED lines=8> */
[----:B------:R-:W4:Y:S04]  /*47d40*/  LDL.LU.64 R6, [R1+0x7d48] ;  /* 0x007d480001067983 */ /* 0x000f280000300a00 */
[----:B------:R-:W-:Y:S04]  /*47d50*/  STL.64 [R1+0xc60], R16 ;  /* 0x000c601001007387 */ /* 0x000fe80000100a00 */
[----:B------:R0:W-:Y:S04]  /*47d60*/  STL.64 [R1+0xc68], R18 ;  /* 0x000c681201007387 */ /* 0x0001e80000100a00 */
[----:B0-----:R-:W3:Y:S01]  /*47d70*/  LDL.LU.64 R18, [R1+0x7d40] ;  /* 0x007d400001127983 */ /* 0x001ee20000300a00 */
[C---:B----4-:R-:W-:Y:S08]  /*47d80*/  HMMA.16816.F32 R4, R12.reuse, R6, R24 ;  /* 0x000000060c04723c */ /* 0x050ff00000001818 */
[----:B---3--:R-:W-:Y:S01]  /*47d90*/  HMMA.16816.F32 R16, R12, R18, R8 ;  /* 0x000000120c10723c */ /* 0x008fe20000001808 */
[----:B------:R-:W3:Y:S04]  /*47da0*/  LDL.LU.64 R8, [R1+0xbc0] ;  /* 0x000bc00001087983 */ /* 0x000ee80000300a00 */
[----:B------:R-:W3:-:S14]  /*47db0*/  LDL.LU.64 R10, [R1+0xbc8] ;  /* 0x000bc800010a7983 */ /* 0x000edc0000300a00 */
[----:B------:R0:W-:Y:S04]  /*47dc0*/  STL.64 [R1+0xc50], R16 ;  /* 0x000c501001007387 */ /* 0x0001e80000100a00 */
[----:B------:R1:W-:Y:S04]  /*47dd0*/  STL.64 [R1+0xc58], R18 ;  /* 0x000c581201007387 */ /* 0x0003e80000100a00 */
[----:B0-----:R-:W4:Y:S04]  /*47de0*/  LDL.LU.64 R16, [R1+0xbb0] ;  /* 0x000bb00001107983 */ /* 0x001f280000300a00 */
[----:B-1----:R-:W4:Y:S04]  /*47df0*/  LDL.LU.64 R18, [R1+0xbb8] ;  /* 0x000bb80001127983 */ /* 0x002f280000300a00 */
[----:B------:R-:W2:Y:S04]  /*47e00*/  LDL.LU.64 R26, [R1+0x7d38] ;  /* 0x007d3800011a7983 */ /* 0x000ea80000300a00 */
[----:B------:R-:W2:Y:S04]  /*47e10*/  LDL.LU.64 R24, [R1+0x7d30] ;  /* 0x007d300001187983 */ /* 0x000ea80000300a00 */
        /* <DEDUP_REMOVED lines=21> */
[----:B--2---:R-:W-:-:S15]  /*47f70*/  HMMA.16816.F32 R24, R12, R6, R24 ;  /* 0x000000060c18723c */ /* 0x004fde0000001818 */
[----:B------:R-:W-:-:S04]  /*47f80*/  NOP ;  /* 0x0000000000007918 */ /* 0x000fc80000000000 */
[----:B------:R-:W-:Y:S04]  /*47f90*/  STL.64 [R1+0xc00], R24 ;  /* 0x000c001801007387 */ /* 0x000fe80000100a00 */
[----:B------:R0:W-:Y:S04]  /*47fa0*/  STL.64 [R1+0xc08], R26 ;  /* 0x000c081a01007387 */ /* 0x0001e80000100a00 */
[----:B0-----:R-:W2:Y:S04]  /*47fb0*/  LDL.LU.64 R26, [R1+0x7cd8] ;  /* 0x007cd800011a7983 */ /* 0x001ea80000300a00 */
[----:B------:R-:W2:Y:S01]  /*47fc0*/  LDL.LU.64 R24, [R1+0x7cd0] ;  /* 0x007cd00001187983 */ /* 0x000ea20000300a00 */
[----:B------:R-:W-:-:S03]  /*47fd0*/  IMAD.MOV.U32 R0, RZ, RZ, R7 ;  /* 0x000000ffff007224 */ /* 0x000fc600078e0007 */
[----:B------:R-:W3:Y:S04]  /*47fe0*/  LDL.LU.64 R4, [R1+0xb80] ;  /* 0x000b800001047983 */ /* 0x000ee80000300a00 */
[----:B------:R-:W3:Y:S01]  /*47ff0*/  LDL.LU.64 R6, [R1+0xb88] ;  /* 0x000b880001067983 */ /* 0x000ee20000300a00 */
        /* <DEDUP_REMOVED lines=30> */
[----:B0-----:R-:W2:Y:S04]  /*481e0*/  LDL.LU.64 R18, [R1+0x7c88] ;  /* 0x007c880001127983 */ /* 0x001ea80000300a00 */
[----:B------:R-:W3:Y:S04]  /*481f0*/  LDL.LU.64 R16, [R1+0x7c80] ;  /* 0x007c800001107983 */ /* 0x000ee80000300a00 */
[----:B------:R-:W-:Y:S04]  /*48200*/  STL.64 [R1+0x7b30], R22 ;  /* 0x007b301601007387 */ /* 0x000fe80000100a00 */
[----:B------:R0:W-:Y:S04]  /*48210*/  STL.64 [R1+0x7b28], R20 ;  /* 0x007b281401007387 */ /* 0x0001e80000100a00 */
[----:B0-----:R-:W2:Y:S04]  /*48220*/  LDL.LU.64 R20, [R1+0xba0] ;  /* 0x000ba00001147983 */ /* 0x001ea80000300a00 */
[----:B------:R-:W2:Y:S02]  /*48230*/  LDL.LU.64 R22, [R1+0xba8] ;  /* 0x000ba80001167983 */ /* 0x000ea40000300a00 */
[C---:B--2---:R-:W-:Y:S08]  /*48240*/  HMMA.16816.F32 R20, R12.reuse, R18, R20 ;  /* 0x000000120c14723c */ /* 0x044ff00000001814 */
[C---:B---3--:R-:W-:Y:S11]  /*48250*/  HMMA.16816.F32 R24, R12.reuse, R16, R24 ;  /* 0x000000100c18723c */ /* 0x048ff60000001818 */
[----:B------:R0:W-:Y:S04]  /*48260*/  STL.64 [R1+0xba0], R20 ;  /* 0x000ba01401007387 */ /* 0x0001e80000100a00 */
[----:B------:R-:W-:Y:S04]  /*48270*/  STL.64 [R1+0xba8], R22 ;  /* 0x000ba81601007387 */ /* 0x000fe80000100a00 */
[----:B0-----:R-:W2:Y:S04]  /*48280*/  LDL.LU R20, [R1+0x23a4] ;  /* 0x0023a40001147983 */ /* 0x001ea80000300800 */
[----:B------:R-:W2:Y:S04]  /*48290*/  LDL.LU R21, [R1+0x23a0] ;  /* 0x0023a00001157983 */ /* 0x000ea80000300800 */
[----:B------:R-:W-:Y:S04]  /*482a0*/  STL.64 [R1+0x7b00], R18 ;  /* 0x007b001201007387 */ /* 0x000fe80000100a00 */
[----:B------:R0:W-:Y:S02]  /*482b0*/  STL.64 [R1+0x7af8], R16 ;  /* 0x007af81001007387 */ /* 0x0001e40000100a00 */
[----:B0-----:R-:W-:Y:S02]  /*482c0*/  HMMA.16816.F32 R16, R12, R10, R4 ;  /* 0x0000000a0c10723c */ /* 0x001fe40000001804 */
[----:B------:R-:W-:Y:S04]  /*482d0*/  STL.64 [R1+0xb90], R24 ;  /* 0x000b901801007387 */ /* 0x000fe80000100a00 */
[----:B------:R-:W-:Y:S04]  /*482e0*/  STL.64 [R1+0xb98], R26 ;  /* 0x000b981a01007387 */ /* 0x000fe80000100a00 */
[----:B------:R-:W3:Y:S04]  /*482f0*/  LDL.LU.64 R4, [R1+0xb70] ;  /* 0x000b700001047983 */ /* 0x000ee80000300a00 */
[----:B------:R-:W3:Y:S05]  /*48300*/  LDL.LU.64 R6, [R1+0xb78] ;  /* 0x000b780001067983 */ /* 0x000eea0000300a00 */
[----:B------:R-:W-:Y:S04]  /*48310*/  STL.64 [R1+0xb80], R16 ;  /* 0x000b801001007387 */ /* 0x000fe80000100a00 */
[----:B------:R0:W-:Y:S04]  /*48320*/  STL.64 [R1+0xb88], R18 ;  /* 0x000b881201007387 */ /* 0x0001e80000100a00 */
[----:B0-----:R-:W2:Y:S04]  /*48330*/  LDL.LU R18, [R1+0x23b8] ;  /* 0x0023b80001127983 */ /* 0x001ea80000300800 */
[----:B------:R-:W2:Y:S04]  /*48340*/  LDL.LU R19, [R1+0x23b4] ;  /* 0x0023b40001137983 */ /* 0x000ea80000300800 */
[----:B------:R-:W2:Y:S04]  /*48350*/  LDL R22, [R1+0x88] ;  /* 0x0000880001167983 */ /* 0x000ea80000100800 */
[----:B------:R-:W2:Y:S01]  /*48360*/  LDL R23, [R1+0x8c] ;  /* 0x00008c0001177983 */ /* 0x000ea20000100800 */
[----:B----4-:R-:W-:-:S02]  /*48370*/  IMAD.MOV.U32 R24, RZ, RZ, R8 ;  /* 0x000000ffff187224 */ /* 0x010fc400078e0008 */
[----:B------:R-:W-:Y:S01]  /*48380*/  IMAD.MOV.U32 R25, RZ, RZ, R9 ;  /* 0x000000ffff197224 */ /* 0x000fe200078e0009 */
[----:B------:R-:W3:Y:S04]  /*48390*/  LDL.LU R8, [R1+0x7c7c] ;  /* 0x007c7c0001087983 */ /* 0x000ee80000300800 */
[----:B------:R-:W3:Y:S04]  /*483a0*/  LDL.LU R9, [R1+0x7c78] ;  /* 0x007c780001097983 */ /* 0x000ee80000300800 */
[----:B--2---:R0:W-:Y:S04]  /*483b0*/  STL.64 [R1+0x7c08], R22 ;  /* 0x007c081601007387 */ /* 0x0041e80000100a00 */
[----:B0-----:R-:W2:Y:S04]  /*483c0*/  LDL.LU R22, [R1+0x239c] ;  /* 0x00239c0001167983 */ /* 0x001ea80000300800 */
[----:B------:R-:W2:Y:S01]  /*483d0*/  LDL.LU R23, [R1+0x2398] ;  /* 0x0023980001177983 */ /* 0x000ea20000300800 */
[----:B---3--:R-:W-:Y:S03]  /*483e0*/  HMMA.16816.F32 R4, R12, R8, R4 ;  /* 0x000000080c04723c */ /* 0x008fe60000001804 */
[----:B--2---:R-:W-:Y:S04]  /*483f0*/  STL.64 [R1+0x7c38], R22 ;  /* 0x007c381601007387 */ /* 0x004fe80000100a00 */
[----:B------:R0:W-:Y:S04]  /*48400*/  STL.64 [R1+0x7c30], R20 ;  /* 0x007c301401007387 */ /* 0x0001e80000100a00 */
[----:B0-----:R-:W2:Y:S04]  /*48410*/  LDL.LU.64 R20, [R1+0xb50] ;  /* 0x000b500001147983 */ /* 0x001ea80000300a00 */
[----:B------:R-:W3:Y:S04]  /*48420*/  LDL.LU.64 R22, [R1+0xb58] ;  /* 0x000b580001167983 */ /* 0x000ee80000300a00 */
[----:B---3--:R-:W-:Y:S04]  /*48430*/  STL.64 [R1+0x7c48], R22 ;  /* 0x007c481601007387 */ /* 0x008fe80000100a00 */
[----:B--2---:R0:W-:Y:S04]  /*48440*/  STL.64 [R1+0x7c40], R20 ;  /* 0x007c401401007387 */ /* 0x0041e80000100a00 */
[----:B0-----:R-:W2:Y:S04]  /*48450*/  LDL.LU.64 R20, [R1+0xb60] ;  /* 0x000b600001147983 */ /* 0x001ea80000300a00 */
[----:B------:R-:W2:Y:S04]  /*48460*/  LDL.LU.64 R22, [R1+0xb68] ;  /* 0x000b680001167983 */ /* 0x000ea80000300a00 */
[----:B------:R-:W-:Y:S04]  /*48470*/  STL.64 [R1+0xb70], R4 ;  /* 0x000b700401007387 */ /* 0x000fe80000100a00 */
[----:B------:R0:W-:Y:S04]  /*48480*/  STL.64 [R1+0xb78], R6 ;  /* 0x000b780601007387 */ /* 0x0001e80000100a00 */
[----:B0-----:R-:W3:Y:S04]  /*48490*/  LDL.LU.64 R6, [R1+0x7c70] ;  /* 0x007c700001067983 */ /* 0x001ee80000300a00 */
[----:B------:R-:W4:Y:S01]  /*484a0*/  LDL.LU.64 R4, [R1+0x7c68] ;  /* 0x007c680001047983 */ /* 0x000f220000300a00 */
[----:B------:R-:W-:-:S03]  /*484b0*/  IMAD.MOV.U32 R26, RZ, RZ, R2 ;  /* 0x000000ffff1a7224 */ /* 0x000fc600078e0002 */
[----:B------:R-:W2:Y:S01]  /*484c0*/  LDL.LU R2, [R1+0x7c64] ;  /* 0x007c640001027983 */ /* 0x000ea20000300800 */
[----:B----4-:R-:W-:-:S03]  /*484d0*/  IMAD.MOV.U32 R27, RZ, RZ, R4 ;  /* 0x000000ffff1b7224 */ /* 0x010fc600078e0004 */
[----:B------:R-:W4:Y:S04]  /*484e0*/  LDL.LU R4, [R1+0x7c60] ;  /* 0x007c600001047983 */ /* 0x000f280000300800 */
[----:B------:R3:W-:Y:S02]  /*484f0*/  STL.64 [R1+0x7c18], R26 ;  /* 0x007c181a01007387 */ /* 0x0007e40000100a00 */
[----:B---3--:R-:W-:Y:S02]  /*48500*/  IMAD.MOV.U32 R26, RZ, RZ, R6 ;  /* 0x000000ffff1a7224 */ /* 0x008fe400078e0006 */
[----:B------:R-:W-:Y:S01]  /*48510*/  IMAD.MOV.U32 R27, RZ, RZ, R7 ;  /* 0x000000ffff1b7224 */ /* 0x000fe200078e0007 */
[----:B------:R-:W2:Y:S04]  /*48520*/  LDL.LU R6, [R1+0x7c5c] ;  /* 0x007c5c0001067983 */ /* 0x000ea80000300800 */
[----:B------:R-:W2:Y:S04]  /*48530*/  LDL.LU R7, [R1+0x7c58] ;  /* 0x007c580001077983 */ /* 0x000ea80000300800 */
[----:B------:R0:W-:Y:S01]  /*48540*/  STL.64 [R1+0x7c10], R24 ;  /* 0x007c101801007387 */ /* 0x0001e20000100a00 */
[----:B------:R-:W-:-:S02]  /*48550*/  IMAD.MOV.U32 R16, RZ, RZ, R5 ;  /* 0x000000ffff107224 */ /* 0x000fc400078e0005 */
[----:B------:R-:W-:Y:S01]  /*48560*/  IMAD.MOV.U32 R17, RZ, RZ, R3 ;  /* 0x000000ffff117224 */ /* 0x000fe200078e0003 */
[----:B0-----:R-:W3:Y:S04]  /*48570*/  LDL.LU R24, [R1+0x23ac] ;  /* 0x0023ac0001187983 */ /* 0x001ee80000300800 */
[----:B------:R-:W3:Y:S04]  /*48580*/  LDL.LU R25, [R1+0x23a8] ;  /* 0x0023a80001197983 */ /* 0x000ee80000300800 */
[----:B------:R-:W4:Y:S04]  /*48590*/  LDL.LU R5, [R1+0x7c54] ;  /* 0x007c540001057983 */ /* 0x000f280000300800 */
[----:B------:R-:W3:Y:S04]  /*485a0*/  LDL.LU R3, [R1+0x7c50] ;  /* 0x007c500001037983 */ /* 0x000ee80000300800 */
        /* <DEDUP_REMOVED lines=17> */
[----:B------:R3:W-:Y:S02]  /*486c0*/  STL.64 [R1+0x7ac8], R4 ;  /* 0x007ac80401007387 */ /* 0x0007e40000100a00 */
[----:B---3--:R-:W-:-:S15]  /*486d0*/  HMMA.16816.F32 R4, R12, R2, R8 ;  /* 0x000000020c04723c */ /* 0x008fde0000001808 */
[----:B------:R-:W-:-:S04]  /*486e0*/  NOP ;  /* 0x0000000000007918 */ /* 0x000fc80000000000 */
[----:B------:R-:W-:Y:S04]  /*486f0*/  STL.64 [R1+0x8a0], R4 ;  /* 0x0008a00401007387 */ /* 0x000fe80000100a00 */
[----:B------:R-:W-:Y:S01]  /*48700*/  STL.64 [R1+0x8a8], R6 ;  /* 0x0008a80601007387 */ /* 0x000fe20000100a00 */
[----:B--2---:R-:W-:Y:S02]  /*48710*/  IMAD R12, R23, 0x100, R22 ;  /* 0x00000100170c7824 */ /* 0x004fe400078e0216 */
[----:B----4-:R-:W-:Y:S02]  /*48720*/  IMAD R13, R21, 0x100, R20 ;  /* 0x00000100150d7824 */ /* 0x010fe400078e0214 */
[----:B------:R-:W2:Y:S04]  /*48730*/  LDL.LU.64 R20, [R1+0xb30] ;  /* 0x000b300001147983 */ /* 0x000ea80000300a00 */
[----:B------:R-:W3:Y:S01]  /*48740*/  LDL.LU.64 R22, [R1+0xb38] ;  /* 0x000b380001167983 */ /* 0x000ee20000300a00 */
[----:B------:R-:W-:-:S02]  /*48750*/  IMAD R15, R19, 0x100, R18 ;  /* 0x00000100130f7824 */ /* 0x000fc400078e0212 */
[----:B------:R-:W-:Y:S01]  /*48760*/  IMAD R14, R25, 0x100, R24 ;  /* 0x00000100190e7824 */ /* 0x000fe200078e0218 */
[----:B------:R-:W-:Y:S02]  /*48770*/  F2FP.F16.E5M2.UNPACK_B R12, R12 ;  /* 0x0000000cff0c723e */ /* 0x000fe400020004ff */
[----:B------:R-:W-:Y:S01]  /*48780*/  F2FP.F16.E5M2.UNPACK_B R13, R13 ;  /* 0x0000000dff0d723e */ /* 0x000fe200020004ff */
[----:B---3--:R-:W-:Y:S04]  /*48790*/  STL.64 [R1+0x7c28], R22 ;  /* 0x007c281601007387 */ /* 0x008fe80000100a00 */
[----:B--2---:R0:W-:Y:S04]  /*487a0*/  STL.64 [R1+0x7c20], R20 ;  /* 0x007c201401007387 */ /* 0x0041e80000100a00 */
[----:B0-----:R-:W2:Y:S04]  /*487b0*/  LDL.LU.64 R20, [R1+0xb40] ;  /* 0x000b400001147983 */ /* 0x001ea80000300a00 */
[----:B------:R-:W2:Y:S04]  /*487c0*/  LDL.LU.64 R22, [R1+0xb48] ;  /* 0x000b480001167983 */ /* 0x000ea80000300a00 */
[----:B------:R-:W3:Y:S04]  /*487d0*/  LDL R18, [R1+0x70] ;  /* 0x0000700001127983 */ /* 0x000ee80000100800 */
[----:B------:R-:W3:Y:S01]  /*487e0*/  LDL R19, [R1+0x74] ;  /* 0x0000740001137983 */ /* 0x000ee20000100800 */
[----:B------:R-:W-:-:S02]  /*487f0*/  F2FP.F16.E5M2.UNPACK_B R14, R14 ;  /* 0x0000000eff0e723e */ /* 0x000fc400020004ff */
[----:B------:R-:W-:-:S07]  /*48800*/  F2FP.F16.E5M2.UNPACK_B R15, R15 ;  /* 0x0000000fff0f723e */ /* 0x000fce00020004ff */
[C---:B--2---:R-:W-:Y:S01]  /*48810*/  HMMA.16816.F32 R24, R12.reuse, R26, R20 ;  /* 0x0000001a0c18723c */ /* 0x044fe20000001814 */
[----:B---3--:R-:W-:Y:S04]  /*48820*/  STL.64 [R1+0x7c00], R18 ;  /* 0x007c001201007387 */ /* 0x008fe80000100a00 */
[----:B------:R0:W-:Y:S04]  /*48830*/  STL.64 [R1+0x7bf8], R16 ;  /* 0x007bf81001007387 */ /* 0x0001e80000100a00 */
[----:B0-----:R-:W2:Y:S04]  /*48840*/  LDL.LU.64 R16, [R1+0xb20] ;  /* 0x000b200001107983 */ /* 0x001ea80000300a00 */
[----:B------:R-:W2:Y:S04]  /*48850*/  LDL.LU.64 R18, [R1+0xb28] ;  /* 0x000b280001127983 */ /* 0x000ea80000300a00 */
[----:B------:R-:W3:Y:S04]  /*48860*/  LDL.LU.64 R4, [R1+0xb00] ;  /* 0x000b000001047983 */ /* 0x000ee80000300a00 */
[----:B------:R-:W3:Y:S04]  /*48870*/  LDL.LU.64 R6, [R1+0xb08] ;  /* 0x000b080001067983 */ /* 0x000ee80000300a00 */
[----:B------:R-:W4:Y:S04]  /*48880*/  LDL.64 R10, [R1+0x68] ;  /* 0x00006800010a7983 */ /* 0x000f280000100a00 */
[----:B------:R-:W2:Y:S04]  /*48890*/  LDL.LU.64 R22, [R1+0x7c28] ;  /* 0x007c280001167983 */ /* 0x000ea80000300a00 */
[----:B------:R-:W2:Y:S04]  /*488a0*/  LDL.LU.64 R20, [R1+0x7c20] ;  /* 0x007c200001147983 */ /* 0x000ea80000300a00 */
        /* <DEDUP_REMOVED lines=9> */
[----:B------:R-:W3:Y:S04]  /*48940*/  LDL R24, [R1+0x30] ;  /* 0x0000300001187983 */ /* 0x000ee80000100800 */
[----:B------:R-:W3:Y:S01]  /*48950*/  LDL R25, [R1+0x34] ;  /* 0x0000340001197983 */ /* 0x000ee20000100800 */
[C---:B--2---:R-:W-:Y:S03]  /*48960*/  HMMA.16816.F32 R20, R12.reuse, R22, R16 ;  /* 0x000000160c14723c */ /* 0x044fe60000001810 */
[----:B---3--:R-:W-:Y:S04]  /*48970*/  STL.64 [R1+0x7be8], R24 ;  /* 0x007be81801007387 */ /* 0x008fe80000100a00 */
[----:B------:R-:W2:Y:S04]  /*48980*/  LDL.LU.64 R18, [R1+0x7c00] ;  /* 0x007c000001127983 */ /* 0x000ea80000300a00 */
[----:B------:R-:W3:Y:S08]  /*48990*/  LDL.LU.64 R16, [R1+0x7bf8] ;  /* 0x007bf80001107983 */ /* 0x000ef00000300a00 */
[----:B------:R0:W-:Y:S04]  /*489a0*/  STL.64 [R1+0xb20], R20 ;  /* 0x000b201401007387 */ /* 0x0001e80000100a00 */
[----:B------:R1:W-:Y:S04]  /*489b0*/  STL.64 [R1+0xb28], R22 ;  /* 0x000b281601007387 */ /* 0x0003e80000100a00 */
[----:B0-----:R-:W2:Y:S04]  /*489c0*/  LDL.64 R20, [R1+0x40] ;  /* 0x0000400001147983 */ /* 0x001ea80000100a00 */
[----:B-1----:R-:W2:Y:S04]  /*489d0*/  LDL R22, [R1+0x38] ;  /* 0x0000380001167983 */ /* 0x002ea80000100800 */
[----:B------:R-:W2:Y:S04]  /*489e0*/  LDL R23, [R1+0x3c] ;  /* 0x00003c0001177983 */ /* 0x000ea80000100800 */
[----:B--2---:R-:W-:Y:S04]  /*489f0*/  STL.64 [R1+0x7bb0], R22 ;  /* 0x007bb01601007387 */ /* 0x004fe80000100a00 */
[----:B------:R0:W-:Y:S04]  /*48a00*/  STL.64 [R1+0x7ba8], R20 ;  /* 0x007ba81401007387 */ /* 0x0001e80000100a00 */
[----:B0-----:R-:W3:Y:S04]  /*48a10*/  LDL.LU.64 R20, [R1+0xb10] ;  /* 0x000b100001147983 */ /* 0x001ee80000300a00 */
[----:B------:R-:W3:Y:S02]  /*48a20*/  LDL.LU.64 R22, [R1+0xb18] ;  /* 0x000b180001167983 */ /* 0x000ee40000300a00 */
[----:B---3--:R-:W-:-:S15]  /*48a30*/  HMMA.16816.F32 R20, R12, R16, R20 ;  /* 0x000000100c14723c */ /* 0x008fde0000001814 */
[----:B------:R-:W-:-:S04]  /*48a40*/  NOP ;  /* 0x0000000000007918 */ /* 0x000fc80000000000 */
[----:B------:R-:W-:Y:S04]  /*48a50*/  STL.64 [R1+0xb10], R20 ;  /* 0x000b101401007387 */ /* 0x000fe80000100a00 */
[----:B------:R0:W-:Y:S02]  /*48a60*/  STL.64 [R1+0xb18], R22 ;  /* 0x000b181601007387 */ /* 0x0001e40000100a00 */
[----:B0-----:R-:W-:Y:S02]  /*48a70*/  HMMA.16816.F32 R20, R12, R26, R4 ;  /* 0x0000001a0c14723c */ /* 0x001fe40000001804 */
[----:B------:R-:W4:Y:S04]  /*48a80*/  LDL.LU.64 R4, [R1+0xae0] ;  /* 0x000ae00001047983 */ /* 0x000f280000300a00 */
[----:B------:R-:W4:-:S13]  /*48a90*/  LDL.LU.64 R6, [R1+0xae8] ;  /* 0x000ae80001067983 */ /* 0x000f1a0000300a00 */
[----:B------:R0:W-:Y:S04]  /*48aa0*/  STL.64 [R1+0xb00], R20 ;  /* 0x000b001401007387 */ /* 0x0001e80000100a00 */
[----:B------:R1:W-:Y:S04]  /*48ab0*/  STL.64 [R1+0xb08], R22 ;  /* 0x000b081601007387 */ /* 0x0003e80000100a00 */
[----:B------:R-:W2:Y:S04]  /*48ac0*/  LDL R26, [R1+0x60] ;  /* 0x00006000011a7983 */ /* 0x000ea80000100800 */
[----:B------:R-:W2:Y:S04]  /*48ad0*/  LDL R27, [R1+0x64] ;  /* 0x00006400011b7983 */ /* 0x000ea80000100800 */
[----:B0-----:R-:W3:Y:S04]  /*48ae0*/  LDL.64 R20, [R1+0x50] ;  /* 0x0000500001147983 */ /* 0x001ee80000100a00 */
[----:B-1----:R-:W2:Y:S04]  /*48af0*/  LDL R22, [R1+0x48] ;  /* 0x0000480001167983 */ /* 0x002ea80000100800 */
[----:B------:R-:W2:Y:S04]  /*48b00*/  LDL R23, [R1+0x4c] ;  /* 0x00004c0001177983 */ /* 0x000ea80000100800 */
[----:B--2---:R0:W-:Y:S04]  /*48b10*/  STL.64 [R1+0x7bd0], R22 ;  /* 0x007bd01601007387 */ /* 0x0041e80000100a00 */
[----:B0-----:R-:W2:Y:S04]  /*48b20*/  LDL R22, [R1+0x58] ;  /* 0x0000580001167983 */ /* 0x001ea80000100800 */
[----:B------:R-:W2:Y:S04]  /*48b30*/  LDL R23, [R1+0x5c] ;  /* 0x00005c0001177983 */ /* 0x000ea80000100800 */
[----:B---3--:R0:W-:Y:S04]  /*48b40*/  STL.64 [R1+0x7bc8], R20 ;  /* 0x007bc81401007387 */ /* 0x0081e80000100a00 */
[----:B--2---:R1:W-:Y:S04]  /*48b50*/  STL.64 [R1+0x7bf0], R22 ;  /* 0x007bf01601007387 */ /* 0x0043e80000100a00 */
[----:B0-----:R-:W2:Y:S04]  /*48b60*/  LDL.LU.64 R20, [R1+0xaf0] ;  /* 0x000af00001147983 */ /* 0x001ea80000300a00 */
[----:B-1----:R-:W2:Y:S02]  /*48b70*/  LDL.LU.64 R22, [R1+0xaf8] ;  /* 0x000af80001167983 */ /* 0x002ea40000300a00 */
[----:B--2---:R-:W-:Y:S02]  /*48b80*/  HMMA.16816.F32 R20, R12, R18, R20 ;  /* 0x000000120c14723c */ /* 0x004fe40000001814 */
[----:B------:R-:W2:-:S15]  /*48b90*/  LDL R18, [R1] ;  /* 0x0000000001127983 */ /* 0x000e9e0000100800 */
[----:B------:R-:W-:Y:S02]  /*48ba0*/  NOP ;  /* 0x0000000000007918 */ /* 0x000fe40000000000 */
[----:B------:R0:W-:Y:S04]  /*48bb0*/  STL.64 [R1+0xaf0], R20 ;  /* 0x000af01401007387 */ /* 0x0001e80000100a00 */
[----:B------:R1:W-:Y:S04]  /*48bc0*/  STL.64 [R1+0xaf8], R22 ;  /* 0x000af81601007387 */ /* 0x0003e80000100a00 */
[----:B------:R-:W3:Y:S01]  /*48bd0*/  LDL.64 R16, [R1+0x8] ;  /* 0x0000080001107983 */ /* 0x000ee20000100a00 */
[----:B----4-:R-:W-:Y:S01]  /*48be0*/  HMMA.16816.F32 R4, R12, R10, R4 ;  /* 0x0000000a0c04723c */ /* 0x010fe20000001804 */
[----:B------:R-:W-:-:S02]  /*48bf0*/  IMAD.MOV.U32 R19, RZ, RZ, R0 ;  /* 0x000000ffff137224 */ /* 0x000fc400078e0000 */
[----:B------:R-:W-:-:S03]  /*48c00*/  IMAD.MOV.U32 R0, RZ, RZ, R11 ;  /* 0x000000ffff007224 */ /* 0x000fc600078e000b */
[----:B--2---:R2:W-:Y:S04]  /*48c10*/  STL.64 [R1+0x7b50], R18 ;  /* 0x007b501201007387 */ /* 0x0045e80000100a00 */
[----:B---3--:R-:W-:Y:S04]  /*48c20*/  STL.64 [R1+0x7b48], R16 ;  /* 0x007b481001007387 */ /* 0x008fe80000100a00 */
[----:B0-----:R-:W3:Y:S05]  /*48c30*/  LDL.LU.64 R20, [R1+0xad0] ;  /* 0x000ad00001147983 */ /* 0x001eea0000300a00 */
[----:B------:R-:W-:Y:S04]  /*48c40*/  STL.64 [R1+0xae0], R4 ;  /* 0x000ae00401007387 */ /* 0x000fe80000100a00 */
[----:B------:R-:W-:Y:S04]  /*48c50*/  STL.64 [R1+0xae8], R6 ;  /* 0x000ae80601007387 */ /* 0x000fe80000100a00 */
[----:B-1----:R-:W3:Y:S04]  /*48c60*/  LDL.LU.64 R22, [R1+0xad8] ;  /* 0x000ad80001167983 */ /* 0x002ee80000300a00 */
[----:B--2---:R-:W2:Y:S04]  /*48c70*/  LDL R18, [R1+0x10] ;  /* 0x0000100001127983 */ /* 0x004ea80000100800 */
[----:B------:R-:W2:Y:S04]  /*48c80*/  LDL R19, [R1+0x14] ;  /* 0x0000140001137983 */ /* 0x000ea80000100800 */
        /* <DEDUP_REMOVED lines=10> */
[C---:B---3--:R-:W-:Y:S03]  /*48d30*/  HMMA.16816.F32 R24, R12.reuse, R26, R20 ;  /* 0x0000001a0c18723c */ /* 0x048fe60000001814 */
[----:B----4-:R-:W-:Y:S04]  /*48d40*/  STL.64 [R1+0x7be0], R10 ;  /* 0x007be00a01007387 */ /* 0x010fe80000100a00 */
[----:B--2---:R0:W-:Y:S04]  /*48d50*/  STL.64 [R1+0x7bd8], R8 ;  /* 0x007bd80801007387 */ /* 0x0041e80000100a00 */
[----:B0-----:R-:W2:Y:S04]  /*48d60*/  LDL.LU.64 R8, [R1+0xac0] ;  /* 0x000ac00001087983 */ /* 0x001ea80000300a00 */
[----:B------:R-:W2:Y:S04]  /*48d70*/  LDL.LU.64 R10, [R1+0xac8] ;  /* 0x000ac800010a7983 */ /* 0x000ea80000300a00 */
[----:B------:R-:W3:Y:S04]  /*48d80*/  LDL.LU.64 R4, [R1+0xa70] ;  /* 0x000a700001047983 */ /* 0x000ee80000300a00 */
[----:B------:R-:W3:Y:S04]  /*48d90*/  LDL.LU.64 R6, [R1+0xa78] ;  /* 0x000a780001067983 */ /* 0x000ee80000300a00 */
[----:B------:R-:W-:Y:S04]  /*48da0*/  STL [R1+0x7a78], R0 ;  /* 0x007a780001007387 */ /* 0x000fe80000100800 */
[----:B------:R-:W2:Y:S04]  /*48db0*/  LDL.LU.64 R22, [R1+0x7bf0] ;  /* 0x007bf00001167983 */ /* 0x000ea80000300a00 */
[----:B------:R0:W-:Y:S04]  /*48dc0*/  STL.64 [R1+0xad0], R24 ;  /* 0x000ad01801007387 */ /* 0x0001e80000100a00 */
[----:B------:R1:W-:Y:S04]  /*48dd0*/  STL.64 [R1+0xad8], R26 ;  /* 0x000ad81a01007387 */ /* 0x0003e80000100a00 */
[----:B0-----:R-:W3:Y:S04]  /*48de0*/  LDL.LU.64 R24, [R1+0x7be8] ;  /* 0x007be80001187983 */ /* 0x001ee80000300a00 */
[----:B------:R-:W4:Y:S04]  /*48df0*/  LDL.64 R16, [R1+0x18] ;  /* 0x0000180001107983 */ /* 0x000f280000100a00 */
[----:B-1----:R-:W3:Y:S04]  /*48e00*/  LDL.64 R26, [R1+0x28] ;  /* 0x00002800011a7983 */ /* 0x002ee80000100a00 */
[----:B------:R-:W-:Y:S01]  /*48e10*/  STL.64 [R1+0x7b80], R18 ;  /* 0x007b801201007387 */ /* 0x000fe20000100a00 */
[C---:B--2---:R-:W-:Y:S03]  /*48e20*/  HMMA.16816.F32 R20, R12.reuse, R22, R8 ;  /* 0x000000160c14723c */ /* 0x044fe60000001808 */
[----:B----4-:R0:W-:Y:S04]  /*48e30*/  STL.64 [R1+0x7b78], R16 ;  /* 0x007b781001007387 */ /* 0x0101e80000100a00 */
[----:B0-----:R-:W2:Y:S04]  /*48e40*/  LDL.LU.64 R16, [R1+0xab0] ;  /* 0x000ab00001107983 */ /* 0x001ea80000300a00 */
[----:B------:R-:W2:Y:S04]  /*48e50*/  LDL.LU.64 R18, [R1+0xab8] ;  /* 0x000ab80001127983 */ /* 0x000ea80000300a00 */
[----:B------:R-:W4:Y:S04]  /*48e60*/  LDL.LU.64 R10, [R1+0x7be0] ;  /* 0x007be000010a7983 */ /* 0x000f280000300a00 */
[----:B------:R-:W4:Y:S04]  /*48e70*/  LDL.LU.64 R8, [R1+0x7bd8] ;  /* 0x007bd80001087983 */ /* 0x000f280000300a00 */
[----:B------:R-:W-:Y:S04]  /*48e80*/  STL.64 [R1+0xac0], R20 ;  /* 0x000ac01401007387 */ /* 0x000fe80000100a00 */
[----:B------:R0:W-:Y:S04]  /*48e90*/  STL.64 [R1+0xac8], R22 ;  /* 0x000ac81601007387 */ /* 0x0001e80000100a00 */
[----:B0-----:R-:W4:Y:S04]  /*48ea0*/  LDL.LU.64 R22, [R1+0x7bd0] ;  /* 0x007bd00001167983 */ /* 0x001f280000300a00 */
[----:B------:R-:W2:Y:S02]  /*48eb0*/  LDL.LU.64 R20, [R1+0x7bc8] ;  /* 0x007bc80001147983 */ /* 0x000ea40000300a00 */
[----:B--2---:R-:W-:Y:S01]  /*48ec0*/  HMMA.16816.F32 R16, R12, R20, R16 ;  /* 0x000000140c10723c */ /* 0x004fe20000001810 */
[----:B------:R-:W-:-:S07]  /*48ed0*/  IMAD.MOV.U32 R0, RZ, RZ, R21 ;  /* 0x000000ffff007224 */ /* 0x000fce00078e0015 */
[C---:B----4-:R-:W-:Y:S11]  /*48ee0*/  HMMA.16816.F32 R20, R12.reuse, R22, R8 ;  /* 0x000000160c14723c */ /* 0x050ff60000001808 */
[----:B------:R-:W-:Y:S04]  /*48ef0*/  STL.64 [R1+0xab0], R16 ;  /* 0x000ab01001007387 */ /* 0x000fe80000100a00 */
[----:B------:R0:W-:Y:S04]  /*48f00*/  STL.64 [R1+0xab8], R18 ;  /* 0x000ab81201007387 */ /* 0x0001e80000100a00 */
[----:B0-----:R-:W2:Y:S04]  /*48f10*/  LDL R18, [R1+0x20] ;  /* 0x0000200001127983 */ /* 0x001ea80000100800 */
[----:B------:R-:W2:Y:S04]  /*48f20*/  LDL R19, [R1+0x24] ;  /* 0x0000240001137983 */ /* 0x000ea80000100800 */
[----:B------:R-:W-:Y:S04]  /*48f30*/  STL [R1+0x7a7c], R0 ;  /* 0x007a7c0001007387 */ /* 0x000fe80000100800 */
[----:B------:R-:W4:Y:S04]  /*48f40*/  LDL.LU.64 R10, [R1+0x7bc0] ;  /* 0x007bc000010a7983 */ /* 0x000f280000300a00 */
[----:B------:R-:W4:Y:S04]  /*48f50*/  LDL.LU.64 R8, [R1+0x7bb8] ;  /* 0x007bb80001087983 */ /* 0x000f280000300a00 */
[----:B------:R-:W-:Y:S04]  /*48f60*/  STL.64 [R1+0xaa0], R20 ;  /* 0x000aa01401007387 */ /* 0x000fe80000100a00 */
[----:B------:R0:W-:Y:S04]  /*48f70*/  STL.64 [R1+0xaa8], R22 ;  /* 0x000aa81601007387 */ /* 0x0001e80000100a00 */
[----:B0-----:R-:W2:Y:S04]  /*48f80*/  LDL.LU.64 R22, [R1+0x7bb0] ;  /* 0x007bb00001167983 */ /* 0x001ea80000300a00 */
[----:B------:R-:W4:Y:S02]  /*48f90*/  LDL.LU.64 R20, [R1+0x7ba8] ;  /* 0x007ba80001147983 */ /* 0x000f240000300a00 */
[----:B----4-:R-:W-:-:S15]  /*48fa0*/  HMMA.16816.F32 R8, R12, R20, R8 ;  /* 0x000000140c08723c */ /* 0x010fde0000001808 */
[----:B------:R-:W-:-:S04]  /*48fb0*/  NOP ;  /* 0x0000000000007918 */ /* 0x000fc80000000000 */
[----:B------:R-:W-:Y:S04]  /*48fc0*/  STL.64 [R1+0xa90], R8 ;  /* 0x000a900801007387 */ /* 0x000fe80000100a00 */
[----:B------:R0:W-:Y:S04]  /*48fd0*/  STL.64 [R1+0xa98], R10 ;  /* 0x000a980a01007387 */ /* 0x0001e80000100a00 */
[----:B0-----:R-:W2:Y:S04]  /*48fe0*/  LDL.LU.64 R10, [R1+0x7ba0] ;  /* 0x007ba000010a7983 */ /* 0x001ea80000300a00 */
[----:B------:R-:W2:Y:S01]  /*48ff0*/  LDL.LU.64 R8, [R1+0x7b98] ;  /* 0x007b980001087983 */ /* 0x000ea20000300a00 */
[----:B------:R-:W-:-:S05]  /*49000*/  IMAD.MOV.U32 R0, RZ, RZ, R20 ;  /* 0x000000ffff007224 */ /* 0x000fca00078e0014 */
[----:B------:R-:W-:Y:S01]  /*49010*/  STL [R1+0x7a80], R0 ;  /* 0x007a800001007387 */ /* 0x000fe20000100800 */
[C---:B--2---:R-:W-:Y:S08]  /*49020*/  HMMA.16816.F32 R20, R12.reuse, R22, R8 ;  /* 0x000000160c14723c */ /* 0x044ff00000001808 */
[C---:B---3--:R-:W-:Y:S01]  /*49030*/  HMMA.16816.F32 R8, R12.reuse, R24, R4 ;  /* 0x000000180c08723c */ /* 0x048fe20000001804 */
[----:B------:R-:W2:Y:S10]  /*49040*/  LDL.LU.64 R4, [R1+0xa60] ;  /* 0x000a600001047983 */ /* 0x000eb40000300a00 */
[----:B------:R0:W-:Y:S04]  /*49050*/  STL.64 [R1+0xa80], R20 ;  /* 0x000a801401007387 */ /* 0x0001e80000100a00 */
[----:B------:R1:W-:Y:S04]  /*49060*/  STL.64 [R1+0xa88], R22 ;  /* 0x000a881601007387 */ /* 0x0003e80000100a00 */
[----:B------:R-:W2:Y:S04]  /*49070*/  LDL.LU.64 R6, [R1+0xa68] ;  /* 0x000a680001067983 */ /* 0x000ea80000300a00 */
[----:B------:R-:W-:Y:S04]  /*49080*/  STL.64 [R1+0xa70], R8 ;  /* 0x000a700801007387 */ /* 0x000fe80000100a00 */
[----:B------:R-:W-:Y:S04]  /*49090*/  STL.64 [R1+0xa78], R10 ;  /* 0x000a780a01007387 */ /* 0x000fe80000100a00 */
        /* <DEDUP_REMOVED lines=14> */
[----:B--2---:R-:W-:Y:S03]  /*49180*/  HMMA.16816.F32 R4, R12, R26, R4 ;  /* 0x0000001a0c04723c */ /* 0x004fe60000001804 */
[----:B----4-:R-:W-:Y:S04]  /*49190*/  STL.64 [R1+0x7b90], R22 ;  /* 0x007b901601007387 */ /* 0x010fe80000100a00 */
[----:B---3--:R0:W-:Y:S04]  /*491a0*/  STL.64 [R1+0x7b88], R20 ;  /* 0x007b881401007387 */ /* 0x0081e80000100a00 */
[----:B0-----:R-:W2:Y:S04]  /*491b0*/  LDL.LU.64 R20, [R1+0xa50] ;  /* 0x000a500001147983 */ /* 0x001ea80000300a00 */
[----:B------:R-:W2:Y:S04]  /*491c0*/  LDL.LU.64 R22, [R1+0xa58] ;  /* 0x000a580001167983 */ /* 0x000ea80000300a00 */
[----:B------:R-:W3:Y:S04]  /*491d0*/  LDL.LU.64 R24, [R1+0xa00] ;  /* 0x000a000001187983 */ /* 0x000ee80000300a00 */
[----:B------:R0:W-:Y:S01]  /*491e0*/  STL.64 [R1+0xa60], R4 ;  /* 0x000a600401007387 */ /* 0x0001e20000100a00 */
[----:B------:R-:W-:-:S03]  /*491f0*/  IMAD.MOV.U32 R0, RZ, RZ, R27 ;  /* 0x000000ffff007224 */ /* 0x000fc600078e001b */
[----:B------:R1:W-:Y:S04]  /*49200*/  STL.64 [R1+0xa68], R6 ;  /* 0x000a680601007387 */ /* 0x0003e80000100a00 */
[----:B------:R-:W3:Y:S04]  /*49210*/  LDL.LU.64 R26, [R1+0xa08] ;  /* 0x000a0800011a7983 */ /* 0x000ee80000300a00 */
[----:B------:R-:W4:Y:S04]  /*49220*/  LDL.LU.64 R8, [R1+0x9f0] ;  /* 0x0009f00001087983 */ /* 0x000f280000300a00 */
[----:B------:R-:W4:Y:S04]  /*49230*/  LDL.LU.64 R10, [R1+0x9f8] ;  /* 0x0009f800010a7983 */ /* 0x000f280000300a00 */
[----:B0-----:R-:W3:Y:S04]  /*49240*/  LDL.LU.64 R4, [R1+0x9e0] ;  /* 0x0009e00001047983 */ /* 0x001ee80000300a00 */
[----:B-1----:R-:W3:Y:S04]  /*49250*/  LDL.LU.64 R6, [R1+0x9e8] ;  /* 0x0009e80001067983 */ /* 0x002ee80000300a00 */
        /* <DEDUP_REMOVED lines=45> */
[----:B------:R-:W3:Y:S01]  /*49530*/  LDL.LU.64 R24, [R1+0x7b18] ;  /* 0x007b180001187983 */ /* 0x000ee20000300a00 */
[----:B----4-:R-:W-:-:S15]  /*49540*/  HMMA.16816.F32 R8, R12, R26, R8 ;  /* 0x0000001a0c08723c */ /* 0x010fde0000001808 */
[----:B------:R-:W-:-:S04]  /*49550*/  NOP ;  /* 0x0000000000007918 */ /* 0x000fc80000000000 */
[----:B------:R0:W-:Y:S04]  /*49560*/  STL.64 [R1+0x9f0], R8 ;  /* 0x0009f00801007387 */ /* 0x0001e80000100a00 */
[----:B------:R1:W-:Y:S04]  /*49570*/  STL.64 [R1+0x9f8], R10 ;  /* 0x0009f80a01007387 */ /* 0x0003e80000100a00 */
[----:B0-----:R-:W4:Y:S04]  /*49580*/  LDL.LU.64 R8, [R1+0x9a0] ;  /* 0x0009a00001087983 */ /* 0x001f280000300a00 */
[----:B-1----:R-:W4:Y:S01]  /*49590*/  LDL.LU.64 R10, [R1+0x9a8] ;  /* 0x0009a800010a7983 */ /* 0x002f220000300a00 */
[C---:B---3--:R-:W-:Y:S08]  /*495a0*/  HMMA.16816.F32 R4, R12.reuse, R24, R4 ;  /* 0x000000180c04723c */ /* 0x048ff00000001804 */
[C---:B--2---:R-:W-:Y:S11]  /*495b0*/  HMMA.16816.F32 R16, R12.reuse, R22, R16 ;  /* 0x000000160c10723c */ /* 0x044ff60000001810 */
[----:B------:R-:W-:Y:S04]  /*495c0*/  STL.64 [R1+0x9e0], R4 ;  /* 0x0009e00401007387 */ /* 0x000fe80000100a00 */
[----:B------:R-:W-:Y:S04]  /*495d0*/  STL.64 [R1+0x9e8], R6 ;  /* 0x0009e80601007387 */ /* 0x000fe80000100a00 */
[----:B----4-:R-:W-:Y:S04]  /*495e0*/  STL.64 [R1+0x7af0], R10 ;  /* 0x007af00a01007387 */ /* 0x010fe80000100a00 */
[----:B------:R0:W-:Y:S04]  /*495f0*/  STL.64 [R1+0x7ae8], R8 ;  /* 0x007ae80801007387 */ /* 0x0001e80000100a00 */
[----:B0-----:R-:W2:Y:S04]  /*49600*/  LDL.LU.64 R8, [R1+0x9b0] ;  /* 0x0009b00001087983 */ /* 0x001ea80000300a00 */
[----:B------:R-:W2:Y:S04]  /*49610*/  LDL.LU.64 R10, [R1+0x9b8] ;  /* 0x0009b800010a7983 */ /* 0x000ea80000300a00 */
[----:B------:R-:W3:Y:S04]  /*49620*/  LDL.LU.64 R4, [R1+0x990] ;  /* 0x0009900001047983 */ /* 0x000ee80000300a00 */
[----:B------:R-:W3:Y:S04]  /*49630*/  LDL.LU.64 R6, [R1+0x998] ;  /* 0x0009980001067983 */ /* 0x000ee80000300a00 */
        /* <DEDUP_REMOVED lines=17> */
[----:B------:R0:W-:Y:S01]  /*49750*/  STL.64 [R1+0x7940], R20 ;  /* 0x0079401401007387 */ /* 0x0001e20000100a00 */
[C---:B--2---:R-:W-:Y:S03]  /*49760*/  HMMA.16816.F32 R8, R12.reuse, R18, R8 ;  /* 0x000000120c08723c */ /* 0x044fe60000001808 */
[----:B---3--:R1:W-:Y:S04]  /*49770*/  STL.64 [R1+0x7ac0], R22 ;  /* 0x007ac01601007387 */ /* 0x0083e80000100a00 */
[----:B0-----:R-:W2:Y:S04]  /*49780*/  LDL.LU.64 R20, [R1+0x970] ;  /* 0x0009700001147983 */ /* 0x001ea80000300a00 */
[----:B-1----:R-:W2:Y:S08]  /*49790*/  LDL.LU.64 R22, [R1+0x978] ;  /* 0x0009780001167983 */ /* 0x002eb00000300a00 */
        /* <DEDUP_REMOVED lines=18> */
[----:B0-----:R-:W2:Y:S04]  /*498c0*/  LDL.LU.64 R6, [R1+0x7ad0] ;  /* 0x007ad00001067983 */ /* 0x001ea80000300a00 */
[----:B------:R-:W3:Y:S04]  /*498d0*/  LDL.LU.64 R4, [R1+0x7ac8] ;  /* 0x007ac80001047983 */ /* 0x000ee80000300a00 */
[----:B------:R-:W-:Y:S04]  /*498e0*/  STL.64 [R1+0x980], R24 ;  /* 0x0009801801007387 */ /* 0x000fe80000100a00 */
[----:B------:R0:W-:Y:S04]  /*498f0*/  STL.64 [R1+0x988], R26 ;  /* 0x0009881a01007387 */ /* 0x0001e80000100a00 */
[----:B0-----:R-:W4:Y:S04]  /*49900*/  LDL.LU R26, [R1+0x23c8] ;  /* 0x0023c800011a7983 */ /* 0x001f280000300800 */
[----:B------:R-:W4:Y:S04]  /*49910*/  LDL.LU R27, [R1+0x23c4] ;  /* 0x0023c400011b7983 */ /* 0x000f280000300800 */
[----:B------:R-:W-:Y:S04]  /*49920*/  STL.64 [R1+0x7908], R10 ;  /* 0x0079080a01007387 */ /* 0x000fe80000100a00 */
[----:B------:R0:W-:Y:S04]  /*49930*/  STL.64 [R1+0x7900], R8 ;  /* 0x0079000801007387 */ /* 0x0001e80000100a00 */
[----:B0-----:R-:W3:Y:S04]  /*49940*/  LDL.LU.64 R8, [R1+0x960] ;  /* 0x0009600001087983 */ /* 0x001ee80000300a00 */
[----:B------:R-:W3:Y:S01]  /*49950*/  LDL.LU.64 R10, [R1+0x968] ;  /* 0x00096800010a7983 */ /* 0x000ee20000300a00 */
[C---:B--2---:R-:W-:Y:S08]  /*49960*/  HMMA.16816.F32 R20, R12.reuse, R6, R20 ;  /* 0x000000060c14723c */ /* 0x044ff00000001814 */
[C---:B---3--:R-:W-:Y:S11]  /*49970*/  HMMA.16816.F32 R8, R12.reuse, R4, R8 ;  /* 0x000000040c08723c */ /* 0x048ff60000001808 */
[----:B------:R-:W-:Y:S04]  /*49980*/  STL.64 [R1+0x970], R20 ;  /* 0x0009701401007387 */ /* 0x000fe80000100a00 */
[----:B------:R0:W-:Y:S04]  /*49990*/  STL.64 [R1+0x978], R22 ;  /* 0x0009781601007387 */ /* 0x0001e80000100a00 */
[----:B0-----:R-:W2:Y:S04]  /*499a0*/  LDL.LU.64 R22, [R1+0x7ac0] ;  /* 0x007ac00001167983 */ /* 0x001ea80000300a00 */
[----:B------:R-:W3:Y:S04]  /*499b0*/  LDL.LU R24, [R1+0x23d0] ;  /* 0x0023d00001187983 */ /* 0x000ee80000300800 */
[----:B------:R-:W3:Y:S04]  /*499c0*/  LDL.LU R25, [R1+0x23cc] ;  /* 0x0023cc0001197983 */ /* 0x000ee80000300800 */
[----:B------:R-:W-:Y:S04]  /*499d0*/  STL.64 [R1+0x960], R8 ;  /* 0x0009600801007387 */ /* 0x000fe80000100a00 */
[----:B------:R0:W-:Y:S04]  /*499e0*/  STL.64 [R1+0x968], R10 ;  /* 0x0009680a01007387 */ /* 0x0001e80000100a00 */
[----:B0-----:R-:W2:Y:S04]  /*499f0*/  LDL.LU R10, [R1+0x23d8] ;  /* 0x0023d800010a7983 */ /* 0x001ea80000300800 */
[----:B------:R-:W2:Y:S04]  /*49a00*/  LDL.LU R11, [R1+0x23d4] ;  /* 0x0023d400010b7983 */ /* 0x000ea80000300800 */
[----:B------:R-:W-:Y:S04]  /*49a10*/  STL.64 [R1+0x78e8], R6 ;  /* 0x0078e80601007387 */ /* 0x000fe80000100a00 */
[----:B------:R0:W-:Y:S04]  /*49a20*/  STL.64 [R1+0x78e0], R4 ;  /* 0x0078e00401007387 */ /* 0x0001e80000100a00 */
[----:B------:R-:W2:Y:S01]  /*49a30*/  LDL.LU R20, [R1+0x70] ;  /* 0x0000700001147983 */ /* 0x000ea20000300800 */
[----:B0-----:R-:W-:-:S15]  /*49a40*/  HMMA.16816.F32 R4, R12, R2, R16 ;  /* 0x000000020c04723c */ /* 0x001fde0000001810 */
[----:B------:R-:W-:-:S04]  /*49a50*/  NOP ;  /* 0x0000000000007918 */ /* 0x000fc80000000000 */
[----:B------:R-:W-:Y:S04]  /*49a60*/  STL.64 [R1+0x890], R4 ;  /* 0x0008900401007387 */ /* 0x000fe80000100a00 */
[----:B------:R-:W-:Y:S04]  /*49a70*/  STL.64 [R1+0x898], R6 ;  /* 0x0008980601007387 */ /* 0x000fe80000100a00 */
[----:B------:R-:W2:Y:S04]  /*49a80*/  LDL.LU R21, [R1+0x74] ;  /* 0x0000740001157983 */ /* 0x000ea80000300800 */
[----:B------:R-:W2:Y:S04]  /*49a90*/  LDL.LU R16, [R1+0x80] ;  /* 0x0000800001107983 */ /* 0x000ea80000300800 */
[----:B------:R-:W2:Y:S04]  /*49aa0*/  LDL.LU R17, [R1+0x84] ;  /* 0x0000840001117983 */ /* 0x000ea80000300800 */
[----:B------:R-:W2:Y:S04]  /*49ab0*/  LDL.LU R18, [R1+0x78] ;  /* 0x0000780001127983 */ /* 0x000ea80000300800 */
[----:B------:R-:W2:Y:S04]  /*49ac0*/  LDL.LU R19, [R1+0x7c] ;  /* 0x00007c0001137983 */ /* 0x000ea80000300800 */
[----:B--2---:R0:W-:Y:S04]  /*49ad0*/  STL.64 [R1+0x7a90], R18 ;  /* 0x007a901201007387 */ /* 0x0041e80000100a00 */
[----:B0-----:R-:W2:Y:S04]  /*49ae0*/  LDL.LU R18, [R1+0x88] ;  /* 0x0000880001127983 */ /* 0x001ea80000300800 */
[----:B------:R-:W2:Y:S04]  /*49af0*/  LDL.LU R19, [R1+0x8c] ;  /* 0x00008c0001137983 */ /* 0x000ea80000300800 */
[----:B------:R-:W-:Y:S01]  /*49b00*/  STL.64 [R1+0x7a88], R16 ;  /* 0x007a881001007387 */ /* 0x000fe20000100a00 */
[----:B------:R-:W-:-:S03]  /*49b10*/  IMAD R12, R23, 0x100, R22 ;  /* 0x00000100170c7824 */ /* 0x000fc600078e0216 */
[----:B--2---:R0:W-:Y:S04]  /*49b20*/  STL.64 [R1+0x7aa0], R18 ;  /* 0x007aa01201007387 */ /* 0x0041e80000100a00 */
[----:B------:R-:W2:Y:S04]  /*49b30*/  LDL.LU R22, [R1] ;  /* 0x0000000001167983 */ /* 0x000ea80000300800 */
[----:B------:R-:W2:Y:S01]  /*49b40*/  LDL.LU R23, [R1+0x4] ;  /* 0x0000040001177983 */ /* 0x000ea20000300800 */
[----:B----4-:R-:W-:-:S03]  /*49b50*/  IMAD R13, R27, 0x100, R26 ;  /* 0x000001001b0d7824 */ /* 0x010fc600078e021a */
[----:B0-----:R-:W4:Y:S04]  /*49b60*/  LDL.LU R18, [R1+0x98] ;  /* 0x0000980001127983 */ /* 0x001f280000300800 */
[----:B------:R-:W4:Y:S04]  /*49b70*/  LDL.LU R19, [R1+0x9c] ;  /* 0x00009c0001137983 */ /* 0x000f280000300800 */
[----:B------:R-:W4:Y:S04]  /*49b80*/  LDL.LU R16, [R1+0x90] ;  /* 0x0000900001107983 */ /* 0x000f280000300800 */
[----:B------:R-:W4:Y:S04]  /*49b90*/  LDL.LU R17, [R1+0x94] ;  /* 0x0000940001117983 */ /* 0x000f280000300800 */
[----:B--2---:R-:W-:Y:S04]  /*49ba0*/  STL.64 [R1+0x7960], R22 ;  /* 0x0079601601007387 */ /* 0x004fe80000100a00 */
[----:B------:R-:W-:Y:S04]  /*49bb0*/  STL.64 [R1+0x7a98], R20 ;  /* 0x007a981401007387 */ /* 0x000fe80000100a00 */
[----:B------:R-:W2:Y:S01]  /*49bc0*/  LDL.LU R26, [R1+0x8] ;  /* 0x00000800011a7983 */ /* 0x000ea20000300800 */
[----:B------:R-:W-:-:S02]  /*49bd0*/  IMAD.MOV.U32 R27, RZ, RZ, R0 ;  /* 0x000000ffff1b7224 */ /* 0x000fc400078e0000 */
[----:B---3--:R-:W-:Y:S01]  /*49be0*/  IMAD R14, R25, 0x100, R24 ;  /* 0x00000100190e7824 */ /* 0x008fe200078e0218 */
[----:B------:R-:W3:Y:S04]  /*49bf0*/  LDL.LU R0, [R1+0x7abc] ;  /* 0x007abc0001007983 */ /* 0x000ee80000300800 */
[----:B--2---:R3:W-:Y:S04]  /*49c00*/  STL.64 [R1+0x7968], R26 ;  /* 0x0079681a01007387 */ /* 0x0047e80000100a00 */
[----:B------:R-:W2:Y:S04]  /*49c10*/  LDL.LU R24, [R1+0x10] ;  /* 0x0000100001187983 */ /* 0x000ea80000300800 */
[----:B------:R-:W2:Y:S01]  /*49c20*/  LDL.LU R25, [R1+0x14] ;  /* 0x0000140001197983 */ /* 0x000ea20000300800 */
[----:B---3--:R-:W-:-:S03]  /*49c30*/  IMAD.MOV.U32 R27, RZ, RZ, R0 ;  /* 0x000000ffff1b7224 */ /* 0x008fc600078e0000 */
[----:B--2---:R-:W-:Y:S04]  /*49c40*/  STL.64 [R1+0x7980], R24 ;  /* 0x0079801801007387 */ /* 0x004fe80000100a00 */
[----:B------:R-:W2:Y:S04]  /*49c50*/  LDL.LU R26, [R1+0x18] ;  /* 0x00001800011a7983 */ /* 0x000ea80000300800 */
[----:B------:R-:W3:Y:S04]  /*49c60*/  LDL.LU R0, [R1+0x7ab8] ;  /* 0x007ab80001007983 */ /* 0x000ee80000300800 */
[----:B------:R-:W2:Y:S04]  /*49c70*/  LDL.LU.64 R20, [R1+0x860] ;  /* 0x0008600001147983 */ /* 0x000ea80000300a00 */
[----:B------:R-:W2:Y:S01]  /*49c80*/  LDL.LU.64 R22, [R1+0x868] ;  /* 0x0008680001167983 */ /* 0x000ea20000300a00 */
[----:B------:R-:W-:-:S03]  /*49c90*/  IMAD R15, R11, 0x100, R10 ;  /* 0x000001000b0f7824 */ /* 0x000fc600078e020a */
[----:B--2---:R-:W-:Y:S04]  /*49ca0*/  STL.64 [R1+0x7ab0], R22 ;  /* 0x007ab01601007387 */ /* 0x004fe80000100a00 */
[----:B------:R0:W-:Y:S04]  /*49cb0*/  STL.64 [R1+0x7aa8], R20 ;  /* 0x007aa81401007387 */ /* 0x0001e80000100a00 */
[----:B0-----:R-:W2:Y:S04]  /*49cc0*/  LDL.LU.64 R20, [R1+0x870] ;  /* 0x0008700001147983 */ /* 0x001ea80000300a00 */
[----:B------:R-:W2:Y:S04]  /*49cd0*/  LDL.LU.64 R22, [R1+0x878] ;  /* 0x0008780001167983 */ /* 0x000ea80000300a00 */
[----:B------:R-:W2:Y:S04]  /*49ce0*/  LDL.LU.64 R8, [R1+0x840] ;  /* 0x0008400001087983 */ /* 0x000ea80000300a00 */
[----:B------:R-:W2:Y:S04]  /*49cf0*/  LDL.LU.64 R10, [R1+0x848] ;  /* 0x00084800010a7983 */ /* 0x000ea80000300a00 */
[----:B------:R-:W2:Y:S04]  /*49d00*/  LDL.LU.64 R4, [R1+0x830] ;  /* 0x0008300001047983 */ /* 0x000ea80000300a00 */
[----:B------:R-:W2:Y:S04]  /*49d10*/  LDL.LU.64 R6, [R1+0x838] ;  /* 0x0008380001067983 */ /* 0x000ea80000300a00 */
[----:B------:R0:W-:Y:S04]  /*49d20*/  STL.64 [R1+0x7998], R26 ;  /* 0x0079981a01007387 */ /* 0x0001e80000100a00 */
[----:B------:R-:W4:Y:S04]  /*49d30*/  LDL.LU.64 R24, [R1+0x880] ;  /* 0x0008800001187983 */ /* 0x000f280000300a00 */
[----:B0-----:R-:W4:Y:S01]  /*49d40*/  LDL.LU.64 R26, [R1+0x888] ;  /* 0x00088800011a7983 */ /* 0x001f220000300a00 */
[----:B------:R-:W-:-:S02]  /*49d50*/  F2FP.F16.E5M2.UNPACK_B R12, R12 ;  /* 0x0000000cff0c723e */ /* 0x000fc400020004ff */
[----:B------:R-:W-:Y:S02]  /*49d60*/  F2FP.F16.E5M2.UNPACK_B R13, R13 ;  /* 0x0000000dff0d723e */ /* 0x000fe400020004ff */
[----:B------:R-:W-:Y:S02]  /*49d70*/  F2FP.F16.E5M2.UNPACK_B R14, R14 ;  /* 0x0000000eff0e723e */ /* 0x000fe400020004ff */
[----:B------:R-:W-:-:S07]  /*49d80*/  F2FP.F16.E5M2.UNPACK_B R15, R15 ;  /* 0x0000000fff0f723e */ /* 0x000fce00020004ff */
[----:B----4-:R-:W-:-:S15]  /*49d90*/  HMMA.16816.F32 R24, R12, R18, R24 ;  /* 0x000000120c18723c */ /* 0x010fde0000001818 */
[----:B------:R-:W-:-:S04]  /*49da0*/  NOP ;  /* 0x0000000000007918 */ /* 0x000fc80000000000 */
[----:B------:R0:W-:Y:S04]  /*49db0*/  STL.64 [R1+0x880], R24 ;  /* 0x0008801801007387 */ /* 0x0001e80000100a00 */
[----:B------:R-:W-:Y:S04]  /*49dc0*/  STL.64 [R1+0x888], R26 ;  /* 0x0008881a01007387 */ /* 0x000fe80000100a00 */
[----:B0-----:R-:W4:Y:S04]  /*49dd0*/  LDL.LU R24, [R1+0x20] ;  /* 0x0000200001187983 */ /* 0x001f280000300800 */
[----:B------:R-:W4:Y:S01]  /*49de0*/  LDL.LU R25, [R1+0x24] ;  /* 0x0000240001197983 */ /* 0x000f220000300800 */
        /* <DEDUP_REMOVED lines=8> */
[----:B0-----:R-:W4:Y:S02]  /*49e70*/  LDL.LU.64 R18, [R1+0x7aa0] ;  /* 0x007aa00001127983 */ /* 0x001f240000300a00 */
[----:B----4-:R-:W-:Y:S02]  /*49e80*/  HMMA.16816.F32 R16, R12, R18, R20 ;  /* 0x000000120c10723c */ /* 0x010fe40000001814 */
[----:B------:R-:W4:-:S15]  /*49e90*/  LDL.LU.64 R20, [R1+0x7a98] ;  /* 0x007a980001147983 */ /* 0x000f1e0000300a00 */
[----:B------:R-:W-:Y:S02]  /*49ea0*/  NOP ;  /* 0x0000000000007918 */ /* 0x000fe40000000000 */
        /* <DEDUP_REMOVED lines=8> */
[----:B0-----:R-:W2:Y:S01]  /*49f30*/  LDL.LU R26, [R1+0x28] ;  /* 0x00002800011a7983 */ /* 0x001ea20000300800 */
[C---:B------:R-:W-:Y:S08]  /*49f40*/  HMMA.16816.F32 R8, R12.reuse, R18, R8 ;  /* 0x000000120c08723c */ /* 0x040ff00000001808 */
[----:B----4-:R-:W-:Y:S01]  /*49f50*/  HMMA.16816.F32 R4, R12, R20, R4 ;  /* 0x000000140c04723c */ /* 0x010fe20000001804 */
[----:B---3--:R-:W-:-:S02]  /*49f60*/  IMAD.MOV.U32 R27, RZ, RZ, R0 ;  /* 0x000000ffff1b7224 */ /* 0x008fc400078e0000 */
[----:B------:R-:W3:Y:S04]  /*49f70*/  LDL.LU R0, [R1+0x7a80] ;  /* 0x007a800001007983 */ /* 0x000ee80000300800 */
[----:B--2---:R0:W-:Y:S04]  /*49f80*/  STL.64 [R1+0x79c8], R26 ;  /* 0x0079c81a01007387 */ /* 0x0041e80000100a00 */
[----:B------:R-:W2:Y:S04]  /*49f90*/  LDL.LU R24, [R1+0x30] ;  /* 0x0000300001187983 */ /* 0x000ea80000300800 */
[----:B------:R-:W-:Y:S04]  /*49fa0*/  STL.64 [R1+0x840], R8 ;  /* 0x0008400801007387 */ /* 0x000fe80000100a00 */
[----:B------:R-:W-:Y:S04]  /*49fb0*/  STL.64 [R1+0x848], R10 ;  /* 0x0008480a01007387 */ /* 0x000fe80000100a00 */
[----:B------:R-:W-:Y:S04]  /*49fc0*/  STL.64 [R1+0x830], R4 ;  /* 0x0008300401007387 */ /* 0x000fe80000100a00 */
[----:B------:R-:W-:Y:S04]  /*49fd0*/  STL.64 [R1+0x838], R6 ;  /* 0x0008380601007387 */ /* 0x000fe80000100a00 */
[----:B------:R-:W2:Y:S04]  /*49fe0*/  LDL.LU R25, [R1+0x34] ;  /* 0x0000340001197983 */ /* 0x000ea80000300800 */
[----:B0-----:R-:W4:Y:S04]  /*49ff0*/  LDL.LU R26, [R1+0x38] ;  /* 0x00003800011a7983 */ /* 0x001f280000300800 */
[----:B------:R-:W4:Y:S04]  /*4a000*/  LDL.LU R27, [R1+0x3c] ;  /* 0x00003c00011b7983 */ /* 0x000f280000300800 */
[----:B--2---:R3:W-:Y:S02]  /*4a010*/  STL.64 [R1+0x79e0], R24 ;  /* 0x0079e01801007387 */ /* 0x0047e40000100a00 */
[----:B---3--:R-:W-:-:S02]  /*4a020*/  IMAD.MOV.U32 R24, RZ, RZ, R0 ;  /* 0x000000ffff187224 */ /* 0x008fc400078e0000 */
[----:B------:R-:W2:Y:S04]  /*4a030*/  LDL.LU R0, [R1+0x7a7c] ;  /* 0x007a7c0001007983 */ /* 0x000ea80000300800 */
[----:B------:R-:W3:Y:S04]  /*4a040*/  LDL.LU R25, [R1+0x44] ;  /* 0x0000440001197983 */ /* 0x000ee80000300800 */
[----:B----4-:R0:W-:Y:S04]  /*4a050*/  STL.64 [R1+0x79f8], R26 ;  /* 0x0079f81a01007387 */ /* 0x0101e80000100a00 */
[----:B0-----:R-:W4:Y:S04]  /*4a060*/  LDL.LU R26, [R1+0x48] ;  /* 0x00004800011a7983 */ /* 0x001f280000300800 */
[----:B------:R-:W4:Y:S04]  /*4a070*/  LDL.LU R27, [R1+0x4c] ;  /* 0x00004c00011b7983 */ /* 0x000f280000300800 */
[----:B---3--:R0:W-:Y:S04]  /*4a080*/  STL.64 [R1+0x7a10], R24 ;  /* 0x007a101801007387 */ /* 0x0081e80000100a00 */
[----:B0-----:R-:W3:Y:S01]  /*4a090*/  LDL.LU R24, [R1+0x50] ;  /* 0x0000500001187983 */ /* 0x001ee20000300800 */
[----:B--2---:R-:W-:-:S03]  /*4a0a0*/  IMAD.MOV.U32 R25, RZ, RZ, R0 ;  /* 0x000000ffff197224 */ /* 0x004fc600078e0000 */
[----:B------:R-:W2:Y:S04]  /*4a0b0*/  LDL.LU R0, [R1+0x7a78] ;  /* 0x007a780001007983 */ /* 0x000ea80000300800 */
[----:B----4-:R0:W-:Y:S04]  /*4a0c0*/  STL.64 [R1+0x7a28], R26 ;  /* 0x007a281a01007387 */ /* 0x0101e80000100a00 */
[----:B0-----:R-:W4:Y:S04]  /*4a0d0*/  LDL.LU R26, [R1+0x58] ;  /* 0x00005800011a7983 */ /* 0x001f280000300800 */
[----:B------:R-:W4:Y:S04]  /*4a0e0*/  LDL.LU R27, [R1+0x5c] ;  /* 0x00005c00011b7983 */ /* 0x000f280000300800 */
[----:B---3--:R0:W-:Y:S04]  /*4a0f0*/  STL.64 [R1+0x7a40], R24 ;  /* 0x007a401801007387 */ /* 0x0081e80000100a00 */
[----:B0-----:R-:W3:Y:S04]  /*4a100*/  LDL.LU R24, [R1+0x60] ;  /* 0x0000600001187983 */ /* 0x001ee80000300800 */
[----:B------:R-:W3:Y:S04]  /*4a110*/  LDL.LU R25, [R1+0x64] ;  /* 0x0000640001197983 */ /* 0x000ee80000300800 */
[----:B------:R-:W2:Y:S04]  /*4a120*/  LDL.LU R6, [R1+0x68] ;  /* 0x0000680001067983 */ /* 0x000ea80000300800 */
        /* <DEDUP_REMOVED lines=47> */
[C---:B---3--:R-:W-:Y:S01]  /*4a420*/  HMMA.16816.F32 R4, R12.reuse, R6, R24 ;  /* 0x000000060c04723c */ /* 0x048fe20000001818 */
[----:B----4-:R-:W-:Y:S04]  /*4a430*/  STL.64 [R1+0x7a68], R22 ;  /* 0x007a681601007387 */ /* 0x010fe80000100a00 */
        /* <DEDUP_REMOVED lines=79> */
[----:B------:R-:W3:-:S15]  /*4a930*/  LDL.LU.64 R22, [R1+0x7960] ;  /* 0x0079600001167983 */ /* 0x000ede0000300a00 */
[----:B------:R-:W-:Y:S02]  /*4a940*/  NOP ;  /* 0x0000000000007918 */ /* 0x000fe40000000000 */
[----:B------:R-:W-:Y:S04]  /*4a950*/  STL.64 [R1+0x470], R24 ;  /* 0x0004701801007387 */ /* 0x000fe80000100a00 */
[----:B------:R0:W-:Y:S04]  /*4a960*/  STL.64 [R1+0x478], R26 ;  /* 0x0004781a01007387 */ /* 0x0001e80000100a00 */
[----:B0-----:R-:W2:Y:S01]  /*4a970*/  LDL.LU.64 R26, [R1+0x7958] ;  /* 0x00795800011a7983 */ /* 0x001ea20000300a00 */
[C---:B----4-:R-:W-:Y:S03]  /*4a980*/  HMMA.16816.F32 R8, R12.reuse, R28, R8 ;  /* 0x0000001c0c08723c */ /* 0x050fe60000001808 */
[----:B------:R-:W4:Y:S04]  /*4a990*/  LDL.LU.64 R24, [R1+0x7950] ;  /* 0x0079500001187983 */ /* 0x000f280000300a00 */
[----:B------:R-:W4:Y:S01]  /*4a9a0*/  LDL.LU R28, [R1+0x3014] ;  /* 0x00301400011c7983 */ /* 0x000f220000300800 */
[----:B---3--:R-:W-:-:S15]  /*4a9b0*/  HMMA.16816.F32 R16, R12, R22, R16 ;  /* 0x000000160c10723c */ /* 0x008fde0000001810 */
[----:B------:R-:W-:-:S04]  /*4a9c0*/  NOP ;  /* 0x0000000000007918 */ /* 0x000fc80000000000 */
[----:B------:R0:W-:Y:S01]  /*4a9d0*/  STL.64 [R1+0x450], R16 ;  /* 0x0004501001007387 */ /* 0x0001e20000100a00 */
[C---:B--2---:R-:W-:Y:S03]  /*4a9e0*/  HMMA.16816.F32 R4, R12.reuse, R26, R4 ;  /* 0x0000001a0c04723c */ /* 0x044fe60000001804 */
[----:B------:R1:W-:Y:S04]  /*4a9f0*/  STL.64 [R1+0x458], R18 ;  /* 0x0004581201007387 */ /* 0x0003e80000100a00 */
[----:B------:R-:W2:Y:S04]  /*4aa00*/  LDL.LU R29, [R1+0x3010] ;  /* 0x00301000011d7983 */ /* 0x000ea80000300800 */
[----:B------:R-:W-:Y:S04]  /*4aa10*/  STL.64 [R1+0x430], R8 ;  /* 0x0004300801007387 */ /* 0x000fe80000100a00 */
[----:B------:R-:W-:Y:S04]  /*4aa20*/  STL.64 [R1+0x438], R10 ;  /* 0x0004380a01007387 */ /* 0x000fe80000100a00 */
[----:B------:R-:W4:Y:S04]  /*4aa30*/  LDL.LU.64 R20, [R1+0x3f0] ;  /* 0x0003f00001147983 */ /* 0x000f280000300a00 */
[----:B------:R-:W4:Y:S04]  /*4aa40*/  LDL.LU.64 R22, [R1+0x3f8] ;  /* 0x0003f80001167983 */ /* 0x000f280000300a00 */
[----:B------:R-:W-:Y:S04]  /*4aa50*/  STL.64 [R1+0x410], R4 ;  /* 0x0004100401007387 */ /* 0x000fe80000100a00 */
[----:B------:R-:W-:Y:S04]  /*4aa60*/  STL.64 [R1+0x418], R6 ;  /* 0x0004180601007387 */ /* 0x000fe80000100a00 */
[----:B0-----:R-:W3:Y:S04]  /*4aa70*/  LDL.LU.64 R16, [R1+0x3b0] ;  /* 0x0003b00001107983 */ /* 0x001ee80000300a00 */
[----:B-1----:R-:W2:Y:S04]  /*4aa80*/  LDL.LU.64 R18, [R1+0x3b8] ;  /* 0x0003b80001127983 */ /* 0x002ea80000300a00 */
[----:B--2---:R-:W-:Y:S04]  /*4aa90*/  STL.64 [R1+0x7938], R18 ;  /* 0x0079381201007387 */ /* 0x004fe80000100a00 */
[----:B---3--:R0:W-:Y:S04]  /*4aaa0*/  STL.64 [R1+0x7930], R16 ;  /* 0x0079301001007387 */ /* 0x0081e80000100a00 */
[----:B0-----:R-:W2:Y:S04]  /*4aab0*/  LDL.LU.64 R16, [R1+0x3d0] ;  /* 0x0003d00001107983 */ /* 0x001ea80000300a00 */
[----:B------:R-:W2:Y:S04]  /*4aac0*/  LDL.LU.64 R18, [R1+0x3d8] ;  /* 0x0003d80001127983 */ /* 0x000ea80000300a00 */
[----:B------:R-:W3:Y:S04]  /*4aad0*/  LDL.LU.64 R8, [R1+0x370] ;  /* 0x0003700001087983 */ /* 0x000ee80000300a00 */
[----:B------:R-:W2:Y:S01]  /*4aae0*/  LDL.LU.64 R10, [R1+0x378] ;  /* 0x00037800010a7983 */ /* 0x000ea20000300a00 */
[C---:B----4-:R-:W-:Y:S03]  /*4aaf0*/  HMMA.16816.F32 R20, R12.reuse, R24, R20 ;  /* 0x000000180c14723c */ /* 0x050fe60000001814 */
[----:B--2---:R-:W-:Y:S04]  /*4ab00*/  STL.64 [R1+0x7918], R10 ;  /* 0x0079180a01007387 */ /* 0x004fe80000100a00 */
        /* <DEDUP_REMOVED lines=9> */
[----:B------:R-:W4:Y:S04]  /*4aba0*/  LDL.LU R26, [R1+0x300c] ;  /* 0x00300c00011a7983 */ /* 0x000f280000300800 */
[----:B------:R-:W4:Y:S04]  /*4abb0*/  LDL.LU R27, [R1+0x3008] ;  /* 0x00300800011b7983 */ /* 0x000f280000300800 */
[----:B------:R-:W-:Y:S04]  /*4abc0*/  STL.64 [R1+0x3f0], R20 ;  /* 0x0003f01401007387 */ /* 0x000fe80000100a00 */
[----:B------:R0:W-:Y:S04]  /*4abd0*/  STL.64 [R1+0x3f8], R22 ;  /* 0x0003f81601007387 */ /* 0x0001e80000100a00 */
[----:B0-----:R-:W2:Y:S04]  /*4abe0*/  LDL.LU.64 R22, [R1+0x7948] ;  /* 0x0079480001167983 */ /* 0x001ea80000300a00 */
[----:B------:R-:W3:Y:S04]  /*4abf0*/  LDL.LU.64 R20, [R1+0x7940] ;  /* 0x0079400001147983 */ /* 0x000ee80000300a00 */
[----:B------:R-:W3:Y:S04]  /*4ac00*/  LDL.LU R24, [R1+0x3004] ;  /* 0x0030040001187983 */ /* 0x000ee80000300800 */
[----:B------:R-:W3:Y:S01]  /*4ac10*/  LDL.LU R25, [R1+0x23e4] ;  /* 0x0023e40001197983 */ /* 0x000ee20000300800 */
[C---:B--2---:R-:W-:Y:S03]  /*4ac20*/  HMMA.16816.F32 R16, R12.reuse, R22, R16 ;  /* 0x000000160c10723c */ /* 0x044fe60000001810 */
[----:B----4-:R-:W-:Y:S04]  /*4ac30*/  STL.64 [R1+0x78d8], R26 ;  /* 0x0078d81a01007387 */ /* 0x010fe80000100a00 */
[----:B---3--:R0:W-:Y:S04]  /*4ac40*/  STL.64 [R1+0x78d0], R24 ;  /* 0x0078d01801007387 */ /* 0x0081e80000100a00 */
[----:B0-----:R-:W2:Y:S04]  /*4ac50*/  LDL.LU.64 R24, [R1+0x310] ;  /* 0x0003100001187983 */ /* 0x001ea80000300a00 */
[----:B------:R-:W2:Y:S04]  /*4ac60*/  LDL.LU.64 R26, [R1+0x318] ;  /* 0x00031800011a7983 */ /* 0x000ea80000300a00 */
[----:B------:R-:W-:Y:S04]  /*4ac70*/  STL.64 [R1+0x3d0], R16 ;  /* 0x0003d01001007387 */ /* 0x000fe80000100a00 */
[----:B------:R0:W-:Y:S04]  /*4ac80*/  STL.64 [R1+0x3d8], R18 ;  /* 0x0003d81201007387 */ /* 0x0001e80000100a00 */
[----:B0-----:R-:W3:Y:S04]  /*4ac90*/  LDL.LU.64 R18, [R1+0x7938] ;  /* 0x0079380001127983 */ /* 0x001ee80000300a00 */
[----:B------:R-:W3:Y:S04]  /*4aca0*/  LDL.LU.64 R16, [R1+0x7930] ;  /* 0x0079300001107983 */ /* 0x000ee80000300a00 */
[----:B------:R-:W4:Y:S04]  /*4acb0*/  LDL.LU R22, [R1+0x23e0] ;  /* 0x0023e00001167983 */ /* 0x000f280000300800 */
[----:B------:R-:W4:Y:S01]  /*4acc0*/  LDL.LU R23, [R1+0x23dc] ;  /* 0x0023dc0001177983 */ /* 0x000f220000300800 */
[----:B---3--:R-:W-:-:S15]  /*4acd0*/  HMMA.16816.F32 R16, R12, R20, R16 ;  /* 0x000000140c10723c */ /* 0x008fde0000001810 */
[----:B------:R-:W-:-:S04]  /*4ace0*/  NOP ;  /* 0x0000000000007918 */ /* 0x000fc80000000000 */
        /* <DEDUP_REMOVED lines=9> */
[----:B------:R-:W2:Y:S02]  /*4ad80*/  LDL.LU.64 R8, [R1+0x7910] ;  /* 0x0079100001087983 */ /* 0x000ea40000300a00 */
[----:B--2---:R-:W-:Y:S02]  /*4ad90*/  HMMA.16816.F32 R16, R12, R16, R8 ;  /* 0x000000100c10723c */ /* 0x004fe40000001808 */
[----:B------:R-:W2:Y:S04]  /*4ada0*/  LDL.LU.64 R10, [R1+0x7908] ;  /* 0x00790800010a7983 */ /* 0x000ea80000300a00 */
[----:B------:R-:W3:-:S13]  /*4adb0*/  LDL.LU.64 R8, [R1+0x7900] ;  /* 0x0079000001087983 */ /* 0x000eda0000300a00 */
[----:B------:R0:W-:Y:S04]  /*4adc0*/  STL.64 [R1+0x370], R16 ;  /* 0x0003701001007387 */ /* 0x0001e80000100a00 */
[----:B------:R1:W-:Y:S04]  /*4add0*/  STL.64 [R1+0x378], R18 ;  /* 0x0003781201007387 */ /* 0x0003e80000100a00 */
[----:B0-----:R-:W3:Y:S04]  /*4ade0*/  LDL.LU.64 R16, [R1+0x190] ;  /* 0x0001900001107983 */ /* 0x001ee80000300a00 */
[----:B-1----:R-:W3:Y:S01]  /*4adf0*/  LDL.LU.64 R18, [R1+0x198] ;  /* 0x0001980001127983 */ /* 0x002ee20000300a00 */
[----:B--2---:R-:W-:-:S15]  /*4ae00*/  HMMA.16816.F32 R4, R12, R10, R4 ;  /* 0x0000000a0c04723c */ /* 0x004fde0000001804 */
[----:B------:R-:W-:-:S04]  /*4ae10*/  NOP ;  /* 0x0000000000007918 */ /* 0x000fc80000000000 */
[----:B------:R-:W-:Y:S04]  /*4ae20*/  STL.64 [R1+0x350], R4 ;  /* 0x0003500401007387 */ /* 0x000fe80000100a00 */
[----:B------:R0:W-:Y:S04]  /*4ae30*/  STL.64 [R1+0x358], R6 ;  /* 0x0003580601007387 */ /* 0x0001e80000100a00 */
[----:B0-----:R-:W3:Y:S04]  /*4ae40*/  LDL.LU.64 R6, [R1+0x78f8] ;  /* 0x0078f80001067983 */ /* 0x001ee80000300a00 */
[----:B------:R-:W3:Y:S02]  /*4ae50*/  LDL.LU.64 R4, [R1+0x78f0] ;  /* 0x0078f00001047983 */ /* 0x000ee40000300a00 */
[----:B---3--:R-:W-:Y:S02]  /*4ae60*/  HMMA.16816.F32 R8, R12, R8, R4 ;  /* 0x000000080c08723c */ /* 0x008fe40000001804 */
        /* <DEDUP_REMOVED lines=10> */
[----:B0-----:R-:W2:Y:S04]  /*4af10*/  LDL.LU.64 R26, [R1+0x78d8] ;  /* 0x0078d800011a7983 */ /* 0x001ea80000300a00 */
[----:B------:R-:W2:Y:S01]  /*4af20*/  LDL.LU.64 R24, [R1+0x78d0] ;  /* 0x0078d00001187983 */ /* 0x000ea20000300a00 */
[C---:B---3--:R-:W-:Y:S08]  /*4af30*/  HMMA.16816.F32 R4, R12.reuse, R4, R8 ;  /* 0x000000040c04723c */ /* 0x048ff00000001808 */
[----:B------:R-:W-:-:S15]  /*4af40*/  HMMA.16816.F32 R8, R12, R2, R16 ;  /* 0x000000020c08723c */ /* 0x000fde0000001810 */
[----:B------:R-:W-:-:S04]  /*4af50*/  NOP ;  /* 0x0000000000007918 */ /* 0x000fc80000000000 */
[----:B------:R-:W-:Y:S01]  /*4af60*/  IMAD.MOV.U32 R0, RZ, RZ, R11 ;  /* 0x000000ffff007224 */ /* 0x000fe200078e000b */
[----:B------:R0:W-:Y:S04]  /*4af70*/  STL.64 [R1+0x190], R8 ;  /* 0x0001900801007387 */ /* 0x0001e80000100a00 */
[----:B------:R-:W-:Y:S04]  /*4af80*/  STL.64 [R1+0x1b0], R4 ;  /* 0x0001b00401007387 */ /* 0x000fe80000100a00 */
[----:B------:R-:W-:Y:S04]  /*4af90*/  STL.64 [R1+0x1b8], R6 ;  /* 0x0001b80601007387 */ /* 0x000fe80000100a00 */
[----:B------:R1:W-:Y:S04]  /*4afa0*/  STL [R1+0x198], R10 ;  /* 0x0001980a01007387 */ /* 0x0003e80000100800 */
[----:B------:R-:W-:Y:S01]  /*4afb0*/  STL [R1+0x57a8], R0 ;  /* 0x0057a80001007387 */ /* 0x000fe20000100800 */
[----:B--2---:R-:W-:-:S02]  /*4afc0*/  IMAD R13, R25, 0x100, R24 ;  /* 0x00000100190d7824 */ /* 0x004fc400078e0218 */
[----:B------:R-:W-:Y:S01]  /*4afd0*/  IMAD R14, R27, 0x100, R26 ;  /* 0x000001001b0e7824 */ /* 0x000fe200078e021a */
[----:B------:R-:W2:Y:S04]  /*4afe0*/  LDL.LU R24, [R1+0x270] ;  /* 0x0002700001187983 */ /* 0x000ea80000300800 */
[----:B------:R-:W2:Y:S04]  /*4aff0*/  LDL.LU R25, [R1+0x274] ;  /* 0x0002740001197983 */ /* 0x000ea80000300800 */
[----:B------:R-:W3:Y:S04]  /*4b000*/  LDL.LU R26, [R1+0x278] ;  /* 0x00027800011a7983 */ /* 0x000ee80000300800 */
[----:B------:R-:W3:Y:S01]  /*4b010*/  LDL.LU R27, [R1+0x27c] ;  /* 0x00027c00011b7983 */ /* 0x000ee20000300800 */
[----:B----4-:R-:W-:-:S03]  /*4b020*/  IMAD R12, R23, 0x100, R22 ;  /* 0x00000100170c7824 */ /* 0x010fc600078e0216 */
[----:B---3--:R-:W-:Y:S04]  /*4b030*/  STL.64 [R1+0x7838], R26 ;  /* 0x0078381a01007387 */ /* 0x008fe80000100a00 */
[----:B--2---:R2:W-:Y:S04]  /*4b040*/  STL.64 [R1+0x7830], R24 ;  /* 0x0078301801007387 */ /* 0x0045e80000100a00 */
[----:B------:R-:W3:Y:S04]  /*4b050*/  LDL.LU R20, [R1+0x260] ;  /* 0x0002600001147983 */ /* 0x000ee80000300800 */
[----:B------:R-:W3:Y:S04]  /*4b060*/  LDL.LU R21, [R1+0x264] ;  /* 0x0002640001157983 */ /* 0x000ee80000300800 */
[----:B------:R-:W4:Y:S04]  /*4b070*/  LDL.LU R22, [R1+0x268] ;  /* 0x0002680001167983 */ /* 0x000f280000300800 */
[----:B------:R-:W4:Y:S04]  /*4b080*/  LDL.LU R23, [R1+0x26c] ;  /* 0x00026c0001177983 */ /* 0x000f280000300800 */
[----:B----4-:R-:W-:Y:S04]  /*4b090*/  STL.64 [R1+0x7848], R22 ;  /* 0x0078481601007387 */ /* 0x010fe80000100a00 */
[----:B---3--:R-:W-:Y:S04]  /*4b0a0*/  STL.64 [R1+0x7840], R20 ;  /* 0x0078401401007387 */ /* 0x008fe80000100a00 */
[----:B0-----:R-:W3:Y:S04]  /*4b0b0*/  LDL.LU R8, [R1+0x250] ;  /* 0x0002500001087983 */ /* 0x001ee80000300800 */
[----:B------:R-:W3:Y:S04]  /*4b0c0*/  LDL.LU R9, [R1+0x254] ;  /* 0x0002540001097983 */ /* 0x000ee80000300800 */
[----:B-1----:R-:W4:Y:S04]  /*4b0d0*/  LDL.LU R10, [R1+0x258] ;  /* 0x00025800010a7983 */ /* 0x002f280000300800 */
[----:B------:R-:W4:Y:S04]  /*4b0e0*/  LDL.LU R11, [R1+0x25c] ;  /* 0x00025c00010b7983 */ /* 0x000f280000300800 */
[----:B----4-:R-:W-:Y:S04]  /*4b0f0*/  STL.64 [R1+0x7858], R10 ;  /* 0x0078580a01007387 */ /* 0x010fe80000100a00 */
[----:B---3--:R-:W-:Y:S04]  /*4b100*/  STL.64 [R1+0x7850], R8 ;  /* 0x0078500801007387 */ /* 0x008fe80000100a00 */
[----:B--2---:R-:W2:Y:S04]  /*4b110*/  LDL.LU R24, [R1+0x240] ;  /* 0x0002400001187983 */ /* 0x004ea80000300800 */
[----:B------:R-:W2:Y:S04]  /*4b120*/  LDL.LU R25, [R1+0x244] ;  /* 0x0002440001197983 */ /* 0x000ea80000300800 */
[----:B------:R-:W3:Y:S04]  /*4b130*/  LDL.LU R26, [R1+0x248] ;  /* 0x00024800011a7983 */ /* 0x000ee80000300800 */
[----:B------:R-:W3:Y:S04]  /*4b140*/  LDL.LU R27, [R1+0x24c] ;  /* 0x00024c00011b7983 */ /* 0x000ee80000300800 */
[----:B---3--:R-:W-:Y:S04]  /*4b150*/  STL.64 [R1+0x7868], R26 ;  /* 0x0078681a01007387 */ /* 0x008fe80000100a00 */
[----:B--2---:R0:W-:Y:S04]  /*4b160*/  STL.64 [R1+0x7860], R24 ;  /* 0x0078601801007387 */ /* 0x0041e80000100a00 */
[----:B0-----:R-:W2:Y:S04]  /*4b170*/  LDL.LU R24, [R1+0x220] ;  /* 0x0002200001187983 */ /* 0x001ea80000300800 */
        /* <DEDUP_REMOVED lines=15> */
[----:B------:R-:W4:Y:S04]  /*4b270*/  LDL.LU R8, [R1+0xd0] ;  /* 0x0000d00001087983 */ /* 0x000f280000300800 */
[----:B---3--:R0:W-:Y:S04]  /*4b280*/  STL.64 [R1+0x7898], R26 ;  /* 0x0078981a01007387 */ /* 0x0081e80000100a00 */
[----:B0-----:R-:W3:Y:S04]  /*4b290*/  LDL.LU R26, [R1+0xc8] ;  /* 0x0000c800011a7983 */ /* 0x001ee80000300800 */
[----:B------:R-:W3:Y:S04]  /*4b2a0*/  LDL.LU R27, [R1+0xcc] ;  /* 0x0000cc00011b7983 */ /* 0x000ee80000300800 */
[----:B--2---:R0:W-:Y:S04]  /*4b2b0*/  STL.64 [R1+0x7890], R24 ;  /* 0x0078901801007387 */ /* 0x0041e80000100a00 */
[----:B0-----:R-:W2:Y:S04]  /*4b2c0*/  LDL.LU R24, [R1+0xc0] ;  /* 0x0000c00001187983 */ /* 0x001ea80000300800 */
[----:B------:R-:W2:Y:S04]  /*4b2d0*/  LDL.LU R25, [R1+0xc4] ;  /* 0x0000c40001197983 */ /* 0x000ea80000300800 */
[----:B------:R-:W4:Y:S04]  /*4b2e0*/  LDL.LU R9, [R1+0xd4] ;  /* 0x0000d40001097983 */ /* 0x000f280000300800 */
[----:B------:R-:W2:Y:S04]  /*4b2f0*/  LDL.LU R10, [R1+0xd8] ;  /* 0x0000d800010a7983 */ /* 0x000ea80000300800 */
[----:B------:R-:W2:Y:S04]  /*4b300*/  LDL.LU R11, [R1+0xdc] ;  /* 0x0000dc00010b7983 */ /* 0x000ea80000300800 */
[----:B--2---:R-:W-:Y:S04]  /*4b310*/  STL.64 [R1+0x78b8], R10 ;  /* 0x0078b80a01007387 */ /* 0x004fe80000100a00 */
[----:B----4-:R-:W-:Y:S04]  /*4b320*/  STL.64 [R1+0x78b0], R8 ;  /* 0x0078b00801007387 */ /* 0x010fe80000100a00 */
[----:B------:R-:W2:Y:S04]  /*4b330*/  LDL.LU R0, [R1+0xe0] ;  /* 0x0000e00001007983 */ /* 0x000ea80000300800 */
        /* <DEDUP_REMOVED lines=8> */
[----:B--2---:R-:W-:Y:S04]  /*4b3c0*/  STL.64 [R1+0x78a8], R22 ;  /* 0x0078a81601007387 */ /* 0x004fe80000100a00 */
[----:B------:R0:W-:Y:S04]  /*4b3d0*/  STL.64 [R1+0x78a0], R20 ;  /* 0x0078a01401007387 */ /* 0x0001e80000100a00 */
[----:B0-----:R-:W2:Y:S04]  /*4b3e0*/  LDL.LU R20, [R1+0x1e0] ;  /* 0x0001e00001147983 */ /* 0x001ea80000300800 */
[----:B------:R-:W2:Y:S04]  /*4b3f0*/  LDL.LU R21, [R1+0x1e4] ;  /* 0x0001e40001157983 */ /* 0x000ea80000300800 */
[----:B------:R-:W2:Y:S04]  /*4b400*/  LDL.LU R22, [R1+0x1e8] ;  /* 0x0001e80001167983 */ /* 0x000ea80000300800 */
[----:B------:R-:W2:Y:S01]  /*4b410*/  LDL.LU R23, [R1+0x1ec] ;  /* 0x0001ec0001177983 */ /* 0x000ea20000300800 */
[----:B------:R-:W-:Y:S01]  /*4b420*/  IMAD R15, R29, 0x100, R28 ;  /* 0x000001001d0f7824 */ /* 0x000fe200078e021c */
[----:B------:R-:W-:-:S02]  /*4b430*/  F2FP.F16.E5M2.UNPACK_B R12, R12 ;  /* 0x0000000cff0c723e */ /* 0x000fc400020004ff */
[----:B--2---:R-:W-:Y:S04]  /*4b440*/  STL.64 [R1+0x78c8], R22 ;  /* 0x0078c81601007387 */ /* 0x004fe80000100a00 */
[----:B------:R0:W-:Y:S04]  /*4b450*/  STL.64 [R1+0x78c0], R20 ;  /* 0x0078c01401007387 */ /* 0x0001e80000100a00 */
[----:B0-----:R-:W2:Y:S04]  /*4b460*/  LDL.LU R20, [R1+0x1d0] ;  /* 0x0001d00001147983 */ /* 0x001ea80000300800 */
[----:B------:R-:W2:Y:S04]  /*4b470*/  LDL.LU R21, [R1+0x1d4] ;  /* 0x0001d40001157983 */ /* 0x000ea80000300800 */
[----:B------:R-:W2:Y:S04]  /*4b480*/  LDL.LU R22, [R1+0x1d8] ;  /* 0x0001d80001167983 */ /* 0x000ea80000300800 */
[----:B------:R-:W2:Y:S04]  /*4b490*/  LDL.LU R23, [R1+0x1dc] ;  /* 0x0001dc0001177983 */ /* 0x000ea80000300800 */
[----:B------:R-:W3:Y:S04]  /*4b4a0*/  LDL.LU R6, [R1+0xf4] ;  /* 0x0000f40001067983 */ /* 0x000ee80000300800 */
[----:B------:R-:W4:Y:S04]  /*4b4b0*/  LDL.LU R7, [R1+0xf8] ;  /* 0x0000f80001077983 */ /* 0x000f280000300800 */
[----:B------:R-:W4:Y:S01]  /*4b4c0*/  LDL.LU R16, [R1+0xfc] ;  /* 0x0000fc0001107983 */ /* 0x000f220000300800 */
[----:B------:R-:W-:-:S02]  /*4b4d0*/  F2FP.F16.E5M2.UNPACK_B R13, R13 ;  /* 0x0000000dff0d723e */ /* 0x000fc400020004ff */
[----:B------:R-:W-:Y:S02]  /*4b4e0*/  F2FP.F16.E5M2.UNPACK_B R14, R14 ;  /* 0x0000000eff0e723e */ /* 0x000fe400020004ff */
[----:B------:R-:W-:Y:S02]  /*4b4f0*/  F2FP.F16.E5M2.UNPACK_B R15, R15 ;  /* 0x0000000fff0f723e */ /* 0x000fe400020004ff */
[----:B------:R-:W-:Y:S02]  /*4b500*/  F2FP.F16.E5M2.UNPACK_B R8, R24.H1 ;  /* 0x00000018ff08723e */ /* 0x000fe400030004ff */
[----:B------:R-:W-:Y:S01]  /*4b510*/  F2FP.F16.E5M2.UNPACK_B R9, R25.H1 ;  /* 0x00000019ff09723e */ /* 0x000fe200030004ff */
[----:B------:R-:W4:Y:S04]  /*4b520*/  LDL.LU R17, [R1+0x100] ;  /* 0x0001000001117983 */ /* 0x000f280000300800 */
[----:B------:R-:W4:Y:S04]  /*4b530*/  LDL.LU R18, [R1+0x104] ;  /* 0x0001040001127983 */ /* 0x000f280000300800 */
[----:B------:R-:W4:Y:S04]  /*4b540*/  LDL.LU R19, [R1+0x108] ;  /* 0x0001080001137983 */ /* 0x000f280000300800 */
[----:B------:R-:W4:Y:S04]  /*4b550*/  LDL.LU R28, [R1+0x10c] ;  /* 0x00010c00011c7983 */ /* 0x000f280000300800 */
[----:B------:R-:W4:Y:S04]  /*4b560*/  LDL.LU R29, [R1+0x110] ;  /* 0x00011000011d7983 */ /* 0x000f280000300800 */
[----:B------:R2:W-:Y:S02]  /*4b570*/  STL.64 [R1+0x98], R8 ;  /* 0x0000980801007387 */ /* 0x0005e40000100a00 */
[----:B--2---:R-:W-:Y:S02]  /*4b580*/  HMMA.16816.F32 R8, R12, R8, R20 ;  /* 0x000000080c08723c */ /* 0x004fe40000001814 */
[----:B------:R-:W2:Y:S04]  /*4b590*/  LDL.LU.64 R22, [R1+0x78c8] ;  /* 0x0078c80001167983 */ /* 0x000ea80000300a00 */
[----:B------:R-:W2:Y:S01]  /*4b5a0*/  LDL.LU.64 R20, [R1+0x78c0] ;  /* 0x0078c00001147983 */ /* 0x000ea20000300a00 */
[----:B---3--:R-:W-:-:S02]  /*4b5b0*/  F2FP.F16.E5M2.UNPACK_B R24, R26.H1 ;  /* 0x0000001aff18723e */ /* 0x008fc400030004ff */
[----:B------:R-:W-:-:S10]  /*4b5c0*/  F2FP.F16.E5M2.UNPACK_B R25, R27.H1 ;  /* 0x0000001bff19723e */ /* 0x000fd400030004ff */
[----:B------:R-:W-:Y:S04]  /*4b5d0*/  STL.64 [R1+0x1d0], R8 ;  /* 0x0001d00801007387 */ /* 0x000fe80000100a00 */
[----:B------:R0:W-:Y:S04]  /*4b5e0*/  STL.64 [R1+0x1d8], R10 ;  /* 0x0001d80a01007387 */ /* 0x0001e80000100a00 */
[----:B0-----:R-:W3:Y:S04]  /*4b5f0*/  LDL.LU.64 R10, [R1+0x78b8] ;  /* 0x0078b800010a7983 */ /* 0x001ee80000300a00 */
[----:B------:R-:W3:Y:S04]  /*4b600*/  LDL.LU.64 R8, [R1+0x78b0] ;  /* 0x0078b00001087983 */ /* 0x000ee80000300a00 */
[----:B------:R2:W-:Y:S02]  /*4b610*/  STL.64 [R1+0x90], R24 ;  /* 0x0000901801007387 */ /* 0x0005e40000100a00 */
[----:B--2---:R-:W-:Y:S02]  /*4b620*/  HMMA.16816.F32 R24, R12, R24, R20 ;  /* 0x000000180c18723c */ /* 0x004fe40000001814 */
[----:B------:R-:W2:Y:S04]  /*4b630*/  LDL.LU.64 R22, [R1+0x78a8] ;  /* 0x0078a80001167983 */ /* 0x000ea80000300a00 */
[----:B------:R-:W2:-:S13]  /*4b640*/  LDL.LU.64 R20, [R1+0x78a0] ;  /* 0x0078a00001147983 */ /* 0x000e9a0000300a00 */
[----:B------:R-:W-:Y:S04]  /*4b650*/  STL.64 [R1+0x1e0], R24 ;  /* 0x0001e01801007387 */ /* 0x000fe80000100a00 */
[----:B------:R0:W-:Y:S04]  /*4b660*/  STL.64 [R1+0x1e8], R26 ;  /* 0x0001e81a01007387 */ /* 0x0001e80000100a00 */
[----:B0-----:R-:W2:Y:S04]  /*4b670*/  LDL.LU.64 R26, [R1+0x7898] ;  /* 0x00789800011a7983 */ /* 0x001ea80000300a00 */
[----:B------:R-:W2:Y:S01]  /*4b680*/  LDL.LU.64 R24, [R1+0x7890] ;  /* 0x0078900001187983 */ /* 0x000ea20000300a00 */
[----:B---3--:R-:W-:-:S02]  /*4b690*/  F2FP.F16.E5M2.UNPACK_B R8, R8.H1 ;  /* 0x00000008ff08723e */ /* 0x008fc400030004ff */
[----:B------:R-:W-:-:S05]  /*4b6a0*/  F2FP.F16.E5M2.UNPACK_B R9, R9.H1 ;  /* 0x00000009ff09723e */ /* 0x000fca00030004ff */
[----:B------:R-:W-:Y:S02]  /*4b6b0*/  STL.64 [R1+0x88], R8 ;  /* 0x0000880801007387 */ /* 0x000fe40000100a00 */
[----:B--2---:R-:W-:-:S15]  /*4b6c0*/  HMMA.16816.F32 R24, R12, R8, R24 ;  /* 0x000000080c18723c */ /* 0x004fde0000001818 */
[----:B------:R-:W-:-:S04]  /*4b6d0*/  NOP ;  /* 0x0000000000007918 */ /* 0x000fc80000000000 */
[----:B------:R-:W-:Y:S04]  /*4b6e0*/  STL.64 [R1+0x200], R24 ;  /* 0x0002001801007387 */ /* 0x000fe80000100a00 */
[----:B------:R0:W-:Y:S04]  /*4b6f0*/  STL.64 [R1+0x208], R26 ;  /* 0x0002081a01007387 */ /* 0x0001e80000100a00 */
[----:B0-----:R-:W2:Y:S04]  /*4b700*/  LDL.LU.64 R26, [R1+0x7888] ;  /* 0x00788800011a7983 */ /* 0x001ea80000300a00 */
[----:B------:R-:W2:Y:S01]  /*4b710*/  LDL.LU.64 R24, [R1+0x7880] ;  /* 0x0078800001187983 */ /* 0x000ea20000300a00 */
[----:B------:R-:W-:-:S02]  /*4b720*/  F2FP.F16.E5M2.UNPACK_B R10, R10.H1 ;  /* 0x0000000aff0a723e */ /* 0x000fc400030004ff */
        /* <DEDUP_REMOVED lines=9> */
[----:B----4-:R-:W-:-:S05]  /*4b7c0*/  F2FP.F16.E5M2.UNPACK_B R9, R2.H1 ;  /* 0x00000002ff09723e */ /* 0x010fca00030004ff */
[----:B------:R2:W-:Y:S01]  /*4b7d0*/  STL.64 [R1+0x78], R8 ;  /* 0x0000780801007387 */ /* 0x0005e20000100a00 */
[----:B------:R-:W-:Y:S02]  /*4b7e0*/  F2FP.F16.E5M2.UNPACK_B R2, R3.H1 ;  /* 0x00000003ff02723e */ /* 0x000fe400030004ff */
[----:B------:R-:W-:-:S07]  /*4b7f0*/  F2FP.F16.E5M2.UNPACK_B R3, R4.H1 ;  /* 0x00000004ff03723e */ /* 0x000fce00030004ff */
[C---:B------:R-:W-:Y:S08]  /*4b800*/  HMMA.16816.F32 R20, R12.reuse, R2, R20 ;  /* 0x000000020c14723c */ /* 0x040ff00000001814 */
[----:B--2---:R-:W-:Y:S01]  /*4b810*/  HMMA.16816.F32 R8, R12, R8, R24 ;  /* 0x000000080c08723c */ /* 0x004fe20000001818 */
[----:B------:R-:W2:Y:S04]  /*4b820*/  LDL.LU.64 R26, [R1+0x7868] ;  /* 0x00786800011a7983 */ /* 0x000ea80000300a00 */
[----:B------:R-:W2:-:S14]  /*4b830*/  LDL.LU.64 R24, [R1+0x7860] ;  /* 0x0078600001187983 */ /* 0x000e9c0000300a00 */
[----:B------:R-:W-:Y:S04]  /*4b840*/  STL.64 [R1+0x220], R8 ;  /* 0x0002200801007387 */ /* 0x000fe80000100a00 */
[----:B------:R0:W-:Y:S04]  /*4b850*/  STL.64 [R1+0x228], R10 ;  /* 0x0002280a01007387 */ /* 0x0001e80000100a00 */
[----:B0-----:R-:W3:Y:S04]  /*4b860*/  LDL.LU.64 R10, [R1+0x7858] ;  /* 0x00785800010a7983 */ /* 0x001ee80000300a00 */
[----:B------:R-:W3:Y:S04]  /*4b870*/  LDL.LU.64 R8, [R1+0x7850] ;  /* 0x0078500001087983 */ /* 0x000ee80000300a00 */
[----:B------:R-:W-:Y:S04]  /*4b880*/  STL.64 [R1+0x70], R2 ;  /* 0x0000700201007387 */ /* 0x000fe80000100a00 */
[----:B------:R-:W-:Y:S04]  /*4b890*/  STL.64 [R1+0x230], R20 ;  /* 0x0002301401007387 */ /* 0x000fe80000100a00 */
[----:B------:R0:W-:Y:S04]  /*4b8a0*/  STL.64 [R1+0x238], R22 ;  /* 0x0002381601007387 */ /* 0x0001e80000100a00 */
[----:B0-----:R-:W4:Y:S04]  /*4b8b0*/  LDL.LU.64 R22, [R1+0x7848] ;  /* 0x0078480001167983 */ /* 0x001f280000300a00 */
[----:B------:R-:W4:Y:S01]  /*4b8c0*/  LDL.LU.64 R20, [R1+0x7840] ;  /* 0x0078400001147983 */ /* 0x000f220000300a00 */
[----:B------:R-:W-:-:S02]  /*4b8d0*/  F2FP.F16.E5M2.UNPACK_B R4, R5.H1 ;  /* 0x00000005ff04723e */ /* 0x000fc400030004ff */
[----:B------:R-:W-:Y:S02]  /*4b8e0*/  F2FP.F16.E5M2.UNPACK_B R5, R6.H1 ;  /* 0x00000006ff05723e */ /* 0x000fe400030004ff */
[----:B------:R-:W-:-:S03]  /*4b8f0*/  F2FP.F16.E5M2.UNPACK_B R2, R7.H1 ;  /* 0x00000007ff02723e */ /* 0x000fc600030004ff */
[----:B------:R2:W-:Y:S02]  /*4b900*/  STL.64 [R1+0x68], R4 ;  /* 0x0000680401007387 */ /* 0x0005e40000100a00 */
[----:B--2---:R-:W-:Y:S02]  /*4b910*/  HMMA.16816.F32 R4, R12, R4, R24 ;  /* 0x000000040c04723c */ /* 0x004fe40000001818 */
[----:B------:R-:W2:Y:S04]  /*4b920*/  LDL.LU.64 R26, [R1+0x7838] ;  /* 0x00783800011a7983 */ /* 0x000ea80000300a00 */
[----:B------:R-:W2:Y:S01]  /*4b930*/  LDL.LU.64 R24, [R1+0x7830] ;  /* 0x0078300001187983 */ /* 0x000ea20000300a00 */
[----:B------:R-:W-:-:S07]  /*4b940*/  F2FP.F16.E5M2.UNPACK_B R3, R16.H1 ;  /* 0x00000010ff03723e */ /* 0x000fce00030004ff */
[----:B---3--:R-:W-:Y:S05]  /*4b950*/  HMMA.16816.F32 R8, R12, R2, R8 ;  /* 0x000000020c08723c */ /* 0x008fea0000001808 */
[----:B------:R0:W-:Y:S04]  /*4b960*/  STL.64 [R1+0x240], R4 ;  /* 0x0002400401007387 */ /* 0x0001e80000100a00 */
[----:B------:R-:W-:Y:S04]  /*4b970*/  STL.64 [R1+0x248], R6 ;  /* 0x0002480601007387 */ /* 0x000fe80000100a00 */
[----:B------:R-:W-:Y:S01]  /*4b980*/  STL.64 [R1+0x60], R2 ;  /* 0x0000600201007387 */ /* 0x000fe20000100a00 */
[----:B0-----:R-:W-:-:S02]  /*4b990*/  F2FP.F16.E5M2.UNPACK_B R4, R17.H1 ;  /* 0x00000011ff04723e */ /* 0x001fc400030004ff */
[----:B------:R-:W-:-:S03]  /*4b9a0*/  F2FP.F16.E5M2.UNPACK_B R5, R18.H1 ;  /* 0x00000012ff05723e */ /* 0x000fc600030004ff */
[----:B------:R-:W-:Y:S04]  /*4b9b0*/  STL.64 [R1+0x250], R8 ;  /* 0x0002500801007387 */ /* 0x000fe80000100a00 */
[----:B------:R-:W-:Y:S04]  /*4b9c0*/  STL.64 [R1+0x258], R10 ;  /* 0x0002580a01007387 */ /* 0x000fe80000100a00 */
[----:B------:R4:W-:Y:S02]  /*4b9d0*/  STL.64 [R1+0x58], R4 ;  /* 0x0000580401007387 */ /* 0x0009e40000100a00 */
[----:B----4-:R-:W-:Y:S01]  /*4b9e0*/  HMMA.16816.F32 R4, R12, R4, R20 ;  /* 0x000000040c04723c */ /* 0x010fe20000001814 */
[----:B------:R-:W-:-:S02]  /*4b9f0*/  F2FP.F16.E5M2.UNPACK_B R2, R19.H1 ;  /* 0x00000013ff02723e */ /* 0x000fc400030004ff */
[----:B------:R-:W-:-:S15]  /*4ba00*/  F2FP.F16.E5M2.UNPACK_B R3, R28.H1 ;  /* 0x0000001cff03723e */ /* 0x000fde00030004ff */
[----:B------:R-:W-:Y:S01]  /*4ba10*/  NOP ;  /* 0x0000000000007918 */ /* 0x000fe20000000000 */
[----:B------:R-:W-:Y:S04]  /*4ba20*/  STL.64 [R1+0x260], R4 ;  /* 0x0002600401007387 */ /* 0x000fe80000100a00 */
[----:B------:R2:W-:Y:S01]  /*4ba30*/  STL.64 [R1+0x268], R6 ;  /* 0x0002680601007387 */ /* 0x0005e20000100a00 */
[----:B------:R-:W-:-:S03]  /*4ba40*/  F2FP.F16.E5M2.UNPACK_B R16, R29.H1 ;  /* 0x0000001dff10723e */ /* 0x000fc600030004ff */
[----:B------:R-:W-:Y:S04]  /*4ba50*/  STL.64 [R1+0x50], R2 ;  /* 0x0000500201007387 */ /* 0x000fe80000100a00 */
[----:B------:R-:W3:Y:S01]  /*4ba60*/  LDL.LU R20, [R1+0x300] ;  /* 0x0003000001147983 */ /* 0x000ee20000300800 */
[----:B--2---:R-:W-:-:S15]  /*4ba70*/  HMMA.16816.F32 R4, R12, R2, R24 ;  /* 0x000000020c04723c */ /* 0x004fde0000001818 */
[----:B------:R-:W-:-:S04]  /*4ba80*/  NOP ;  /* 0x0000000000007918 */ /* 0x000fc80000000000 */
[----:B------:R-:W-:Y:S04]  /*4ba90*/  STL.64 [R1+0x270], R4 ;  /* 0x0002700401007387 */ /* 0x000fe80000100a00 */
[----:B------:R-:W-:Y:S04]  /*4baa0*/  STL.64 [R1+0x278], R6 ;  /* 0x0002780601007387 */ /* 0x000fe80000100a00 */
[----:B------:R-:W3:Y:S04]  /*4bab0*/  LDL.LU R21, [R1+0x304] ;  /* 0x0003040001157983 */ /* 0x000ee80000300800 */
[----:B------:R-:W-:Y:S04]  /*4bac0*/  STL [R1+0x48], R16 ;  /* 0x0000481001007387 */ /* 0x000fe80000100800 */
[----:B------:R-:W2:Y:S04]  /*4bad0*/  LDL.LU R22, [R1+0x308] ;  /* 0x0003080001167983 */ /* 0x000ea80000300800 */
[----:B------:R-:W2:Y:S04]  /*4bae0*/  LDL.LU R23, [R1+0x30c] ;  /* 0x00030c0001177983 */ /* 0x000ea80000300800 */
[----:B--2---:R-:W-:Y:S04]  /*4baf0*/  STL.64 [R1+0x7798], R22 ;  /* 0x0077981601007387 */ /* 0x004fe80000100a00 */
[----:B---3--:R-:W-:Y:S04]  /*4bb00*/  STL.64 [R1+0x7790], R20 ;  /* 0x0077901401007387 */ /* 0x008fe80000100a00 */
[----:B------:R-:W2:Y:S04]  /*4bb10*/  LDL.LU R8, [R1+0x2f0] ;  /* 0x0002f00001087983 */ /* 0x000ea80000300800 */
        /* <DEDUP_REMOVED lines=10> */
[----:B------:R-:W4:Y:S04]  /*4bbc0*/  LDL.LU R3, [R1+0x138] ;  /* 0x0001380001037983 */ /* 0x000f280000300800 */
[----:B---3--:R-:W-:Y:S04]  /*4bbd0*/  STL.64 [R1+0x77b8], R10 ;  /* 0x0077b80a01007387 */ /* 0x008fe80000100a00 */
[----:B--2---:R-:W-:Y:S04]  /*4bbe0*/  STL.64 [R1+0x77b0], R8 ;  /* 0x0077b00801007387 */ /* 0x004fe80000100a00 */
        /* <DEDUP_REMOVED lines=10> */
[----:B------:R-:W2:Y:S04]  /*4bc90*/  LDL.LU R11, [R1+0x12c] ;  /* 0x00012c00010b7983 */ /* 0x000ea80000300800 */
[----:B--2---:R0:W-:Y:S04]  /*4bca0*/  STL [R1+0x77f0], R11 ;  /* 0x0077f00b01007387 */ /* 0x0041e80000100800 */
[----:B------:R-:W2:Y:S04]  /*4bcb0*/  LDL.LU R8, [R1+0x2a0] ;  /* 0x0002a00001087983 */ /* 0x000ea80000300800 */
[----:B------:R-:W2:Y:S04]  /*4bcc0*/  LDL.LU R9, [R1+0x2a4] ;  /* 0x0002a40001097983 */ /* 0x000ea80000300800 */
[----:B------:R-:W2:Y:S04]  /*4bcd0*/  LDL.LU R10, [R1+0x2a8] ;  /* 0x0002a800010a7983 */ /* 0x000ea80000300800 */
[----:B0-----:R-:W2:Y:S04]  /*4bce0*/  LDL.LU R11, [R1+0x2ac] ;  /* 0x0002ac00010b7983 */ /* 0x001ea80000300800 */
[----:B--2---:R0:W-:Y:S04]  /*4bcf0*/  STL.64 [R1+0x7800], R10 ;  /* 0x0078000a01007387 */ /* 0x0041e80000100a00 */
[----:B0-----:R-:W2:Y:S04]  /*4bd00*/  LDL.LU R10, [R1+0x11c] ;  /* 0x00011c00010a7983 */ /* 0x001ea80000300800 */
[----:B------:R-:W2:Y:S04]  /*4bd10*/  LDL.LU R11, [R1+0x120] ;  /* 0x00012000010b7983 */ /* 0x000ea80000300800 */
[----:B------:R-:W-:Y:S04]  /*4bd20*/  STL.64 [R1+0x77f8], R8 ;  /* 0x0077f80801007387 */ /* 0x000fe80000100a00 */
[----:B------:R-:W2:Y:S04]  /*4bd30*/  LDL.LU R0, [R1+0x130] ;  /* 0x0001300001007983 */ /* 0x000ea80000300800 */
[----:B---3--:R0:W-:Y:S04]  /*4bd40*/  STL.64 [R1+0x77d8], R6 ;  /* 0x0077d80601007387 */ /* 0x0081e80000100a00 */
[----:B0-----:R-:W3:Y:S04]  /*4bd50*/  LDL.LU R7, [R1+0x124] ;  /* 0x0001240001077983 */ /* 0x001ee80000300800 */
[----:B------:R0:W-:Y:S04]  /*4bd60*/  STL.64 [R1+0x77d0], R4 ;  /* 0x0077d00401007387 */ /* 0x0001e80000100a00 */
[----:B0-----:R-:W2:Y:S04]  /*4bd70*/  LDL.LU R5, [R1+0x128] ;  /* 0x0001280001057983 */ /* 0x001ea80000300800 */
[----:B---3--:R-:W-:Y:S04]  /*4bd80*/  STL [R1+0x781c], R7 ;  /* 0x00781c0701007387 */ /* 0x008fe80000100800 */
[----:B------:R-:W3:Y:S04]  /*4bd90*/  LDL.LU R8, [R1+0x114] ;  /* 0x0001140001087983 */ /* 0x000ee80000300800 */
[----:B------:R-:W3:Y:S04]  /*4bda0*/  LDL.LU R9, [R1+0x118] ;  /* 0x0001180001097983 */ /* 0x000ee80000300800 */
[----:B--2---:R-:W-:Y:S04]  /*4bdb0*/  STL [R1+0x7818], R5 ;  /* 0x0078180501007387 */ /* 0x004fe80000100800 */
        /* <DEDUP_REMOVED lines=16> */
[----:B------:R-:W-:Y:S01]  /*4bec0*/  IMAD.MOV.U32 R6, RZ, RZ, R16 ;  /* 0x000000ffff067224 */ /* 0x000fe200078e0010 */
[----:B---3--:R-:W-:-:S02]  /*4bed0*/  F2FP.F16.E5M2.UNPACK_B R7, R8.H1 ;  /* 0x00000008ff07723e */ /* 0x008fc400030004ff */
[----:B--2---:R-:W-:Y:S04]  /*4bee0*/  STL.64 [R1+0x7828], R22 ;  /* 0x0078281601007387 */ /* 0x004fe80000100a00 */
[----:B------:R0:W-:Y:S04]  /*4bef0*/  STL.64 [R1+0x7820], R20 ;  /* 0x0078201401007387 */ /* 0x0001e80000100a00 */
[----:B0-----:R-:W2:Y:S04]  /*4bf00*/  LDL.LU R20, [R1+0x280] ;  /* 0x0002800001147983 */ /* 0x001ea80000300800 */
[----:B------:R-:W2:Y:S04]  /*4bf10*/  LDL.LU R21, [R1+0x284] ;  /* 0x0002840001157983 */ /* 0x000ea80000300800 */
[----:B------:R-:W2:Y:S04]  /*4bf20*/  LDL.LU R22, [R1+0x288] ;  /* 0x0002880001167983 */ /* 0x000ea80000300800 */
[----:B------:R-:W2:Y:S04]  /*4bf30*/  LDL.LU R23, [R1+0x28c] ;  /* 0x00028c0001177983 */ /* 0x000ea80000300800 */
        /* <DEDUP_REMOVED lines=10> */
[----:B------:R2:W-:Y:S02]  /*4bfe0*/  STL [R1+0x4c], R7 ;  /* 0x00004c0701007387 */ /* 0x0005e40000100800 */
[----:B--2---:R-:W-:Y:S02]  /*4bff0*/  HMMA.16816.F32 R4, R12, R6, R20 ;  /* 0x000000060c04723c */ /* 0x004fe40000001814 */
[----:B------:R-:W2:Y:S04]  /*4c000*/  LDL.LU.64 R22, [R1+0x7828] ;  /* 0x0078280001167983 */ /* 0x000ea80000300a00 */
[----:B------:R-:W2:Y:S01]  /*4c010*/  LDL.LU.64 R20, [R1+0x7820] ;  /* 0x0078200001147983 */ /* 0x000ea20000300a00 */
[----:B------:R-:W-:-:S02]  /*4c020*/  F2FP.F16.E5M2.UNPACK_B R8, R9.H1 ;  /* 0x00000009ff08723e */ /* 0x000fc400030004ff */
[----:B------:R-:W-:-:S10]  /*4c030*/  F2FP.F16.E5M2.UNPACK_B R9, R10.H1 ;  /* 0x0000000aff09723e */ /* 0x000fd400030004ff */
[----:B------:R-:W-:Y:S04]  /*4c040*/  STL.64 [R1+0x280], R4 ;  /* 0x0002800401007387 */ /* 0x000fe80000100a00 */
[----:B------:R0:W-:Y:S04]  /*4c050*/  STL.64 [R1+0x288], R6 ;  /* 0x0002880601007387 */ /* 0x0001e80000100a00 */
[----:B0-----:R-:W3:Y:S04]  /*4c060*/  LDL.LU R7, [R1+0x781c] ;  /* 0x00781c0001077983 */ /* 0x001ee80000300800 */
[----:B------:R-:W3:Y:S01]  /*4c070*/  LDL.LU R5, [R1+0x7818] ;  /* 0x0078180001057983 */ /* 0x000ee20000300800 */
[----:B------:R-:W-:-:S03]  /*4c080*/  F2FP.F16.E5M2.UNPACK_B R6, R11.H1 ;  /* 0x0000000bff06723e */ /* 0x000fc600030004ff */
        /* <DEDUP_REMOVED lines=8> */
[----:B---3--:R-:W-:-:S05]  /*4c110*/  F2FP.F16.E5M2.UNPACK_B R7, R7.H1 ;  /* 0x00000007ff07723e */ /* 0x008fca00030004ff */
[----:B------:R-:W-:Y:S02]  /*4c120*/  STL.64 [R1+0x38], R6 ;  /* 0x0000380601007387 */ /* 0x000fe40000100a00 */
[----:B--2---:R-:W-:-:S15]  /*4c130*/  HMMA.16816.F32 R8, R12, R6, R8 ;  /* 0x000000060c08723c */ /* 0x004fde0000001808 */
[----:B------:R-:W-:-:S04]  /*4c140*/  NOP ;  /* 0x0000000000007918 */ /* 0x000fc80000000000 */
[----:B------:R-:W-:Y:S04]  /*4c150*/  STL.64 [R1+0x2a0], R8 ;  /* 0x0002a00801007387 */ /* 0x000fe80000100a00 */
[----:B------:R0:W-:Y:S04]  /*4c160*/  STL.64 [R1+0x2a8], R10 ;  /* 0x0002a80a01007387 */ /* 0x0001e80000100a00 */
[----:B0-----:R-:W2:Y:S01]  /*4c170*/  LDL.LU R11, [R1+0x77f0] ;  /* 0x0077f000010b7983 */ /* 0x001ea20000300800 */
[----:B------:R-:W-:Y:S02]  /*4c180*/  F2FP.F16.E5M2.UNPACK_B R4, R5.H1 ;  /* 0x00000005ff04723e */ /* 0x000fe400030004ff */
[----:B--2---:R-:W-:-:S05]  /*4c190*/  F2FP.F16.E5M2.UNPACK_B R5, R11.H1 ;  /* 0x0000000bff05723e */ /* 0x004fca00030004ff */
[----:B------:R0:W-:Y:S02]  /*4c1a0*/  STL.64 [R1+0x30], R4 ;  /* 0x0000300401007387 */ /* 0x0001e40000100a00 */
[----:B0-----:R-:W-:Y:S02]  /*4c1b0*/  HMMA.16816.F32 R4, R12, R4, R20 ;  /* 0x000000040c04723c */ /* 0x001fe40000001814 */
[----:B------:R-:W2:Y:S04]  /*4c1c0*/  LDL.LU.64 R22, [R1+0x77e8] ;  /* 0x0077e80001167983 */ /* 0x000ea80000300a00 */
[----:B------:R-:W2:-:S13]  /*4c1d0*/  LDL.LU.64 R20, [R1+0x77e0] ;  /* 0x0077e00001147983 */ /* 0x000e9a0000300a00 */
[----:B------:R-:W-:Y:S04]  /*4c1e0*/  STL.64 [R1+0x2b0], R4 ;  /* 0x0002b00401007387 */ /* 0x000fe80000100a00 */
[----:B------:R0:W-:Y:S04]  /*4c1f0*/  STL.64 [R1+0x2b8], R6 ;  /* 0x0002b80601007387 */ /* 0x0001e80000100a00 */
[----:B0-----:R-:W3:Y:S04]  /*4c200*/  LDL.LU.64 R6, [R1+0x77d8] ;  /* 0x0077d80001067983 */ /* 0x001ee80000300a00 */
[----:B------:R-:W3:Y:S01]  /*4c210*/  LDL.LU.64 R4, [R1+0x77d0] ;  /* 0x0077d00001047983 */ /* 0x000ee20000300a00 */
[----:B------:R-:W-:-:S02]  /*4c220*/  F2FP.F16.E5M2.UNPACK_B R8, R0.H1 ;  /* 0x00000000ff08723e */ /* 0x000fc400030004ff */
[----:B----4-:R-:W-:-:S05]  /*4c230*/  F2FP.F16.E5M2.UNPACK_B R9, R2.H1 ;  /* 0x00000002ff09723e */ /* 0x010fca00030004ff */
[----:B------:R3:W-:Y:S02]  /*4c240*/  STL.64 [R1+0x28], R8 ;  /* 0x0000280801007387 */ /* 0x0007e40000100a00 */
[----:B---3--:R-:W-:Y:S02]  /*4c250*/  HMMA.16816.F32 R8, R12, R8, R4 ;  /* 0x000000080c08723c */ /* 0x008fe40000001804 */
[----:B------:R-:W3:Y:S04]  /*4c260*/  LDL.LU.64 R6, [R1+0x77c8] ;  /* 0x0077c80001067983 */ /* 0x000ee80000300a00 */
[----:B------:R-:W4:-:S13]  /*4c270*/  LDL.LU.64 R4, [R1+0x77c0] ;  /* 0x0077c00001047983 */ /* 0x000f1a0000300a00 */
[----:B------:R-:W-:Y:S04]  /*4c280*/  STL.64 [R1+0x2c0], R8 ;  /* 0x0002c00801007387 */ /* 0x000fe80000100a00 */
[----:B------:R0:W-:Y:S04]  /*4c290*/  STL.64 [R1+0x2c8], R10 ;  /* 0x0002c80a01007387 */ /* 0x0001e80000100a00 */
[----:B0-----:R-:W2:Y:S04]  /*4c2a0*/  LDL.LU.64 R10, [R1+0x77b8] ;  /* 0x0077b800010a7983 */ /* 0x001ea80000300a00 */
[----:B------:R-:W2:Y:S01]  /*4c2b0*/  LDL.LU.64 R8, [R1+0x77b0] ;  /* 0x0077b00001087983 */ /* 0x000ea20000300a00 */
[----:B------:R-:W-:-:S02]  /*4c2c0*/  F2FP.F16.E5M2.UNPACK_B R2, R3.H1 ;  /* 0x00000003ff02723e */ /* 0x000fc400030004ff */
[----:B----4-:R-:W-:-:S05]  /*4c2d0*/  F2FP.F16.E5M2.UNPACK_B R3, R4.H1 ;  /* 0x00000004ff03723e */ /* 0x010fca00030004ff */
[----:B------:R-:W-:Y:S02]  /*4c2e0*/  STL.64 [R1+0x20], R2 ;  /* 0x0000200201007387 */ /* 0x000fe40000100a00 */
[----:B--2---:R-:W-:Y:S01]  /*4c2f0*/  HMMA.16816.F32 R8, R12, R2, R8 ;  /* 0x000000020c08723c */ /* 0x004fe20000001808 */
[----:B------:R-:W-:Y:S02]  /*4c300*/  F2FP.F16.E5M2.UNPACK_B R4, R5.H1 ;  /* 0x00000005ff04723e */ /* 0x000fe400030004ff */
[----:B---3--:R-:W-:-:S15]  /*4c310*/  F2FP.F16.E5M2.UNPACK_B R5, R6.H1 ;  /* 0x00000006ff05723e */ /* 0x008fde00030004ff */
[----:B------:R-:W-:Y:S01]  /*4c320*/  NOP ;  /* 0x0000000000007918 */ /* 0x000fe20000000000 */
[----:B------:R-:W-:Y:S04]  /*4c330*/  STL.64 [R1+0x2d0], R8 ;  /* 0x0002d00801007387 */ /* 0x000fe80000100a00 */
[----:B------:R0:W-:Y:S04]  /*4c340*/  STL.64 [R1+0x2d8], R10 ;  /* 0x0002d80a01007387 */ /* 0x0001e80000100a00 */
[----:B0-----:R-:W2:Y:S04]  /*4c350*/  LDL.LU.64 R10, [R1+0x77a8] ;  /* 0x0077a800010a7983 */ /* 0x001ea80000300a00 */
[----:B------:R-:W2:Y:S01]  /*4c360*/  LDL.LU.64 R8, [R1+0x77a0] ;  /* 0x0077a00001087983 */ /* 0x000ea20000300a00 */
[----:B------:R-:W-:-:S03]  /*4c370*/  F2FP.F16.E5M2.UNPACK_B R2, R7.H1 ;  /* 0x00000007ff02723e */ /* 0x000fc600030004ff */
[----:B------:R0:W-:Y:S02]  /*4c380*/  STL.64 [R1+0x18], R4 ;  /* 0x0000180401007387 */ /* 0x0001e40000100a00 */
[----:B0-----:R-:W-:Y:S02]  /*4c390*/  HMMA.16816.F32 R4, R12, R4, R20 ;  /* 0x000000040c04723c */ /* 0x001fe40000001814 */
[----:B------:R-:W3:Y:S04]  /*4c3a0*/  LDL.LU.64 R22, [R1+0x7798] ;  /* 0x0077980001167983 */ /* 0x000ee80000300a00 */
[----:B------:R-:W3:Y:S01]  /*4c3b0*/  LDL.LU.64 R20, [R1+0x7790] ;  /* 0x0077900001147983 */ /* 0x000ee20000300a00 */
[----:B------:R-:W-:-:S12]  /*4c3c0*/  F2FP.F16.E5M2.UNPACK_B R3, R16.H1 ;  /* 0x00000010ff03723e */ /* 0x000fd800030004ff */
[----:B------:R0:W-:Y:S04]  /*4c3d0*/  STL.64 [R1+0x2e0], R4 ;  /* 0x0002e00401007387 */ /* 0x0001e80000100a00 */
[----:B------:R-:W-:Y:S04]  /*4c3e0*/  STL.64 [R1+0x2e8], R6 ;  /* 0x0002e80601007387 */ /* 0x000fe80000100a00 */
[----:B------:R1:W-:Y:S01]  /*4c3f0*/  STL.64 [R1+0x10], R2 ;  /* 0x0000100201007387 */ /* 0x0003e20000100a00 */
[----:B0-----:R-:W-:Y:S02]  /*4c400*/  F2FP.F16.E5M2.UNPACK_B R4, R17.H1 ;  /* 0x00000011ff04723e */ /* 0x001fe400030004ff */
[----:B------:R-:W-:Y:S01]  /*4c410*/  F2FP.F16.E5M2.UNPACK_B R5, R18.H1 ;  /* 0x00000012ff05723e */ /* 0x000fe200030004ff */
[----:B--2---:R-:W-:Y:S01]  /*4c420*/  HMMA.16816.F32 R8, R12, R2, R8 ;  /* 0x000000020c08723c */ /* 0x004fe20000001808 */
[----:B-1----:R-:W-:-:S02]  /*4c430*/  F2FP.F16.E5M2.UNPACK_B R2, R19.H1 ;  /* 0x00000013ff02723e */ /* 0x002fc400030004ff */
[----:B------:R-:W-:-:S15]  /*4c440*/  F2FP.F16.E5M2.UNPACK_B R3, R28.H1 ;  /* 0x0000001cff03723e */ /* 0x000fde00030004ff */
[----:B------:R-:W-:Y:S01]  /*4c450*/  NOP ;  /* 0x0000000000007918 */ /* 0x000fe20000000000 */
[----:B------:R-:W-:Y:S04]  /*4c460*/  STL.64 [R1+0x2f0], R8 ;  /* 0x0002f00801007387 */ /* 0x000fe80000100a00 */
[----:B------:R-:W-:Y:S04]  /*4c470*/  STL.64 [R1+0x2f8], R10 ;  /* 0x0002f80a01007387 */ /* 0x000fe80000100a00 */
[----:B------:R3:W-:Y:S02]  /*4c480*/  STL.64 [R1+0x8], R4 ;  /* 0x0000080401007387 */ /* 0x0007e40000100a00 */
[----:B---3--:R-:W-:-:S15]  /*4c490*/  HMMA.16816.F32 R4, R12, R4, R20 ;  /* 0x000000040c04723c */ /* 0x008fde0000001814 */
[----:B------:R-:W-:-:S04]  /*4c4a0*/  NOP ;  /* 0x0000000000007918 */ /* 0x000fc80000000000 */
[----:B------:R-:W-:Y:S04]  /*4c4b0*/  STL.64 [R1+0x300], R4 ;  /* 0x0003000401007387 */ /* 0x000fe80000100a00 */
[----:B------:R0:W-:Y:S02]  /*4c4c0*/  STL.64 [R1+0x308], R6 ;  /* 0x0003080601007387 */ /* 0x0001e40000100a00 */
[----:B0-----:R-:W-:Y:S02]  /*4c4d0*/  HMMA.16816.F32 R4, R12, R2, R24 ;  /* 0x000000020c04723c */ /* 0x001fe40000001818 */
[----:B------:R-:W-:Y:S04]  /*4c4e0*/  STL.64 [R1], R2 ;  /* 0x0000000201007387 */ /* 0x000fe80000100a00 */
[----:B------:R-:W2:Y:S04]  /*4c4f0*/  LDL.LU R25, [R1+0x174] ;  /* 0x0001740001197983 */ /* 0x000ea80000300800 */
[----:B------:R-:W3:Y:S09]  /*4c500*/  LDL.LU R22, [R1+0x178] ;  /* 0x0001780001167983 */ /* 0x000ef20000300800 */
[----:B------:R-:W-:Y:S04]  /*4c510*/  STL.64 [R1+0x320], R4 ;  /* 0x0003200401007387 */ /* 0x000fe80000100a00 */
[----:B------:R-:W-:Y:S04]  /*4c520*/  STL.64 [R1+0x328], R6 ;  /* 0x0003280601007387 */ /* 0x000fe80000100a00 */
[----:B------:R-:W4:Y:S04]  /*4c530*/  LDL.LU R21, [R1+0x184] ;  /* 0x0001840001157983 */ /* 0x000f280000300800 */
[----:B------:R-:W2:Y:S04]  /*4c540*/  LDL.LU R18, [R1+0x188] ;  /* 0x0001880001127983 */ /* 0x000ea80000300800 */
[----:B------:R-:W2:Y:S04]  /*4c550*/  LDL.LU R19, [R1+0x18c] ;  /* 0x00018c0001137983 */ /* 0x000ea80000300800 */
[----:B------:R-:W3:Y:S04]  /*4c560*/  LDL.LU R16, [R1+0x1a0] ;  /* 0x0001a00001107983 */ /* 0x000ee80000300800 */
[----:B------:R-:W3:Y:S04]  /*4c570*/  LDL.LU R17, [R1+0x1a4] ;  /* 0x0001a40001117983 */ /* 0x000ee80000300800 */
[----:B--2---:R-:W-:Y:S04]  /*4c580*/  STL.64 [R1+0x7758], R18 ;  /* 0x0077581201007387 */ /* 0x004fe80000100a00 */
[----:B---3--:R0:W-:Y:S04]  /*4c590*/  STL.64 [R1+0x7750], R16 ;  /* 0x0077501001007387 */ /* 0x0081e80000100a00 */
[----:B0-----:R-:W2:Y:S04]  /*4c5a0*/  LDL.LU R16, [R1+0x3a0] ;  /* 0x0003a00001107983 */ /* 0x001ea80000300800 */
[----:B------:R-:W2:Y:S04]  /*4c5b0*/  LDL.LU R17, [R1+0x3a4] ;  /* 0x0003a40001117983 */ /* 0x000ea80000300800 */
[----:B------:R-:W3:Y:S04]  /*4c5c0*/  LDL.LU R18, [R1+0x3a8] ;  /* 0x0003a80001127983 */ /* 0x000ee80000300800 */
[----:B------:R-:W3:Y:S01]  /*4c5d0*/  LDL.LU R19, [R1+0x3ac] ;  /* 0x0003ac0001137983 */ /* 0x000ee20000300800 */
[----:B------:R-:W-:-:S03]  /*4c5e0*/  F2FP.F16.E5M2.UNPACK_B R28, R29.H1 ;  /* 0x0000001dff1c723e */ /* 0x000fc600030004ff */
[----:B------:R-:W2:Y:S04]  /*4c5f0*/  LDL.LU R29, [R1+0x164] ;  /* 0x00016400011d7983 */ /* 0x000ea80000300800 */
[----:B------:R-:W4:Y:S04]  /*4c600*/  LDL.LU R26, [R1+0x168] ;  /* 0x00016800011a7983 */ /* 0x000f280000300800 */
[----:B------:R-:W4:Y:S04]  /*4c610*/  LDL.LU R27, [R1+0x16c] ;  /* 0x00016c00011b7983 */ /* 0x000f280000300800 */
[----:B------:R-:W4:Y:S04]  /*4c620*/  LDL.LU R24, [R1+0x170] ;  /* 0x0001700001187983 */ /* 0x000f280000300800 */
        /* <DEDUP_REMOVED lines=11> */
[----:B------:R-:W3:Y:S01]  /*4c6e0*/  LDL.LU R19, [R1+0x36c] ;  /* 0x00036c0001137983 */ /* 0x000ee20000300800 */
[----:B------:R-:W-:-:S03]  /*4c6f0*/  F2FP.F16.E5M2.UNPACK_B R29, R29.H1 ;  /* 0x0000001dff1d723e */ /* 0x000fc600030004ff */
[----:B---3--:R-:W-:Y:S04]  /*4c700*/  STL.64 [R1+0x7788], R18 ;  /* 0x0077881201007387 */ /* 0x008fe80000100a00 */
[----:B--2---:R0:W-:Y:S04]  /*4c710*/  STL.64 [R1+0x7780], R16 ;  /* 0x0077801001007387 */ /* 0x0041e80000100a00 */
        /* <DEDUP_REMOVED lines=8> */
[----:B------:R-:W4:Y:S01]  /*4c7a0*/  LDL.LU R9, [R1+0x1c0] ;  /* 0x0001c00001097983 */ /* 0x000f220000300800 */
[----:B--2---:R-:W-:Y:S03]  /*4c7b0*/  HMMA.16816.F32 R16, R12, R28, R16 ;  /* 0x0000001c0c10723c */ /* 0x004fe60000001810 */
[----:B---3--:R-:W-:Y:S04]  /*4c7c0*/  STL.64 [R1+0x7748], R10 ;  /* 0x0077480a01007387 */ /* 0x008fe80000100a00 */
[----:B----4-:R0:W-:Y:S04]  /*4c7d0*/  STL [R1+0x7740], R9 ;  /* 0x0077400901007387 */ /* 0x0101e80000100800 */
[----:B------:R-:W2:Y:S04]  /*4c7e0*/  LDL.LU R8, [R1+0x3c0] ;  /* 0x0003c00001087983 */ /* 0x000ea80000300800 */
[----:B0-----:R-:W2:Y:S04]  /*4c7f0*/  LDL.LU R9, [R1+0x3c4] ;  /* 0x0003c40001097983 */ /* 0x001ea80000300800 */
[----:B------:R-:W2:Y:S04]  /*4c800*/  LDL.LU R10, [R1+0x3c8] ;  /* 0x0003c800010a7983 */ /* 0x000ea80000300800 */
[----:B------:R-:W2:Y:S04]  /*4c810*/  LDL.LU R11, [R1+0x3cc] ;  /* 0x0003cc00010b7983 */ /* 0x000ea80000300800 */
[----:B------:R-:W3:Y:S04]  /*4c820*/  LDL.LU R4, [R1+0x420] ;  /* 0x0004200001047983 */ /* 0x000ee80000300800 */
[----:B------:R-:W3:Y:S04]  /*4c830*/  LDL.LU R5, [R1+0x424] ;  /* 0x0004240001057983 */ /* 0x000ee80000300800 */
[----:B------:R-:W3:Y:S04]  /*4c840*/  LDL.LU R6, [R1+0x428] ;  /* 0x0004280001067983 */ /* 0x000ee80000300800 */
[----:B------:R-:W3:Y:S04]  /*4c850*/  LDL.LU R7, [R1+0x42c] ;  /* 0x00042c0001077983 */ /* 0x000ee80000300800 */
[----:B------:R-:W-:Y:S04]  /*4c860*/  STL.64 [R1+0x340], R16 ;  /* 0x0003401001007387 */ /* 0x000fe80000100a00 */
[----:B------:R0:W-:Y:S04]  /*4c870*/  STL.64 [R1+0x348], R18 ;  /* 0x0003481201007387 */ /* 0x0001e80000100a00 */
[----:B0-----:R-:W4:Y:S04]  /*4c880*/  LDL.LU.64 R18, [R1+0x7788] ;  /* 0x0077880001127983 */ /* 0x001f280000300a00 */
[----:B------:R-:W4:Y:S01]  /*4c890*/  LDL.LU.64 R16, [R1+0x7780] ;  /* 0x0077800001107983 */ /* 0x000f220000300a00 */
[----:B------:R-:W-:-:S02]  /*4c8a0*/  F2FP.F16.E5M2.UNPACK_B R26, R26.H1 ;  /* 0x0000001aff1a723e */ /* 0x000fc400030004ff */
[----:B------:R-:W-:Y:S01]  /*4c8b0*/  F2FP.F16.E5M2.UNPACK_B R27, R27.H1 ;  /* 0x0000001bff1b723e */ /* 0x000fe200030004ff */
[----:B------:R-:W-:Y:S06]  /*4c8c0*/  STL.64 [R1+0x7630], R28 ;  /* 0x0076301c01007387 */ /* 0x000fec0000100a00 */
[----:B----4-:R-:W-:-:S15]  /*4c8d0*/  HMMA.16816.F32 R16, R12, R26, R16 ;  /* 0x0000001a0c10723c */ /* 0x010fde0000001810 */
[----:B------:R-:W-:-:S04]  /*4c8e0*/  NOP ;  /* 0x0000000000007918 */ /* 0x000fc80000000000 */
[----:B------:R-:W-:Y:S04]  /*4c8f0*/  STL.64 [R1+0x360], R16 ;  /* 0x0003601001007387 */ /* 0x000fe80000100a00 */
[----:B------:R0:W-:Y:S04]  /*4c900*/  STL.64 [R1+0x368], R18 ;  /* 0x0003681201007387 */ /* 0x0001e80000100a00 */
[----:B0-----:R-:W4:Y:S04]  /*4c910*/  LDL.LU.64 R18, [R1+0x7778] ;  /* 0x0077780001127983 */ /* 0x001f280000300a00 */
[----:B------:R-:W4:Y:S01]  /*4c920*/  LDL.LU.64 R16, [R1+0x7770] ;  /* 0x0077700001107983 */ /* 0x000f220000300a00 */
[----:B------:R-:W-:-:S02]  /*4c930*/  F2FP.F16.E5M2.UNPACK_B R24, R24.H1 ;  /* 0x00000018ff18723e */ /* 0x000fc400030004ff */
[----:B------:R-:W-:-:S07]  /*4c940*/  F2FP.F16.E5M2.UNPACK_B R25, R25.H1 ;  /* 0x00000019ff19723e */ /* 0x000fce00030004ff */
[----:B----4-:R-:W-:-:S15]  /*4c950*/  HMMA.16816.F32 R16, R12, R24, R16 ;  /* 0x000000180c10723c */ /* 0x010fde0000001810 */
[----:B------:R-:W-:-:S04]  /*4c960*/  NOP ;  /* 0x0000000000007918 */ /* 0x000fc80000000000 */
[----:B------:R-:W-:Y:S04]  /*4c970*/  STL.64 [R1+0x380], R16 ;  /* 0x0003801001007387 */ /* 0x000fe80000100a00 */
[----:B------:R0:W-:Y:S04]  /*4c980*/  STL.64 [R1+0x388], R18 ;  /* 0x0003881201007387 */ /* 0x0001e80000100a00 */
[----:B0-----:R-:W4:Y:S04]  /*4c990*/  LDL.LU.64 R18, [R1+0x7768] ;  /* 0x0077680001127983 */ /* 0x001f280000300a00 */
[----:B------:R-:W4:Y:S01]  /*4c9a0*/  LDL.LU.64 R16, [R1+0x7760] ;  /* 0x0077600001107983 */ /* 0x000f220000300a00 */
[----:B------:R-:W-:-:S02]  /*4c9b0*/  F2FP.F16.E5M2.UNPACK_B R22, R22.H1 ;  /* 0x00000016ff16723e */ /* 0x000fc400030004ff */
[----:B------:R-:W-:Y:S02]  /*4c9c0*/  F2FP.F16.E5M2.UNPACK_B R23, R23.H1 ;  /* 0x00000017ff17723e */ /* 0x000fe400030004ff */
[----:B------:R-:W-:Y:S02]  /*4c9d0*/  F2FP.F16.E5M2.UNPACK_B R20, R20.H1 ;  /* 0x00000014ff14723e */ /* 0x000fe400030004ff */
[----:B------:R-:W-:-:S07]  /*4c9e0*/  F2FP.F16.E5M2.UNPACK_B R21, R21.H1 ;  /* 0x00000015ff15723e */ /* 0x000fce00030004ff */
[C---:B--2---:R-:W-:Y:S01]  /*4c9f0*/  HMMA.16816.F32 R8, R12.reuse, R20, R8 ;  /* 0x000000140c08723c */ /* 0x044fe20000001808 */
[----:B------:R-:W-:Y:S04]  /*4ca00*/  STL.64 [R1+0x7628], R26 ;  /* 0x0076281a01007387 */ /* 0x000fe80000100a00 */
[----:B------:R0:W-:Y:S04]  /*4ca10*/  STL.64 [R1+0x7620], R24 ;  /* 0x0076201801007387 */ /* 0x0001e80000100a00 */
[----:B0-----:R-:W2:Y:S04]  /*4ca20*/  LDL.LU R24, [R1+0x400] ;  /* 0x0004000001187983 */ /* 0x001ea80000300800 */
[----:B------:R-:W2:Y:S04]  /*4ca30*/  LDL.LU R25, [R1+0x404] ;  /* 0x0004040001197983 */ /* 0x000ea80000300800 */
[----:B------:R-:W2:Y:S04]  /*4ca40*/  LDL.LU R26, [R1+0x408] ;  /* 0x00040800011a7983 */ /* 0x000ea80000300800 */
[----:B------:R-:W2:Y:S01]  /*4ca50*/  LDL.LU R27, [R1+0x40c] ;  /* 0x00040c00011b7983 */ /* 0x000ea20000300800 */
        /* <DEDUP_REMOVED lines=9> */
[----:B------:R-:W3:Y:S04]  /*4caf0*/  LDL.LU R9, [R1+0x7740] ;  /* 0x0077400001097983 */ /* 0x000ee80000300800 */
[----:B------:R-:W-:Y:S04]  /*4cb00*/  STL.64 [R1+0x7608], R22 ;  /* 0x0076081601007387 */ /* 0x000fe80000100a00 */
[----:B------:R0:W-:Y:S04]  /*4cb10*/  STL.64 [R1+0x7600], R20 ;  /* 0x0076001401007387 */ /* 0x0001e80000100a00 */
[----:B0-----:R-:W3:Y:S04]  /*4cb20*/  LDL.LU R20, [R1+0x3e0] ;  /* 0x0003e00001147983 */ /* 0x001ee80000300800 */
[----:B------:R-:W3:Y:S04]  /*4cb30*/  LDL.LU R21, [R1+0x3e4] ;  /* 0x0003e40001157983 */ /* 0x000ee80000300800 */
[----:B------:R-:W3:Y:S04]  /*4cb40*/  LDL.LU R22, [R1+0x3e8] ;  /* 0x0003e80001167983 */ /* 0x000ee80000300800 */
[----:B------:R-:W3:Y:S01]  /*4cb50*/  LDL.LU R23, [R1+0x3ec] ;  /* 0x0003ec0001177983 */ /* 0x000ee20000300800 */
[----:B----4-:R-:W-:-:S02]  /*4cb60*/  F2FP.F16.E5M2.UNPACK_B R18, R18.H1 ;  /* 0x00000012ff12723e */ /* 0x010fc400030004ff */
[----:B------:R-:W-:Y:S02]  /*4cb70*/  F2FP.F16.E5M2.UNPACK_B R19, R19.H1 ;  /* 0x00000013ff13723e */ /* 0x000fe400030004ff */
[----:B--2---:R-:W-:Y:S02]  /*4cb80*/  F2FP.F16.E5M2.UNPACK_B R16, R16.H1 ;  /* 0x00000010ff10723e */ /* 0x004fe400030004ff */
[----:B------:R-:W-:Y:S02]  /*4cb90*/  F2FP.F16.E5M2.UNPACK_B R17, R17.H1 ;  /* 0x00000011ff11723e */ /* 0x000fe400030004ff */
[----:B---3--:R-:W-:Y:S01]  /*4cba0*/  F2FP.F16.E5M2.UNPACK_B R10, R10.H1 ;  /* 0x0000000aff0a723e */ /* 0x008fe200030004ff */
[----:B------:R-:W-:Y:S01]  /*4cbb0*/  HMMA.16816.F32 R20, R12, R18, R20 ;  /* 0x000000120c14723c */ /* 0x000fe20000001814 */
[----:B------:R-:W-:-:S15]  /*4cbc0*/  F2FP.F16.E5M2.UNPACK_B R11, R11.H1 ;  /* 0x0000000bff0b723e */ /* 0x000fde00030004ff */
[----:B------:R-:W-:-:S03]  /*4cbd0*/  NOP ;  /* 0x0000000000007918 */ /* 0x000fc60000000000 */
[----:B------:R-:W-:Y:S04]  /*4cbe0*/  STL.64 [R1+0x3e0], R20 ;  /* 0x0003e01401007387 */ /* 0x000fe80000100a00 */
[----:B------:R0:W-:Y:S04]  /*4cbf0*/  STL.64 [R1+0x3e8], R22 ;  /* 0x0003e81601007387 */ /* 0x0001e80000100a00 */
[----:B------:R-:W-:Y:S04]  /*4cc00*/  STL.64 [R1+0x75e8], R18 ;  /* 0x0075e81201007387 */ /* 0x000fe80000100a00 */
[----:B------:R1:W-:Y:S01]  /*4cc10*/  STL.64 [R1+0x75e0], R16 ;  /* 0x0075e01001007387 */ /* 0x0003e20000100a00 */
[C---:B0-----:R-:W-:Y:S08]  /*4cc20*/  HMMA.16816.F32 R20, R12.reuse, R16, R24 ;  /* 0x000000100c14723c */ /* 0x041ff00000001818 */
[----:B-1----:R-:W-:Y:S01]  /*4cc30*/  HMMA.16816.F32 R16, R12, R10, R4 ;  /* 0x0000000a0c10723c */ /* 0x002fe20000001804 */
[----:B------:R-:W-:-:S10]  /*4cc40*/  F2FP.F16.E5M2.UNPACK_B R8, R9.H1 ;  /* 0x00000009ff08723e */ /* 0x000fd400030004ff */
[----:B------:R0:W-:Y:S04]  /*4cc50*/  STL.64 [R1+0x400], R20 ;  /* 0x0004001401007387 */ /* 0x0001e80000100a00 */
[----:B------:R-:W-:Y:S04]  /*4cc60*/  STL.64 [R1+0x408], R22 ;  /* 0x0004081601007387 */ /* 0x000fe80000100a00 */
[----:B------:R-:W2:Y:S04]  /*4cc70*/  LDL.LU R9, [R1+0x1c4] ;  /* 0x0001c40001097983 */ /* 0x000ea80000300800 */
[----:B------:R-:W3:Y:S04]  /*4cc80*/  LDL.LU R6, [R1+0x1c8] ;  /* 0x0001c80001067983 */ /* 0x000ee80000300800 */
[----:B------:R-:W-:Y:S04]  /*4cc90*/  STL.64 [R1+0x420], R16 ;  /* 0x0004201001007387 */ /* 0x000fe80000100a00 */
[----:B------:R-:W-:Y:S04]  /*4cca0*/  STL.64 [R1+0x428], R18 ;  /* 0x0004281201007387 */ /* 0x000fe80000100a00 */
[----:B------:R-:W4:Y:S04]  /*4ccb0*/  LDL.LU R7, [R1+0x1cc] ;  /* 0x0001cc0001077983 */ /* 0x000f280000300800 */
[----:B------:R-:W2:Y:S04]  /*4ccc0*/  LDL.LU R4, [R1+0x1f0] ;  /* 0x0001f00001047983 */ /* 0x000ea80000300800 */
[----:B------:R-:W2:Y:S04]  /*4ccd0*/  LDL.LU R5, [R1+0x1f4] ;  /* 0x0001f40001057983 */ /* 0x000ea80000300800 */
[----:B------:R-:W2:Y:S04]  /*4cce0*/  LDL.LU R2, [R1+0x1f8] ;  /* 0x0001f80001027983 */ /* 0x000ea80000300800 */
[----:B------:R-:W2:Y:S04]  /*4ccf0*/  LDL.LU R3, [R1+0x1fc] ;  /* 0x0001fc0001037983 */ /* 0x000ea80000300800 */
[----:B0-----:R-:W2:Y:S04]  /*4cd00*/  LDL.LU R20, [R1+0x3028] ;  /* 0x0030280001147983 */ /* 0x001ea80000300800 */
[----:B--2---:R0:W-:Y:S04]  /*4cd10*/  STL [R1+0x7708], R20 ;  /* 0x0077081401007387 */ /* 0x0041e80000100800 */
[----:B0-----:R-:W2:Y:S04]  /*4cd20*/  LDL.LU R20, [R1+0x301c] ;  /* 0x00301c0001147983 */ /* 0x001ea80000300800 */
        /* <DEDUP_REMOVED lines=18> */
[----:B------:R-:W-:-:S03]  /*4ce50*/  F2FP.F16.E5M2.UNPACK_B R9, R9.H1 ;  /* 0x00000009ff09723e */ /* 0x000fc600030004ff */
[----:B--2---:R-:W-:Y:S04]  /*4ce60*/  STL.64 [R1+0x7738], R18 ;  /* 0x0077381201007387 */ /* 0x004fe80000100a00 */
[----:B------:R0:W-:Y:S04]  /*4ce70*/  STL.64 [R1+0x7730], R16 ;  /* 0x0077301001007387 */ /* 0x0001e80000100a00 */
[----:B0-----:R-:W2:Y:S04]  /*4ce80*/  LDL.LU R16, [R1+0x440] ;  /* 0x0004400001107983 */ /* 0x001ea80000300800 */
[----:B------:R-:W2:Y:S04]  /*4ce90*/  LDL.LU R17, [R1+0x444] ;  /* 0x0004440001117983 */ /* 0x000ea80000300800 */
[----:B------:R-:W2:Y:S04]  /*4cea0*/  LDL.LU R18, [R1+0x448] ;  /* 0x0004480001127983 */ /* 0x000ea80000300800 */
[----:B------:R-:W2:Y:S04]  /*4ceb0*/  LDL.LU R19, [R1+0x44c] ;  /* 0x00044c0001137983 */ /* 0x000ea80000300800 */
[----:B------:R-:W3:Y:S04]  /*4cec0*/  LDL.64 R22, [R1+0x98] ;  /* 0x0000980001167983 */ /* 0x000ee80000100a00 */
[----:B------:R-:W3:Y:S04]  /*4ced0*/  LDL.LU R24, [R1+0x750] ;  /* 0x0007500001187983 */ /* 0x000ee80000300800 */
[----:B------:R-:W3:Y:S04]  /*4cee0*/  LDL.LU R25, [R1+0x754] ;  /* 0x0007540001197983 */ /* 0x000ee80000300800 */
[----:B------:R-:W3:Y:S04]  /*4cef0*/  LDL.LU R26, [R1+0x758] ;  /* 0x00075800011a7983 */ /* 0x000ee80000300800 */
[----:B------:R-:W3:Y:S04]  /*4cf00*/  LDL.LU R27, [R1+0x75c] ;  /* 0x00075c00011b7983 */ /* 0x000ee80000300800 */
[----:B------:R-:W3:Y:S01]  /*4cf10*/  LDL.64 R28, [R1+0x90] ;  /* 0x00009000011c7983 */ /* 0x000ee20000100a00 */
[----:B--2---:R-:W-:-:S15]  /*4cf20*/  HMMA.16816.F32 R16, R12, R8, R16 ;  /* 0x000000080c10723c */ /* 0x004fde0000001810 */
[----:B------:R-:W-:-:S04]  /*4cf30*/  NOP ;  /* 0x0000000000007918 */ /* 0x000fc80000000000 */
[----:B------:R-:W-:Y:S04]  /*4cf40*/  STL.64 [R1+0x440], R16 ;  /* 0x0004401001007387 */ /* 0x000fe80000100a00 */
[----:B------:R0:W-:Y:S04]  /*4cf50*/  STL.64 [R1+0x448], R18 ;  /* 0x0004481201007387 */ /* 0x0001e80000100a00 */
[----:B0-----:R-:W2:Y:S04]  /*4cf60*/  LDL.LU.64 R18, [R1+0x7738] ;  /* 0x0077380001127983 */ /* 0x001ea80000300a00 */
[----:B------:R-:W2:Y:S01]  /*4cf70*/  LDL.LU.64 R16, [R1+0x7730] ;  /* 0x0077300001107983 */ /* 0x000ea20000300a00 */
[----:B---3--:R-:W-:-:S02]  /*4cf80*/  F2FP.F16.E5M2.UNPACK_B R6, R6.H1 ;  /* 0x00000006ff06723e */ /* 0x008fc400030004ff */
[----:B----4-:R-:W-:Y:S01]  /*4cf90*/  F2FP.F16.E5M2.UNPACK_B R7, R7.H1 ;  /* 0x00000007ff07723e */ /* 0x010fe200030004ff */
[----:B------:R-:W-:Y:S04]  /*4cfa0*/  STL.64 [R1+0x75c8], R10 ;  /* 0x0075c80a01007387 */ /* 0x000fe80000100a00 */
[----:B------:R0:W-:Y:S04]  /*4cfb0*/  STL.64 [R1+0x75c0], R8 ;  /* 0x0075c00801007387 */ /* 0x0001e80000100a00 */
[----:B0-----:R-:W3:Y:S04]  /*4cfc0*/  LDL.LU R8, [R1+0x490] ;  /* 0x0004900001087983 */ /* 0x001ee80000300800 */
[----:B------:R-:W3:Y:S04]  /*4cfd0*/  LDL.LU R9, [R1+0x494] ;  /* 0x0004940001097983 */ /* 0x000ee80000300800 */
[----:B------:R-:W3:Y:S04]  /*4cfe0*/  LDL.LU R10, [R1+0x498] ;  /* 0x00049800010a7983 */ /* 0x000ee80000300800 */
[----:B------:R-:W3:Y:S01]  /*4cff0*/  LDL.LU R11, [R1+0x49c] ;  /* 0x00049c00010b7983 */ /* 0x000ee20000300800 */
[----:B--2---:R-:W-:-:S15]  /*4d000*/  HMMA.16816.F32 R16, R12, R6, R16 ;  /* 0x000000060c10723c */ /* 0x004fde0000001810 */
[----:B------:R-:W-:-:S04]  /*4d010*/  NOP ;  /* 0x0000000000007918 */ /* 0x000fc80000000000 */
[----:B------:R-:W-:Y:S04]  /*4d020*/  STL.64 [R1+0x460], R16 ;  /* 0x0004601001007387 */ /* 0x000fe80000100a00 */
[----:B------:R0:W-:Y:S04]  /*4d030*/  STL.64 [R1+0x468], R18 ;  /* 0x0004681201007387 */ /* 0x0001e80000100a00 */
[----:B0-----:R-:W2:Y:S04]  /*4d040*/  LDL.LU.64 R18, [R1+0x7728] ;  /* 0x0077280001127983 */ /* 0x001ea80000300a00 */
[----:B------:R-:W2:Y:S01]  /*4d050*/  LDL.LU.64 R16, [R1+0x7720] ;  /* 0x0077200001107983 */ /* 0x000ea20000300a00 */
[----:B------:R-:W-:-:S02]  /*4d060*/  F2FP.F16.E5M2.UNPACK_B R4, R4.H1 ;  /* 0x00000004ff04723e */ /* 0x000fc400030004ff */
[----:B------:R-:W-:-:S07]  /*4d070*/  F2FP.F16.E5M2.UNPACK_B R5, R5.H1 ;  /* 0x00000005ff05723e */ /* 0x000fce00030004ff */
[----:B--2---:R-:W-:-:S15]  /*4d080*/  HMMA.16816.F32 R16, R12, R4, R16 ;  /* 0x000000040c10723c */ /* 0x004fde0000001810 */
[----:B------:R-:W-:-:S04]  /*4d090*/  NOP ;  /* 0x0000000000007918 */ /* 0x000fc80000000000 */
[----:B------:R-:W-:Y:S04]  /*4d0a0*/  STL.64 [R1+0x4a0], R16 ;  /* 0x0004a01001007387 */ /* 0x000fe80000100a00 */
[----:B------:R0:W-:Y:S04]  /*4d0b0*/  STL.64 [R1+0x4a8], R18 ;  /* 0x0004a81201007387 */ /* 0x0001e80000100a00 */
[----:B0-----:R-:W2:Y:S04]  /*4d0c0*/  LDL.LU.64 R18, [R1+0x7718] ;  /* 0x0077180001127983 */ /* 0x001ea80000300a00 */
[----:B------:R-:W2:Y:S04]  /*4d0d0*/  LDL.LU.64 R16, [R1+0x7710] ;  /* 0x0077100001107983 */ /* 0x000ea80000300a00 */
[----:B------:R0:W-:Y:S04]  /*4d0e0*/  STL.64 [R1+0x75b8], R6 ;  /* 0x0075b80601007387 */ /* 0x0001e80000100a00 */
[----:B0-----:R-:W4:Y:S04]  /*4d0f0*/  LDL.LU R6, [R1+0x3018] ;  /* 0x0030180001067983 */ /* 0x001f280000300800 */
[----:B------:R-:W2:Y:S04]  /*4d100*/  LDL.LU R7, [R1+0x302c] ;  /* 0x00302c0001077983 */ /* 0x000ea80000300800 */
[----:B------:R0:W-:Y:S04]  /*4d110*/  STL.64 [R1+0x75b0], R4 ;  /* 0x0075b00401007387 */ /* 0x0001e80000100a00 */
[----:B0-----:R-:W2:Y:S04]  /*4d120*/  LDL.LU R4, [R1+0x3024] ;  /* 0x0030240001047983 */ /* 0x001ea80000300800 */
[----:B------:R-:W2:Y:S01]  /*4d130*/  LDL.LU R5, [R1+0x3020] ;  /* 0x0030200001057983 */ /* 0x000ea20000300800 */
[----:B----4-:R-:W-:-:S03]  /*4d140*/  IMAD R6, R6, 0x100, R20 ;  /* 0x0000010006067824 */ /* 0x010fc600078e0214 */
[----:B------:R-:W4:Y:S01]  /*4d150*/  LDL.LU R20, [R1+0x7708] ;  /* 0x0077080001147983 */ /* 0x000f220000300800 */
[----:B------:R-:W-:Y:S02]  /*4d160*/  F2FP.F16.E5M2.UNPACK_B R2, R2.H1 ;  /* 0x00000002ff02723e */ /* 0x000fe400030004ff */
[----:B------:R-:W-:Y:S01]  /*4d170*/  F2FP.F16.E5M2.UNPACK_B R3, R3.H1 ;  /* 0x00000003ff03723e */ /* 0x000fe200030004ff */
[----:B------:R-:W-:Y:S02]  /*4d180*/  IMAD R0, R0, 0x100, R21 ;  /* 0x0000010000007824 */ /* 0x000fe400078e0215 */
[----:B--2---:R-:W-:-:S04]  /*4d190*/  IMAD R5, R5, 0x100, R4 ;  /* 0x0000010005057824 */ /* 0x004fc800078e0204 */
[----:B---3--:R-:W-:Y:S01]  /*4d1a0*/  HMMA.16816.F32 R8, R12, R2, R8 ;  /* 0x000000020c08723c */ /* 0x008fe20000001808 */
[----:B------:R-:W-:Y:S02]  /*4d1b0*/  F2FP.F16.E5M2.UNPACK_B R12, R6 ;  /* 0x00000006ff0c723e */ /* 0x000fe400020004ff */
[----:B------:R-:W-:Y:S02]  /*4d1c0*/  F2FP.F16.E5M2.UNPACK_B R15, R0 ;  /* 0x00000000ff0f723e */ /* 0x000fe400020004ff */
[----:B------:R-:W-:Y:S01]  /*4d1d0*/  F2FP.F16.E5M2.UNPACK_B R13, R5 ;  /* 0x00000005ff0d723e */ /* 0x000fe200020004ff */
[----:B------:R0:W-:Y:S04]  /*4d1e0*/  STL [R1+0x7534], R2 ;  /* 0x0075340201007387 */ /* 0x0001e80000100800 */
[----:B------:R-:W-:Y:S01]  /*4d1f0*/  STL [R1+0x7530], R3 ;  /* 0x0075300301007387 */ /* 0x000fe20000100800 */
[----:B------:R-:W-:-:S02]  /*4d200*/  IMAD.MOV.U32 R0, RZ, RZ, R23 ;  /* 0x000000ffff007224 */ /* 0x000fc400078e0017 */
[----:B0-----:R-:W-:-:S06]  /*4d210*/  IMAD.MOV.U32 R2, RZ, RZ, R22 ;  /* 0x000000ffff027224 */ /* 0x001fcc00078e0016 */
[----:B------:R-:W-:Y:S04]  /*4d220*/  STL.64 [R1+0x490], R8 ;  /* 0x0004900801007387 */ /* 0x000fe80000100a00 */
[----:B------:R-:W-:Y:S01]  /*4d230*/  STL.64 [R1+0x498], R10 ;  /* 0x0004980a01007387 */ /* 0x000fe20000100a00 */
[----:B----4-:R-:W-:-:S05]  /*4d240*/  IMAD R4, R20, 0x100, R7 ;  /* 0x0000010014047824 */ /* 0x010fca00078e0207 */
[----:B------:R-:W-:-:S07]  /*4d250*/  F2FP.F16.E5M2.UNPACK_B R14, R4 ;  /* 0x00000004ff0e723e */ /* 0x000fce00020004ff */
[----:B------:R-:W-:-:S15]  /*4d260*/  HMMA.16816.F32 R4, R12, R22, R16 ;  /* 0x000000160c04723c */ /* 0x000fde0000001810 */
[----:B------:R-:W-:-:S04]  /*4d270*/  NOP ;  /* 0x0000000000007918 */ /* 0x000fc80000000000 */
[----:B------:R-:W-:Y:S04]  /*4d280*/  STL.64 [R1+0x760], R4 ;  /* 0x0007600401007387 */ /* 0x000fe80000100a00 */
[----:B------:R0:W-:Y:S04]  /*4d290*/  STL.64 [R1+0x768], R6 ;  /* 0x0007680601007387 */ /* 0x0001e80000100a00 */
[----:B------:R-:W-:Y:S04]  /*4d2a0*/  STL [R1+0x7544], R0 ;  /* 0x0075440001007387 */ /* 0x000fe80000100800 */
[----:B------:R-:W-:Y:S04]  /*4d2b0*/  STL [R1+0x7540], R2 ;  /* 0x0075400201007387 */ /* 0x000fe80000100800 */
[----:B0-----:R-:W2:Y:S01]  /*4d2c0*/  LDL.64 R6, [R1+0x68] ;  /* 0x0000680001067983 */ /* 0x001ea20000100a00 */
[----:B------:R-:W-:-:S15]  /*4d2d0*/  HMMA.16816.F32 R8, R12, R28, R24 ;  /* 0x0000001c0c08723c */ /* 0x000fde0000001818 */
[----:B------:R-:W-:-:S04]  /*4d2e0*/  NOP ;  /* 0x0000000000007918 */ /* 0x000fc80000000000 */
[----:B------:R0:W-:Y:S04]  /*4d2f0*/  STL.64 [R1+0x750], R8 ;  /* 0x0007500801007387 */ /* 0x0001e80000100a00 */
[----:B------:R1:W-:Y:S04]  /*4d300*/  STL.64 [R1+0x758], R10 ;  /* 0x0007580a01007387 */ /* 0x0003e80000100a00 */
[----:B--2---:R2:W-:Y:S04]  /*4d310*/  STL.64 [R1+0x76d0], R6 ;  /* 0x0076d00601007387 */ /* 0x0045e80000100a00 */
[----:B0-----:R-:W3:Y:S04]  /*4d320*/  LDL.LU R8, [R1+0x6f0] ;  /* 0x0006f00001087983 */ /* 0x001ee80000300800 */
[----:B------:R-:W3:Y:S04]  /*4d330*/  LDL.LU R9, [R1+0x6f4] ;  /* 0x0006f40001097983 */ /* 0x000ee80000300800 */
[----:B-1----:R-:W4:Y:S04]  /*4d340*/  LDL.LU R10, [R1+0x6f8] ;  /* 0x0006f800010a7983 */ /* 0x002f280000300800 */
[----:B------:R-:W4:Y:S04]  /*4d350*/  LDL.LU R11, [R1+0x6fc] ;  /* 0x0006fc00010b7983 */ /* 0x000f280000300800 */
[----:B------:R-:W3:Y:S04]  /*4d360*/  LDL.64 R4, [R1+0x70] ;  /* 0x0000700001047983 */ /* 0x000ee80000100a00 */
[----:B--2---:R-:W2:Y:S04]  /*4d370*/  LDL.64 R6, [R1+0x78] ;  /* 0x0000780001067983 */ /* 0x004ea80000100a00 */
[----:B--2---:R-:W-:Y:S04]  /*4d380*/  STL.64 [R1+0x76f0], R6 ;  /* 0x0076f00601007387 */ /* 0x004fe80000100a00 */
[----:B---3--:R-:W-:Y:S04]  /*4d390*/  STL.64 [R1+0x76e8], R4 ;  /* 0x0076e80401007387 */ /* 0x008fe80000100a00 */
[----:B----4-:R-:W-:Y:S04]  /*4d3a0*/  STL.64 [R1+0x76b8], R10 ;  /* 0x0076b80a01007387 */ /* 0x010fe80000100a00 */
[----:B------:R0:W-:Y:S04]  /*4d3b0*/  STL.64 [R1+0x76b0], R8 ;  /* 0x0076b00801007387 */ /* 0x0001e80000100a00 */
[----:B0-----:R-:W2:Y:S04]  /*4d3c0*/  LDL.LU R8, [R1+0x700] ;  /* 0x0007000001087983 */ /* 0x001ea80000300800 */
[----:B------:R-:W2:Y:S04]  /*4d3d0*/  LDL.LU R9, [R1+0x704] ;  /* 0x0007040001097983 */ /* 0x000ea80000300800 */
[----:B------:R-:W3:Y:S04]  /*4d3e0*/  LDL.LU R10, [R1+0x708] ;  /* 0x00070800010a7983 */ /* 0x000ee80000300800 */
[----:B------:R-:W3:Y:S04]  /*4d3f0*/  LDL.LU R11, [R1+0x70c] ;  /* 0x00070c00010b7983 */ /* 0x000ee80000300800 */
[----:B------:R-:W4:Y:S04]  /*4d400*/  LDL.LU R4, [R1+0x730] ;  /* 0x0007300001047983 */ /* 0x000f280000300800 */
[----:B------:R-:W4:Y:S04]  /*4d410*/  LDL.LU R5, [R1+0x734] ;  /* 0x0007340001057983 */ /* 0x000f280000300800 */
[----:B------:R-:W2:Y:S04]  /*4d420*/  LDL.LU R6, [R1+0x738] ;  /* 0x0007380001067983 */ /* 0x000ea80000300800 */
[----:B------:R-:W2:Y:S04]  /*4d430*/  LDL.LU R7, [R1+0x73c] ;  /* 0x00073c0001077983 */ /* 0x000ea80000300800 */
[----:B--2---:R-:W-:Y:S04]  /*4d440*/  STL.64 [R1+0x7700], R6 ;  /* 0x0077000601007387 */ /* 0x004fe80000100a00 */
[----:B----4-:R0:W-:Y:S04]  /*4d450*/  STL.64 [R1+0x76f8], R4 ;  /* 0x0076f80401007387 */ /* 0x0101e80000100a00 */
[----:B0-----:R-:W2:Y:S04]  /*4d460*/  LDL.LU R4, [R1+0x740] ;  /* 0x0007400001047983 */ /* 0x001ea80000300800 */
[----:B------:R-:W2:Y:S04]  /*4d470*/  LDL.LU R5, [R1+0x744] ;  /* 0x0007440001057983 */ /* 0x000ea80000300800 */
[----:B------:R-:W2:Y:S04]  /*4d480*/  LDL.LU R6, [R1+0x748] ;  /* 0x0007480001067983 */ /* 0x000ea80000300800 */
[----:B------:R-:W2:Y:S04]  /*4d490*/  LDL.LU R7, [R1+0x74c] ;  /* 0x00074c0001077983 */ /* 0x000ea80000300800 */
[----:B---3--:R-:W-:Y:S04]  /*4d4a0*/  STL.64 [R1+0x76c8], R10 ;  /* 0x0076c80a01007387 */ /* 0x008fe80000100a00 */
[----:B------:R0:W-:Y:S04]  /*4d4b0*/  STL.64 [R1+0x76c0], R8 ;  /* 0x0076c00801007387 */ /* 0x0001e80000100a00 */
[----:B0-----:R-:W3:Y:S04]  /*4d4c0*/  LDL.LU R8, [R1+0x710] ;  /* 0x0007100001087983 */ /* 0x001ee80000300800 */
[----:B------:R-:W3:Y:S04]  /*4d4d0*/  LDL.LU R9, [R1+0x714] ;  /* 0x0007140001097983 */ /* 0x000ee80000300800 */
[----:B------:R-:W4:Y:S04]  /*4d4e0*/  LDL.LU R10, [R1+0x718] ;  /* 0x00071800010a7983 */ /* 0x000f280000300800 */
[----:B------:R-:W4:Y:S01]  /*4d4f0*/  LDL.LU R11, [R1+0x71c] ;  /* 0x00071c00010b7983 */ /* 0x000f220000300800 */
[----:B------:R-:W-:-:S03]  /*4d500*/  IMAD.MOV.U32 R3, RZ, RZ, R29 ;  /* 0x000000ffff037224 */ /* 0x000fc600078e001d */
[----:B----4-:R-:W-:Y:S04]  /*4d510*/  STL.64 [R1+0x76e0], R10 ;  /* 0x0076e00a01007387 */ /* 0x010fe80000100a00 */
[----:B---3--:R0:W-:Y:S04]  /*4d520*/  STL.64 [R1+0x76d8], R8 ;  /* 0x0076d80801007387 */ /* 0x0081e80000100a00 */
[----:B0-----:R-:W3:Y:S04]  /*4d530*/  LDL.LU R8, [R1+0x720] ;  /* 0x0007200001087983 */ /* 0x001ee80000300800 */
[----:B------:R-:W3:Y:S04]  /*4d540*/  LDL.LU R9, [R1+0x724] ;  /* 0x0007240001097983 */ /* 0x000ee80000300800 */
[----:B------:R-:W3:Y:S04]  /*4d550*/  LDL.LU R10, [R1+0x728] ;  /* 0x00072800010a7983 */ /* 0x000ee80000300800 */
[----:B------:R-:W3:Y:S04]  /*4d560*/  LDL.LU R11, [R1+0x72c] ;  /* 0x00072c00010b7983 */ /* 0x000ee80000300800 */
[----:B------:R-:W4:Y:S04]  /*4d570*/  LDL.64 R20, [R1+0x60] ;  /* 0x0000600001147983 */ /* 0x000f280000100a00 */
[----:B------:R-:W2:Y:S04]  /*4d580*/  LDL.LU R16, [R1+0x6e0] ;  /* 0x0006e00001107983 */ /* 0x000ea80000300800 */
[----:B------:R-:W2:Y:S04]  /*4d590*/  LDL.LU R17, [R1+0x6e4] ;  /* 0x0006e40001117983 */ /* 0x000ea80000300800 */
[----:B------:R-:W2:Y:S04]  /*4d5a0*/  LDL.LU R18, [R1+0x6e8] ;  /* 0x0006e80001127983 */ /* 0x000ea80000300800 */
[----:B------:R-:W2:Y:S04]  /*4d5b0*/  LDL.LU R19, [R1+0x6ec] ;  /* 0x0006ec0001137983 */ /* 0x000ea80000300800 */
[----:B------:R-:W2:Y:S04]  /*4d5c0*/  LDL.64 R22, [R1+0x58] ;  /* 0x0000580001167983 */ /* 0x000ea80000100a00 */
[----:B------:R-:W2:Y:S04]  /*4d5d0*/  LDL.LU R24, [R1+0x6d0] ;  /* 0x0006d00001187983 */ /* 0x000ea80000300800 */
[----:B------:R-:W2:Y:S04]  /*4d5e0*/  LDL.LU R25, [R1+0x6d4] ;  /* 0x0006d40001197983 */ /* 0x000ea80000300800 */
[----:B------:R-:W2:Y:S04]  /*4d5f0*/  LDL.LU R26, [R1+0x6d8] ;  /* 0x0006d800011a7983 */ /* 0x000ea80000300800 */
[----:B------:R-:W2:Y:S04]  /*4d600*/  LDL.LU R27, [R1+0x6dc] ;  /* 0x0006dc00011b7983 */ /* 0x000ea80000300800 */
[----:B------:R-:W2:Y:S04]  /*4d610*/  LDL.64 R28, [R1+0x50] ;  /* 0x00005000011c7983 */ /* 0x000ea80000100a00 */
[----:B------:R0:W-:Y:S04]  /*4d620*/  STL [R1+0x7548], R3 ;  /* 0x0075480301007387 */ /* 0x0001e80000100800 */
[----:B0-----:R-:W2:Y:S02]  /*4d630*/  LDL.64 R2, [R1+0x88] ;  /* 0x0000880001027983 */ /* 0x001ea40000100a00 */
[----:B--2---:R-:W-:Y:S01]  /*4d640*/  HMMA.16816.F32 R4, R12, R2, R4 ;  /* 0x000000020c04723c */ /* 0x004fe20000001804 */
[----:B------:R-:W-:-:S02]  /*4d650*/  IMAD.MOV.U32 R0, RZ, RZ, R2 ;  /* 0x000000ffff007224 */ /* 0x000fc400078e0002 */
[----:B------:R-:W-:-:S15]  /*4d660*/  IMAD.MOV.U32 R2, RZ, RZ, R3 ;  /* 0x000000ffff027224 */ /* 0x000fde00078e0003 */
[----:B------:R-:W-:Y:S01]  /*4d670*/  NOP ;  /* 0x0000000000007918 */ /* 0x000fe20000000000 */
[----:B------:R-:W-:Y:S04]  /*4d680*/  STL.64 [R1+0x740], R4 ;  /* 0x0007400401007387 */ /* 0x000fe80000100a00 */
[----:B------:R0:W-:Y:S04]  /*4d690*/  STL.64 [R1+0x748], R6 ;  /* 0x0007480601007387 */ /* 0x0001e80000100a00 */
[----:B0-----:R-:W2:Y:S04]  /*4d6a0*/  LDL.LU.64 R6, [R1+0x7700] ;  /* 0x0077000001067983 */ /* 0x001ea80000300a00 */
[----:B------:R-:W2:Y:S04]  /*4d6b0*/  LDL.LU.64 R4, [R1+0x76f8] ;  /* 0x0076f80001047983 */ /* 0x000ea80000300a00 */
[----:B------:R0:W-:Y:S04]  /*4d6c0*/  STL [R1+0x7550], R2 ;  /* 0x0075500201007387 */ /* 0x0001e80000100800 */
[----:B0-----:R-:W2:Y:S04]  /*4d6d0*/  LDL.64 R2, [R1+0x80] ;  /* 0x0000800001027983 */ /* 0x001ea80000100a00 */
[----:B------:R-:W-:Y:S01]  /*4d6e0*/  STL [R1+0x754c], R0 ;  /* 0x00754c0001007387 */ /* 0x000fe20000100800 */
[----:B--2---:R-:W-:-:S15]  /*4d6f0*/  HMMA.16816.F32 R4, R12, R2, R4 ;  /* 0x000000020c04723c */ /* 0x004fde0000001804 */
[----:B------:R-:W-:-:S04]  /*4d700*/  NOP ;  /* 0x0000000000007918 */ /* 0x000fc80000000000 */
[----:B------:R-:W-:Y:S04]  /*4d710*/  STL.64 [R1+0x730], R4 ;  /* 0x0007300401007387 */ /* 0x000fe80000100a00 */
[----:B------:R0:W-:Y:S04]  /*4d720*/  STL.64 [R1+0x738], R6 ;  /* 0x0007380601007387 */ /* 0x0001e80000100a00 */
[----:B0-----:R-:W3:Y:S04]  /*4d730*/  LDL.LU.64 R6, [R1+0x76f0] ;  /* 0x0076f00001067983 */ /* 0x001ee80000300a00 */
[----:B------:R-:W2:Y:S04]  /*4d740*/  LDL.LU.64 R4, [R1+0x76e8] ;  /* 0x0076e80001047983 */ /* 0x000ea80000300a00 */
[----:B------:R-:W-:Y:S01]  /*4d750*/  STL [R1+0x7554], R3 ;  /* 0x0075540301007387 */ /* 0x000fe20000100800 */
[----:B---3--:R-:W-:-:S15]  /*4d760*/  HMMA.16816.F32 R8, R12, R6, R8 ;  /* 0x000000060c08723c */ /* 0x008fde0000001808 */
[----:B------:R-:W-:-:S04]  /*4d770*/  NOP ;  /* 0x0000000000007918 */ /* 0x000fc80000000000 */
[----:B------:R-:W-:Y:S04]  /*4d780*/  STL.64 [R1+0x720], R8 ;  /* 0x0007200801007387 */ /* 0x000fe80000100a00 */
[----:B------:R0:W-:Y:S04]  /*4d790*/  STL.64 [R1+0x728], R10 ;  /* 0x0007280a01007387 */ /* 0x0001e80000100a00 */
[----:B0-----:R-:W2:Y:S04]  /*4d7a0*/  LDL.LU.64 R10, [R1+0x76e0] ;  /* 0x0076e000010a7983 */ /* 0x001ea80000300a00 */
[----:B------:R-:W2:Y:S01]  /*4d7b0*/  LDL.LU.64 R8, [R1+0x76d8] ;  /* 0x0076d80001087983 */ /* 0x000ea20000300a00 */
[----:B------:R-:W-:-:S02]  /*4d7c0*/  IMAD.MOV.U32 R0, RZ, RZ, R7 ;  /* 0x000000ffff007224 */ /* 0x000fc400078e0007 */
[----:B------:R-:W-:Y:S02]  /*4d7d0*/  IMAD.MOV.U32 R2, RZ, RZ, R6 ;  /* 0x000000ffff027224 */ /* 0x000fe400078e0006 */
[----:B------:R-:W3:Y:S04]  /*4d7e0*/  LDL.LU.64 R6, [R1+0x76d0] ;  /* 0x0076d00001067983 */ /* 0x000ee80000300a00 */
[----:B------:R-:W-:Y:S04]  /*4d7f0*/  STL [R1+0x755c], R0 ;  /* 0x00755c0001007387 */ /* 0x000fe80000100800 */
[----:B------:R-:W-:Y:S01]  /*4d800*/  STL [R1+0x7558], R2 ;  /* 0x0075580201007387 */ /* 0x000fe20000100800 */
        /* <DEDUP_REMOVED lines=16> */
[----:B----4-:R-:W-:-:S03]  /*4d910*/  IMAD.MOV.U32 R3, RZ, RZ, R21 ;  /* 0x000000ffff037224 */ /* 0x010fc600078e0015 */
[----:B------:R0:W-:Y:S04]  /*4d920*/  STL [R1+0x7568], R2 ;  /* 0x0075680201007387 */ /* 0x0001e80000100800 */
[----:B------:R1:W-:Y:S04]  /*4d930*/  STL [R1+0x7564], R0 ;  /* 0x0075640001007387 */ /* 0x0003e80000100800 */
[----:B------:R-:W-:Y:S01]  /*4d940*/  STL [R1+0x756c], R3 ;  /* 0x00756c0301007387 */ /* 0x000fe20000100800 */
[----:B0-----:R-:W-:Y:S02]  /*4d950*/  IMAD.MOV.U32 R2, RZ, RZ, R22 ;  /* 0x000000ffff027224 */ /* 0x001fe400078e0016 */
[----:B-1----:R-:W-:Y:S01]  /*4d960*/  IMAD.MOV.U32 R0, RZ, RZ, R23 ;  /* 0x000000ffff007224 */ /* 0x002fe200078e0017 */
[----:B--2---:R-:W-:-:S15]  /*4d970*/  HMMA.16816.F32 R4, R12, R20, R8 ;  /* 0x000000140c04723c */ /* 0x004fde0000001808 */
[----:B------:R-:W-:-:S04]  /*4d980*/  NOP ;  /* 0x0000000000007918 */ /* 0x000fc80000000000 */
[----:B------:R-:W-:Y:S04]  /*4d990*/  STL.64 [R1+0x6f0], R4 ;  /* 0x0006f00401007387 */ /* 0x000fe80000100a00 */
[----:B------:R0:W-:Y:S02]  /*4d9a0*/  STL.64 [R1+0x6f8], R6 ;  /* 0x0006f80601007387 */ /* 0x0001e40000100a00 */
[----:B0-----:R-:W-:-:S15]  /*4d9b0*/  HMMA.16816.F32 R4, R12, R22, R16 ;  /* 0x000000160c04723c */ /* 0x001fde0000001810 */
        /* <DEDUP_REMOVED lines=119> */
[----:B------:R0:W-:Y:S02]  /*4e130*/  STL.64 [R1+0x668], R6 ;  /* 0x0006680601007387 */ /* 0x0001e40000100a00 */
[----:B0-----:R-:W-:Y:S02]  /*4e140*/  HMMA.16816.F32 R4, R12, R28, R24 ;  /* 0x0000001c0c04723c */ /* 0x001fe40000001818 */
[----:B------:R-:W-:Y:S04]  /*4e150*/  STL [R1+0x75a4], R0 ;  /* 0x0075a40001007387 */ /* 0x000fe80000100800 */
[----:B------:R-:W-:Y:S04]  /*4e160*/  STL [R1+0x75a0], R2 ;  /* 0x0075a00201007387 */ /* 0x000fe80000100800 */
[----:B------:R-:W2:Y:S09]  /*4e170*/  LDL.LU R16, [R1+0x5e0] ;  /* 0x0005e00001107983 */ /* 0x000eb20000300800 */
[----:B------:R-:W-:Y:S04]  /*4e180*/  STL.64 [R1+0x650], R4 ;  /* 0x0006500401007387 */ /* 0x000fe80000100a00 */
[----:B------:R-:W-:Y:S04]  /*4e190*/  STL.64 [R1+0x658], R6 ;  /* 0x0006580601007387 */ /* 0x000fe80000100a00 */
[----:B------:R-:W2:Y:S04]  /*4e1a0*/  LDL.LU R17, [R1+0x5e4] ;  /* 0x0005e40001117983 */ /* 0x000ea80000300800 */
[----:B------:R-:W3:Y:S04]  /*4e1b0*/  LDL.LU R18, [R1+0x5e8] ;  /* 0x0005e80001127983 */ /* 0x000ee80000300800 */
[----:B------:R-:W3:Y:S04]  /*4e1c0*/  LDL.LU R19, [R1+0x5ec] ;  /* 0x0005ec0001137983 */ /* 0x000ee80000300800 */
[----:B------:R-:W4:Y:S04]  /*4e1d0*/  LDL.LU R20, [R1+0x600] ;  /* 0x0006000001147983 */ /* 0x000f280000300800 */
[----:B------:R-:W4:Y:S04]  /*4e1e0*/  LDL.LU R21, [R1+0x604] ;  /* 0x0006040001157983 */ /* 0x000f280000300800 */
        /* <DEDUP_REMOVED lines=12> */
[----:B------:R-:W-:-:S03]  /*4e2b0*/  IMAD.MOV.U32 R3, RZ, RZ, R29 ;  /* 0x000000ffff037224 */ /* 0x000fc600078e001d */
[----:B--2---:R-:W-:Y:S04]  /*4e2c0*/  STL.64 [R1+0x7650], R26 ;  /* 0x0076501a01007387 */ /* 0x004fe80000100a00 */
[----:B------:R0:W-:Y:S04]  /*4e2d0*/  STL.64 [R1+0x7648], R24 ;  /* 0x0076481801007387 */ /* 0x0001e80000100a00 */
[----:B0-----:R-:W2:Y:S04]  /*4e2e0*/  LDL.LU R24, [R1+0x640] ;  /* 0x0006400001187983 */ /* 0x001ea80000300800 */
[----:B------:R-:W2:Y:S04]  /*4e2f0*/  LDL.LU R25, [R1+0x644] ;  /* 0x0006440001197983 */ /* 0x000ea80000300800 */
[----:B------:R-:W2:Y:S04]  /*4e300*/  LDL.LU R26, [R1+0x648] ;  /* 0x00064800011a7983 */ /* 0x000ea80000300800 */
[----:B------:R-:W2:Y:S04]  /*4e310*/  LDL.LU R27, [R1+0x64c] ;  /* 0x00064c00011b7983 */ /* 0x000ea80000300800 */
[----:B------:R-:W2:Y:S04]  /*4e320*/  LDL.64 R28, [R1] ;  /* 0x00000000011c7983 */ /* 0x000ea80000100a00 */
[----:B------:R-:W-:Y:S04]  /*4e330*/  STL.64 [R1+0x7618], R22 ;  /* 0x0076181601007387 */ /* 0x000fe80000100a00 */
[----:B----4-:R0:W-:Y:S04]  /*4e340*/  STL.64 [R1+0x7610], R20 ;  /* 0x0076101401007387 */ /* 0x0101e80000100a00 */
[----:B0-----:R-:W4:Y:S04]  /*4e350*/  LDL.LU R20, [R1+0x610] ;  /* 0x0006100001147983 */ /* 0x001f280000300800 */
[----:B------:R-:W4:Y:S04]  /*4e360*/  LDL.LU R21, [R1+0x614] ;  /* 0x0006140001157983 */ /* 0x000f280000300800 */
[----:B------:R-:W4:Y:S04]  /*4e370*/  LDL.LU R22, [R1+0x618] ;  /* 0x0006180001167983 */ /* 0x000f280000300800 */
[----:B------:R-:W4:Y:S04]  /*4e380*/  LDL.LU R23, [R1+0x61c] ;  /* 0x00061c0001177983 */ /* 0x000f280000300800 */
[----:B---3--:R-:W-:Y:S04]  /*4e390*/  STL.64 [R1+0x75f8], R18 ;  /* 0x0075f81201007387 */ /* 0x008fe80000100a00 */
[----:B------:R0:W-:Y:S04]  /*4e3a0*/  STL.64 [R1+0x75f0], R16 ;  /* 0x0075f01001007387 */ /* 0x0001e80000100a00 */
[----:B0-----:R-:W3:Y:S04]  /*4e3b0*/  LDL.LU R16, [R1+0x5f0] ;  /* 0x0005f00001107983 */ /* 0x001ee80000300800 */
[----:B------:R-:W3:Y:S04]  /*4e3c0*/  LDL.LU R17, [R1+0x5f4] ;  /* 0x0005f40001117983 */ /* 0x000ee80000300800 */
[----:B------:R-:W3:Y:S04]  /*4e3d0*/  LDL.LU R18, [R1+0x5f8] ;  /* 0x0005f80001127983 */ /* 0x000ee80000300800 */
[----:B------:R-:W3:Y:S04]  /*4e3e0*/  LDL.LU R19, [R1+0x5fc] ;  /* 0x0005fc0001137983 */ /* 0x000ee80000300800 */
        /* <DEDUP_REMOVED lines=14> */
[----:B------:R0:W-:Y:S04]  /*4e4d0*/  STL [R1+0x75a8], R3 ;  /* 0x0075a80301007387 */ /* 0x0001e80000100800 */
        /* <DEDUP_REMOVED lines=9> */
[----:B------:R-:W-:Y:S01]  /*4e570*/  IMAD.MOV.U32 R3, RZ, RZ, R29 ;  /* 0x000000ffff037224 */ /* 0x000fe200078e001d */
[----:B--2---:R-:W-:-:S15]  /*4e580*/  HMMA.16816.F32 R24, R12, R28, R24 ;  /* 0x0000001c0c18723c */ /* 0x004fde0000001818 */
[----:B------:R-:W-:-:S04]  /*4e590*/  NOP ;  /* 0x0000000000007918 */ /* 0x000fc80000000000 */
[----:B------:R-:W-:Y:S04]  /*4e5a0*/  STL.64 [R1+0x630], R24 ;  /* 0x0006301801007387 */ /* 0x000fe80000100a00 */
[----:B------:R0:W-:Y:S04]  /*4e5b0*/  STL.64 [R1+0x638], R26 ;  /* 0x0006381a01007387 */ /* 0x0001e80000100a00 */
[----:B0-----:R-:W2:Y:S04]  /*4e5c0*/  LDL.LU.64 R26, [R1+0x7640] ;  /* 0x00764000011a7983 */ /* 0x001ea80000300a00 */
[----:B------:R-:W2:Y:S04]  /*4e5d0*/  LDL.LU.64 R24, [R1+0x7638] ;  /* 0x0076380001187983 */ /* 0x000ea80000300a00 */
[----:B------:R-:W2:Y:S02]  /*4e5e0*/  LDL.LU.64 R28, [R1+0x7630] ;  /* 0x00763000011c7983 */ /* 0x000ea40000300a00 */
[----:B--2---:R-:W-:-:S15]  /*4e5f0*/  HMMA.16816.F32 R24, R12, R28, R24 ;  /* 0x0000001c0c18723c */ /* 0x004fde0000001818 */
[----:B------:R-:W-:-:S04]  /*4e600*/  NOP ;  /* 0x0000000000007918 */ /* 0x000fc80000000000 */
[----:B------:R-:W-:Y:S04]  /*4e610*/  STL.64 [R1+0x620], R24 ;  /* 0x0006201801007387 */ /* 0x000fe80000100a00 */
[----:B------:R0:W-:Y:S04]  /*4e620*/  STL.64 [R1+0x628], R26 ;  /* 0x0006281a01007387 */ /* 0x0001e80000100a00 */
[----:B0-----:R-:W4:Y:S04]  /*4e630*/  LDL.LU.64 R26, [R1+0x7628] ;  /* 0x00762800011a7983 */ /* 0x001f280000300a00 */
[----:B------:R-:W2:Y:S04]  /*4e640*/  LDL.LU.64 R24, [R1+0x7620] ;  /* 0x0076200001187983 */ /* 0x000ea80000300a00 */
[----:B------:R-:W-:Y:S04]  /*4e650*/  STL [R1+0x7538], R28 ;  /* 0x0075381c01007387 */ /* 0x000fe80000100800 */
[----:B------:R-:W-:Y:S01]  /*4e660*/  STL [R1+0x7518], R29 ;  /* 0x0075181d01007387 */ /* 0x000fe20000100800 */
        /* <DEDUP_REMOVED lines=11> */
[----:B------:R-:W2:Y:S04]  /*4e720*/  LDL.LU.64 R20, [R1+0x7600] ;  /* 0x0076000001147983 */ /* 0x000ea80000300a00 */
[----:B------:R-:W-:Y:S04]  /*4e730*/  STL.64 [R1+0x7368], R26 ;  /* 0x0073681a01007387 */ /* 0x000fe80000100a00 */
[----:B------:R0:W-:Y:S04]  /*4e740*/  STL.64 [R1+0x7360], R24 ;  /* 0x0073601801007387 */ /* 0x0001e80000100a00 */
[----:B0-----:R-:W4:Y:S04]  /*4e750*/  LDL.LU R24, [R1+0x580] ;  /* 0x0005800001187983 */ /* 0x001f280000300800 */
[----:B------:R-:W4:Y:S04]  /*4e760*/  LDL.LU R25, [R1+0x584] ;  /* 0x0005840001197983 */ /* 0x000f280000300800 */
[----:B------:R-:W4:Y:S04]  /*4e770*/  LDL.LU R26, [R1+0x588] ;  /* 0x00058800011a7983 */ /* 0x000f280000300800 */
[----:B------:R-:W4:Y:S01]  /*4e780*/  LDL.LU R27, [R1+0x58c] ;  /* 0x00058c00011b7983 */ /* 0x000f220000300800 */
[----:B---3--:R-:W-:-:S15]  /*4e790*/  HMMA.16816.F32 R16, R12, R22, R16 ;  /* 0x000000160c10723c */ /* 0x008fde0000001810 */
        /* <DEDUP_REMOVED lines=40> */
[----:B------:R-:W4:Y:S01]  /*4ea20*/  LDL.LU.64 R4, [R1+0x75b0] ;  /* 0x0075b00001047983 */ /* 0x000f220000300a00 */
[----:B---3--:R-:W-:Y:S03]  /*4ea30*/  HMMA.16816.F32 R16, R12, R8, R16 ;  /* 0x000000080c10723c */ /* 0x008fe60000001810 */
[----:B------:R-:W-:Y:S04]  /*4ea40*/  STL.64 [R1+0x7308], R10 ;  /* 0x0073080a01007387 */ /* 0x000fe80000100a00 */
[----:B------:R-:W-:-:S12]  /*4ea50*/  STL.64 [R1+0x7300], R8 ;  /* 0x0073000801007387 */ /* 0x000fd80000100a00 */
[----:B------:R-:W-:Y:S04]  /*4ea60*/  STL.64 [R1+0x5a0], R16 ;  /* 0x0005a01001007387 */ /* 0x000fe80000100a00 */
[----:B------:R2:W-:Y:S04]  /*4ea70*/  STL.64 [R1+0x5a8], R18 ;  /* 0x0005a81201007387 */ /* 0x0005e80000100a00 */
[----:B------:R-:W-:Y:S01]  /*4ea80*/  STL [R1+0x753c], R15 ;  /* 0x00753c0f01007387 */ /* 0x000fe20000100800 */
[C---:B--2---:R-:W-:Y:S08]  /*4ea90*/  HMMA.16816.F32 R16, R12.reuse, R6, R20 ;  /* 0x000000060c10723c */ /* 0x044ff00000001814 */
[----:B----4-:R-:W-:Y:S11]  /*4eaa0*/  HMMA.16816.F32 R8, R12, R4, R24 ;  /* 0x000000040c08723c */ /* 0x010ff60000001818 */
[----:B------:R-:W-:Y:S04]  /*4eab0*/  STL.64 [R1+0x590], R16 ;  /* 0x0005901001007387 */ /* 0x000fe80000100a00 */
[----:B------:R0:W-:Y:S04]  /*4eac0*/  STL.64 [R1+0x598], R18 ;  /* 0x0005981201007387 */ /* 0x0001e80000100a00 */
[----:B------:R-:W2:Y:S04]  /*4ead0*/  LDL.LU R20, [R1+0x2140] ;  /* 0x0021400001147983 */ /* 0x000ea80000300800 */
[----:B------:R1:W-:Y:S04]  /*4eae0*/  STL.64 [R1+0x580], R8 ;  /* 0x0005800801007387 */ /* 0x0003e80000100a00 */
[----:B------:R3:W-:Y:S04]  /*4eaf0*/  STL.64 [R1+0x588], R10 ;  /* 0x0005880a01007387 */ /* 0x0007e80000100a00 */
[----:B------:R-:W2:Y:S04]  /*4eb00*/  LDL.LU R21, [R1+0x2144] ;  /* 0x0021440001157983 */ /* 0x000ea80000300800 */
[----:B------:R-:W4:Y:S04]  /*4eb10*/  LDL.LU R22, [R1+0x2148] ;  /* 0x0021480001167983 */ /* 0x000f280000300800 */
[----:B------:R-:W4:Y:S04]  /*4eb20*/  LDL.LU R23, [R1+0x214c] ;  /* 0x00214c0001177983 */ /* 0x000f280000300800 */
[----:B----4-:R-:W-:Y:S04]  /*4eb30*/  STL.64 [R1+0x7378], R22 ;  /* 0x0073781601007387 */ /* 0x010fe80000100a00 */
[----:B--2---:R2:W-:Y:S04]  /*4eb40*/  STL.64 [R1+0x7370], R20 ;  /* 0x0073701401007387 */ /* 0x0045e80000100a00 */
[----:B0-----:R-:W4:Y:S01]  /*4eb50*/  LDL R18, [R1] ;  /* 0x0000000001127983 */ /* 0x001f220000100800 */
[----:B------:R-:W-:-:S02]  /*4eb60*/  IMAD.MOV.U32 R19, RZ, RZ, R3 ;  /* 0x000000ffff137224 */ /* 0x000fc400078e0003 */
[----:B------:R-:W-:Y:S02]  /*4eb70*/  IMAD.MOV.U32 R16, RZ, RZ, R0 ;  /* 0x000000ffff107224 */ /* 0x000fe400078e0000 */
[----:B------:R-:W-:Y:S01]  /*4eb80*/  IMAD.MOV.U32 R17, RZ, RZ, R2 ;  /* 0x000000ffff117224 */ /* 0x000fe200078e0002 */
[----:B------:R-:W2:Y:S04]  /*4eb90*/  LDL.LU R3, [R1+0x75a8] ;  /* 0x0075a80001037983 */ /* 0x000ea80000300800 */
[----:B------:R-:W2:Y:S04]  /*4eba0*/  LDL.LU R0, [R1+0x75a4] ;  /* 0x0075a40001007983 */ /* 0x000ea80000300800 */
[----:B------:R-:W2:Y:S04]  /*4ebb0*/  LDL.LU R2, [R1+0x75a0] ;  /* 0x0075a00001027983 */ /* 0x000ea80000300800 */
[----:B----4-:R-:W-:Y:S04]  /*4ebc0*/  STL.64 [R1+0x7388], R18 ;  /* 0x0073881201007387 */ /* 0x010fe80000100a00 */
[----:B------:R0:W-:Y:S04]  /*4ebd0*/  STL.64 [R1+0x7380], R16 ;  /* 0x0073801001007387 */ /* 0x0001e80000100a00 */
[----:B-1----:R-:W4:Y:S04]  /*4ebe0*/  LDL.LU R8, [R1+0x2150] ;  /* 0x0021500001087983 */ /* 0x002f280000300800 */
[----:B------:R-:W4:Y:S04]  /*4ebf0*/  LDL.LU R9, [R1+0x2154] ;  /* 0x0021540001097983 */ /* 0x000f280000300800 */
[----:B---3--:R-:W3:Y:S04]  /*4ec00*/  LDL.LU R10, [R1+0x2158] ;  /* 0x00215800010a7983 */ /* 0x008ee80000300800 */
[----:B------:R-:W3:Y:S01]  /*4ec10*/  LDL.LU R11, [R1+0x215c] ;  /* 0x00215c00010b7983 */ /* 0x000ee20000300800 */
[----:B--2---:R-:W-:-:S03]  /*4ec20*/  IMAD.MOV.U32 R27, RZ, RZ, R3 ;  /* 0x000000ffff1b7224 */ /* 0x004fc600078e0003 */
[----:B---3--:R1:W-:Y:S04]  /*4ec30*/  STL.64 [R1+0x7398], R10 ;  /* 0x0073980a01007387 */ /* 0x0083e80000100a00 */
[----:B----4-:R2:W-:Y:S04]  /*4ec40*/  STL.64 [R1+0x7390], R8 ;  /* 0x0073900801007387 */ /* 0x0105e80000100a00 */
[----:B------:R-:W3:Y:S04]  /*4ec50*/  LDL R26, [R1+0x10] ;  /* 0x00001000011a7983 */ /* 0x000ee80000100800 */
[----:B------:R-:W1:Y:S04]  /*4ec60*/  LDL.LU R3, [R1+0x759c] ;  /* 0x00759c0001037983 */ /* 0x000e680000300800 */
[----:B------:R-:W4:Y:S04]  /*4ec70*/  LDL.LU R20, [R1+0x2170] ;  /* 0x0021700001147983 */ /* 0x000f280000300800 */
[----:B------:R-:W4:Y:S04]  /*4ec80*/  LDL.LU R21, [R1+0x2174] ;  /* 0x0021740001157983 */ /* 0x000f280000300800 */
[----:B------:R-:W2:Y:S04]  /*4ec90*/  LDL.LU R22, [R1+0x2178] ;  /* 0x0021780001167983 */ /* 0x000ea80000300800 */
[----:B------:R-:W2:Y:S01]  /*4eca0*/  LDL.LU R23, [R1+0x217c] ;  /* 0x00217c0001177983 */ /* 0x000ea20000300800 */
[----:B------:R-:W-:-:S02]  /*4ecb0*/  IMAD.MOV.U32 R24, RZ, RZ, R2 ;  /* 0x000000ffff187224 */ /* 0x000fc400078e0002 */
[----:B------:R-:W-:Y:S01]  /*4ecc0*/  IMAD.MOV.U32 R25, RZ, RZ, R0 ;  /* 0x000000ffff197224 */ /* 0x000fe200078e0000 */
[----:B--2---:R-:W-:Y:S04]  /*4ecd0*/  STL.64 [R1+0x73a8], R22 ;  /* 0x0073a81601007387 */ /* 0x004fe80000100a00 */
[----:B----4-:R-:W-:Y:S04]  /*4ece0*/  STL.64 [R1+0x73a0], R20 ;  /* 0x0073a01401007387 */ /* 0x010fe80000100a00 */
[----:B------:R-:W2:Y:S04]  /*4ecf0*/  LDL.LU R2, [R1+0x7598] ;  /* 0x0075980001027983 */ /* 0x000ea80000300800 */
[----:B------:R-:W4:Y:S04]  /*4ed00*/  LDL.LU R0, [R1+0x7594] ;  /* 0x0075940001007983 */ /* 0x000f280000300800 */
[----:B---3--:R-:W-:Y:S04]  /*4ed10*/  STL.64 [R1+0x73b8], R26 ;  /* 0x0073b81a01007387 */ /* 0x008fe80000100a00 */
[----:B------:R3:W-:Y:S04]  /*4ed20*/  STL.64 [R1+0x73b0], R24 ;  /* 0x0073b01801007387 */ /* 0x0007e80000100a00 */
[----:B0-----:R-:W2:Y:S04]  /*4ed30*/  LDL.LU R16, [R1+0x2180] ;  /* 0x0021800001107983 */ /* 0x001ea80000300800 */
[----:B------:R-:W2:Y:S04]  /*4ed40*/  LDL.LU R17, [R1+0x2184] ;  /* 0x0021840001117983 */ /* 0x000ea80000300800 */
[----:B------:R-:W2:Y:S04]  /*4ed50*/  LDL.LU R18, [R1+0x2188] ;  /* 0x0021880001127983 */ /* 0x000ea80000300800 */
[----:B------:R-:W2:Y:S01]  /*4ed60*/  LDL.LU R19, [R1+0x218c] ;  /* 0x00218c0001137983 */ /* 0x000ea20000300800 */
[----:B-1----:R-:W-:-:S03]  /*4ed70*/  IMAD.MOV.U32 R11, RZ, RZ, R3 ;  /* 0x000000ffff0b7224 */ /* 0x002fc600078e0003 */
[----:B--2---:R0:W-:Y:S04]  /*4ed80*/  STL.64 [R1+0x73c8], R18 ;  /* 0x0073c81201007387 */ /* 0x0041e80000100a00 */
[----:B------:R-:W-:Y:S04]  /*4ed90*/  STL.64 [R1+0x73c0], R16 ;  /* 0x0073c01001007387 */ /* 0x000fe80000100a00 */
[----:B------:R-:W2:Y:S01]  /*4eda0*/  LDL R10, [R1+0x20] ;  /* 0x00002000010a7983 */ /* 0x000ea20000100800 */
[----:B----4-:R-:W-:Y:S02]  /*4edb0*/  IMAD.MOV.U32 R8, RZ, RZ, R0 ;  /* 0x000000ffff087224 */ /* 0x010fe400078e0000 */
[----:B------:R-:W-:Y:S01]  /*4edc0*/  IMAD.MOV.U32 R9, RZ, RZ, R2 ;  /* 0x000000ffff097224 */ /* 0x000fe200078e0002 */
[----:B------:R-:W0:Y:S04]  /*4edd0*/  LDL.LU R3, [R1+0x7590] ;  /* 0x0075900001037983 */ /* 0x000e280000300800 */
[----:B------:R-:W4:Y:S04]  /*4ede0*/  LDL.LU R0, [R1+0x758c] ;  /* 0x00758c0001007983 */ /* 0x000f280000300800 */
[----:B------:R-:W4:Y:S04]  /*4edf0*/  LDL.LU R2, [R1+0x7588] ;  /* 0x0075880001027983 */ /* 0x000f280000300800 */
[----:B--2---:R-:W-:Y:S04]  /*4ee00*/  STL.64 [R1+0x73d8], R10 ;  /* 0x0073d80a01007387 */ /* 0x004fe80000100a00 */
[----:B------:R1:W-:Y:S04]  /*4ee10*/  STL.64 [R1+0x73d0], R8 ;  /* 0x0073d00801007387 */ /* 0x0003e80000100a00 */
[----:B---3--:R-:W2:Y:S04]  /*4ee20*/  LDL.LU R24, [R1+0x21a0] ;  /* 0x0021a00001187983 */ /* 0x008ea80000300800 */
[----:B------:R-:W2:Y:S04]  /*4ee30*/  LDL.LU R25, [R1+0x21a4] ;  /* 0x0021a40001197983 */ /* 0x000ea80000300800 */
[----:B------:R-:W3:Y:S04]  /*4ee40*/  LDL.LU R26, [R1+0x21a8] ;  /* 0x0021a800011a7983 */ /* 0x000ee80000300800 */
[----:B------:R-:W3:Y:S01]  /*4ee50*/  LDL.LU R27, [R1+0x21ac] ;  /* 0x0021ac00011b7983 */ /* 0x000ee20000300800 */
[----:B0-----:R-:W-:-:S03]  /*4ee60*/  IMAD.MOV.U32 R19, RZ, RZ, R3 ;  /* 0x000000ffff137224 */ /* 0x001fc600078e0003 */
[----:B---3--:R-:W-:Y:S04]  /*4ee70*/  STL.64 [R1+0x73e8], R26 ;  /* 0x0073e81a01007387 */ /* 0x008fe80000100a00 */
[----:B--2---:R0:W-:Y:S04]  /*4ee80*/  STL.64 [R1+0x73e0], R24 ;  /* 0x0073e01801007387 */ /* 0x0041e80000100a00 */
[----:B------:R-:W2:Y:S04]  /*4ee90*/  LDL R18, [R1+0x30] ;  /* 0x0000300001127983 */ /* 0x000ea80000100800 */
[----:B------:R-:W3:Y:S04]  /*4eea0*/  LDL.LU R3, [R1+0x7584] ;  /* 0x0075840001037983 */ /* 0x000ee80000300800 */
[----:B-1----:R-:W2:Y:S04]  /*4eeb0*/  LDL.LU R8, [R1+0x21b0] ;  /* 0x0021b00001087983 */ /* 0x002ea80000300800 */
[----:B------:R-:W2:Y:S04]  /*4eec0*/  LDL.LU R9, [R1+0x21b4] ;  /* 0x0021b40001097983 */ /* 0x000ea80000300800 */
[----:B------:R-:W2:Y:S04]  /*4eed0*/  LDL.LU R10, [R1+0x21b8] ;  /* 0x0021b800010a7983 */ /* 0x000ea80000300800 */
[----:B------:R-:W2:Y:S01]  /*4eee0*/  LDL.LU R11, [R1+0x21bc] ;  /* 0x0021bc00010b7983 */ /* 0x000ea20000300800 */
[----:B----4-:R-:W-:-:S02]  /*4eef0*/  IMAD.MOV.U32 R16, RZ, RZ, R2 ;  /* 0x000000ffff107224 */ /* 0x010fc400078e0002 */
[----:B------:R-:W-:Y:S01]  /*4ef00*/  IMAD.MOV.U32 R17, RZ, RZ, R0 ;  /* 0x000000ffff117224 */ /* 0x000fe200078e0000 */
[----:B--2---:R3:W-:Y:S04]  /*4ef10*/  STL.64 [R1+0x73f8], R10 ;  /* 0x0073f80a01007387 */ /* 0x0047e80000100a00 */
[----:B------:R1:W-:Y:S04]  /*4ef20*/  STL.64 [R1+0x73f0], R8 ;  /* 0x0073f00801007387 */ /* 0x0003e80000100a00 */
[----:B------:R-:W2:Y:S04]  /*4ef30*/  LDL.LU R2, [R1+0x7580] ;  /* 0x0075800001027983 */ /* 0x000ea80000300800 */
[----:B------:R-:W1:Y:S04]  /*4ef40*/  LDL.LU R0, [R1+0x757c] ;  /* 0x00757c0001007983 */ /* 0x000e680000300800 */
[----:B------:R-:W-:Y:S04]  /*4ef50*/  STL.64 [R1+0x7408], R18 ;  /* 0x0074081201007387 */ /* 0x000fe80000100a00 */
[----:B------:R-:W-:Y:S04]  /*4ef60*/  STL.64 [R1+0x7400], R16 ;  /* 0x0074001001007387 */ /* 0x000fe80000100a00 */
[----:B0-----:R-:W4:Y:S04]  /*4ef70*/  LDL.LU R24, [R1+0x780] ;  /* 0x0007800001187983 */ /* 0x001f280000300800 */
[----:B------:R-:W4:Y:S04]  /*4ef80*/  LDL.LU R25, [R1+0x784] ;  /* 0x0007840001197983 */ /* 0x000f280000300800 */
[----:B------:R-:W2:Y:S04]  /*4ef90*/  LDL.LU R26, [R1+0x788] ;  /* 0x00078800011a7983 */ /* 0x000ea80000300800 */
[----:B------:R-:W2:Y:S01]  /*4efa0*/  LDL.LU R27, [R1+0x78c] ;  /* 0x00078c00011b7983 */ /* 0x000ea20000300800 */
[----:B---3--:R-:W-:-:S03]  /*4efb0*/  IMAD.MOV.U32 R11, RZ, RZ, R3 ;  /* 0x000000ffff0b7224 */ /* 0x008fc600078e0003 */
[----:B--2---:R-:W-:Y:S04]  /*4efc0*/  STL.64 [R1+0x7418], R26 ;  /* 0x0074181a01007387 */ /* 0x004fe80000100a00 */
[----:B----4-:R0:W-:Y:S04]  /*4efd0*/  STL.64 [R1+0x7410], R24 ;  /* 0x0074101801007387 */ /* 0x0101e80000100a00 */
[----:B------:R-:W2:Y:S01]  /*4efe0*/  LDL R10, [R1+0x40] ;  /* 0x00004000010a7983 */ /* 0x000ea20000100800 */
[----:B-1----:R-:W-:Y:S02]  /*4eff0*/  IMAD.MOV.U32 R8, RZ, RZ, R0 ;  /* 0x000000ffff087224 */ /* 0x002fe400078e0000 */
[----:B------:R-:W-:Y:S01]  /*4f000*/  IMAD.MOV.U32 R9, RZ, RZ, R2 ;  /* 0x000000ffff097224 */ /* 0x000fe200078e0002 */
[----:B------:R-:W3:Y:S04]  /*4f010*/  LDL.LU R3, [R1+0x7578] ;  /* 0x0075780001037983 */ /* 0x000ee80000300800 */
[----:B------:R-:W4:Y:S04]  /*4f020*/  LDL.LU R0, [R1+0x7574] ;  /* 0x0075740001007983 */ /* 0x000f280000300800 */
[----:B------:R-:W3:Y:S04]  /*4f030*/  LDL.LU R2, [R1+0x7570] ;  /* 0x0075700001027983 */ /* 0x000ee80000300800 */
[----:B--2---:R1:W-:Y:S04]  /*4f040*/  STL.64 [R1+0x7428], R10 ;  /* 0x0074280a01007387 */ /* 0x0043e80000100a00 */
[----:B------:R-:W-:Y:S04]  /*4f050*/  STL.64 [R1+0x7420], R8 ;  /* 0x0074200801007387 */ /* 0x000fe80000100a00 */
[----:B0-----:R-:W2:Y:S04]  /*4f060*/  LDL.LU R24, [R1+0x4d0] ;  /* 0x0004d00001187983 */ /* 0x001ea80000300800 */
[----:B------:R-:W2:Y:S04]  /*4f070*/  LDL.LU R25, [R1+0x4d4] ;  /* 0x0004d40001197983 */ /* 0x000ea80000300800 */
[----:B------:R-:W2:Y:S04]  /*4f080*/  LDL.LU R26, [R1+0x4d8] ;  /* 0x0004d800011a7983 */ /* 0x000ea80000300800 */
[----:B------:R-:W2:Y:S04]  /*4f090*/  LDL.LU R27, [R1+0x4dc] ;  /* 0x0004dc00011b7983 */ /* 0x000ea80000300800 */
[----:B--2---:R-:W-:Y:S04]  /*4f0a0*/  STL.64 [R1+0x7438], R26 ;  /* 0x0074381a01007387 */ /* 0x004fe80000100a00 */
[----:B------:R0:W-:Y:S04]  /*4f0b0*/  STL.64 [R1+0x7430], R24 ;  /* 0x0074301801007387 */ /* 0x0001e80000100a00 */
[----:B-1----:R-:W2:Y:S01]  /*4f0c0*/  LDL R10, [R1+0x50] ;  /* 0x00005000010a7983 */ /* 0x002ea20000100800 */
[----:B---3--:R-:W-:-:S03]  /*4f0d0*/  IMAD.MOV.U32 R11, RZ, RZ, R3 ;  /* 0x000000ffff0b7224 */ /* 0x008fc600078e0003 */
[----:B------:R-:W3:Y:S04]  /*4f0e0*/  LDL.LU R3, [R1+0x756c] ;  /* 0x00756c0001037983 */ /* 0x000ee80000300800 */
[----:B--2---:R-:W-:Y:S04]  /*4f0f0*/  STL.64 [R1+0x7440], R10 ;  /* 0x0074400a01007387 */ /* 0x004fe80000100a00 */
[----:B0-----:R-:W2:Y:S04]  /*4f100*/  LDL.LU R24, [R1+0x4e0] ;  /* 0x0004e00001187983 */ /* 0x001ea80000300800 */
[----:B------:R-:W2:Y:S04]  /*4f110*/  LDL.LU R25, [R1+0x4e4] ;  /* 0x0004e40001197983 */ /* 0x000ea80000300800 */
[----:B------:R-:W2:Y:S04]  /*4f120*/  LDL.LU R26, [R1+0x4e8] ;  /* 0x0004e800011a7983 */ /* 0x000ea80000300800 */
[----:B------:R-:W2:Y:S01]  /*4f130*/  LDL.LU R27, [R1+0x4ec] ;  /* 0x0004ec00011b7983 */ /* 0x000ea20000300800 */
[----:B------:R-:W-:-:S02]  /*4f140*/  IMAD.MOV.U32 R8, RZ, RZ, R2 ;  /* 0x000000ffff087224 */ /* 0x000fc400078e0002 */
[----:B----4-:R-:W-:Y:S01]  /*4f150*/  IMAD.MOV.U32 R9, RZ, RZ, R0 ;  /* 0x000000ffff097224 */ /* 0x010fe200078e0000 */
[----:B--2---:R-:W-:Y:S04]  /*4f160*/  STL.64 [R1+0x7450], R26 ;  /* 0x0074501a01007387 */ /* 0x004fe80000100a00 */
[----:B------:R0:W-:Y:S04]  /*4f170*/  STL.64 [R1+0x7448], R24 ;  /* 0x0074481801007387 */ /* 0x0001e80000100a00 */
[----:B------:R-:W2:Y:S04]  /*4f180*/  LDL.LU R2, [R1+0x7568] ;  /* 0x0075680001027983 */ /* 0x000ea80000300800 */
[----:B------:R-:W4:Y:S04]  /*4f190*/  LDL.LU R0, [R1+0x7564] ;  /* 0x0075640001007983 */ /* 0x000f280000300800 */
[----:B------:R4:W-:Y:S04]  /*4f1a0*/  STL.64 [R1+0x7458], R8 ;  /* 0x0074580801007387 */ /* 0x0009e80000100a00 */
[----:B0-----:R-:W2:Y:S04]  /*4f1b0*/  LDL.LU R24, [R1+0x4f0] ;  /* 0x0004f00001187983 */ /* 0x001ea80000300800 */
[----:B------:R-:W2:Y:S04]  /*4f1c0*/  LDL.LU R25, [R1+0x4f4] ;  /* 0x0004f40001197983 */ /* 0x000ea80000300800 */
[----:B------:R-:W2:Y:S04]  /*4f1d0*/  LDL.LU R26, [R1+0x4f8] ;  /* 0x0004f800011a7983 */ /* 0x000ea80000300800 */
[----:B------:R-:W2:Y:S01]  /*4f1e0*/  LDL.LU R27, [R1+0x4fc] ;  /* 0x0004fc00011b7983 */ /* 0x000ea20000300800 */
[----:B---3--:R-:W-:-:S03]  /*4f1f0*/  IMAD.MOV.U32 R11, RZ, RZ, R3 ;  /* 0x000000ffff0b7224 */ /* 0x008fc600078e0003 */
[----:B--2---:R-:W-:Y:S04]  /*4f200*/  STL.64 [R1+0x7468], R26 ;  /* 0x0074681a01007387 */ /* 0x004fe80000100a00 */
[----:B------:R0:W-:Y:S04]  /*4f210*/  STL.64 [R1+0x7460], R24 ;  /* 0x0074601801007387 */ /* 0x0001e80000100a00 */
[----:B------:R-:W2:Y:S01]  /*4f220*/  LDL R10, [R1+0x60] ;  /* 0x00006000010a7983 */ /* 0x000ea20000100800 */
[----:B----4-:R-:W-:Y:S02]  /*4f230*/  IMAD.MOV.U32 R8, RZ, RZ, R0 ;  /* 0x000000ffff087224 */ /* 0x010fe400078e0000 */
        /* <DEDUP_REMOVED lines=10> */
[----:B-1----:R-:W2:Y:S01]  /*4f2e0*/  LDL R10, [R1+0x70] ;  /* 0x00007000010a7983 */ /* 0x002ea20000100800 */
[----:B---3--:R-:W-:-:S03]  /*4f2f0*/  IMAD.MOV.U32 R11, RZ, RZ, R3 ;  /* 0x000000ffff0b7224 */ /* 0x008fc600078e0003 */
[----:B------:R-:W3:Y:S04]  /*4f300*/  LDL.LU R3, [R1+0x7554] ;  /* 0x0075540001037983 */ /* 0x000ee80000300800 */
[----:B--2---:R-:W-:Y:S04]  /*4f310*/  STL.64 [R1+0x74a0], R10 ;  /* 0x0074a00a01007387 */ /* 0x004fe80000100a00 */
[----:B------:R-:W-:Y:S04]  /*4f320*/  STL.64 [R1+0x7480], R26 ;  /* 0x0074801a01007387 */ /* 0x000fe80000100a00 */
[----:B------:R0:W-:Y:S04]  /*4f330*/  STL.64 [R1+0x7478], R24 ;  /* 0x0074781801007387 */ /* 0x0001e80000100a00 */
[----:B0-----:R-:W2:Y:S04]  /*4f340*/  LDL.LU R24, [R1+0x510] ;  /* 0x0005100001187983 */ /* 0x001ea80000300800 */
[----:B------:R-:W2:Y:S04]  /*4f350*/  LDL.LU R25, [R1+0x514] ;  /* 0x0005140001197983 */ /* 0x000ea80000300800 */
[----:B------:R-:W2:Y:S04]  /*4f360*/  LDL.LU R26, [R1+0x518] ;  /* 0x00051800011a7983 */ /* 0x000ea80000300800 */
[----:B------:R-:W2:Y:S01]  /*4f370*/  LDL.LU R27, [R1+0x51c] ;  /* 0x00051c00011b7983 */ /* 0x000ea20000300800 */
[----:B------:R-:W-:-:S02]  /*4f380*/  IMAD.MOV.U32 R8, RZ, RZ, R2 ;  /* 0x000000ffff087224 */ /* 0x000fc400078e0002 */
[----:B----4-:R-:W-:Y:S01]  /*4f390*/  IMAD.MOV.U32 R9, RZ, RZ, R0 ;  /* 0x000000ffff097224 */ /* 0x010fe200078e0000 */
[----:B------:R-:W4:Y:S04]  /*4f3a0*/  LDL.LU R2, [R1+0x7550] ;  /* 0x0075500001027983 */ /* 0x000f280000300800 */
[----:B------:R-:W3:Y:S04]  /*4f3b0*/  LDL.LU R0, [R1+0x754c] ;  /* 0x00754c0001007983 */ /* 0x000ee80000300800 */
[----:B------:R-:W-:Y:S04]  /*4f3c0*/  STL.64 [R1+0x74b8], R8 ;  /* 0x0074b80801007387 */ /* 0x000fe80000100a00 */
[----:B--2---:R-:W-:Y:S04]  /*4f3d0*/  STL.64 [R1+0x7498], R26 ;  /* 0x0074981a01007387 */ /* 0x004fe80000100a00 */
[----:B------:R0:W-:Y:S04]  /*4f3e0*/  STL.64 [R1+0x7490], R24 ;  /* 0x0074901801007387 */ /* 0x0001e80000100a00 */
[----:B0-----:R-:W2:Y:S04]  /*4f3f0*/  LDL.LU R24, [R1+0x520] ;  /* 0x0005200001187983 */ /* 0x001ea80000300800 */
[----:B------:R-:W2:Y:S04]  /*4f400*/  LDL.LU R25, [R1+0x524] ;  /* 0x0005240001197983 */ /* 0x000ea80000300800 */
[----:B------:R-:W2:Y:S04]  /*4f410*/  LDL.LU R26, [R1+0x528] ;  /* 0x00052800011a7983 */ /* 0x000ea80000300800 */
[----:B------:R-:W2:Y:S04]  /*4f420*/  LDL.LU R27, [R1+0x52c] ;  /* 0x00052c00011b7983 */ /* 0x000ea80000300800 */
[----:B------:R-:W2:Y:S01]  /*4f430*/  LDL R10, [R1+0x80] ;  /* 0x00008000010a7983 */ /* 0x000ea20000100800 */
        /* <DEDUP_REMOVED lines=21> */
[----:B---3--:R-:W-:-:S05]  /*4f590*/  IMAD.MOV.U32 R11, RZ, RZ, R3 ;  /* 0x000000ffff0b7224 */ /* 0x008fca00078e0003 */
[----:B--2---:R-:W-:Y:S04]  /*4f5a0*/  STL.64 [R1+0x7500], R10 ;  /* 0x0075000a01007387 */ /* 0x004fe80000100a00 */
[----:B------:R-:W-:Y:S04]  /*4f5b0*/  STL.64 [R1+0x74e0], R26 ;  /* 0x0074e01a01007387 */ /* 0x000fe80000100a00 */
[----:B------:R0:W-:Y:S04]  /*4f5c0*/  STL.64 [R1+0x74d8], R24 ;  /* 0x0074d81801007387 */ /* 0x0001e80000100a00 */
[----:B0-----:R-:W2:Y:S04]  /*4f5d0*/  LDL.LU R24, [R1+0x550] ;  /* 0x0005500001187983 */ /* 0x001ea80000300800 */
[----:B------:R-:W2:Y:S04]  /*4f5e0*/  LDL.LU R25, [R1+0x554] ;  /* 0x0005540001197983 */ /* 0x000ea80000300800 */
[----:B------:R-:W3:Y:S04]  /*4f5f0*/  LDL.LU R26, [R1+0x558] ;  /* 0x00055800011a7983 */ /* 0x000ee80000300800 */
[----:B------:R-:W3:Y:S04]  /*4f600*/  LDL.LU R27, [R1+0x55c] ;  /* 0x00055c00011b7983 */ /* 0x000ee80000300800 */
[----:B------:R-:W2:Y:S04]  /*4f610*/  LDL.LU R15, [R1+0x303c] ;  /* 0x00303c00010f7983 */ /* 0x000ea80000300800 */
[----:B------:R-:W2:Y:S04]  /*4f620*/  LDL.LU R29, [R1+0x3038] ;  /* 0x00303800011d7983 */ /* 0x000ea80000300800 */
[----:B------:R-:W2:Y:S01]  /*4f630*/  LDL.LU R28, [R1+0x3044] ;  /* 0x00304400011c7983 */ /* 0x000ea20000300800 */
[----:B------:R-:W-:-:S03]  /*4f640*/  IMAD.MOV.U32 R8, RZ, RZ, R2 ;  /* 0x000000ffff087224 */ /* 0x000fc600078e0002 */
[----:B------:R-:W2:Y:S04]  /*4f650*/  LDL.LU R11, [R1+0x3040] ;  /* 0x00304000010b7983 */ /* 0x000ea80000300800 */
[----:B------:R-:W2:Y:S04]  /*4f660*/  LDL.LU R2, [R1+0x304c] ;  /* 0x00304c0001027983 */ /* 0x000ea80000300800 */
[----:B------:R-:W2:Y:S01]  /*4f670*/  LDL.LU R10, [R1+0x3048] ;  /* 0x00304800010a7983 */ /* 0x000ea20000300800 */
[----:B----4-:R-:W-:-:S03]  /*4f680*/  IMAD.MOV.U32 R9, RZ, RZ, R0 ;  /* 0x000000ffff097224 */ /* 0x010fc600078e0000 */
        /* <DEDUP_REMOVED lines=14> */
[----:B------:R-:W-:-:S02]  /*4f770*/  IMAD R29, R29, 0x100, R15 ;  /* 0x000001001d1d7824 */ /* 0x000fc400078e020f */
[----:B------:R-:W-:Y:S02]  /*4f780*/  IMAD R11, R11, 0x100, R28 ;  /* 0x000001000b0b7824 */ /* 0x000fe400078e021c */
[----:B------:R-:W-:Y:S02]  /*4f790*/  IMAD R10, R10, 0x100, R2 ;  /* 0x000001000a0a7824 */ /* 0x000fe400078e0202 */
[----:B----4-:R-:W-:Y:S01]  /*4f7a0*/  IMAD R0, R0, 0x100, R3 ;  /* 0x0000010000007824 */ /* 0x010fe200078e0203 */
        /* <DEDUP_REMOVED lines=10> */
[----:B------:R-:W4:Y:S04]  /*4f850*/  LDL.LU R20, [R1+0x2190] ;  /* 0x0021900001147983 */ /* 0x000f280000300800 */
[----:B------:R-:W4:Y:S04]  /*4f860*/  LDL.LU R21, [R1+0x2194] ;  /* 0x0021940001157983 */ /* 0x000f280000300800 */
[----:B------:R-:W4:Y:S04]  /*4f870*/  LDL.LU R22, [R1+0x2198] ;  /* 0x0021980001167983 */ /* 0x000f280000300800 */
[----:B------:R-:W4:Y:S04]  /*4f880*/  LDL.LU R23, [R1+0x219c] ;  /* 0x00219c0001177983 */ /* 0x000f280000300800 */
[----:B------:R-:W-:Y:S04]  /*4f890*/  STL.64 [R1+0x72e8], R6 ;  /* 0x0072e80601007387 */ /* 0x000fe80000100a00 */
        /* <DEDUP_REMOVED lines=8> */
[----:B------:R-:W2:Y:S02]  /*4f920*/  LDL.LU R3, [R1+0x7530] ;  /* 0x0075300001037983 */ /* 0x000ea40000300800 */
[----:B--2---:R-:W-:Y:S02]  /*4f930*/  HMMA.16816.F32 R12, R12, R2, R24 ;  /* 0x000000020c0c723c */ /* 0x004fe40000001818 */
[----:B------:R-:W2:Y:S04]  /*4f940*/  LDL.LU.64 R26, [R1+0x7528] ;  /* 0x00752800011a7983 */ /* 0x000ea80000300a00 */
[----:B------:R-:W2:-:S13]  /*4f950*/  LDL.LU.64 R24, [R1+0x7520] ;  /* 0x0075200001187983 */ /* 0x000e9a0000300a00 */
[----:B------:R0:W-:Y:S04]  /*4f960*/  STL.64 [R1+0x480], R12 ;  /* 0x0004800c01007387 */ /* 0x0001e80000100a00 */
[----:B------:R1:W-:Y:S01]  /*4f970*/  STL.64 [R1+0x488], R14 ;  /* 0x0004880e01007387 */ /* 0x0003e20000100a00 */
[----:B0-----:R-:W-:Y:S02]  /*4f980*/  F2FP.F16.E5M2.UNPACK_B R12, R29 ;  /* 0x0000001dff0c723e */ /* 0x001fe400020004ff */
[----:B------:R-:W-:Y:S02]  /*4f990*/  F2FP.F16.E5M2.UNPACK_B R13, R11 ;  /* 0x0000000bff0d723e */ /* 0x000fe400020004ff */
[----:B-1----:R-:W-:Y:S02]  /*4f9a0*/  F2FP.F16.E5M2.UNPACK_B R14, R10 ;  /* 0x0000000aff0e723e */ /* 0x002fe400020004ff */
[----:B------:R-:W-:Y:S01]  /*4f9b0*/  F2FP.F16.E5M2.UNPACK_B R15, R0 ;  /* 0x00000000ff0f723e */ /* 0x000fe200020004ff */
[----:B------:R-:W3:Y:S06]  /*4f9c0*/  LDL.LU R29, [R1+0x7518] ;  /* 0x00751800011d7983 */ /* 0x000eec0000300800 */
[----:B--2---:R-:W-:Y:S01]  /*4f9d0*/  HMMA.16816.F32 R8, R12, R8, R24 ;  /* 0x000000080c08723c */ /* 0x004fe20000001818 */
[----:B------:R-:W2:Y:S04]  /*4f9e0*/  LDL.LU.64 R26, [R1+0x7510] ;  /* 0x00751000011a7983 */ /* 0x000ea80000300a00 */
[----:B------:R-:W2:-:S14]  /*4f9f0*/  LDL.LU.64 R24, [R1+0x7508] ;  /* 0x0075080001187983 */ /* 0x000e9c0000300a00 */
        /* <DEDUP_REMOVED lines=62> */
[----:B0-----:R-:W2:Y:S04]  /*4fde0*/  LDL.LU.64 R26, [R1+0x7418] ;  /* 0x00741800011a7983 */ /* 0x001ea80000300a00 */
[----:B------:R-:W2:Y:S04]  /*4fdf0*/  LDL.LU.64 R24, [R1+0x7410] ;  /* 0x0074100001187983 */ /* 0x000ea80000300a00 */
[----:B------:R-:W3:Y:S04]  /*4fe00*/  LDL.LU.64 R18, [R1+0x7408] ;  /* 0x0074080001127983 */ /* 0x000ee80000300a00 */
[----:B------:R-:W2:Y:S04]  /*4fe10*/  LDL.LU.64 R16, [R1+0x7400] ;  /* 0x0074000001107983 */ /* 0x000ea80000300a00 */
        /* <DEDUP_REMOVED lines=9> */
[----:B------:R-:W2:Y:S04]  /*4feb0*/  LDL.LU.64 R24, [R1+0x73e0] ;  /* 0x0073e00001187983 */ /* 0x000ea80000300a00 */
[----:B------:R-:W4:Y:S04]  /*4fec0*/  LDL.LU.64 R10, [R1+0x73d8] ;  /* 0x0073d800010a7983 */ /* 0x000f280000300a00 */
[----:B------:R-:W2:Y:S04]  /*4fed0*/  LDL.LU.64 R8, [R1+0x73d0] ;  /* 0x0073d00001087983 */ /* 0x000ea80000300a00 */
        /* <DEDUP_REMOVED lines=9> */
[----:B------:R-:W3:Y:S01]  /*4ff70*/  LDL.LU.64 R24, [R1+0x73b0] ;  /* 0x0073b00001187983 */ /* 0x000ee20000300a00 */
[----:B----4-:R-:W-:Y:S03]  /*4ff80*/  HMMA.16816.F32 R8, R12, R10, R20 ;  /* 0x0000000a0c08723c */ /* 0x010fe60000001814 */
[----:B------:R-:W2:Y:S04]  /*4ff90*/  LDL.LU.64 R22, [R1+0x73a8] ;  /* 0x0073a80001167983 */ /* 0x000ea80000300a00 */
[----:B------:R-:W2:-:S12]  /*4ffa0*/  LDL.LU.64 R20, [R1+0x73a0] ;  /* 0x0073a00001147983 */ /* 0x000e980000300a00 */
[----:B------:R-:W-:Y:S04]  /*4ffb0*/  STL.64 [R1+0x2190], R8 ;  /* 0x0021900801007387 */ /* 0x000fe80000100a00 */
[----:B------:R0:W-:Y:S04]  /*4ffc0*/  STL.64 [R1+0x2198], R10 ;  /* 0x0021980a01007387 */ /* 0x0001e80000100a00 */
[----:B0-----:R-:W4:Y:S04]  /*4ffd0*/  LDL.LU.64 R10, [R1+0x7398] ;  /* 0x00739800010a7983 */ /* 0x001f280000300a00 */
[----:B------:R-:W4:Y:S01]  /*4ffe0*/  LDL.LU.64 R8, [R1+0x7390] ;  /* 0x0073900001087983 */ /* 0x000f220000300a00 */
[----:B---3--:R-:W-:-:S15]  /*4fff0*/  HMMA.16816.F32 R16, R12, R24, R16 ;  /* 0x000000180c10723c */ /* 0x008fde0000001810 */
[----:B------:R-:W-:-:S04]  /*50000*/  NOP ;  /* 0x0000000000007918 */ /* 0x000fc80000000000 */
[----:B------:R-:W-:Y:S04]  /*50010*/  STL.64 [R1+0x2180], R16 ;  /* 0x0021801001007387 */ /* 0x000fe80000100a00 */
[----:B------:R0:W-:Y:S04]  /*50020*/  STL.64 [R1+0x2188], R18 ;  /* 0x0021881201007387 */ /* 0x0001e80000100a00 */
[----:B0-----:R-:W4:Y:S04]  /*50030*/  LDL.LU.64 R18, [R1+0x7388] ;  /* 0x0073880001127983 */ /* 0x001f280000300a00 */
[----:B------:R-:W3:Y:S01]  /*50040*/  LDL.LU.64 R16, [R1+0x7380] ;  /* 0x0073800001107983 */ /* 0x000ee20000300a00 */
[----:B--2---:R-:W-:Y:S03]  /*50050*/  HMMA.16816.F32 R24, R12, R26, R20 ;  /* 0x0000001a0c18723c */ /* 0x004fe60000001814 */
[----:B------:R-:W2:Y:S04]  /*50060*/  LDL.LU.64 R22, [R1+0x7378] ;  /* 0x0073780001167983 */ /* 0x000ea80000300a00 */
[----:B------:R-:W2:-:S12]  /*50070*/  LDL.LU.64 R20, [R1+0x7370] ;  /* 0x0073700001147983 */ /* 0x000e980000300a00 */
        /* <DEDUP_REMOVED lines=8> */
[----:B------:R-:W3:Y:S01]  /*50100*/  LDL.LU R0, [R1+0x3070] ;  /* 0x0030700001007983 */ /* 0x000ee20000300800 */
[C---:B----4-:R-:W-:Y:S08]  /*50110*/  HMMA.16816.F32 R4, R12.reuse, R18, R8 ;  /* 0x000000120c04723c */ /* 0x050ff00000001808 */
[C---:B--2---:R-:W-:Y:S11]  /*50120*/  HMMA.16816.F32 R8, R12.reuse, R28, R20 ;  /* 0x0000001c0c08723c */ /* 0x044ff60000001814 */
[----:B------:R0:W-:Y:S04]  /*50130*/  STL.64 [R1+0x2150], R4 ;  /* 0x0021500401007387 */ /* 0x0001e80000100a00 */
[----:B------:R1:W-:Y:S04]  /*50140*/  STL.64 [R1+0x2158], R6 ;  /* 0x0021580601007387 */ /* 0x0003e80000100a00 */
[----:B0-----:R-:W2:Y:S04]  /*50150*/  LDL.LU R4, [R1+0x20c0] ;  /* 0x0020c00001047983 */ /* 0x001ea80000300800 */
[----:B------:R-:W-:Y:S04]  /*50160*/  STL.64 [R1+0x2140], R8 ;  /* 0x0021400801007387 */ /* 0x000fe80000100a00 */
[----:B------:R-:W-:Y:S04]  /*50170*/  STL.64 [R1+0x2148], R10 ;  /* 0x0021480a01007387 */ /* 0x000fe80000100a00 */
[----:B------:R-:W2:Y:S04]  /*50180*/  LDL.LU R5, [R1+0x20c4] ;  /* 0x0020c40001057983 */ /* 0x000ea80000300800 */
[----:B-1----:R-:W4:Y:S04]  /*50190*/  LDL.LU R6, [R1+0x20c8] ;  /* 0x0020c80001067983 */ /* 0x002f280000300800 */
[----:B------:R-:W4:Y:S04]  /*501a0*/  LDL.LU R7, [R1+0x20cc] ;  /* 0x0020cc0001077983 */ /* 0x000f280000300800 */
        /* <DEDUP_REMOVED lines=18> */
[C---:B--2---:R-:W-:Y:S03]  /*502d0*/  HMMA.16816.F32 R20, R12.reuse, R26, R20 ;  /* 0x0000001a0c14723c */ /* 0x044fe60000001814 */
[----:B---3--:R-:W-:Y:S04]  /*502e0*/  STL.64 [R1+0x7338], R18 ;  /* 0x0073381201007387 */ /* 0x008fe80000100a00 */
[----:B------:R0:W-:Y:S04]  /*502f0*/  STL.64 [R1+0x7330], R16 ;  /* 0x0073301001007387 */ /* 0x0001e80000100a00 */
[----:B0-----:R-:W2:Y:S04]  /*50300*/  LDL.LU R16, [R1+0x2110] ;  /* 0x0021100001107983 */ /* 0x001ea80000300800 */
[----:B------:R-:W2:Y:S04]  /*50310*/  LDL.LU R17, [R1+0x2114] ;  /* 0x0021140001117983 */ /* 0x000ea80000300800 */
[----:B------:R-:W2:Y:S04]  /*50320*/  LDL.LU R18, [R1+0x2118] ;  /* 0x0021180001127983 */ /* 0x000ea80000300800 */
[----:B------:R-:W2:Y:S04]  /*50330*/  LDL.LU R19, [R1+0x211c] ;  /* 0x00211c0001137983 */ /* 0x000ea80000300800 */
[----:B------:R-:W-:Y:S04]  /*50340*/  STL.64 [R1+0x7318], R10 ;  /* 0x0073180a01007387 */ /* 0x000fe80000100a00 */
[----:B------:R0:W-:Y:S04]  /*50350*/  STL.64 [R1+0x7310], R8 ;  /* 0x0073100801007387 */ /* 0x0001e80000100a00 */
[----:B0-----:R-:W3:Y:S04]  /*50360*/  LDL.LU R8, [R1+0x20f0] ;  /* 0x0020f00001087983 */ /* 0x001ee80000300800 */
[----:B------:R-:W3:Y:S04]  /*50370*/  LDL.LU R9, [R1+0x20f4] ;  /* 0x0020f40001097983 */ /* 0x000ee80000300800 */
[----:B------:R-:W3:Y:S04]  /*50380*/  LDL.LU R10, [R1+0x20f8] ;  /* 0x0020f800010a7983 */ /* 0x000ee80000300800 */
[----:B------:R-:W3:Y:S04]  /*50390*/  LDL.LU R11, [R1+0x20fc] ;  /* 0x0020fc00010b7983 */ /* 0x000ee80000300800 */
[----:B----4-:R-:W-:Y:S04]  /*503a0*/  STL.64 [R1+0x72f8], R6 ;  /* 0x0072f80601007387 */ /* 0x010fe80000100a00 */
[----:B------:R0:W-:Y:S04]  /*503b0*/  STL.64 [R1+0x72f0], R4 ;  /* 0x0072f00401007387 */ /* 0x0001e80000100a00 */
[----:B0-----:R-:W4:Y:S04]  /*503c0*/  LDL.LU R4, [R1+0x20d0] ;  /* 0x0020d00001047983 */ /* 0x001f280000300800 */
[----:B------:R-:W4:Y:S04]  /*503d0*/  LDL.LU R5, [R1+0x20d4] ;  /* 0x0020d40001057983 */ /* 0x000f280000300800 */
[----:B------:R-:W4:Y:S04]  /*503e0*/  LDL.LU R6, [R1+0x20d8] ;  /* 0x0020d80001067983 */ /* 0x000f280000300800 */
[----:B------:R-:W4:Y:S04]  /*503f0*/  LDL.LU R7, [R1+0x20dc] ;  /* 0x0020dc0001077983 */ /* 0x000f280000300800 */
[----:B------:R0:W-:Y:S04]  /*50400*/  STL [R1+0x72cc], R28 ;  /* 0x0072cc1c01007387 */ /* 0x0001e80000100800 */
[----:B0-----:R-:W2:Y:S04]  /*50410*/  LDL.LU R28, [R1+0x3060] ;  /* 0x00306000011c7983 */ /* 0x001ea80000300800 */
[----:B------:R0:W-:Y:S04]  /*50420*/  STL [R1+0x72c8], R29 ;  /* 0x0072c81d01007387 */ /* 0x0001e80000100800 */
[----:B0-----:R-:W2:Y:S04]  /*50430*/  LDL.LU R29, [R1+0x3068] ;  /* 0x00306800011d7983 */ /* 0x001ea80000300800 */
        /* <DEDUP_REMOVED lines=33> */
[----:B------:R0:W-:Y:S04]  /*50650*/  STL.64 [R1+0x70b8], R22 ;  /* 0x0070b81601007387 */ /* 0x0001e80000100a00 */
[----:B0-----:R-:W2:Y:S04]  /*50660*/  LDL.LU R22, [R1+0x306c] ;  /* 0x00306c0001167983 */ /* 0x001ea80000300800 */
[----:B------:R-:W2:Y:S04]  /*50670*/  LDL.LU R23, [R1+0x3074] ;  /* 0x0030740001177983 */ /* 0x000ea80000300800 */
[----:B------:R0:W-:Y:S04]  /*50680*/  STL.64 [R1+0x70b0], R20 ;  /* 0x0070b01401007387 */ /* 0x0001e80000100a00 */
[----:B0-----:R-:W2:Y:S04]  /*50690*/  LDL.LU R20, [R1+0x3058] ;  /* 0x0030580001147983 */ /* 0x001ea80000300800 */
[----:B------:R-:W2:Y:S01]  /*506a0*/  LDL.LU R21, [R1+0x3064] ;  /* 0x0030640001157983 */ /* 0x000ea20000300800 */
        /* <DEDUP_REMOVED lines=10> */
[----:B0-----:R-:W4:Y:S04]  /*50750*/  LDL.LU.64 R10, [R1+0x7308] ;  /* 0x00730800010a7983 */ /* 0x001f280000300a00 */
[----:B------:R-:W2:Y:S04]  /*50760*/  LDL.LU.64 R8, [R1+0x7300] ;  /* 0x0073000001087983 */ /* 0x000ea80000300a00 */
[----:B------:R0:W-:Y:S04]  /*50770*/  STL.64 [R1+0x70c8], R18 ;  /* 0x0070c81201007387 */ /* 0x0001e80000100a00 */
[----:B0-----:R-:W3:Y:S04]  /*50780*/  LDL.LU R19, [R1+0x305c] ;  /* 0x00305c0001137983 */ /* 0x001ee80000300800 */
[----:B------:R-:W-:Y:S01]  /*50790*/  STL.64 [R1+0x70c0], R16 ;  /* 0x0070c01001007387 */ /* 0x000fe20000100a00 */
        /* <DEDUP_REMOVED lines=14> */
[----:B0-----:R-:W4:Y:S04]  /*50880*/  LDL.LU R8, [R1+0x20a0] ;  /* 0x0020a00001087983 */ /* 0x001f280000300800 */
[----:B------:R-:W4:Y:S04]  /*50890*/  LDL.LU R9, [R1+0x20a4] ;  /* 0x0020a40001097983 */ /* 0x000f280000300800 */
[----:B------:R-:W4:Y:S04]  /*508a0*/  LDL.LU R10, [R1+0x20a8] ;  /* 0x0020a800010a7983 */ /* 0x000f280000300800 */
[----:B------:R-:W4:Y:S01]  /*508b0*/  LDL.LU R11, [R1+0x20ac] ;  /* 0x0020ac00010b7983 */ /* 0x000f220000300800 */
[----:B--2---:R-:W-:-:S15]  /*508c0*/  HMMA.16816.F32 R24, R12, R6, R24 ;  /* 0x000000060c18723c */ /* 0x004fde0000001818 */
[----:B------:R-:W-:-:S04]  /*508d0*/  NOP ;  /* 0x0000000000007918 */ /* 0x000fc80000000000 */
[----:B------:R-:W-:Y:S04]  /*508e0*/  STL.64 [R1+0x20b0], R24 ;  /* 0x0020b01801007387 */ /* 0x000fe80000100a00 */
[----:B------:R0:W-:Y:S04]  /*508f0*/  STL.64 [R1+0x20b8], R26 ;  /* 0x0020b81a01007387 */ /* 0x0001e80000100a00 */
[----:B0-----:R-:W2:Y:S04]  /*50900*/  LDL.LU.64 R26, [R1+0x72d8] ;  /* 0x0072d800011a7983 */ /* 0x001ea80000300a00 */
[----:B------:R-:W2:Y:S01]  /*50910*/  LDL.LU.64 R24, [R1+0x72d0] ;  /* 0x0072d00001187983 */ /* 0x000ea20000300a00 */
[----:B----4-:R-:W-:Y:S03]  /*50920*/  HMMA.16816.F32 R8, R12, R4, R8 ;  /* 0x000000040c08723c */ /* 0x010fe60000001808 */
[----:B------:R-:W-:Y:S04]  /*50930*/  STL.64 [R1+0x7078], R6 ;  /* 0x0070780601007387 */ /* 0x000fe80000100a00 */
[----:B------:R-:W-:-:S12]  /*50940*/  STL.64 [R1+0x7070], R4 ;  /* 0x0070700401007387 */ /* 0x000fd80000100a00 */
[----:B------:R3:W-:Y:S02]  /*50950*/  STL.64 [R1+0x20a0], R8 ;  /* 0x0020a00801007387 */ /* 0x0007e40000100a00 */
[----:B---3--:R-:W-:Y:S02]  /*50960*/  IMAD R8, R20, 0x100, R19 ;  /* 0x0000010014087824 */ /* 0x008fe400078e0213 */
[----:B------:R-:W-:Y:S04]  /*50970*/  STL.64 [R1+0x20a8], R10 ;  /* 0x0020a80a01007387 */ /* 0x000fe80000100a00 */
[----:B------:R-:W3:Y:S01]  /*50980*/  LDL.LU R4, [R1+0x1f20] ;  /* 0x001f200001047983 */ /* 0x000ee20000300800 */
[----:B--2---:R-:W-:-:S15]  /*50990*/  HMMA.16816.F32 R16, R12, R2, R24 ;  /* 0x000000020c10723c */ /* 0x004fde0000001818 */
[----:B------:R-:W-:-:S04]  /*509a0*/  NOP ;  /* 0x0000000000007918 */ /* 0x000fc80000000000 */
[----:B------:R0:W-:Y:S04]  /*509b0*/  STL.64 [R1+0x950], R16 ;  /* 0x0009501001007387 */ /* 0x0001e80000100a00 */
[----:B------:R1:W-:Y:S04]  /*509c0*/  STL.64 [R1+0x958], R18 ;  /* 0x0009581201007387 */ /* 0x0003e80000100a00 */
[----:B------:R-:W3:Y:S04]  /*509d0*/  LDL.LU R5, [R1+0x1f24] ;  /* 0x001f240001057983 */ /* 0x000ee80000300800 */
[----:B------:R-:W2:Y:S04]  /*509e0*/  LDL.LU R6, [R1+0x1f28] ;  /* 0x001f280001067983 */ /* 0x000ea80000300800 */
[----:B------:R-:W2:Y:S04]  /*509f0*/  LDL.LU R7, [R1+0x1f2c] ;  /* 0x001f2c0001077983 */ /* 0x000ea80000300800 */
[----:B--2---:R2:W-:Y:S04]  /*50a00*/  STL.64 [R1+0x70e8], R6 ;  /* 0x0070e80601007387 */ /* 0x0045e80000100a00 */
[----:B---3--:R3:W-:Y:S04]  /*50a10*/  STL.64 [R1+0x70e0], R4 ;  /* 0x0070e00401007387 */ /* 0x0087e80000100a00 */
[----:B0-----:R-:W4:Y:S04]  /*50a20*/  LDL.LU R16, [R1+0x1f40] ;  /* 0x001f400001107983 */ /* 0x001f280000300800 */
[----:B------:R-:W4:Y:S04]  /*50a30*/  LDL.LU R17, [R1+0x1f44] ;  /* 0x001f440001117983 */ /* 0x000f280000300800 */
[----:B-1----:R-:W2:Y:S04]  /*50a40*/  LDL.LU R18, [R1+0x1f48] ;  /* 0x001f480001127983 */ /* 0x002ea80000300800 */
[----:B------:R-:W2:Y:S04]  /*50a50*/  LDL.LU R19, [R1+0x1f4c] ;  /* 0x001f4c0001137983 */ /* 0x000ea80000300800 */
[----:B--2---:R-:W-:Y:S04]  /*50a60*/  STL.64 [R1+0x70f8], R18 ;  /* 0x0070f81201007387 */ /* 0x004fe80000100a00 */
[----:B----4-:R-:W-:Y:S04]  /*50a70*/  STL.64 [R1+0x70f0], R16 ;  /* 0x0070f01001007387 */ /* 0x010fe80000100a00 */
[----:B------:R-:W2:Y:S04]  /*50a80*/  LDL.LU R24, [R1+0x1f50] ;  /* 0x001f500001187983 */ /* 0x000ea80000300800 */
[----:B------:R-:W2:Y:S04]  /*50a90*/  LDL.LU R25, [R1+0x1f54] ;  /* 0x001f540001197983 */ /* 0x000ea80000300800 */
[----:B------:R-:W4:Y:S04]  /*50aa0*/  LDL.LU R26, [R1+0x1f58] ;  /* 0x001f5800011a7983 */ /* 0x000f280000300800 */
[----:B------:R-:W4:Y:S04]  /*50ab0*/  LDL.LU R27, [R1+0x1f5c] ;  /* 0x001f5c00011b7983 */ /* 0x000f280000300800 */
[----:B----4-:R-:W-:Y:S04]  /*50ac0*/  STL.64 [R1+0x7108], R26 ;  /* 0x0071081a01007387 */ /* 0x010fe80000100a00 */
[----:B--2---:R0:W-:Y:S04]  /*50ad0*/  STL.64 [R1+0x7100], R24 ;  /* 0x0071001801007387 */ /* 0x0041e80000100a00 */
[----:B------:R-:W2:Y:S04]  /*50ae0*/  LDL R6, [R1] ;  /* 0x0000000001067983 */ /* 0x000ea80000100800 */
[----:B------:R-:W2:Y:S04]  /*50af0*/  LDL R7, [R1+0x4] ;  /* 0x0000040001077983 */ /* 0x000ea80000100800 */
[----:B---3--:R-:W3:Y:S04]  /*50b00*/  LDL R4, [R1+0x8] ;  /* 0x0000080001047983 */ /* 0x008ee80000100800 */
[----:B------:R-:W3:Y:S04]  /*50b10*/  LDL R5, [R1+0xc] ;  /* 0x00000c0001057983 */ /* 0x000ee80000100800 */
[----:B--2---:R1:W-:Y:S04]  /*50b20*/  STL.64 [R1+0x7118], R6 ;  /* 0x0071180601007387 */ /* 0x0043e80000100a00 */
[----:B---3--:R-:W-:Y:S04]  /*50b30*/  STL.64 [R1+0x7110], R4 ;  /* 0x0071100401007387 */ /* 0x008fe80000100a00 */
[----:B0-----:R-:W2:Y:S04]  /*50b40*/  LDL.LU R24, [R1+0x1f70] ;  /* 0x001f700001187983 */ /* 0x001ea80000300800 */
[----:B------:R-:W2:Y:S04]  /*50b50*/  LDL.LU R25, [R1+0x1f74] ;  /* 0x001f740001197983 */ /* 0x000ea80000300800 */
[----:B------:R-:W3:Y:S04]  /*50b60*/  LDL.LU R26, [R1+0x1f78] ;  /* 0x001f7800011a7983 */ /* 0x000ee80000300800 */
[----:B------:R-:W3:Y:S04]  /*50b70*/  LDL.LU R27, [R1+0x1f7c] ;  /* 0x001f7c00011b7983 */ /* 0x000ee80000300800 */
[----:B---3--:R-:W-:Y:S04]  /*50b80*/  STL.64 [R1+0x7128], R26 ;  /* 0x0071281a01007387 */ /* 0x008fe80000100a00 */
[----:B--2---:R0:W-:Y:S04]  /*50b90*/  STL.64 [R1+0x7120], R24 ;  /* 0x0071201801007387 */ /* 0x0041e80000100a00 */
[----:B-1----:R-:W2:Y:S04]  /*50ba0*/  LDL R6, [R1+0x10] ;  /* 0x0000100001067983 */ /* 0x002ea80000100800 */
[----:B------:R-:W2:Y:S04]  /*50bb0*/  LDL R7, [R1+0x14] ;  /* 0x0000140001077983 */ /* 0x000ea80000100800 */
[----:B--2---:R-:W-:Y:S04]  /*50bc0*/  STL.64 [R1+0x7130], R6 ;  /* 0x0071300601007387 */ /* 0x004fe80000100a00 */
[----:B0-----:R-:W2:Y:S04]  /*50bd0*/  LDL.LU R24, [R1+0x1f80] ;  /* 0x001f800001187983 */ /* 0x001ea80000300800 */
[----:B------:R-:W2:Y:S04]  /*50be0*/  LDL.LU R25, [R1+0x1f84] ;  /* 0x001f840001197983 */ /* 0x000ea80000300800 */
[----:B------:R-:W3:Y:S04]  /*50bf0*/  LDL.LU R26, [R1+0x1f88] ;  /* 0x001f8800011a7983 */ /* 0x000ee80000300800 */
[----:B------:R-:W3:Y:S04]  /*50c00*/  LDL.LU R27, [R1+0x1f8c] ;  /* 0x001f8c00011b7983 */ /* 0x000ee80000300800 */
[----:B---3--:R-:W-:Y:S04]  /*50c10*/  STL.64 [R1+0x7140], R26 ;  /* 0x0071401a01007387 */ /* 0x008fe80000100a00 */
[----:B--2---:R0:W-:Y:S04]  /*50c20*/  STL.64 [R1+0x7138], R24 ;  /* 0x0071381801007387 */ /* 0x0041e80000100a00 */
[----:B------:R-:W2:Y:S04]  /*50c30*/  LDL R4, [R1+0x18] ;  /* 0x0000180001047983 */ /* 0x000ea80000100800 */
[----:B------:R-:W2:Y:S04]  /*50c40*/  LDL R5, [R1+0x1c] ;  /* 0x00001c0001057983 */ /* 0x000ea80000100800 */
[----:B--2---:R1:W-:Y:S04]  /*50c50*/  STL.64 [R1+0x7148], R4 ;  /* 0x0071480401007387 */ /* 0x0043e80000100a00 */
        /* <DEDUP_REMOVED lines=8> */
[----:B-1----:R-:W3:Y:S04]  /*50ce0*/  LDL R4, [R1+0x28] ;  /* 0x0000280001047983 */ /* 0x002ee80000100800 */
[----:B------:R-:W3:Y:S04]  /*50cf0*/  LDL R5, [R1+0x2c] ;  /* 0x00002c0001057983 */ /* 0x000ee80000100800 */
[----:B--2---:R1:W-:Y:S04]  /*50d00*/  STL.64 [R1+0x7160], R6 ;  /* 0x0071600601007387 */ /* 0x0043e80000100a00 */
[----:B---3--:R-:W-:Y:S04]  /*50d10*/  STL.64 [R1+0x7178], R4 ;  /* 0x0071780401007387 */ /* 0x008fe80000100a00 */
[----:B0-----:R-:W2:Y:S04]  /*50d20*/  LDL.LU R24, [R1+0x1fa0] ;  /* 0x001fa00001187983 */ /* 0x001ea80000300800 */
[----:B------:R-:W2:Y:S04]  /*50d30*/  LDL.LU R25, [R1+0x1fa4] ;  /* 0x001fa40001197983 */ /* 0x000ea80000300800 */
[----:B------:R-:W3:Y:S04]  /*50d40*/  LDL.LU R26, [R1+0x1fa8] ;  /* 0x001fa800011a7983 */ /* 0x000ee80000300800 */
[----:B------:R-:W3:Y:S04]  /*50d50*/  LDL.LU R27, [R1+0x1fac] ;  /* 0x001fac00011b7983 */ /* 0x000ee80000300800 */
[----:B-1----:R-:W4:Y:S04]  /*50d60*/  LDL R6, [R1+0x30] ;  /* 0x0000300001067983 */ /* 0x002f280000100800 */
[----:B------:R-:W4:Y:S04]  /*50d70*/  LDL R7, [R1+0x34] ;  /* 0x0000340001077983 */ /* 0x000f280000100800 */
[----:B----4-:R-:W-:Y:S04]  /*50d80*/  STL.64 [R1+0x7190], R6 ;  /* 0x0071900601007387 */ /* 0x010fe80000100a00 */
[----:B---3--:R-:W-:Y:S04]  /*50d90*/  STL.64 [R1+0x7170], R26 ;  /* 0x0071701a01007387 */ /* 0x008fe80000100a00 */
[----:B--2---:R0:W-:Y:S04]  /*50da0*/  STL.64 [R1+0x7168], R24 ;  /* 0x0071681801007387 */ /* 0x0041e80000100a00 */
[----:B0-----:R-:W2:Y:S04]  /*50db0*/  LDL.LU R24, [R1+0x1fb0] ;  /* 0x001fb00001187983 */ /* 0x001ea80000300800 */
[----:B------:R-:W2:Y:S04]  /*50dc0*/  LDL.LU R25, [R1+0x1fb4] ;  /* 0x001fb40001197983 */ /* 0x000ea80000300800 */
[----:B------:R-:W3:Y:S04]  /*50dd0*/  LDL.LU R26, [R1+0x1fb8] ;  /* 0x001fb800011a7983 */ /* 0x000ee80000300800 */
[----:B------:R-:W3:Y:S04]  /*50de0*/  LDL.LU R27, [R1+0x1fbc] ;  /* 0x001fbc00011b7983 */ /* 0x000ee80000300800 */
[----:B------:R-:W4:Y:S04]  /*50df0*/  LDL R4, [R1+0x38] ;  /* 0x0000380001047983 */ /* 0x000f280000100800 */
        /* <DEDUP_REMOVED lines=28> */
[----:B------:R-:W2:Y:S04]  /*50fc0*/  LDL R4, [R1+0x58] ;  /* 0x0000580001047983 */ /* 0x000ea80000100800 */
[----:B------:R-:W2:Y:S04]  /*50fd0*/  LDL R5, [R1+0x5c] ;  /* 0x00005c0001057983 */ /* 0x000ea80000100800 */
[----:B----4-:R-:W-:Y:S04]  /*50fe0*/  STL.64 [R1+0x71f0], R6 ;  /* 0x0071f00601007387 */ /* 0x010fe80000100a00 */
[----:B--2---:R-:W-:Y:S04]  /*50ff0*/  STL.64 [R1+0x7208], R4 ;  /* 0x0072080401007387 */ /* 0x004fe80000100a00 */
[----:B---3--:R-:W-:Y:S04]  /*51000*/  STL.64 [R1+0x71d0], R26 ;  /* 0x0071d01a01007387 */ /* 0x008fe80000100a00 */
[----:B------:R0:W-:Y:S04]  /*51010*/  STL.64 [R1+0x71c8], R24 ;  /* 0x0071c81801007387 */ /* 0x0001e80000100a00 */
        /* <DEDUP_REMOVED lines=83> */
[----:B------:R-:W-:Y:S01]  /*51550*/  IMAD R0, R0, 0x100, R23 ;  /* 0x0000010000007824 */ /* 0x000fe200078e0217 */
[----:B---3--:R-:W-:Y:S04]  /*51560*/  STL.64 [R1+0x72c0], R26 ;  /* 0x0072c01a01007387 */ /* 0x008fe80000100a00 */
[----:B--2---:R0:W-:Y:S04]  /*51570*/  STL.64 [R1+0x72b8], R24 ;  /* 0x0072b81801007387 */ /* 0x0041e80000100a00 */
[----:B0-----:R-:W4:Y:S04]  /*51580*/  LDL.LU R24, [R1+0x2090] ;  /* 0x0020900001187983 */ /* 0x001f280000300800 */
[----:B------:R-:W4:Y:S04]  /*51590*/  LDL.LU R25, [R1+0x2094] ;  /* 0x0020940001197983 */ /* 0x000f280000300800 */
[----:B------:R-:W4:Y:S04]  /*515a0*/  LDL.LU R26, [R1+0x2098] ;  /* 0x00209800011a7983 */ /* 0x000f280000300800 */
[----:B------:R-:W4:Y:S01]  /*515b0*/  LDL.LU R27, [R1+0x209c] ;  /* 0x00209c00011b7983 */ /* 0x000f220000300800 */
[----:B------:R-:W-:-:S02]  /*515c0*/  F2FP.F16.E5M2.UNPACK_B R12, R8 ;  /* 0x00000008ff0c723e */ /* 0x000fc400020004ff */
[----:B------:R-:W-:Y:S02]  /*515d0*/  F2FP.F16.E5M2.UNPACK_B R13, R28 ;  /* 0x0000001cff0d723e */ /* 0x000fe400020004ff */
[----:B------:R-:W-:Y:S02]  /*515e0*/  F2FP.F16.E5M2.UNPACK_B R14, R29 ;  /* 0x0000001dff0e723e */ /* 0x000fe400020004ff */
[----:B------:R-:W-:Y:S01]  /*515f0*/  F2FP.F16.E5M2.UNPACK_B R15, R0 ;  /* 0x00000000ff0f723e */ /* 0x000fe200020004ff */
[----:B------:R-:W2:Y:S04]  /*51600*/  LDL.LU R16, [R1+0x1f60] ;  /* 0x001f600001107983 */ /* 0x000ea80000300800 */
[----:B------:R-:W2:Y:S04]  /*51610*/  LDL.LU R17, [R1+0x1f64] ;  /* 0x001f640001117983 */ /* 0x000ea80000300800 */
[----:B------:R-:W2:Y:S04]  /*51620*/  LDL.LU R18, [R1+0x1f68] ;  /* 0x001f680001127983 */ /* 0x000ea80000300800 */
[----:B------:R-:W2:Y:S04]  /*51630*/  LDL.LU R19, [R1+0x1f6c] ;  /* 0x001f6c0001137983 */ /* 0x000ea80000300800 */
[----:B------:R-:W3:Y:S04]  /*51640*/  LDL.LU R20, [R1+0x1f30] ;  /* 0x001f300001147983 */ /* 0x000ee80000300800 */
[----:B------:R-:W3:Y:S04]  /*51650*/  LDL.LU R21, [R1+0x1f34] ;  /* 0x001f340001157983 */ /* 0x000ee80000300800 */
[----:B------:R-:W3:Y:S04]  /*51660*/  LDL.LU R22, [R1+0x1f38] ;  /* 0x001f380001167983 */ /* 0x000ee80000300800 */
[----:B------:R-:W3:Y:S04]  /*51670*/  LDL.LU R23, [R1+0x1f3c] ;  /* 0x001f3c0001177983 */ /* 0x000ee80000300800 */
[----:B------:R-:W2:Y:S04]  /*51680*/  LDL.LU R8, [R1+0x1f10] ;  /* 0x001f100001087983 */ /* 0x000ea80000300800 */
[----:B------:R-:W2:Y:S04]  /*51690*/  LDL.LU R9, [R1+0x1f14] ;  /* 0x001f140001097983 */ /* 0x000ea80000300800 */
[----:B------:R-:W2:Y:S04]  /*516a0*/  LDL.LU R10, [R1+0x1f18] ;  /* 0x001f1800010a7983 */ /* 0x000ea80000300800 */
[----:B------:R-:W2:Y:S04]  /*516b0*/  LDL.LU R11, [R1+0x1f1c] ;  /* 0x001f1c00010b7983 */ /* 0x000ea80000300800 */
[----:B------:R-:W2:Y:S04]  /*516c0*/  LDL.LU R28, [R1+0x72cc] ;  /* 0x0072cc00011c7983 */ /* 0x000ea80000300800 */
[----:B------:R-:W2:Y:S01]  /*516d0*/  LDL.LU R29, [R1+0x72c8] ;  /* 0x0072c800011d7983 */ /* 0x000ea20000300800 */
        /* <DEDUP_REMOVED lines=113> */
[----:B0-----:R-:W4:Y:S04]  /*51df0*/  LDL.LU.64 R26, [R1+0x7108] ;  /* 0x00710800011a7983 */ /* 0x001f280000300a00 */
[----:B------:R-:W4:Y:S01]  /*51e00*/  LDL.LU.64 R24, [R1+0x7100] ;  /* 0x0071000001187983 */ /* 0x000f220000300a00 */
[----:B--2---:R-:W-:Y:S03]  /*51e10*/  HMMA.16816.F32 R4, R12, R6, R16 ;  /* 0x000000060c04723c */ /* 0x004fe60000001810 */
[----:B------:R-:W2:Y:S04]  /*51e20*/  LDL.LU.64 R18, [R1+0x70f8] ;  /* 0x0070f80001127983 */ /* 0x000ea80000300a00 */
[----:B------:R-:W2:-:S12]  /*51e30*/  LDL.LU.64 R16, [R1+0x70f0] ;  /* 0x0070f00001107983 */ /* 0x000e980000300a00 */
        /* <DEDUP_REMOVED lines=9> */
[----:B------:R-:W3:Y:S04]  /*51ed0*/  LDL.LU.64 R24, [R1+0x70d0] ;  /* 0x0070d00001187983 */ /* 0x000ee80000300a00 */
[----:B------:R-:W-:Y:S01]  /*51ee0*/  STL.64 [R1+0x6f68], R28 ;  /* 0x006f681c01007387 */ /* 0x000fe20000100a00 */
        /* <DEDUP_REMOVED lines=8> */
[----:B0-----:R-:W4:Y:S04]  /*51f70*/  LDL.LU.64 R22, [R1+0x70b8] ;  /* 0x0070b80001167983 */ /* 0x001f280000300a00 */
[----:B------:R-:W2:Y:S04]  /*51f80*/  LDL.LU.64 R20, [R1+0x70b0] ;  /* 0x0070b00001147983 */ /* 0x000ea80000300a00 */
        /* <DEDUP_REMOVED lines=8> */
[----:B------:R0:W-:Y:S04]  /*52010*/  STL.64 [R1+0x1f10], R4 ;  /* 0x001f100401007387 */ /* 0x0001e80000100a00 */
[----:B------:R4:W-:Y:S04]  /*52020*/  STL.64 [R1+0x1f18], R6 ;  /* 0x001f180601007387 */ /* 0x0009e80000100a00 */
[----:B------:R-:W2:Y:S04]  /*52030*/  LDL.LU R25, [R1+0x1e94] ;  /* 0x001e940001197983 */ /* 0x000ea80000300800 */
[----:B-1----:R-:W2:Y:S04]  /*52040*/  LDL.LU R26, [R1+0x1e98] ;  /* 0x001e9800011a7983 */ /* 0x002ea80000300800 */
[----:B------:R-:W2:Y:S04]  /*52050*/  LDL.LU R27, [R1+0x1e9c] ;  /* 0x001e9c00011b7983 */ /* 0x000ea80000300800 */
[----:B0-----:R-:W2:Y:S04]  /*52060*/  LDL.LU R4, [R1+0x1ed0] ;  /* 0x001ed00001047983 */ /* 0x001ea80000300800 */
[----:B------:R-:W2:Y:S04]  /*52070*/  LDL.LU R5, [R1+0x1ed4] ;  /* 0x001ed40001057983 */ /* 0x000ea80000300800 */
[----:B----4-:R-:W4:Y:S04]  /*52080*/  LDL.LU R6, [R1+0x1ed8] ;  /* 0x001ed80001067983 */ /* 0x010f280000300800 */
        /* <DEDUP_REMOVED lines=11> */
[----:B----4-:R-:W-:Y:S04]  /*52140*/  STL.64 [R1+0x7088], R6 ;  /* 0x0070880601007387 */ /* 0x010fe80000100a00 */
[----:B------:R0:W-:Y:S04]  /*52150*/  STL.64 [R1+0x7080], R4 ;  /* 0x0070800401007387 */ /* 0x0001e80000100a00 */
[----:B0-----:R-:W4:Y:S04]  /*52160*/  LDL.LU R4, [R1+0x1ee0] ;  /* 0x001ee00001047983 */ /* 0x001f280000300800 */
        /* <DEDUP_REMOVED lines=15> */
[C---:B------:R-:W-:Y:S03]  /*52260*/  HMMA.16816.F32 R8, R12.reuse, R18, R8 ;  /* 0x000000120c08723c */ /* 0x040fe60000001808 */
[----:B--2---:R-:W-:Y:S04]  /*52270*/  STL.64 [R1+0x7068], R26 ;  /* 0x0070681a01007387 */ /* 0x004fe80000100a00 */
[----:B------:R0:W-:Y:S04]  /*52280*/  STL.64 [R1+0x7060], R24 ;  /* 0x0070601801007387 */ /* 0x0001e80000100a00 */
[----:B0-----:R-:W2:Y:S04]  /*52290*/  LDL.LU R24, [R1+0x1ec0] ;  /* 0x001ec00001187983 */ /* 0x001ea80000300800 */
[----:B------:R-:W2:Y:S04]  /*522a0*/  LDL.LU R25, [R1+0x1ec4] ;  /* 0x001ec40001197983 */ /* 0x000ea80000300800 */
[----:B------:R-:W2:Y:S04]  /*522b0*/  LDL.LU R26, [R1+0x1ec8] ;  /* 0x001ec800011a7983 */ /* 0x000ea80000300800 */
[----:B------:R-:W2:Y:S04]  /*522c0*/  LDL.LU R27, [R1+0x1ecc] ;  /* 0x001ecc00011b7983 */ /* 0x000ea80000300800 */
[----:B------:R-:W2:Y:S04]  /*522d0*/  LDL.64 R28, [R1+0x90] ;  /* 0x00009000011c7983 */ /* 0x000ea80000100a00 */
[----:B------:R0:W-:Y:S04]  /*522e0*/  STL.64 [R1+0x6f40], R22 ;  /* 0x006f401601007387 */ /* 0x0001e80000100a00 */
[----:B0-----:R-:W2:Y:S04]  /*522f0*/  LDL.64 R22, [R1+0x98] ;  /* 0x0000980001167983 */ /* 0x001ea80000100a00 */
[----:B------:R0:W-:Y:S04]  /*52300*/  STL.64 [R1+0x6f38], R20 ;  /* 0x006f381401007387 */ /* 0x0001e80000100a00 */
[----:B0-----:R-:W2:Y:S04]  /*52310*/  LDL.LU R20, [R1+0x3088] ;  /* 0x0030880001147983 */ /* 0x001ea80000300800 */
        /* <DEDUP_REMOVED lines=10> */
[----:B------:R-:W3:Y:S04]  /*523c0*/  LDL.LU.64 R8, [R1+0x7090] ;  /* 0x0070900001087983 */ /* 0x000ee80000300a00 */
        /* <DEDUP_REMOVED lines=18> */
[----:B------:R0:W-:Y:S04]  /*524f0*/  STL.64 [R1+0x6f00], R10 ;  /* 0x006f000a01007387 */ /* 0x0001e80000100a00 */
[----:B0-----:R-:W4:Y:S04]  /*52500*/  LDL.LU R10, [R1+0x3080] ;  /* 0x00308000010a7983 */ /* 0x001f280000300800 */
[----:B------:R-:W3:Y:S04]  /*52510*/  LDL.LU R11, [R1+0x308c] ;  /* 0x00308c00010b7983 */ /* 0x000ee80000300800 */
[----:B------:R0:W-:Y:S04]  /*52520*/  STL.64 [R1+0x6ef8], R8 ;  /* 0x006ef80801007387 */ /* 0x0001e80000100a00 */
[----:B0-----:R-:W3:Y:S04]  /*52530*/  LDL.LU R8, [R1+0x3078] ;  /* 0x0030780001087983 */ /* 0x001ee80000300800 */
[----:B------:R-:W4:Y:S01]  /*52540*/  LDL.LU R9, [R1+0x3084] ;  /* 0x0030840001097983 */ /* 0x000f220000300800 */
        /* <DEDUP_REMOVED lines=11> */
[----:B------:R-:W2:Y:S04]  /*52600*/  LDL.LU.64 R24, [R1+0x7050] ;  /* 0x0070500001187983 */ /* 0x000ea80000300a00 */
[----:B------:R0:W-:Y:S04]  /*52610*/  STL.64 [R1+0x6ef0], R6 ;  /* 0x006ef00601007387 */ /* 0x0001e80000100a00 */
[----:B0-----:R-:W3:Y:S04]  /*52620*/  LDL.LU R7, [R1+0x307c] ;  /* 0x00307c0001077983 */ /* 0x001ee80000300800 */
[----:B------:R4:W-:Y:S01]  /*52630*/  STL.64 [R1+0x6ee8], R4 ;  /* 0x006ee80401007387 */ /* 0x0009e20000100a00 */
[----:B------:R-:W-:-:S02]  /*52640*/  IMAD R0, R0, 0x100, R21 ;  /* 0x0000010000007824 */ /* 0x000fc400078e0215 */
[----:B----4-:R-:W-:Y:S02]  /*52650*/  IMAD R5, R10, 0x100, R9 ;  /* 0x000001000a057824 */ /* 0x010fe400078e0209 */
[----:B------:R-:W-:Y:S01]  /*52660*/  IMAD R4, R20, 0x100, R11 ;  /* 0x0000010014047824 */ /* 0x000fe200078e020b */
[----:B--2---:R-:W-:Y:S01]  /*52670*/  HMMA.16816.F32 R12, R12, R2, R24 ;  /* 0x000000020c0c723c */ /* 0x004fe20000001818 */
[----:B------:R-:W2:Y:S04]  /*52680*/  LDL.LU.64 R26, [R1+0x7048] ;  /* 0x00704800011a7983 */ /* 0x000ea80000300a00 */
[----:B------:R-:W2:Y:S04]  /*52690*/  LDL.LU.64 R24, [R1+0x7040] ;  /* 0x0070400001187983 */ /* 0x000ea80000300a00 */
[----:B------:R-:W-:Y:S04]  /*526a0*/  STL [R1+0x6e6c], R2 ;  /* 0x006e6c0201007387 */ /* 0x000fe80000100800 */
[----:B------:R-:W-:Y:S01]  /*526b0*/  STL [R1+0x6e68], R3 ;  /* 0x006e680301007387 */ /* 0x000fe20000100800 */
[----:B---3--:R-:W-:-:S05]  /*526c0*/  IMAD R8, R8, 0x100, R7 ;  /* 0x0000010008087824 */ /* 0x008fca00078e0207 */
[----:B------:R0:W-:Y:S04]  /*526d0*/  STL.64 [R1+0x940], R12 ;  /* 0x0009400c01007387 */ /* 0x0001e80000100a00 */
[----:B------:R1:W-:Y:S01]  /*526e0*/  STL.64 [R1+0x948], R14 ;  /* 0x0009480e01007387 */ /* 0x0003e20000100a00 */
[----:B0-----:R-:W-:Y:S02]  /*526f0*/  F2FP.F16.E5M2.UNPACK_B R12, R8 ;  /* 0x00000008ff0c723e */ /* 0x001fe400020004ff */
[----:B------:R-:W-:Y:S02]  /*52700*/  F2FP.F16.E5M2.UNPACK_B R13, R5 ;  /* 0x00000005ff0d723e */ /* 0x000fe400020004ff */
[----:B-1----:R-:W-:Y:S02]  /*52710*/  F2FP.F16.E5M2.UNPACK_B R14, R4 ;  /* 0x00000004ff0e723e */ /* 0x002fe400020004ff */
[----:B------:R-:W-:-:S07]  /*52720*/  F2FP.F16.E5M2.UNPACK_B R15, R0 ;  /* 0x00000000ff0f723e */ /* 0x000fce00020004ff */
[----:B------:R-:W-:Y:S01]  /*52730*/  HMMA.16816.F32 R4, R12, R22, R16 ;  /* 0x000000160c04723c */ /* 0x000fe20000001810 */
[----:B------:R-:W-:Y:S02]  /*52740*/  IMAD.MOV.U32 R0, RZ, RZ, R23 ;  /* 0x000000ffff007224 */ /* 0x000fe400078e0017 */
[----:B------:R-:W-:-:S15]  /*52750*/  IMAD.MOV.U32 R2, RZ, RZ, R22 ;  /* 0x000000ffff027224 */ /* 0x000fde00078e0016 */
[----:B------:R-:W-:Y:S01]  /*52760*/  NOP ;  /* 0x0000000000007918 */ /* 0x000fe20000000000 */
[----:B------:R-:W-:Y:S04]  /*52770*/  STL.64 [R1+0x1ea0], R4 ;  /* 0x001ea00401007387 */ /* 0x000fe80000100a00 */
[----:B------:R0:W-:Y:S04]  /*52780*/  STL.64 [R1+0x1ea8], R6 ;  /* 0x001ea80601007387 */ /* 0x0001e80000100a00 */
[----:B------:R-:W-:Y:S04]  /*52790*/  STL [R1+0x6e7c], R0 ;  /* 0x006e7c0001007387 */ /* 0x000fe80000100800 */
[----:B------:R-:W-:Y:S04]  /*527a0*/  STL [R1+0x6e78], R2 ;  /* 0x006e780201007387 */ /* 0x000fe80000100800 */
[----:B0-----:R-:W3:Y:S01]  /*527b0*/  LDL.64 R6, [R1+0x68] ;  /* 0x0000680001067983 */ /* 0x001ee20000100a00 */
[----:B--2---:R-:W-:-:S15]  /*527c0*/  HMMA.16816.F32 R8, R12, R28, R24 ;  /* 0x0000001c0c08723c */ /* 0x004fde0000001818 */
[----:B------:R-:W-:-:S04]  /*527d0*/  NOP ;  /* 0x0000000000007918 */ /* 0x000fc80000000000 */
[----:B------:R0:W-:Y:S04]  /*527e0*/  STL.64 [R1+0x1e90], R8 ;  /* 0x001e900801007387 */ /* 0x0001e80000100a00 */
[----:B------:R1:W-:Y:S04]  /*527f0*/  STL.64 [R1+0x1e98], R10 ;  /* 0x001e980a01007387 */ /* 0x0003e80000100a00 */
[----:B---3--:R2:W-:Y:S04]  /*52800*/  STL.64 [R1+0x7008], R6 ;  /* 0x0070080601007387 */ /* 0x0085e80000100a00 */
        /* <DEDUP_REMOVED lines=4806> */
[----:B------:R-:W2:Y:S04]  /*65470*/  LDL.LU.64 R24, [R1+0x5840] ;  /* 0x0058400001187983 */ /* 0x000ea80000300a00 */
[----:B------:R-:W2:Y:S01]  /*65480*/  LDL.LU R0, [R1+0x31f0] ;  /* 0x0031f00001007983 */ /* 0x000ea20000300800 */
[C---:B---3--:R-:W-:Y:S08]  /*65490*/  HMMA.16816.F32 R4, R12.reuse, R16, R4 ;  /* 0x000000100c04723c */ /* 0x048ff00000001804 */
[C---:B----4-:R-:W-:Y:S11]  /*654a0*/  HMMA.16816.F32 R8, R12.reuse, R18, R8 ;  /* 0x000000120c08723c */ /* 0x050ff60000001808 */
[----:B------:R-:W-:Y:S04]  /*654b0*/  STL.64 [R1+0xa20], R4 ;  /* 0x000a200401007387 */ /* 0x000fe80000100a00 */
[----:B------:R2:W-:Y:S02]  /*654c0*/  STL.64 [R1+0xa28], R6 ;  /* 0x000a280601007387 */ /* 0x0005e40000100a00 */
[C---:B--2---:R-:W-:Y:S02]  /*654d0*/  HMMA.16816.F32 R4, R12.reuse, R28, R20 ;  /* 0x0000001c0c04723c */ /* 0x044fe40000001814 */
[----:B------:R-:W2:Y:S04]  /*654e0*/  LDL.LU R20, [R1+0x9e0] ;  /* 0x0009e00001147983 */ /* 0x000ea80000300800 */
[----:B------:R-:W-:Y:S04]  /*654f0*/  STL.64 [R1+0xa10], R8 ;  /* 0x000a100801007387 */ /* 0x000fe80000100a00 */
[----:B------:R-:W-:Y:S09]  /*65500*/  STL.64 [R1+0xa18], R10 ;  /* 0x000a180a01007387 */ /* 0x000ff20000100a00 */
[----:B------:R-:W-:Y:S04]  /*65510*/  STL.64 [R1+0xa00], R4 ;  /* 0x000a000401007387 */ /* 0x000fe80000100a00 */
[----:B------:R-:W-:Y:S04]  /*65520*/  STL.64 [R1+0xa08], R6 ;  /* 0x000a080601007387 */ /* 0x000fe80000100a00 */
[----:B------:R-:W2:Y:S04]  /*65530*/  LDL.LU R21, [R1+0x9e4] ;  /* 0x0009e40001157983 */ /* 0x000ea80000300800 */
[----:B------:R-:W3:Y:S04]  /*65540*/  LDL.LU R22, [R1+0x9e8] ;  /* 0x0009e80001167983 */ /* 0x000ee80000300800 */
[----:B------:R-:W3:Y:S04]  /*65550*/  LDL.LU R23, [R1+0x9ec] ;  /* 0x0009ec0001177983 */ /* 0x000ee80000300800 */
        /* <DEDUP_REMOVED lines=31> */
[----:B----4-:R-:W-:Y:S04]  /*65750*/  STL.64 [R1+0x57d8], R6 ;  /* 0x0057d80601007387 */ /* 0x010fe80000100a00 */
[----:B---3--:R0:W-:Y:S04]  /*65760*/  STL.64 [R1+0x57d0], R4 ;  /* 0x0057d00401007387 */ /* 0x0081e80000100a00 */
[----:B0-----:R-:W3:Y:S04]  /*65770*/  LDL.LU R4, [R1+0x990] ;  /* 0x0009900001047983 */ /* 0x001ee80000300800 */
[----:B------:R-:W3:Y:S04]  /*65780*/  LDL.LU R5, [R1+0x994] ;  /* 0x0009940001057983 */ /* 0x000ee80000300800 */
[----:B------:R-:W3:Y:S04]  /*65790*/  LDL.LU R6, [R1+0x998] ;  /* 0x0009980001067983 */ /* 0x000ee80000300800 */
[----:B------:R-:W3:Y:S04]  /*657a0*/  LDL.LU R7, [R1+0x99c] ;  /* 0x00099c0001077983 */ /* 0x000ee80000300800 */
[----:B------:R0:W-:Y:S04]  /*657b0*/  STL [R1+0x57ac], R29 ;  /* 0x0057ac1d01007387 */ /* 0x0001e80000100800 */
[----:B0-----:R-:W4:Y:S04]  /*657c0*/  LDL.LU R29, [R1+0x31e8] ;  /* 0x0031e800011d7983 */ /* 0x001f280000300800 */
        /* <DEDUP_REMOVED lines=34> */
[----:B0-----:R-:W4:Y:S04]  /*659f0*/  LDL.LU R22, [R1+0x31ec] ;  /* 0x0031ec0001167983 */ /* 0x001f280000300800 */
        /* <DEDUP_REMOVED lines=44> */
[----:B---3--:R-:W-:Y:S03]  /*65cc0*/  HMMA.16816.F32 R8, R12, R4, R8 ;  /* 0x000000040c08723c */ /* 0x008fe60000001808 */
[----:B------:R-:W-:Y:S04]  /*65cd0*/  STL.64 [R1+0x5558], R6 ;  /* 0x0055580601007387 */ /* 0x000fe80000100a00 */
[----:B------:R0:W-:-:S12]  /*65ce0*/  STL.64 [R1+0x5550], R4 ;  /* 0x0055500401007387 */ /* 0x0001d80000100a00 */
[----:B------:R1:W-:Y:S04]  /*65cf0*/  STL.64 [R1+0x960], R8 ;  /* 0x0009600801007387 */ /* 0x0003e80000100a00 */
[----:B------:R-:W-:Y:S04]  /*65d00*/  STL.64 [R1+0x968], R10 ;  /* 0x0009680a01007387 */ /* 0x000fe80000100a00 */
[----:B0-----:R-:W3:Y:S01]  /*65d10*/  LDL.LU R4, [R1+0x370] ;  /* 0x0003700001047983 */ /* 0x001ee20000300800 */
[----:B--2---:R-:W-:-:S15]  /*65d20*/  HMMA.16816.F32 R12, R12, R2, R24 ;  /* 0x000000020c0c723c */ /* 0x004fde0000001818 */
[----:B------:R-:W-:-:S04]  /*65d30*/  NOP ;  /* 0x0000000000007918 */ /* 0x000fc80000000000 */
[----:B------:R-:W-:Y:S04]  /*65d40*/  STL.64 [R1+0x890], R12 ;  /* 0x0008900c01007387 */ /* 0x000fe80000100a00 */
[----:B------:R-:W-:Y:S04]  /*65d50*/  STL.64 [R1+0x898], R14 ;  /* 0x0008980e01007387 */ /* 0x000fe80000100a00 */
[----:B------:R-:W3:Y:S04]  /*65d60*/  LDL.LU R5, [R1+0x374] ;  /* 0x0003740001057983 */ /* 0x000ee80000300800 */
[----:B------:R-:W2:Y:S04]  /*65d70*/  LDL.LU R6, [R1+0x378] ;  /* 0x0003780001067983 */ /* 0x000ea80000300800 */
[----:B------:R-:W2:Y:S01]  /*65d80*/  LDL.LU R7, [R1+0x37c] ;  /* 0x00037c0001077983 */ /* 0x000ea20000300800 */
[----:B-1----:R-:W-:-:S02]  /*65d90*/  IMAD R8, R21, 0x100, R20 ;  /* 0x0000010015087824 */ /* 0x002fc400078e0214 */
[----:B----4-:R-:W-:Y:S02]  /*65da0*/  IMAD R29, R29, 0x100, R22 ;  /* 0x000001001d1d7824 */ /* 0x010fe400078e0216 */
[----:B------:R-:W-:Y:S01]  /*65db0*/  IMAD R0, R0, 0x100, R23 ;  /* 0x0000010000007824 */ /* 0x000fe200078e0217 */
[----:B--2---:R-:W-:Y:S04]  /*65dc0*/  STL.64 [R1+0x55a8], R6 ;  /* 0x0055a80601007387 */ /* 0x004fe80000100a00 */
[----:B---3--:R0:W-:Y:S04]  /*65dd0*/  STL.64 [R1+0x55a0], R4 ;  /* 0x0055a00401007387 */ /* 0x0081e80000100a00 */
[----:B------:R-:W2:Y:S04]  /*65de0*/  LDL.LU R20, [R1+0x3f0] ;  /* 0x0003f00001147983 */ /* 0x000ea80000300800 */
[----:B------:R-:W2:Y:S04]  /*65df0*/  LDL.LU R21, [R1+0x3f4] ;  /* 0x0003f40001157983 */ /* 0x000ea80000300800 */
[----:B------:R-:W3:Y:S04]  /*65e00*/  LDL.LU R22, [R1+0x3f8] ;  /* 0x0003f80001167983 */ /* 0x000ee80000300800 */
[----:B------:R-:W3:Y:S04]  /*65e10*/  LDL.LU R23, [R1+0x3fc] ;  /* 0x0003fc0001177983 */ /* 0x000ee80000300800 */
[----:B---3--:R1:W-:Y:S04]  /*65e20*/  STL.64 [R1+0x55c8], R22 ;  /* 0x0055c81601007387 */ /* 0x0083e80000100a00 */
[----:B--2---:R-:W-:Y:S04]  /*65e30*/  STL.64 [R1+0x55c0], R20 ;  /* 0x0055c01401007387 */ /* 0x004fe80000100a00 */
[----:B0-----:R-:W2:Y:S04]  /*65e40*/  LDL.LU R4, [R1+0x410] ;  /* 0x0004100001047983 */ /* 0x001ea80000300800 */
[----:B------:R-:W2:Y:S04]  /*65e50*/  LDL.LU R5, [R1+0x414] ;  /* 0x0004140001057983 */ /* 0x000ea80000300800 */
[----:B------:R-:W3:Y:S04]  /*65e60*/  LDL.LU R6, [R1+0x418] ;  /* 0x0004180001067983 */ /* 0x000ee80000300800 */
[----:B------:R-:W3:Y:S04]  /*65e70*/  LDL.LU R7, [R1+0x41c] ;  /* 0x00041c0001077983 */ /* 0x000ee80000300800 */
[----:B---3--:R-:W-:Y:S04]  /*65e80*/  STL.64 [R1+0x55d8], R6 ;  /* 0x0055d80601007387 */ /* 0x008fe80000100a00 */
[----:B--2---:R0:W-:Y:S04]  /*65e90*/  STL.64 [R1+0x55d0], R4 ;  /* 0x0055d00401007387 */ /* 0x0041e80000100a00 */
[----:B-1----:R-:W2:Y:S04]  /*65ea0*/  LDL.LU R22, [R1] ;  /* 0x0000000001167983 */ /* 0x002ea80000300800 */
[----:B------:R-:W2:Y:S04]  /*65eb0*/  LDL.LU R23, [R1+0x4] ;  /* 0x0000040001177983 */ /* 0x000ea80000300800 */
[----:B--2---:R-:W-:Y:S04]  /*65ec0*/  STL.64 [R1+0x55e0], R22 ;  /* 0x0055e01601007387 */ /* 0x004fe80000100a00 */
[----:B0-----:R-:W2:Y:S04]  /*65ed0*/  LDL.LU R4, [R1+0x450] ;  /* 0x0004500001047983 */ /* 0x001ea80000300800 */
[----:B------:R-:W2:Y:S04]  /*65ee0*/  LDL.LU R5, [R1+0x454] ;  /* 0x0004540001057983 */ /* 0x000ea80000300800 */
[----:B------:R-:W3:Y:S04]  /*65ef0*/  LDL.LU R6, [R1+0x458] ;  /* 0x0004580001067983 */ /* 0x000ee80000300800 */
[----:B------:R-:W3:Y:S04]  /*65f00*/  LDL.LU R7, [R1+0x45c] ;  /* 0x00045c0001077983 */ /* 0x000ee80000300800 */
[----:B---3--:R-:W-:Y:S04]  /*65f10*/  STL.64 [R1+0x55f0], R6 ;  /* 0x0055f00601007387 */ /* 0x008fe80000100a00 */
[----:B--2---:R0:W-:Y:S04]  /*65f20*/  STL.64 [R1+0x55e8], R4 ;  /* 0x0055e80401007387 */ /* 0x0041e80000100a00 */
[----:B------:R-:W2:Y:S04]  /*65f30*/  LDL.LU R20, [R1+0x8] ;  /* 0x0000080001147983 */ /* 0x000ea80000300800 */
        /* <DEDUP_REMOVED lines=10> */
[----:B--2---:R1:W-:Y:S04]  /*65fe0*/  STL.64 [R1+0x5610], R22 ;  /* 0x0056101601007387 */ /* 0x0043e80000100a00 */
        /* <DEDUP_REMOVED lines=8> */
[----:B-1----:R-:W3:Y:S04]  /*66070*/  LDL.LU R22, [R1+0x20] ;  /* 0x0000200001167983 */ /* 0x002ee80000300800 */
[----:B------:R-:W3:Y:S04]  /*66080*/  LDL.LU R23, [R1+0x24] ;  /* 0x0000240001177983 */ /* 0x000ee80000300800 */
[----:B--2---:R1:W-:Y:S04]  /*66090*/  STL.64 [R1+0x5628], R20 ;  /* 0x0056281401007387 */ /* 0x0043e80000100a00 */
[----:B---3--:R-:W-:Y:S04]  /*660a0*/  STL.64 [R1+0x5640], R22 ;  /* 0x0056401601007387 */ /* 0x008fe80000100a00 */
[----:B0-----:R-:W2:Y:S04]  /*660b0*/  LDL.LU R4, [R1+0x770] ;  /* 0x0007700001047983 */ /* 0x001ea80000300800 */
[----:B------:R-:W2:Y:S04]  /*660c0*/  LDL.LU R5, [R1+0x774] ;  /* 0x0007740001057983 */ /* 0x000ea80000300800 */
[----:B------:R-:W3:Y:S04]  /*660d0*/  LDL.LU R6, [R1+0x778] ;  /* 0x0007780001067983 */ /* 0x000ee80000300800 */
[----:B------:R-:W3:Y:S04]  /*660e0*/  LDL.LU R7, [R1+0x77c] ;  /* 0x00077c0001077983 */ /* 0x000ee80000300800 */
[----:B-1----:R-:W4:Y:S04]  /*660f0*/  LDL.LU R20, [R1+0x28] ;  /* 0x0000280001147983 */ /* 0x002f280000300800 */
[----:B------:R-:W4:Y:S04]  /*66100*/  LDL.LU R21, [R1+0x2c] ;  /* 0x00002c0001157983 */ /* 0x000f280000300800 */
[----:B----4-:R-:W-:Y:S04]  /*66110*/  STL.64 [R1+0x5658], R20 ;  /* 0x0056581401007387 */ /* 0x010fe80000100a00 */
        /* <DEDUP_REMOVED lines=131> */
[----:B------:R-:W-:Y:S01]  /*66950*/  IMAD R9, R19, 0x100, R18 ;  /* 0x0000010013097824 */ /* 0x000fe200078e0212 */
[----:B------:R-:W-:-:S02]  /*66960*/  F2FP.F16.E5M2.UNPACK_B R13, R8 ;  /* 0x00000008ff0d723e */ /* 0x000fc400020004ff */
        /* <DEDUP_REMOVED lines=136> */
[----:B0-----:R-:W4:Y:S01]  /*671f0*/  LDL.LU.64 R22, [R1+0x55e0] ;  /* 0x0055e00001167983 */ /* 0x001f220000300a00 */
[C---:B--2---:R-:W-:Y:S08]  /*67200*/  HMMA.16816.F32 R24, R12.reuse, R28, R24 ;  /* 0x0000001c0c18723c */ /* 0x044ff00000001818 */
[----:B----4-:R-:W-:Y:S01]  /*67210*/  HMMA.16816.F32 R20, R12, R22, R4 ;  /* 0x000000160c14723c */ /* 0x010fe20000001804 */
[----:B------:R-:W2:Y:S04]  /*67220*/  LDL.LU.64 R6, [R1+0x55d8] ;  /* 0x0055d80001067983 */ /* 0x000ea80000300a00 */
[----:B------:R-:W2:-:S14]  /*67230*/  LDL.LU.64 R4, [R1+0x55d0] ;  /* 0x0055d00001047983 */ /* 0x000e9c0000300a00 */
[----:B------:R-:W-:Y:S04]  /*67240*/  STL.64 [R1+0x450], R20 ;  /* 0x0004501401007387 */ /* 0x000fe80000100a00 */
[----:B------:R0:W-:Y:S04]  /*67250*/  STL.64 [R1+0x458], R22 ;  /* 0x0004581601007387 */ /* 0x0001e80000100a00 */
[----:B0-----:R-:W4:Y:S04]  /*67260*/  LDL.LU.64 R22, [R1+0x55c8] ;  /* 0x0055c80001167983 */ /* 0x001f280000300a00 */
[----:B------:R-:W4:Y:S04]  /*67270*/  LDL.LU.64 R20, [R1+0x55c0] ;  /* 0x0055c00001147983 */ /* 0x000f280000300a00 */
[----:B------:R-:W-:Y:S04]  /*67280*/  STL.64 [R1+0x430], R24 ;  /* 0x0004301801007387 */ /* 0x000fe80000100a00 */
[----:B------:R0:W-:Y:S04]  /*67290*/  STL.64 [R1+0x438], R26 ;  /* 0x0004381a01007387 */ /* 0x0001e80000100a00 */
[----:B0-----:R-:W2:Y:S04]  /*672a0*/  LDL.LU.64 R26, [R1+0x55b8] ;  /* 0x0055b800011a7983 */ /* 0x001ea80000300a00 */
[----:B------:R-:W4:Y:S01]  /*672b0*/  LDL.LU.64 R24, [R1+0x55b0] ;  /* 0x0055b00001187983 */ /* 0x000f220000300a00 */
[C---:B--2---:R-:W-:Y:S08]  /*672c0*/  HMMA.16816.F32 R4, R12.reuse, R26, R4 ;  /* 0x0000001a0c04723c */ /* 0x044ff00000001804 */
[C---:B----4-:R-:W-:Y:S11]  /*672d0*/  HMMA.16816.F32 R24, R12.reuse, R24, R20 ;  /* 0x000000180c18723c */ /* 0x050ff60000001814 */
[----:B------:R-:W-:Y:S04]  /*672e0*/  STL.64 [R1+0x410], R4 ;  /* 0x0004100401007387 */ /* 0x000fe80000100a00 */
[----:B------:R0:W-:Y:S04]  /*672f0*/  STL.64 [R1+0x418], R6 ;  /* 0x0004180601007387 */ /* 0x0001e80000100a00 */
[----:B0-----:R-:W2:Y:S04]  /*67300*/  LDL.LU.64 R6, [R1+0x55a8] ;  /* 0x0055a80001067983 */ /* 0x001ea80000300a00 */
[----:B------:R-:W2:Y:S04]  /*67310*/  LDL.LU.64 R4, [R1+0x55a0] ;  /* 0x0055a00001047983 */ /* 0x000ea80000300a00 */
[----:B------:R-:W3:Y:S04]  /*67320*/  LDL.LU.64 R22, [R1+0x5598] ;  /* 0x0055980001167983 */ /* 0x000ee80000300a00 */
[----:B------:R-:W4:Y:S04]  /*67330*/  LDL.LU.64 R20, [R1+0x5590] ;  /* 0x0055900001147983 */ /* 0x000f280000300a00 */
[----:B------:R0:W-:Y:S04]  /*67340*/  STL.64 [R1+0x3f0], R24 ;  /* 0x0003f01801007387 */ /* 0x0001e80000100a00 */
[----:B------:R1:W-:Y:S04]  /*67350*/  STL.64 [R1+0x3f8], R26 ;  /* 0x0003f81a01007387 */ /* 0x0003e80000100a00 */
[----:B0-----:R-:W2:Y:S04]  /*67360*/  LDL.LU R24, [R1+0x390] ;  /* 0x0003900001187983 */ /* 0x001ea80000300800 */
[----:B------:R-:W2:Y:S04]  /*67370*/  LDL.LU R25, [R1+0x394] ;  /* 0x0003940001197983 */ /* 0x000ea80000300800 */
[----:B-1----:R-:W2:Y:S04]  /*67380*/  LDL.LU R26, [R1+0x398] ;  /* 0x00039800011a7983 */ /* 0x002ea80000300800 */
[----:B------:R-:W2:Y:S01]  /*67390*/  LDL.LU R27, [R1+0x39c] ;  /* 0x00039c00011b7983 */ /* 0x000ea20000300800 */
[C---:B---3--:R-:W-:Y:S08]  /*673a0*/  HMMA.16816.F32 R8, R12.reuse, R22, R8 ;  /* 0x000000160c08723c */ /* 0x048ff00000001808 */
[C---:B----4-:R-:W-:Y:S11]  /*673b0*/  HMMA.16816.F32 R20, R12.reuse, R20, R16 ;  /* 0x000000140c14723c */ /* 0x050ff60000001810 */
[----:B------:R-:W-:Y:S04]  /*673c0*/  STL.64 [R1+0x3d0], R8 ;  /* 0x0003d00801007387 */ /* 0x000fe80000100a00 */
[----:B------:R0:W-:Y:S04]  /*673d0*/  STL.64 [R1+0x3d8], R10 ;  /* 0x0003d80a01007387 */ /* 0x0001e80000100a00 */
[----:B0-----:R-:W3:Y:S04]  /*673e0*/  LDL.LU.64 R10, [R1+0x5588] ;  /* 0x00558800010a7983 */ /* 0x001ee80000300a00 */
[----:B------:R-:W4:Y:S04]  /*673f0*/  LDL.LU.64 R8, [R1+0x5580] ;  /* 0x0055800001087983 */ /* 0x000f280000300a00 */
[----:B------:R-:W2:Y:S04]  /*67400*/  LDL.LU.64 R18, [R1+0x5578] ;  /* 0x0055780001127983 */ /* 0x000ea80000300a00 */
[----:B------:R-:W3:Y:S04]  /*67410*/  LDL.LU.64 R16, [R1+0x5570] ;  /* 0x0055700001107983 */ /* 0x000ee80000300a00 */
[----:B------:R-:W-:Y:S04]  /*67420*/  STL.64 [R1+0x3b0], R20 ;  /* 0x0003b01401007387 */ /* 0x000fe80000100a00 */
[----:B------:R2:W-:Y:S02]  /*67430*/  STL.64 [R1+0x3b8], R22 ;  /* 0x0003b81601007387 */ /* 0x0005e40000100a00 */
[C---:B--2---:R-:W-:Y:S08]  /*67440*/  HMMA.16816.F32 R20, R12.reuse, R18, R24 ;  /* 0x000000120c14723c */ /* 0x044ff00000001818 */
[C---:B---3--:R-:W-:Y:S01]  /*67450*/  HMMA.16816.F32 R16, R12.reuse, R16, R4 ;  /* 0x000000100c10723c */ /* 0x048fe20000001804 */
[----:B------:R-:W2:Y:S10]  /*67460*/  LDL.LU R4, [R1+0x330] ;  /* 0x0003300001047983 */ /* 0x000eb40000300800 */
[----:B------:R-:W-:Y:S04]  /*67470*/  STL.64 [R1+0x390], R20 ;  /* 0x0003901401007387 */ /* 0x000fe80000100a00 */
[----:B------:R-:W-:Y:S04]  /*67480*/  STL.64 [R1+0x398], R22 ;  /* 0x0003981601007387 */ /* 0x000fe80000100a00 */
        /* <DEDUP_REMOVED lines=12> */
[----:B---3--:R0:W-:Y:S04]  /*67550*/  STL [R1+0x551c], R16 ;  /* 0x00551c1001007387 */ /* 0x0081e80000100800 */
[----:B0-----:R-:W3:Y:S04]  /*67560*/  LDL.LU R16, [R1+0x2428] ;  /* 0x0024280001107983 */ /* 0x001ee80000300800 */
[----:B------:R-:W3:Y:S04]  /*67570*/  LDL.LU R17, [R1+0x2410] ;  /* 0x0024100001117983 */ /* 0x000ee80000300800 */
[----:B------:R-:W2:Y:S04]  /*67580*/  LDL.LU R18, [R1+0x2c04] ;  /* 0x002c040001127983 */ /* 0x000ea80000300800 */
[----:B------:R-:W2:Y:S04]  /*67590*/  LDL.LU R19, [R1+0x2408] ;  /* 0x0024080001137983 */ /* 0x000ea80000300800 */
[----:B--2---:R-:W-:Y:S04]  /*675a0*/  STL.64 [R1+0x5538], R18 ;  /* 0x0055381201007387 */ /* 0x004fe80000100a00 */
[----:B---3--:R0:W-:Y:S04]  /*675b0*/  STL.64 [R1+0x5530], R16 ;  /* 0x0055301001007387 */ /* 0x0081e80000100a00 */
        /* <DEDUP_REMOVED lines=12> */
[----:B------:R-:W2:Y:S04]  /*67680*/  LDL.LU R22, [R1+0x2bf4] ;  /* 0x002bf40001167983 */ /* 0x000ea80000300800 */
[----:B------:R-:W2:Y:S01]  /*67690*/  LDL.LU R23, [R1+0x23f8] ;  /* 0x0023f80001177983 */ /* 0x000ea20000300800 */
[----:B------:R-:W-:Y:S03]  /*676a0*/  HMMA.16816.F32 R4, R12, R10, R4 ;  /* 0x0000000a0c04723c */ /* 0x000fe60000001804 */
[----:B--2---:R-:W-:Y:S04]  /*676b0*/  STL.64 [R1+0x5528], R22 ;  /* 0x0055281601007387 */ /* 0x004fe80000100a00 */
[----:B---3--:R0:W-:Y:S04]  /*676c0*/  STL.64 [R1+0x5520], R20 ;  /* 0x0055201401007387 */ /* 0x0081e80000100a00 */
[----:B0-----:R-:W2:Y:S04]  /*676d0*/  LDL.LU R20, [R1+0x190] ;  /* 0x0001900001147983 */ /* 0x001ea80000300800 */
[----:B------:R-:W2:Y:S04]  /*676e0*/  LDL.LU R21, [R1+0x194] ;  /* 0x0001940001157983 */ /* 0x000ea80000300800 */
[----:B------:R-:W2:Y:S04]  /*676f0*/  LDL.LU R22, [R1+0x198] ;  /* 0x0001980001167983 */ /* 0x000ea80000300800 */
[----:B------:R-:W3:Y:S04]  /*67700*/  LDL.LU R24, [R1+0x2bec] ;  /* 0x002bec0001187983 */ /* 0x000ee80000300800 */
[----:B------:R-:W2:Y:S04]  /*67710*/  LDL.LU R25, [R1+0x23f0] ;  /* 0x0023f00001197983 */ /* 0x000ea80000300800 */
[----:B------:R-:W2:Y:S04]  /*67720*/  LDL.LU R26, [R1+0x2be4] ;  /* 0x002be400011a7983 */ /* 0x000ea80000300800 */
[----:B------:R-:W2:Y:S04]  /*67730*/  LDL.LU R27, [R1+0x23e8] ;  /* 0x0023e800011b7983 */ /* 0x000ea80000300800 */
[----:B------:R-:W2:Y:S01]  /*67740*/  LDL.LU R28, [R1+0x2bdc] ;  /* 0x002bdc00011c7983 */ /* 0x000ea20000300800 */
[----:B------:R-:W-:-:S03]  /*67750*/  IMAD.MOV.U32 R23, RZ, RZ, R0 ;  /* 0x000000ffff177224 */ /* 0x000fc600078e0000 */
[----:B------:R-:W2:Y:S04]  /*67760*/  LDL.LU R29, [R1+0x2c00] ;  /* 0x002c0000011d7983 */ /* 0x000ea80000300800 */
[----:B------:R-:W2:Y:S04]  /*67770*/  LDL.LU R0, [R1+0x2bd4] ;  /* 0x002bd40001007983 */ /* 0x000ea80000300800 */
[----:B------:R-:W-:Y:S04]  /*67780*/  STL.64 [R1+0x350], R4 ;  /* 0x0003500401007387 */ /* 0x000fe80000100a00 */
[----:B------:R0:W-:Y:S04]  /*67790*/  STL.64 [R1+0x358], R6 ;  /* 0x0003580601007387 */ /* 0x0001e80000100a00 */
[----:B0-----:R-:W4:Y:S04]  /*677a0*/  LDL.LU.64 R6, [R1+0x5568] ;  /* 0x0055680001067983 */ /* 0x001f280000300a00 */
[----:B------:R-:W4:Y:S04]  /*677b0*/  LDL.LU.64 R4, [R1+0x5560] ;  /* 0x0055600001047983 */ /* 0x000f280000300a00 */
        /* <DEDUP_REMOVED lines=8> */
[----:B------:R-:W2:Y:S04]  /*67840*/  LDL.LU R8, [R1+0x23fc] ;  /* 0x0023fc0001087983 */ /* 0x000ea80000300800 */
[----:B------:R-:W2:Y:S01]  /*67850*/  LDL.LU R9, [R1+0x2420] ;  /* 0x0024200001097983 */ /* 0x000ea20000300800 */
[----:B----4-:R-:W-:-:S15]  /*67860*/  HMMA.16816.F32 R16, R12, R6, R16 ;  /* 0x000000060c10723c */ /* 0x010fde0000001810 */
[----:B------:R-:W-:-:S04]  /*67870*/  NOP ;  /* 0x0000000000007918 */ /* 0x000fc80000000000 */
[----:B------:R-:W-:Y:S04]  /*67880*/  STL.64 [R1+0x310], R16 ;  /* 0x0003101001007387 */ /* 0x000fe80000100a00 */
[----:B------:R0:W-:Y:S04]  /*67890*/  STL.64 [R1+0x318], R18 ;  /* 0x0003181201007387 */ /* 0x0001e80000100a00 */
[----:B0-----:R-:W2:Y:S04]  /*678a0*/  LDL.LU.64 R18, [R1+0x5548] ;  /* 0x0055480001127983 */ /* 0x001ea80000300a00 */
[----:B------:R-:W2:Y:S04]  /*678b0*/  LDL.LU.64 R16, [R1+0x5540] ;  /* 0x0055400001107983 */ /* 0x000ea80000300a00 */
[----:B------:R-:W4:Y:S04]  /*678c0*/  LDL.LU R6, [R1+0x240c] ;  /* 0x00240c0001067983 */ /* 0x000f280000300800 */
[----:B------:R-:W3:Y:S01]  /*678d0*/  LDL.LU R7, [R1+0x2404] ;  /* 0x0024040001077983 */ /* 0x000ee20000300800 */
[----:B--2---:R-:W-:-:S15]  /*678e0*/  HMMA.16816.F32 R16, R12, R4, R16 ;  /* 0x000000040c10723c */ /* 0x004fde0000001810 */
[----:B------:R-:W-:-:S04]  /*678f0*/  NOP ;  /* 0x0000000000007918 */ /* 0x000fc80000000000 */
[----:B------:R-:W-:Y:S04]  /*67900*/  STL.64 [R1+0x1b0], R16 ;  /* 0x0001b01001007387 */ /* 0x000fe80000100a00 */
[----:B------:R0:W-:Y:S04]  /*67910*/  STL.64 [R1+0x1b8], R18 ;  /* 0x0001b81201007387 */ /* 0x0001e80000100a00 */
[----:B0-----:R-:W2:Y:S04]  /*67920*/  LDL.LU.64 R18, [R1+0x5538] ;  /* 0x0055380001127983 */ /* 0x001ea80000300a00 */
[----:B------:R-:W2:Y:S01]  /*67930*/  LDL.LU.64 R16, [R1+0x5530] ;  /* 0x0055300001107983 */ /* 0x000ea20000300a00 */
[----:B------:R-:W-:Y:S03]  /*67940*/  HMMA.16816.F32 R12, R12, R2, R20 ;  /* 0x000000020c0c723c */ /* 0x000fe60000001814 */
[----:B------:R-:W3:Y:S04]  /*67950*/  LDL.LU R4, [R1+0x241c] ;  /* 0x00241c0001047983 */ /* 0x000ee80000300800 */
[----:B------:R-:W3:Y:S04]  /*67960*/  LDL.LU R5, [R1+0x2414] ;  /* 0x0024140001057983 */ /* 0x000ee80000300800 */
[----:B------:R-:W3:Y:S04]  /*67970*/  LDL.LU.64 R22, [R1+0x5528] ;  /* 0x0055280001167983 */ /* 0x000ee80000300a00 */
[----:B------:R-:W3:Y:S04]  /*67980*/  LDL.LU.64 R20, [R1+0x5520] ;  /* 0x0055200001147983 */ /* 0x000ee80000300a00 */
[----:B------:R-:W3:Y:S01]  /*67990*/  LDL.LU R3, [R1+0x2424] ;  /* 0x0024240001037983 */ /* 0x000ee20000300800 */
[----:B--2---:R-:W-:-:S05]  /*679a0*/  VIADD R16, R16, 0x1 ;  /* 0x0000000110107836 */ /* 0x004fca0000000000 */
[----:B------:R0:W-:Y:S04]  /*679b0*/  STL [R1+0x2428], R16 ;  /* 0x0024281001007387 */ /* 0x0001e80000100800 */
[----:B------:R1:W-:Y:S04]  /*679c0*/  STL.64 [R1+0x190], R12 ;  /* 0x0001900c01007387 */ /* 0x0003e80000100a00 */
[----:B------:R-:W-:Y:S01]  /*679d0*/  STL.64 [R1+0x198], R14 ;  /* 0x0001980e01007387 */ /* 0x000fe20000100a00 */
[----:B------:R-:W-:-:S03]  /*679e0*/  ISETP.NE.U32.AND P0, PT, R16, UR22, PT ;  /* 0x0000001610007c0c */ /* 0x000fc6000bf05070 */
[----:B0-----:R-:W2:Y:S01]  /*679f0*/  LDL.LU R16, [R1+0x551c] ;  /* 0x00551c0001107983 */ /* 0x001ea20000300800 */
[----:B---3--:R-:W-:Y:S02]  /*67a00*/  IADD3 R3, P4, PT, R3, UR24, RZ ;  /* 0x0000001803037c10 */ /* 0x008fe4000ff9e0ff */
[----:B------:R-:W-:Y:S02]  /*67a10*/  IADD3 R4, P5, PT, R4, UR24, RZ ;  /* 0x0000001804047c10 */ /* 0x000fe4000ffbe0ff */
[----:B------:R-:W-:Y:S02]  /*67a20*/  IADD3 R5, P6, PT, R5, UR24, RZ ;  /* 0x0000001805057c10 */ /* 0x000fe4000ffde0ff */
[----:B----4-:R-:W-:Y:S02]  /*67a30*/  IADD3 R6, P1, PT, R6, UR24, RZ ;  /* 0x0000001806067c10 */ /* 0x010fe4000ff3e0ff */
[----:B------:R-:W-:Y:S01]  /*67a40*/  IADD3 R7, P2, PT, R7, UR24, RZ ;  /* 0x0000001807077c10 */ /* 0x000fe2000ff5e0ff */
[----:B------:R-:W-:Y:S01]  /*67a50*/  STL [R1+0x2424], R3 ;  /* 0x0024240301007387 */ /* 0x000fe20000100800 */
[----:B------:R-:W-:-:S03]  /*67a60*/  IADD3 R8, P3, PT, R8, UR24, RZ ;  /* 0x0000001808087c10 */ /* 0x000fc6000ff7e0ff */
[----:B------:R-:W-:Y:S01]  /*67a70*/  STL [R1+0x241c], R4 ;  /* 0x00241c0401007387 */ /* 0x000fe20000100800 */
[----:B------:R-:W-:-:S03]  /*67a80*/  IADD3.X R9, PT, PT, R9, UR77, RZ, P4, !PT ;  /* 0x0000004d09097c10 */ /* 0x000fc6000a7fe4ff */
[----:B------:R-:W-:Y:S01]  /*67a90*/  STL [R1+0x2414], R5 ;  /* 0x0024140501007387 */ /* 0x000fe20000100800 */
[----:B------:R-:W-:-:S03]  /*67aa0*/  IADD3 R10, P4, PT, R10, UR24, RZ ;  /* 0x000000180a0a7c10 */ /* 0x000fc6000ff9e0ff */
[----:B------:R-:W-:Y:S01]  /*67ab0*/  STL [R1+0x240c], R6 ;  /* 0x00240c0601007387 */ /* 0x000fe20000100800 */
[----:B------:R-:W-:-:S03]  /*67ac0*/  IADD3.X R11, PT, PT, R11, UR77, RZ, P5, !PT ;  /* 0x0000004d0b0b7c10 */ /* 0x000fc6000affe4ff */
[----:B------:R-:W-:Y:S04]  /*67ad0*/  STL [R1+0x2404], R7 ;  /* 0x0024040701007387 */ /* 0x000fe80000100800 */
[----:B------:R-:W-:Y:S01]  /*67ae0*/  STL [R1+0x23fc], R8 ;  /* 0x0023fc0801007387 */ /* 0x000fe20000100800 */
[----:B------:R-:W-:-:S03]  /*67af0*/  IADD3.X R17, PT, PT, R17, UR77, RZ, P6, !PT ;  /* 0x0000004d11117c10 */ /* 0x000fc6000b7fe4ff */
[----:B------:R-:W-:Y:S01]  /*67b00*/  STL [R1+0x2420], R9 ;  /* 0x0024200901007387 */ /* 0x000fe20000100800 */
[----:B------:R-:W-:-:S03]  /*67b10*/  IADD3 R18, P6, PT, R18, UR24, RZ ;  /* 0x0000001812127c10 */ /* 0x000fc6000ffde0ff */
[----:B------:R-:W-:Y:S01]  /*67b20*/  STL [R1+0x23f4], R10 ;  /* 0x0023f40a01007387 */ /* 0x000fe20000100800 */
[----:B------:R-:W-:-:S03]  /*67b30*/  IADD3.X R19, PT, PT, R19, UR77, RZ, P1, !PT ;  /* 0x0000004d13137c10 */ /* 0x000fc60008ffe4ff */
[----:B------:R-:W-:Y:S01]  /*67b40*/  STL [R1+0x2418], R11 ;  /* 0x0024180b01007387 */ /* 0x000fe20000100800 */
[----:B------:R-:W-:Y:S02]  /*67b50*/  IADD3 R20, P1, PT, R20, UR24, RZ ;  /* 0x0000001814147c10 */ /* 0x000fe4000ff3e0ff */
[----:B------:R-:W-:Y:S02]  /*67b60*/  IADD3.X R21, PT, PT, R21, UR77, RZ, P2, !PT ;  /* 0x0000004d15157c10 */ /* 0x000fe400097fe4ff */
[----:B------:R-:W-:Y:S02]  /*67b70*/  IADD3 R22, P2, PT, R22, UR24, RZ ;  /* 0x0000001816167c10 */ /* 0x000fe4000ff5e0ff */
[----:B------:R-:W-:Y:S02]  /*67b80*/  IADD3.X R23, PT, PT, R23, UR77, RZ, P3, !PT ;  /* 0x0000004d17177c10 */ /* 0x000fe40009ffe4ff */
[----:B------:R-:W-:Y:S02]  /*67b90*/  IADD3 R24, P3, PT, R24, UR24, RZ ;  /* 0x0000001818187c10 */ /* 0x000fe4000ff7e0ff */
[----:B------:R-:W-:-:S02]  /*67ba0*/  IADD3.X R25, PT, PT, R25, UR77, RZ, P4, !PT ;  /* 0x0000004d19197c10 */ /* 0x000fc4000a7fe4ff */
[----:B------:R-:W-:Y:S02]  /*67bb0*/  IADD3 R26, P4, PT, R26, UR24, RZ ;  /* 0x000000181a1a7c10 */ /* 0x000fe4000ff9e0ff */
[----:B--2---:R-:W-:-:S05]  /*67bc0*/  IADD3 R16, P5, PT, R16, UR24, RZ ;  /* 0x0000001810107c10 */ /* 0x004fca000ffbe0ff */
[----:B------:R-:W-:Y:S04]  /*67bd0*/  STL [R1+0x23ec], R16 ;  /* 0x0023ec1001007387 */ /* 0x000fe80000100800 */
[----:B------:R-:W-:Y:S04]  /*67be0*/  STL [R1+0x2410], R17 ;  /* 0x0024101101007387 */ /* 0x000fe80000100800 */
[----:B------:R-:W-:Y:S04]  /*67bf0*/  STL [R1+0x2c04], R18 ;  /* 0x002c041201007387 */ /* 0x000fe80000100800 */
[----:B------:R-:W-:Y:S04]  /*67c00*/  STL [R1+0x2408], R19 ;  /* 0x0024081301007387 */ /* 0x000fe80000100800 */
[----:B------:R-:W-:Y:S04]  /*67c10*/  STL [R1+0x2bfc], R20 ;  /* 0x002bfc1401007387 */ /* 0x000fe80000100800 */
[----:B------:R-:W-:Y:S04]  /*67c20*/  STL [R1+0x2400], R21 ;  /* 0x0024001501007387 */ /* 0x000fe80000100800 */
[----:B------:R-:W-:Y:S01]  /*67c30*/  STL [R1+0x2bf4], R22 ;  /* 0x002bf41601007387 */ /* 0x000fe20000100800 */
[----:B------:R-:W-:-:S03]  /*67c40*/  IADD3.X R27, PT, PT, R27, UR77, RZ, P5, !PT ;  /* 0x0000004d1b1b7c10 */ /* 0x000fc6000affe4ff */
[----:B------:R-:W-:Y:S04]  /*67c50*/  STL [R1+0x23f8], R23 ;  /* 0x0023f81701007387 */ /* 0x000fe80000100800 */
[----:B------:R-:W-:Y:S04]  /*67c60*/  STL [R1+0x2bec], R24 ;  /* 0x002bec1801007387 */ /* 0x000fe80000100800 */
[----:B------:R-:W-:Y:S04]  /*67c70*/  STL [R1+0x23f0], R25 ;  /* 0x0023f01901007387 */ /* 0x000fe80000100800 */
[----:B------:R-:W-:Y:S04]  /*67c80*/  STL [R1+0x2be4], R26 ;  /* 0x002be41a01007387 */ /* 0x000fe80000100800 */
[----:B------:R-:W-:Y:S04]  /*67c90*/  STL [R1+0x23e8], R27 ;  /* 0x0023e81b01007387 */ /* 0x000fe80000100800 */
[----:B-1----:R-:W2:Y:S01]  /*67ca0*/  LDL.LU R12, [R1+0x2bf0] ;  /* 0x002bf000010c7983 */ /* 0x002ea20000300800 */
[----:B------:R-:W-:-:S02]  /*67cb0*/  IADD3 R28, P5, PT, R28, UR24, RZ ;  /* 0x000000181c1c7c10 */ /* 0x000fc4000ffbe0ff */
[----:B------:R-:W-:-:S03]  /*67cc0*/  IADD3.X R29, PT, PT, R29, UR77, RZ, P6, !PT ;  /* 0x0000004d1d1d7c10 */ /* 0x000fc6000b7fe4ff */
[----:B------:R-:W-:Y:S04]  /*67cd0*/  STL [R1+0x2bdc], R28 ;  /* 0x002bdc1c01007387 */ /* 0x000fe80000100800 */
[----:B--2---:R0:W-:Y:S04]  /*67ce0*/  STL [R1+0x5514], R12 ;  /* 0x0055140c01007387 */ /* 0x0041e80000100800 */
[----:B------:R-:W-:Y:S04]  /*67cf0*/  STL [R1+0x2c00], R29 ;  /* 0x002c001d01007387 */ /* 0x000fe80000100800 */
[----:B0-----:R-:W2:Y:S01]  /*67d00*/  LDL.LU R12, [R1+0x2bcc] ;  /* 0x002bcc00010c7983 */ /* 0x001ea20000300800 */
[----:B------:R-:W-:-:S05]  /*67d10*/  IADD3 R0, P6, PT, R0, UR24, RZ ;  /* 0x0000001800007c10 */ /* 0x000fca000ffde0ff */
[----:B------:R-:W-:Y:S04]  /*67d20*/  STL [R1+0x2bd4], R0 ;  /* 0x002bd40001007387 */ /* 0x000fe80000100800 */
        /* <DEDUP_REMOVED lines=30> */
[----:B--2---:R-:W-:-:S05]  /*67f10*/  IADD3.X R12, PT, PT, R12, UR77, RZ, P1, !PT ;  /* 0x0000004d0c0c7c10 */ /* 0x004fca0008ffe4ff */
[----:B------:R0:W-:Y:S04]  /*67f20*/  STL [R1+0x2bf8], R12 ;  /* 0x002bf80c01007387 */ /* 0x0001e80000100800 */
[----:B0-----:R-:W2:Y:S02]  /*67f30*/  LDL.LU R12, [R1+0x5518] ;  /* 0x00551800010c7983 */ /* 0x001ea40000300800 */
[----:B--2---:R-:W-:-:S05]  /*67f40*/  IADD3 R12, P1, PT, R12, UR24, RZ ;  /* 0x000000180c0c7c10 */ /* 0x004fca000ff3e0ff */
[----:B------:R0:W-:Y:S04]  /*67f50*/  STL [R1+0x2bcc], R12 ;  /* 0x002bcc0c01007387 */ /* 0x0001e80000100800 */
[----:B0-----:R-:W2:Y:S01]  /*67f60*/  LDL.LU R12, [R1+0x5514] ;  /* 0x00551400010c7983 */ /* 0x001ea20000300800 */
[----:B----4-:R-:W-:Y:S02]  /*67f70*/  IADD3.X R14, PT, PT, R14, UR77, RZ, P3, !PT ;  /* 0x0000004d0e0e7c10 */ /* 0x010fe40009ffe4ff */
[----:B---3--:R-:W-:Y:S02]  /*67f80*/  IADD3 R15, P3, PT, R15, UR24, RZ ;  /* 0x000000180f0f7c10 */ /* 0x008fe4000ff7e0ff */
[----:B------:R-:W-:Y:S02]  /*67f90*/  IADD3.X R2, PT, PT, R2, UR77, RZ, P4, !PT ;  /* 0x0000004d02027c10 */ /* 0x000fe4000a7fe4ff */
[----:B------:R-:W-:-:S02]  /*67fa0*/  IADD3 R3, P4, PT, R3, UR24, RZ ;  /* 0x0000001803037c10 */ /* 0x000fc4000ff9e0ff */
[----:B------:R-:W-:Y:S02]  /*67fb0*/  IADD3.X R4, PT, PT, R4, UR77, RZ, P5, !PT ;  /* 0x0000004d04047c10 */ /* 0x000fe4000affe4ff */
[----:B------:R-:W-:Y:S02]  /*67fc0*/  IADD3 R5, P5, PT, R5, UR24, RZ ;  /* 0x0000001805057c10 */ /* 0x000fe4000ffbe0ff */
[----:B------:R-:W-:Y:S02]  /*67fd0*/  IADD3.X R6, PT, PT, R6, UR77, RZ, P6, !PT ;  /* 0x0000004d06067c10 */ /* 0x000fe4000b7fe4ff */
[----:B------:R-:W-:Y:S02]  /*67fe0*/  IADD3 R7, P6, PT, R7, UR24, RZ ;  /* 0x0000001807077c10 */ /* 0x000fe4000ffde0ff */
        /* <DEDUP_REMOVED lines=12> */
[----:B--2---:R-:W-:Y:S02]  /*680b0*/  IADD3.X R12, PT, PT, R12, UR77, RZ, P2, !PT ;  /* 0x0000004d0c0c7c10 */ /* 0x004fe400097fe4ff */
[----:B------:R-:W-:-:S03]  /*680c0*/  IADD3 R13, P2, PT, R13, UR24, RZ ;  /* 0x000000180d0d7c10 */ /* 0x000fc6000ff5e0ff */
[----:B------:R0:W-:Y:S04]  /*680d0*/  STL [R1+0x2bf0], R12 ;  /* 0x002bf00c01007387 */ /* 0x0001e80000100800 */
        /* <DEDUP_REMOVED lines=8> */
[----:B------:R-:W-:Y:S01]  /*68160*/  STL [R1+0x2bd0], R6 ;  /* 0x002bd00601007387 */ /* 0x000fe20000100800 */
[----:B------:R-:W-:-:S03]  /*68170*/  IADD3 R11, P2, PT, R11, UR24, RZ ;  /* 0x000000180b0b7c10 */ /* 0x000fc6000ff5e0ff */
        /* <DEDUP_REMOVED lines=19> */
[----:B0-----:R-:W2:Y:S01]  /*682b0*/  LDL.LU R12, [R1+0x2b4c] ;  /* 0x002b4c00010c7983 */ /* 0x001ea20000300800 */
[----:B------:R-:W-:-:S02]  /*682c0*/  IADD3.X R28, PT, PT, R28, UR77, RZ, P3, !PT ;  /* 0x0000004d1c1c7c10 */ /* 0x000fc40009ffe4ff */
[----:B------:R-:W-:-:S03]  /*682d0*/  IADD3 R29, P3, PT, R29, UR24, RZ ;  /* 0x000000181d1d7c10 */ /* 0x000fc6000ff7e0ff */
[----:B------:R-:W-:Y:S04]  /*682e0*/  STL [R1+0x2b88], R28 ;  /* 0x002b881c01007387 */ /* 0x000fe80000100800 */
[----:B--2---:R0:W-:Y:S04]  /*682f0*/  STL [R1+0x550c], R12 ;  /* 0x00550c0c01007387 */ /* 0x0041e80000100800 */
[----:B------:R-:W-:Y:S04]  /*68300*/  STL [R1+0x2b5c], R29 ;  /* 0x002b5c1d01007387 */ /* 0x000fe80000100800 */
[----:B0-----:R-:W2:Y:S01]  /*68310*/  LDL.LU R12, [R1+0x2b78] ;  /* 0x002b7800010c7983 */ /* 0x001ea20000300800 */
[----:B------:R-:W-:-:S05]  /*68320*/  IADD3.X R0, PT, PT, R0, UR77, RZ, P4, !PT ;  /* 0x0000004d00007c10 */ /* 0x000fca000a7fe4ff */
        /* <DEDUP_REMOVED lines=31> */
[----:B--2---:R-:W-:-:S05]  /*68520*/  IADD3 R12, P4, PT, R12, UR24, RZ ;  /* 0x000000180c0c7c10 */ /* 0x004fca000ff9e0ff */
[----:B------:R0:W-:Y:S04]  /*68530*/  STL [R1+0x2b54], R12 ;  /* 0x002b540c01007387 */ /* 0x0001e80000100800 */
[----:B0-----:R-:W2:Y:S02]  /*68540*/  LDL.LU R12, [R1+0x5510] ;  /* 0x00551000010c7983 */ /* 0x001ea40000300800 */
[----:B--2---:R-:W-:-:S05]  /*68550*/  IADD3.X R12, PT, PT, R12, UR77, RZ, P5, !PT ;  /* 0x0000004d0c0c7c10 */ /* 0x004fca000affe4ff */
[----:B------:R0:W-:Y:S04]  /*68560*/  STL [R1+0x2b78], R12 ;  /* 0x002b780c01007387 */ /* 0x0001e80000100800 */
[----:B0-----:R-:W2:Y:S01]  /*68570*/  LDL.LU R12, [R1+0x550c] ;  /* 0x00550c00010c7983 */ /* 0x001ea20000300800 */
[----:B---3--:R-:W-:Y:S02]  /*68580*/  IADD3.X R13, PT, PT, R13, UR77, RZ, P6, !PT ;  /* 0x0000004d0d0d7c10 */ /* 0x008fe4000b7fe4ff */
[----:B----4-:R-:W-:Y:S02]  /*68590*/  IADD3 R14, P6, PT, R14, UR24, RZ ;  /* 0x000000180e0e7c10 */ /* 0x010fe4000ffde0ff */
        /* <DEDUP_REMOVED lines=19> */
[----:B--2---:R-:W-:-:S05]  /*686d0*/  IADD3 R12, P5, PT, R12, UR24, RZ ;  /* 0x000000180c0c7c10 */ /* 0x004fca000ffbe0ff */
[----:B------:R0:W-:Y:S04]  /*686e0*/  STL [R1+0x2b4c], R12 ;  /* 0x002b4c0c01007387 */ /* 0x0001e80000100800 */
        /* <DEDUP_REMOVED lines=29> */
[----:B0-----:R-:W2:Y:S01]  /*688c0*/  LDL.LU R12, [R1+0x2af8] ;  /* 0x002af800010c7983 */ /* 0x001ea20000300800 */
        /* <DEDUP_REMOVED lines=2005> */
[----:B------:R-:W-:-:S02]  /*70620*/  IADD3.X R28, PT, PT, R28, UR48, RZ, P2, !PT ;  /* 0x000000301c1c7c10 */ /* 0x000fc400097fe4ff */
[----:B--2---:R-:W-:Y:S02]  /*70630*/  IADD3.X R12, PT, PT, R12, UR48, RZ, P1, !PT ;  /* 0x000000300c0c7c10 */ /* 0x004fe40008ffe4ff */
        /* <DEDUP_REMOVED lines=31> */
[----:B------:R0:W-:Y:S04]  /*70830*/  STL [R1+0x2f48], R0 ;  /* 0x002f480001007387 */ /* 0x0001e80000100800 */
[----:B------:R-:W-:Y:S04]  /*70840*/  STL [R1+0x2f40], R28 ;  /* 0x002f401c01007387 */ /* 0x000fe80000100800 */
[----:B0-----:R-:W2:Y:S01]  /*70850*/  LDL.LU R0, [R1+0x2fbc] ;  /* 0x002fbc0001007983 */ /* 0x001ea20000300800 */
[----:B------:R-:W-:-:S05]  /*70860*/  IADD3 R29, P2, PT, R29, UR21, RZ ;  /* 0x000000151d1d7c10 */ /* 0x000fca000ff5e0ff */
[----:B------:R-:W-:Y:S04]  /*70870*/  STL [R1+0x2fac], R29 ;  /* 0x002fac1d01007387 */ /* 0x000fe80000100800 */
[----:B--2---:R0:W-:Y:S04]  /*70880*/  STL [R1+0x545c], R0 ;  /* 0x00545c0001007387 */ /* 0x0041e80000100800 */
[----:B0-----:R-:W2:Y:S04]  /*70890*/  LDL.LU R0, [R1+0x2f50] ;  /* 0x002f500001007983 */ /* 0x001ea80000300800 */
        /* <DEDUP_REMOVED lines=58> */
[----:B------:R-:W-:Y:S02]  /*70c40*/  IADD3.X R27, PT, PT, R27, UR48, RZ, P1, !PT ;  /* 0x000000301b1b7c10 */ /* 0x000fe40008ffe4ff */
[----:B------:R-:W-:Y:S02]  /*70c50*/  IADD3.X R29, PT, PT, R29, UR48, RZ, P3, !PT ;  /* 0x000000301d1d7c10 */ /* 0x000fe40009ffe4ff */
[----:B------:R-:W-:Y:S02]  /*70c60*/  IADD3.X R28, PT, PT, R28, UR48, RZ, P2, !PT ;  /* 0x000000301c1c7c10 */ /* 0x000fe400097fe4ff */
[----:B--2---:R-:W-:-:S05]  /*70c70*/  IADD3 R0, P4, PT, R0, UR21, RZ ;  /* 0x0000001500007c10 */ /* 0x004fca000ff9e0ff */
[----:B------:R0:W-:Y:S01]  /*70c80*/  STL [R1+0x2fbc], R0 ;  /* 0x002fbc0001007387 */ /* 0x0001e20000100800 */
[----:B------:R-:W-:Y:S02]  /*70c90*/  IADD3.X R8, PT, PT, R8, UR48, RZ, P4, !PT ;  /* 0x0000003008087c10 */ /* 0x000fe4000a7fe4ff */
[----:B------:R-:W-:Y:S01]  /*70ca0*/  IADD3 R9, P4, PT, R9, UR21, RZ ;  /* 0x0000001509097c10 */ /* 0x000fe2000ff9e0ff */
[----:B0-----:R1:W5:Y:S04]  /*70cb0*/  LDL.LU R0, [R1+0x5458] ;  /* 0x0054580001007983 */ /* 0x0013680000300800 */
[----:B------:R1:W-:Y:S04]  /*70cc0*/  STL [R1+0x2f58], R12 ;  /* 0x002f580c01007387 */ /* 0x0003e80000100800 */
        /* <DEDUP_REMOVED lines=16> */
[----:B------:R1:W-:Y:S01]  /*70dd0*/  STL [R1+0x2ff0], R19 ;  /* 0x002ff01301007387 */ /* 0x0003e20000100800 */
[----:B------:R-:W-:-:S03]  /*70de0*/  IADD3.X R24, PT, PT, R24, UR48, RZ, P4, !PT ;  /* 0x0000003018187c10 */ /* 0x000fc6000a7fe4ff */
        /* <DEDUP_REMOVED lines=10> */
[----:B------:R-:W-:Y:S05]  /*70e90*/  @P0 BRA `(.L_x_2) ;  /* 0xfffffb0400ac0947 */ /* 0x000fea000383ffff */
.L_x_1:
[----:B-1----:R-:W-:Y:S01]  /*70ea0*/  MOV.SPILL R3, UR7 ;  /* 0x0000000700037c02 */ /* 0x002fe20009000f00 */
[----:B------:R-:W-:Y:S01]  /*70eb0*/  STL [R1+0x7c1c], R18 ;  /* 0x007c1c1201007387 */ /* 0x000fe20000100800 */
[----:B------:R-:W1:Y:S01]  /*70ec0*/  LDCU UR38, c[0x0][0x3b8] ;  /* 0x00007700ff2677ac */ /* 0x000e620008000800 */
[----:B------:R-:W-:Y:S02]  /*70ed0*/  MOV.SPILL R2, UR6 ;  /* 0x0000000600027c02 */ /* 0x000fe40009000f00 */
[----:B------:R-:W-:Y:S01]  /*70ee0*/  STL [R1+0x7c18], R17 ;  /* 0x007c181101007387 */ /* 0x000fe20000100800 */
[----:B------:R-:W3:Y:S01]  /*70ef0*/  LDCU UR39, c[0x0][0x3b8] ;  /* 0x00007700ff2777ac */ /* 0x000ee20008000800 */
[----:B--2--5:R-:W-:Y:S02]  /*70f00*/  MOV.SPILL R0, UR4 ;  /* 0x0000000400007c02 */ /* 0x024fe40009000f00 */
[----:B------:R-:W-:Y:S01]  /*70f10*/  STL [R1+0x4d20], R3 ;  /* 0x004d200301007387 */ /* 0x000fe20000100800 */
[----:B------:R-:W2:Y:S03]  /*70f20*/  LDCU UR48, c[0x0][0x3b8] ;  /* 0x00007700ff3077ac */ /* 0x000ea60008000800 */
[----:B------:R-:W1:Y:S01]  /*70f30*/  LDL R13, [R1+0x21c0] ;  /* 0x0021c000010d7983 */ /* 0x000e620000100800 */
[----:B------:R-:W4:Y:S03]  /*70f40*/  LDCU UR49, c[0x0][0x3b8] ;  /* 0x00007700ff3177ac */ /* 0x000f260008000800 */
[----:B------:R-:W-:Y:S01]  /*70f50*/  STL [R1+0x4d1c], R2 ;  /* 0x004d1c0201007387 */ /* 0x000fe20000100800 */
[----:B------:R-:W0:Y:S03]  /*70f60*/  LDCU UR50, c[0x0][0x3b8] ;  /* 0x00007700ff3277ac */ /* 0x000e260008000800 */
[----:B------:R3:W-:Y:S01]  /*70f70*/  STL [R1+0x4d18], R0 ;  /* 0x004d180001007387 */ /* 0x0007e20000100800 */
[----:B------:R-:W0:Y:S01]  /*70f80*/  LDCU UR70, c[0x0][0x3b8] ;  /* 0x00007700ff4677ac */ /* 0x000e220008000800 */
        /* <DEDUP_REMOVED lines=61> */
[----:B------:R-:W0:Y:S01]  /*71360*/  LDCU.64 UR76, c[0x0][0x398] ;  /* 0x00007300ff4c77ac */ /* 0x000e220008000a00 */
[----:B------:R-:W0:Y:S01]  /*71370*/  LDCU UR41, c[0x0][0x3b4] ;  /* 0x00007680ff2977ac */ /* 0x000e220008000800 */
[----:B------:R-:W0:Y:S02]  /*71380*/  LDCU UR74, c[0x0][0x3b8] ;  /* 0x00007700ff4a77ac */ /* 0x000e240008000800 */
[----:B01----:R-:W-:Y:S01]  /*71390*/  IMAD R22, R13, UR38, RZ ;  /* 0x000000260d167c24 */ /* 0x003fe2000f8e02ff */
[----:B------:R-:W-:Y:S01]  /*713a0*/  STL [R1+0x7c20], R13 ;  /* 0x007c200d01007387 */ /* 0x000fe20000100800 */
[----:B------:R-:W0:Y:S02]  /*713b0*/  LDCU UR38, c[0x0][0x3b8] ;  /* 0x00007700ff2677ac */ /* 0x000e240008000800 */
[----:B---3--:R-:W-:Y:S01]  /*713c0*/  VIADD R0, R22, UR39 ;  /* 0x0000002716007c36 */ /* 0x008fe20008000000 */
[----:B------:R-:W-:Y:S01]  /*713d0*/  STL [R1+0x7ba4], R22 ;  /* 0x007ba41601007387 */ /* 0x000fe20000100800 */
[----:B------:R-:W1:Y:S03]  /*713e0*/  LDCU UR39, c[0x0][0x3b8] ;  /* 0x00007700ff2777ac */ /* 0x000e660008000800 */
[----:B------:R2:W-:Y:S02]  /*713f0*/  STL [R1+0x3b08], R0 ;  /* 0x003b080001007387 */ /* 0x0005e40000100800 */
[----:B--2---:R-:W-:Y:S01]  /*71400*/  VIADD R0, R0, UR48 ;  /* 0x0000003000007c36 */ /* 0x004fe20008000000 */
[----:B------:R-:W2:Y:S04]  /*71410*/  LDCU UR48, c[0x0][0x3b8] ;  /* 0x00007700ff3077ac */ /* 0x000ea80008000800 */
[----:B------:R4:W-:Y:S02]  /*71420*/  STL [R1+0x2254], R0 ;  /* 0x0022540001007387 */ /* 0x0009e40000100800 */
[----:B----4-:R-:W-:Y:S01]  /*71430*/  VIADD R0, R0, UR49 ;  /* 0x0000003100007c36 */ /* 0x010fe20008000000 */
[----:B------:R-:W3:Y:S03]  /*71440*/  LDCU UR49, c[0x0][0x3b8] ;  /* 0x00007700ff3177ac */ /* 0x000ee60008000800 */
[----:B------:R-:W-:Y:S01]  /*71450*/  VIADD R29, R0, UR50 ;  /* 0x00000032001d7c36 */ /* 0x000fe20008000000 */
[----:B------:R4:W-:Y:S01]  /*71460*/  STL [R1+0x2250], R0 ;  /* 0x0022500001007387 */ /* 0x0009e20000100800 */
[----:B------:R-:W0:Y:S03]  /*71470*/  LDCU UR50, c[0x0][0x3b8] ;  /* 0x00007700ff3277ac */ /* 0x000e260008000800 */
[----:B------:R-:W-:Y:S01]  /*71480*/  STL [R1+0x7bd8], R29 ;  /* 0x007bd81d01007387 */ /* 0x000fe20000100800 */
[----:B----4-:R-:W-:Y:S01]  /*71490*/  VIADD R0, R29, UR70 ;  /* 0x000000461d007c36 */ /* 0x010fe20008000000 */
[----:B------:R-:W-:Y:S01]  /*714a0*/  UMOV UR7, UR77 ;  /* 0x0000004d00077c82 */ /* 0x000fe20008000000 */
[----:B------:R-:W4:Y:S03]  /*714b0*/  LDCU UR70, c[0x0][0x3b8] ;  /* 0x00007700ff4677ac */ /* 0x000f260008000800 */
[----:B------:R0:W-:Y:S02]  /*714c0*/  STL [R1+0x2248], R0 ;  /* 0x0022480001007387 */ /* 0x0001e40000100800 */
[----:B0-----:R-:W-:Y:S01]  /*714d0*/  VIADD R0, R0, UR71 ;  /* 0x0000004700007c36 */ /* 0x001fe20008000000 */
[----:B------:R-:W0:Y:S04]  /*714e0*/  LDCU UR71, c[0x0][0x3b8] ;  /* 0x00007700ff4777ac */ /* 0x000e280008000800 */
[----:B------:R1:W-:Y:S02]  /*714f0*/  STL [R1+0x2244], R0 ;  /* 0x0022440001007387 */ /* 0x0003e40000100800 */
[----:B-1----:R-:W-:Y:S01]  /*71500*/  VIADD R0, R0, UR72 ;  /* 0x0000004800007c36 */ /* 0x002fe20008000000 */
[----:B------:R-:W1:Y:S04]  /*71510*/  LDCU UR72, c[0x0][0x3b8] ;  /* 0x00007700ff4877ac */ /* 0x000e680008000800 */
        /* <DEDUP_REMOVED lines=23> */
[----:B------:R-:W1:Y:S03]  /*71690*/  LDCU UR31, c[0x0][0x3b8] ;  /* 0x00007700ff1f77ac */ /* 0x000e660008000800 */
[----:B------:R-:W-:Y:S01]  /*716a0*/  VIADD R23, R0, UR30 ;  /* 0x0000001e00177c36 */ /* 0x000fe20008000000 */
[----:B------:R0:W-:Y:S01]  /*716b0*/  STL [R1+0x2220], R0 ;  /* 0x0022200001007387 */ /* 0x0001e20000100800 */
[----:B------:R-:W1:Y:S03]  /*716c0*/  LDCU UR30, c[0x0][0x3b8] ;  /* 0x00007700ff1e77ac */ /* 0x000e660008000800 */
[----:B------:R-:W-:Y:S01]  /*716d0*/  STL [R1+0x7bac], R23 ;  /* 0x007bac1701007387 */ /* 0x000fe20000100800 */
        /* <DEDUP_REMOVED lines=8> */
[----:B------:R1:W-:Y:S04]  /*71760*/  STL [R1+0x2210], R0 ;  /* 0x0022100001007387 */ /* 0x0003e80000100800 */
[----:B------:R-:W2:Y:S04]  /*71770*/  LDL.LU R28, [R1+0x1d0] ;  /* 0x0001d000011c7983 */ /* 0x000ea80000300800 */
[----:B------:R-:W2:Y:S01]  /*71780*/  LDL.LU R27, [R1+0x1d4] ;  /* 0x0001d400011b7983 */ /* 0x000ea20000300800 */
[----:B-1----:R-:W-:Y:S01]  /*71790*/  VIADD R0, R0, UR26 ;  /* 0x0000001a00007c36 */ /* 0x002fe20008000000 */
[----:B------:R-:W1:Y:S02]  /*717a0*/  LDCU UR26, c[0x0][0x3b8] ;  /* 0x00007700ff1a77ac */ /* 0x000e640008000800 */
[----:B------:R-:W3:Y:S04]  /*717b0*/  LDL.LU R12, [R1+0x1d8] ;  /* 0x0001d800010c7983 */ /* 0x000ee80000300800 */
[----:B------:R0:W-:Y:S04]  /*717c0*/  STL [R1+0x220c], R0 ;  /* 0x00220c0001007387 */ /* 0x0001e80000100800 */
[----:B------:R-:W3:Y:S04]  /*717d0*/  LDL.LU R6, [R1+0x1dc] ;  /* 0x0001dc0001067983 */ /* 0x000ee80000300800 */
[----:B------:R-:W4:Y:S04]  /*717e0*/  LDL.LU R5, [R1+0x1e0] ;  /* 0x0001e00001057983 */ /* 0x000f280000300800 */
[----:B------:R-:W4:Y:S01]  /*717f0*/  LDL.LU R3, [R1+0x1e4] ;  /* 0x0001e40001037983 */ /* 0x000f220000300800 */
[----:B0-----:R-:W-:Y:S01]  /*71800*/  VIADD R0, R0, UR25 ;  /* 0x0000001900007c36 */ /* 0x001fe20008000000 */
[----:B------:R-:W0:Y:S04]  /*71810*/  LDCU UR25, c[0x0][0x3b8] ;  /* 0x00007700ff1977ac */ /* 0x000e280008000800 */
[----:B------:R1:W-:Y:S04]  /*71820*/  STL [R1+0x2208], R0 ;  /* 0x0022080001007387 */ /* 0x0003e80000100800 */
[----:B------:R-:W4:Y:S04]  /*71830*/  LDL.LU R26, [R1+0x1e8] ;  /* 0x0001e800011a7983 */ /* 0x000f280000300800 */
[----:B------:R-:W4:Y:S01]  /*71840*/  LDL.LU R25, [R1+0x1ec] ;  /* 0x0001ec0001197983 */ /* 0x000f220000300800 */
[----:B-1----:R-:W-:Y:S01]  /*71850*/  VIADD R0, R0, UR24 ;  /* 0x0000001800007c36 */ /* 0x002fe20008000000 */
[----:B------:R-:W1:Y:S02]  /*71860*/  LDCU UR24, c[0x0][0x3b8] ;  /* 0x00007700ff1877ac */ /* 0x000e640008000800 */
[----:B------:R-:W4:Y:S04]  /*71870*/  LDL.LU R16, [R1+0x200] ;  /* 0x0002000001107983 */ /* 0x000f280000300800 */
[----:B------:R0:W-:Y:S04]  /*71880*/  STL [R1+0x2204], R0 ;  /* 0x0022040001007387 */ /* 0x0001e80000100800 */
[----:B------:R-:W4:Y:S04]  /*71890*/  LDL.LU R15, [R1+0x204] ;  /* 0x00020400010f7983 */ /* 0x000f280000300800 */
[----:B------:R-:W4:Y:S04]  /*718a0*/  LDL.LU R11, [R1+0x208] ;  /* 0x00020800010b7983 */ /* 0x000f280000300800 */
[----:B------:R-:W4:Y:S04]  /*718b0*/  LDL.LU R10, [R1+0x20c] ;  /* 0x00020c00010a7983 */ /* 0x000f280000300800 */
[----:B------:R-:W4:Y:S04]  /*718c0*/  LDL.LU R8, [R1+0x210] ;  /* 0x0002100001087983 */ /* 0x000f280000300800 */
[----:B------:R-:W4:Y:S01]  /*718d0*/  LDL.LU R4, [R1+0x214] ;  /* 0x0002140001047983 */ /* 0x000f220000300800 */
[----:B0-----:R-:W-:Y:S01]  /*718e0*/  VIADD R0, R0, UR23 ;  /* 0x0000001700007c36 */ /* 0x001fe20008000000 */
[----:B------:R-:W0:Y:S04]  /*718f0*/  LDCU UR23, c[0x0][0x3b8] ;  /* 0x00007700ff1777ac */ /* 0x000e280008000800 */
[----:B------:R1:W-:Y:S02]  /*71900*/  STL [R1+0x2200], R0 ;  /* 0x0022000001007387 */ /* 0x0003e40000100800 */
[----:B-1----:R-:W-:Y:S01]  /*71910*/  VIADD R0, R0, UR22 ;  /* 0x0000001600007c36 */ /* 0x002fe20008000000 */
[----:B------:R-:W1:Y:S04]  /*71920*/  LDCU UR22, c[0x0][0x3b8] ;  /* 0x00007700ff1677ac */ /* 0x000e680008000800 */
[----:B------:R0:W-:Y:S04]  /*71930*/  STL [R1+0x21fc], R0 ;  /* 0x0021fc0001007387 */ /* 0x0001e80000100800 */
[----:B------:R-:W4:Y:S04]  /*71940*/  LDL.LU R24, [R1+0x218] ;  /* 0x0002180001187983 */ /* 0x000f280000300800 */
[----:B------:R-:W4:Y:S01]  /*71950*/  LDL.LU R21, [R1+0x21c] ;  /* 0x00021c0001157983 */ /* 0x000f220000300800 */
[----:B0-----:R-:W-:Y:S01]  /*71960*/  VIADD R0, R0, UR21 ;  /* 0x0000001500007c36 */ /* 0x001fe20008000000 */
[----:B------:R-:W0:Y:S02]  /*71970*/  LDCU UR21, c[0x0][0x3b8] ;  /* 0x00007700ff1577ac */ /* 0x000e240008000800 */
        /* <DEDUP_REMOVED lines=8> */
[----:B------:R-:W0:Y:S01]  /*71a00*/  LDCU UR20, c[0x0][0x3b8] ;  /* 0x00007700ff1477ac */ /* 0x000e220008000800 */
[----:B--2---:R-:W-:-:S05]  /*71a10*/  F2FP.SATFINITE.E5M2.F32.PACK_AB_MERGE_C R13, R27, R28, RZ ;  /* 0x0000001c1b0d723e */ /* 0x004fca00048060ff */
[----:B------:R-:W-:Y:S01]  /*71a20*/  STL [R1+0x51b8], R13 ;  /* 0x0051b80d01007387 */ /* 0x000fe20000100800 */
[----:B---3--:R-:W-:-:S03]  /*71a30*/  F2FP.SATFINITE.E5M2.F32.PACK_AB_MERGE_C R6, R6, R12, RZ ;  /* 0x0000000c0606723e */ /* 0x008fc600048060ff */
[----:B------:R2:W-:Y:S01]  /*71a40*/  STL [R1+0x21f4], R0 ;  /* 0x0021f40001007387 */ /* 0x0005e20000100800 */
[----:B----4-:R-:W-:-:S03]  /*71a50*/  F2FP.SATFINITE.E5M2.F32.PACK_AB_MERGE_C R3, R3, R5, RZ ;  /* 0x000000050303723e */ /* 0x010fc600048060ff */
[----:B------:R3:W-:Y:S01]  /*71a60*/  STL [R1+0x51c4], R6 ;  /* 0x0051c40601007387 */ /* 0x0007e20000100800 */
[----:B--2---:R-:W-:Y:S01]  /*71a70*/  VIADD R0, R0, UR19 ;  /* 0x0000001300007c36 */ /* 0x004fe20008000000 */
[----:B------:R-:W2:Y:S02]  /*71a80*/  LDCU UR19, c[0x0][0x3b8] ;  /* 0x00007700ff1377ac */ /* 0x000ea40008000800 */
[----:B------:R4:W-:Y:S04]  /*71a90*/  STL [R1+0x5168], R3 ;  /* 0x0051680301007387 */ /* 0x0009e80000100800 */
[----:B------:R-:W2:Y:S04]  /*71aa0*/  LDL.LU R12, [R1+0x238] ;  /* 0x00023800010c7983 */ /* 0x000ea80000300800 */
[----:B---3--:R-:W2:Y:S04]  /*71ab0*/  LDL.LU R6, [R1+0x23c] ;  /* 0x00023c0001067983 */ /* 0x008ea80000300800 */
[----:B------:R-:W3:Y:S04]  /*71ac0*/  LDL.LU R5, [R1+0x240] ;  /* 0x0002400001057983 */ /* 0x000ee80000300800 */
[----:B------:R0:W-:Y:S04]  /*71ad0*/  STL [R1+0x21f0], R0 ;  /* 0x0021f00001007387 */ /* 0x0001e80000100800 */
[----:B----4-:R-:W3:Y:S01]  /*71ae0*/  LDL.LU R3, [R1+0x244] ;  /* 0x0002440001037983 */ /* 0x010ee20000300800 */
[----:B------:R-:W-:-:S02]  /*71af0*/  F2FP.SATFINITE.E5M2.F32.PACK_AB_MERGE_C R17, R25, R26, RZ ;  /* 0x0000001a1911723e */ /* 0x000fc400048060ff */
[----:B------:R-:W-:Y:S01]  /*71b00*/  F2FP.SATFINITE.E5M2.F32.PACK_AB_MERGE_C R13, R15, R16, RZ ;  /* 0x000000100f0d723e */ /* 0x000fe200048060ff */
[----:B0-----:R-:W-:Y:S02]  /*71b10*/  VIADD R0, R0, UR18 ;  /* 0x0000001200007c36 */ /* 0x001fe40008000000 */
[----:B------:R-:W-:Y:S01]  /*71b20*/  STL [R1+0x517c], R17 ;  /* 0x00517c1101007387 */ /* 0x000fe20000100800 */
[----:B------:R-:W0:Y:S01]  /*71b30*/  LDCU UR18, c[0x0][0x3b8] ;  /* 0x00007700ff1277ac */ /* 0x000e220008000800 */
[----:B------:R-:W-:Y:S02]  /*71b40*/  F2FP.SATFINITE.E5M2.F32.PACK_AB_MERGE_C R10, R10, R11, RZ ;  /* 0x0000000b0a0a723e */ /* 0x000fe400048060ff */
[----:B------:R-:W-:Y:S01]  /*71b50*/  STL [R1+0x5118], R13 ;  /* 0x0051180d01007387 */ /* 0x000fe20000100800 */
[----:B------:R-:W-:-:S03]  /*71b60*/  F2FP.SATFINITE.E5M2.F32.PACK_AB_MERGE_C R4, R4, R8, RZ ;  /* 0x000000080404723e */ /* 0x000fc600048060ff */
[----:B------:R4:W-:Y:S04]  /*71b70*/  STL [R1+0x21ec], R0 ;  /* 0x0021ec0001007387 */ /* 0x0009e80000100800 */
[----:B------:R0:W-:Y:S04]  /*71b80*/  STL [R1+0x511c], R10 ;  /* 0x00511c0a01007387 */ /* 0x0001e80000100800 */
[----:B------:R0:W-:Y:S01]  /*71b90*/  STL [R1+0x50a4], R4 ;  /* 0x0050a40401007387 */ /* 0x0001e20000100800 */
[----:B----4-:R-:W-:Y:S01]  /*71ba0*/  VIADD R0, R0, UR17 ;  /* 0x0000001100007c36 */ /* 0x010fe20008000000 */
[----:B------:R-:W4:Y:S02]  /*71bb0*/  LDCU UR17, c[0x0][0x3b8] ;  /* 0x00007700ff1177ac */ /* 0x000f240008000800 */
[----:B------:R-:W4:Y:S04]  /*71bc0*/  LDL.LU R16, [R1+0x248] ;  /* 0x0002480001107983 */ /* 0x000f280000300800 */
[----:B------:R-:W4:Y:S04]  /*71bd0*/  LDL.LU R15, [R1+0x24c] ;  /* 0x00024c00010f7983 */ /* 0x000f280000300800 */
[----:B------:R-:W4:Y:S04]  /*71be0*/  LDL.LU R11, [R1+0x250] ;  /* 0x00025000010b7983 */ /* 0x000f280000300800 */
[----:B------:R1:W-:Y:S04]  /*71bf0*/  STL [R1+0x21e8], R0 ;  /* 0x0021e80001007387 */ /* 0x0003e80000100800 */
[----:B0-----:R-:W4:Y:S04]  /*71c00*/  LDL.LU R10, [R1+0x254] ;  /* 0x00025400010a7983 */ /* 0x001f280000300800 */
[----:B------:R-:W4:Y:S04]  /*71c10*/  LDL.LU R8, [R1+0x258] ;  /* 0x0002580001087983 */ /* 0x000f280000300800 */
[----:B------:R-:W4:Y:S01]  /*71c20*/  LDL.LU R4, [R1+0x25c] ;  /* 0x00025c0001047983 */ /* 0x000f220000300800 */
[----:B------:R-:W-:Y:S01]  /*71c30*/  F2FP.SATFINITE.E5M2.F32.PACK_AB_MERGE_C R17, R21, R24, RZ ;  /* 0x000000181511723e */ /* 0x000fe200048060ff */
[----:B-1----:R-:W-:Y:S01]  /*71c40*/  VIADD R0, R0, UR16 ;  /* 0x0000001000007c36 */ /* 0x002fe20008000000 */
[----:B------:R-:W0:Y:S01]  /*71c50*/  LDCU UR16, c[0x0][0x3b8] ;  /* 0x00007700ff1077ac */ /* 0x000e220008000800 */
[----:B------:R-:W-:-:S02]  /*71c60*/  F2FP.SATFINITE.E5M2.F32.PACK_AB_MERGE_C R13, R19, R20, RZ ;  /* 0x00000014130d723e */ /* 0x000fc400048060ff */
[----:B------:R-:W-:Y:S01]  /*71c70*/  STL [R1+0x50c0], R17 ;  /* 0x0050c01101007387 */ /* 0x000fe20000100800 */
[----:B------:R-:W-:-:S03]  /*71c80*/  F2FP.SATFINITE.E5M2.F32.PACK_AB_MERGE_C R9, R9, R14, RZ ;  /* 0x0000000e0909723e */ /* 0x000fc600048060ff */
[----:B------:R-:W-:Y:S04]  /*71c90*/  STL [R1+0x5030], R13 ;  /* 0x0050300d01007387 */ /* 0x000fe80000100800 */
[----:B------:R1:W-:Y:S01]  /*71ca0*/  STL [R1+0x21e4], R0 ;  /* 0x0021e40001007387 */ /* 0x0003e20000100800 */
[----:B------:R-:W-:-:S03]  /*71cb0*/  F2FP.SATFINITE.E5M2.F32.PACK_AB_MERGE_C R2, R2, R7, RZ ;  /* 0x000000070202723e */ /* 0x000fc600048060ff */
[----:B------:R0:W-:Y:S04]  /*71cc0*/  STL [R1+0x5050], R9 ;  /* 0x0050500901007387 */ /* 0x0001e80000100800 */
[----:B------:R0:W-:Y:S01]  /*71cd0*/  STL [R1+0x4fd0], R2 ;  /* 0x004fd00201007387 */ /* 0x0001e20000100800 */
[----:B-1----:R-:W-:Y:S01]  /*71ce0*/  VIADD R0, R0, UR15 ;  /* 0x0000000f00007c36 */ /* 0x002fe20008000000 */
[----:B------:R-:W1:Y:S02]  /*71cf0*/  LDCU UR15, c[0x0][0x3b8] ;  /* 0x00007700ff0f77ac */ /* 0x000e640008000800 */
[----:B------:R-:W4:Y:S04]  /*71d00*/  LDL.LU R28, [R1+0x260] ;  /* 0x00026000011c7983 */ /* 0x000f280000300800 */
[----:B------:R-:W4:Y:S04]  /*71d10*/  LDL.LU R27, [R1+0x264] ;  /* 0x00026400011b7983 */ /* 0x000f280000300800 */
[----:B------:R-:W4:Y:S04]  /*71d20*/  LDL.LU R14, [R1+0x268] ;  /* 0x00026800010e7983 */ /* 0x000f280000300800 */
[----:B------:R1:W-:Y:S04]  /*71d30*/  STL [R1+0x224], R0 ;  /* 0x0002240001007387 */ /* 0x0003e80000100800 */
[----:B0-----:R-:W4:Y:S04]  /*71d40*/  LDL.LU R9, [R1+0x26c] ;  /* 0x00026c0001097983 */ /* 0x001f280000300800 */
[----:B------:R-:W4:Y:S04]  /*71d50*/  LDL.LU R7, [R1+0x270] ;  /* 0x0002700001077983 */ /* 0x000f280000300800 */
[----:B------:R-:W4:Y:S01]  /*71d60*/  LDL.LU R2, [R1+0x274] ;  /* 0x0002740001027983 */ /* 0x000f220000300800 */
[----:B-1----:R-:W-:Y:S01]  /*71d70*/  VIADD R0, R0, UR14 ;  /* 0x0000000e00007c36 */ /* 0x002fe20008000000 */
[----:B------:R-:W0:Y:S01]  /*71d80*/  LDCU UR14, c[0x0][0x3b8] ;  /* 0x00007700ff0e77ac */ /* 0x000e220008000800 */
[----:B--2---:R-:W-:-:S05]  /*71d90*/  F2FP.SATFINITE.E5M2.F32.PACK_AB_MERGE_C R6, R6, R12, RZ ;  /* 0x0000000c0606723e */ /* 0x004fca00048060ff */
[----:B------:R1:W-:Y:S04]  /*71da0*/  STL [R1+0x4fe0], R6 ;  /* 0x004fe00601007387 */ /* 0x0003e80000100800 */
[----:B------:R-:W2:Y:S01]  /*71db0*/  LDL.LU R26, [R1+0x278] ;  /* 0x00027800011a7983 */ /* 0x000ea20000300800 */
[----:B---3--:R-:W-:-:S05]  /*71dc0*/  F2FP.SATFINITE.E5M2.F32.PACK_AB_MERGE_C R3, R3, R5, RZ ;  /* 0x000000050303723e */ /* 0x008fca00048060ff */
[----:B------:R3:W-:Y:S04]  /*71dd0*/  STL [R1+0x4f58], R3 ;  /* 0x004f580301007387 */ /* 0x0007e80000100800 */
[----:B------:R-:W2:Y:S04]  /*71de0*/  LDL.LU R25, [R1+0x27c] ;  /* 0x00027c0001197983 */ /* 0x000ea80000300800 */
[----:B------:R-:W2:Y:S04]  /*71df0*/  LDL.LU R20, [R1+0x280] ;  /* 0x0002800001147983 */ /* 0x000ea80000300800 */
[----:B------:R0:W-:Y:S04]  /*71e00*/  STL [R1+0x220], R0 ;  /* 0x0002200001007387 */ /* 0x0001e80000100800 */
[----:B------:R-:W2:Y:S04]  /*71e10*/  LDL.LU R19, [R1+0x284] ;  /* 0x0002840001137983 */ /* 0x000ea80000300800 */
[----:B------:R-:W2:Y:S04]  /*71e20*/  LDL.LU R12, [R1+0x288] ;  /* 0x00028800010c7983 */ /* 0x000ea80000300800 */
[----:B-1----:R-:W2:Y:S04]  /*71e30*/  LDL.LU R6, [R1+0x28c] ;  /* 0x00028c0001067983 */ /* 0x002ea80000300800 */
[----:B------:R-:W2:Y:S04]  /*71e40*/  LDL.LU R5, [R1+0x290] ;  /* 0x0002900001057983 */ /* 0x000ea80000300800 */
[----:B---3--:R-:W3:Y:S01]  /*71e50*/  LDL.LU R3, [R1+0x294] ;  /* 0x0002940001037983 */ /* 0x008ee20000300800 */
[----:B----4-:R-:W-:Y:S01]  /*71e60*/  F2FP.SATFINITE.E5M2.F32.PACK_AB_MERGE_C R13, R15, R16, RZ ;  /* 0x000000100f0d723e */ /* 0x010fe200048060ff */
[----:B0-----:R-:W-:Y:S01]  /*71e70*/  VIADD R0, R0, UR13 ;  /* 0x0000000d00007c36 */ /* 0x001fe20008000000 */
[----:B------:R-:W0:Y:S01]  /*71e80*/  LDCU UR13, c[0x0][0x3b8] ;  /* 0x00007700ff0d77ac */ /* 0x000e220008000800 */
[----:B------:R-:W-:-:S02]  /*71e90*/  F2FP.SATFINITE.E5M2.F32.PACK_AB_MERGE_C R10, R10, R11, RZ ;  /* 0x0000000b0a0a723e */ /* 0x000fc400048060ff */
[----:B------:R-:W-:Y:S04]  /*71ea0*/  STL [R1+0x4f64], R13 ;  /* 0x004f640d01007387 */ /* 0x000fe80000100800 */
[----:B------:R1:W-:Y:S01]  /*71eb0*/  STL [R1+0x4ed8], R10 ;  /* 0x004ed80a01007387 */ /* 0x0003e20000100800 */
[----:B------:R-:W-:-:S03]  /*71ec0*/  F2FP.SATFINITE.E5M2.F32.PACK_AB_MERGE_C R4, R4, R8, RZ ;  /* 0x000000080404723e */ /* 0x000fc600048060ff */
[----:B------:R-:W4:Y:S04]  /*71ed0*/  LDL.LU R24, [R1+0x298] ;  /* 0x0002980001187983 */ /* 0x000f280000300800 */
[----:B------:R-:W-:Y:S04]  /*71ee0*/  STL [R1+0x21c], R0 ;  /* 0x00021c0001007387 */ /* 0x000fe80000100800 */
[----:B------:R0:W-:Y:S04]  /*71ef0*/  STL [R1+0x4edc], R4 ;  /* 0x004edc0401007387 */ /* 0x0001e80000100800 */
[----:B------:R-:W4:Y:S04]  /*71f00*/  LDL.LU R21, [R1+0x29c] ;  /* 0x00029c0001157983 */ /* 0x000f280000300800 */
[----:B------:R-:W4:Y:S04]  /*71f10*/  LDL.LU R16, [R1+0x2a0] ;  /* 0x0002a00001107983 */ /* 0x000f280000300800 */
[----:B------:R-:W4:Y:S04]  /*71f20*/  LDL.LU R15, [R1+0x2a4] ;  /* 0x0002a400010f7983 */ /* 0x000f280000300800 */
[----:B------:R-:W4:Y:S04]  /*71f30*/  LDL.LU R11, [R1+0x2a8] ;  /* 0x0002a800010b7983 */ /* 0x000f280000300800 */
[----:B-1----:R-:W4:Y:S04]  /*71f40*/  LDL.LU R10, [R1+0x2ac] ;  /* 0x0002ac00010a7983 */ /* 0x002f280000300800 */
[----:B------:R-:W4:Y:S04]  /*71f50*/  LDL.LU R8, [R1+0x2b0] ;  /* 0x0002b00001087983 */ /* 0x000f280000300800 */
[----:B0-----:R-:W4:Y:S01]  /*71f60*/  LDL.LU R4, [R1+0x2b4] ;  /* 0x0002b40001047983 */ /* 0x001f220000300800 */
[----:B------:R-:W-:Y:S01]  /*71f70*/  F2FP.SATFINITE.E5M2.F32.PACK_AB_MERGE_C R13, R27, R28, RZ ;  /* 0x0000001c1b0d723e */ /* 0x000fe200048060ff */
[----:B------:R-:W-:Y:S01]  /*71f80*/  VIADD R0, R0, UR12 ;  /* 0x0000000c00007c36 */ /* 0x000fe20008000000 */
[----:B------:R-:W0:Y:S01]  /*71f90*/  LDCU UR12, c[0x0][0x3b8] ;  /* 0x00007700ff0c77ac */ /* 0x000e220008000800 */
[----:B------:R-:W-:-:S02]  /*71fa0*/  F2FP.SATFINITE.E5M2.F32.PACK_AB_MERGE_C R9, R9, R14, RZ ;  /* 0x0000000e0909723e */ /* 0x000fc400048060ff */
        /* <DEDUP_REMOVED lines=8> */
[----:B0-----:R-:W4:Y:S04]  /*72030*/  LDL.LU R9, [R1+0x2bc] ;  /* 0x0002bc0001097983 */ /* 0x001f280000300800 */
[----:B------:R-:W4:Y:S04]  /*72040*/  LDL.LU R7, [R1+0x2c0] ;  /* 0x0002c00001077983 */ /* 0x000f280000300800 */
[----:B------:R0:W-:Y:S04]  /*72050*/  STL [R1+0x214], R0 ;  /* 0x0002140001007387 */ /* 0x0001e80000100800 */
[----:B------:R-:W4:Y:S01]  /*72060*/  LDL.LU R2, [R1+0x2c4] ;  /* 0x0002c40001027983 */ /* 0x000f220000300800 */
[----:B0-----:R-:W-:Y:S01]  /*72070*/  VIADD R0, R0, UR10 ;  /* 0x0000000a00007c36 */ /* 0x001fe20008000000 */
[----:B------:R-:W0:Y:S01]  /*72080*/  LDCU UR10, c[0x0][0x3b8] ;  /* 0x00007700ff0a77ac */ /* 0x000e220008000800 */
[----:B--2---:R-:W-:-:S05]  /*72090*/  F2FP.SATFINITE.E5M2.F32.PACK_AB_MERGE_C R17, R25, R26, RZ ;  /* 0x0000001a1911723e */ /* 0x004fca00048060ff */
[----:B------:R-:W-:Y:S01]  /*720a0*/  STL [R1+0x4e7c], R17 ;  /* 0x004e7c1101007387 */ /* 0x000fe20000100800 */
[----:B------:R-:W-:-:S05]  /*720b0*/  F2FP.SATFINITE.E5M2.F32.PACK_AB_MERGE_C R13, R19, R20, RZ ;  /* 0x00000014130d723e */ /* 0x000fca00048060ff */
[----:B------:R-:W-:Y:S01]  /*720c0*/  STL [R1+0x4e54], R13 ;  /* 0x004e540d01007387 */ /* 0x000fe20000100800 */
[----:B------:R-:W-:-:S03]  /*720d0*/  F2FP.SATFINITE.E5M2.F32.PACK_AB_MERGE_C R6, R6, R12, RZ ;  /* 0x0000000c0606723e */ /* 0x000fc600048060ff */
[----:B------:R2:W-:Y:S01]  /*720e0*/  STL [R1+0x210], R0 ;  /* 0x0002100001007387 */ /* 0x0005e20000100800 */
[----:B---3--:R-:W-:-:S03]  /*720f0*/  F2FP.SATFINITE.E5M2.F32.PACK_AB_MERGE_C R3, R3, R5, RZ ;  /* 0x000000050303723e */ /* 0x008fc600048060ff */
[----:B------:R3:W-:Y:S01]  /*72100*/  STL [R1+0x4e5c], R6 ;  /* 0x004e5c0601007387 */ /* 0x0007e20000100800 */
[----:B--2---:R-:W-:Y:S01]  /*72110*/  VIADD R0, R0, UR9 ;  /* 0x0000000900007c36 */ /* 0x004fe20008000000 */
[----:B------:R-:W2:Y:S02]  /*72120*/  LDCU UR9, c[0x0][0x3b8] ;  /* 0x00007700ff0977ac */ /* 0x000ea40008000800 */
[----:B------:R0:W-:Y:S04]  /*72130*/  STL [R1+0x4e48], R3 ;  /* 0x004e480301007387 */ /* 0x0001e80000100800 */
[----:B------:R-:W2:Y:S04]  /*72140*/  LDL.LU R20, [R1+0x2c8] ;  /* 0x0002c80001147983 */ /* 0x000ea80000300800 */
[----:B------:R-:W2:Y:S04]  /*72150*/  LDL.LU R19, [R1+0x2cc] ;  /* 0x0002cc0001137983 */ /* 0x000ea80000300800 */
[----:B------:R-:W2:Y:S04]  /*72160*/  LDL.LU R12, [R1+0x2d0] ;  /* 0x0002d000010c7983 */ /* 0x000ea80000300800 */
[----:B------:R0:W-:Y:S04]  /*72170*/  STL [R1+0x20c], R0 ;  /* 0x00020c0001007387 */ /* 0x0001e80000100800 */
[----:B---3--:R-:W3:Y:S04]  /*72180*/  LDL.LU R6, [R1+0x2d4] ;  /* 0x0002d40001067983 */ /* 0x008ee80000300800 */
[----:B------:R-:W3:Y:S04]  /*72190*/  LDL.LU R5, [R1+0x2d8] ;  /* 0x0002d80001057983 */ /* 0x000ee80000300800 */
[----:B0-----:R-:W3:Y:S01]  /*721a0*/  LDL.LU R3, [R1+0x2dc] ;  /* 0x0002dc0001037983 */ /* 0x001ee20000300800 */
[----:B----4-:R-:W-:Y:S01]  /*721b0*/  F2FP.SATFINITE.E5M2.F32.PACK_AB_MERGE_C R17, R21, R24, RZ ;  /* 0x000000181511723e */ /* 0x010fe200048060ff */
[----:B------:R-:W-:Y:S01]  /*721c0*/  VIADD R0, R0, UR8 ;  /* 0x0000000800007c36 */ /* 0x000fe20008000000 */
[----:B------:R-:W0:Y:S01]  /*721d0*/  LDCU UR8, c[0x0][0x3b8] ;  /* 0x00007700ff0877ac */ /* 0x000e220008000800 */
[----:B------:R-:W-:-:S02]  /*721e0*/  F2FP.SATFINITE.E5M2.F32.PACK_AB_MERGE_C R13, R15, R16, RZ ;  /* 0x000000100f0d723e */ /* 0x000fc400048060ff */
[----:B------:R-:W-:Y:S04]  /*721f0*/  STL [R1+0x4e40], R17 ;  /* 0x004e401101007387 */ /* 0x000fe80000100800 */
[----:B------:R-:W-:Y:S01]  /*72200*/  STL [R1+0x4e28], R13 ;  /* 0x004e280d01007387 */ /* 0x000fe20000100800 */
[----:B------:R-:W-:-:S03]  /*72210*/  F2FP.SATFINITE.E5M2.F32.PACK_AB_MERGE_C R10, R10, R11, RZ ;  /* 0x0000000b0a0a723e */ /* 0x000fc600048060ff */
[----:B------:R4:W-:Y:S01]  /*72220*/  STL [R1+0x208], R0 ;  /* 0x0002080001007387 */ /* 0x0009e20000100800 */
[----:B------:R-:W-:-:S03]  /*72230*/  F2FP.SATFINITE.E5M2.F32.PACK_AB_MERGE_C R4, R4, R8, RZ ;  /* 0x000000080404723e */ /* 0x000fc600048060ff */
[----:B------:R0:W-:Y:S01]  /*72240*/  STL [R1+0x4e34], R10 ;  /* 0x004e340a01007387 */ /* 0x0001e20000100800 */
[----:B----4-:R-:W-:Y:S01]  /*72250*/  VIADD R0, R0, UR69 ;  /* 0x0000004500007c36 */ /* 0x010fe20008000000 */
[----:B------:R-:W4:Y:S02]  /*72260*/  LDCU UR69, c[0x0][0x3b8] ;  /* 0x00007700ff4577ac */ /* 0x000f240008000800 */
[----:B------:R0:W-:Y:S04]  /*72270*/  STL [R1+0x4e18], R4 ;  /* 0x004e180401007387 */ /* 0x0001e80000100800 */
        /* <DEDUP_REMOVED lines=11> */
[----:B------:R1:W-:Y:S04]  /*72330*/  STL [R1+0x4e20], R9 ;  /* 0x004e200901007387 */ /* 0x0003e80000100800 */
[----:B------:R-:W4:Y:S04]  /*72340*/  LDL.LU R26, [R1+0x2f8] ;  /* 0x0002f800011a7983 */ /* 0x000f280000300800 */
[----:B------:R0:W-:Y:S04]  /*72350*/  STL [R1+0x4dfc], R2 ;  /* 0x004dfc0201007387 */ /* 0x0001e80000100800 */
[----:B------:R-:W4:Y:S04]  /*72360*/  LDL.LU R25, [R1+0x2fc] ;  /* 0x0002fc0001197983 */ /* 0x000f280000300800 */
[----:B------:R-:W4:Y:S04]  /*72370*/  LDL.LU R16, [R1+0x300] ;  /* 0x0003000001107983 */ /* 0x000f280000300800 */
[----:B------:R0:W-:Y:S04]  /*72380*/  STL [R1+0x200], R0 ;  /* 0x0002000001007387 */ /* 0x0001e80000100800 */
[----:B------:R-:W4:Y:S04]  /*72390*/  LDL.LU R15, [R1+0x304] ;  /* 0x00030400010f7983 */ /* 0x000f280000300800 */
[----:B------:R-:W4:Y:S04]  /*723a0*/  LDL.LU R14, [R1+0x308] ;  /* 0x00030800010e7983 */ /* 0x000f280000300800 */
[----:B-1----:R-:W4:Y:S04]  /*723b0*/  LDL.LU R9, [R1+0x30c] ;  /* 0x00030c0001097983 */ /* 0x002f280000300800 */
[----:B------:R-:W4:Y:S04]  /*723c0*/  LDL.LU R7, [R1+0x320] ;  /* 0x0003200001077983 */ /* 0x000f280000300800 */
[----:B0-----:R-:W4:Y:S01]  /*723d0*/  LDL.LU R2, [R1+0x324] ;  /* 0x0003240001027983 */ /* 0x001f220000300800 */
[----:B------:R-:W-:Y:S01]  /*723e0*/  VIADD R0, R0, UR68 ;  /* 0x0000004400007c36 */ /* 0x000fe20008000000 */
[----:B------:R-:W0:Y:S01]  /*723f0*/  LDCU UR68, c[0x0][0x3b8] ;  /* 0x00007700ff4477ac */ /* 0x000e220008000800 */
[----:B--2---:R-:W-:-:S05]  /*72400*/  F2FP.SATFINITE.E5M2.F32.PACK_AB_MERGE_C R13, R19, R20, RZ ;  /* 0x00000014130d723e */ /* 0x004fca00048060ff */
[----:B------:R-:W-:Y:S01]  /*72410*/  STL [R1+0x4e08], R13 ;  /* 0x004e080d01007387 */ /* 0x000fe20000100800 */
[----:B---3--:R-:W-:-:S05]  /*72420*/  F2FP.SATFINITE.E5M2.F32.PACK_AB_MERGE_C R6, R6, R12, RZ ;  /* 0x0000000c0606723e */ /* 0x008fca00048060ff */
[----:B------:R1:W-:Y:S01]  /*72430*/  STL [R1+0x4de8], R6 ;  /* 0x004de80601007387 */ /* 0x0003e20000100800 */
[----:B------:R-:W-:-:S03]  /*72440*/  F2FP.SATFINITE.E5M2.F32.PACK_AB_MERGE_C R3, R3, R5, RZ ;  /* 0x000000050303723e */ /* 0x000fc600048060ff */
[----:B------:R-:W2:Y:S04]  /*72450*/  LDL.LU R24, [R1+0x328] ;  /* 0x0003280001187983 */ /* 0x000ea80000300800 */
[----:B------:R-:W-:Y:S04]  /*72460*/  STL [R1+0x1fc], R0 ;  /* 0x0001fc0001007387 */ /* 0x000fe80000100800 */
[----:B------:R3:W-:Y:S04]  /*72470*/  STL [R1+0x4dec], R3 ;  /* 0x004dec0301007387 */ /* 0x0007e80000100800 */
[----:B------:R-:W2:Y:S04]  /*72480*/  LDL.LU R21, [R1+0x32c] ;  /* 0x00032c0001157983 */ /* 0x000ea80000300800 */
[----:B------:R-:W2:Y:S04]  /*72490*/  LDL.LU R20, [R1+0x340] ;  /* 0x0003400001147983 */ /* 0x000ea80000300800 */
[----:B------:R-:W2:Y:S04]  /*724a0*/  LDL.LU R19, [R1+0x344] ;  /* 0x0003440001137983 */ /* 0x000ea80000300800 */
[----:B------:R-:W2:Y:S04]  /*724b0*/  LDL.LU R12, [R1+0x348] ;  /* 0x00034800010c7983 */ /* 0x000ea80000300800 */
[----:B-1----:R-:W2:Y:S04]  /*724c0*/  LDL.LU R6, [R1+0x34c] ;  /* 0x00034c0001067983 */ /* 0x002ea80000300800 */
[----:B------:R-:W2:Y:S04]  /*724d0*/  LDL.LU R5, [R1+0x360] ;  /* 0x0003600001057983 */ /* 0x000ea80000300800 */
[----:B---3--:R-:W3:Y:S01]  /*724e0*/  LDL.LU R3, [R1+0x364] ;  /* 0x0003640001037983 */ /* 0x008ee20000300800 */
[----:B----4-:R-:W-:Y:S01]  /*724f0*/  F2FP.SATFINITE.E5M2.F32.PACK_AB_MERGE_C R13, R27, R28, RZ ;  /* 0x0000001c1b0d723e */ /* 0x010fe200048060ff */
[----:B------:R-:W-:Y:S01]  /*72500*/  VIADD R0, R0, UR47 ;  /* 0x0000002f00007c36 */ /* 0x000fe20008000000 */
[----:B------:R-:W1:Y:S03]  /*72510*/  LDCU UR47, c[0x0][0x3b8] ;  /* 0x00007700ff2f77ac */ /* 0x000e660008000800 */
        /* <DEDUP_REMOVED lines=9> */
[----:B0-----:R-:W4:Y:S04]  /*725b0*/  LDL.LU R10, [R1+0x36c] ;  /* 0x00036c00010a7983 */ /* 0x001f280000300800 */
[----:B------:R-:W4:Y:S04]  /*725c0*/  LDL.LU R8, [R1+0x380] ;  /* 0x0003800001087983 */ /* 0x000f280000300800 */
[----:B------:R0:W-:Y:S04]  /*725d0*/  STL [R1+0x1f4], R0 ;  /* 0x0001f40001007387 */ /* 0x0001e80000100800 */
[----:B-1----:R-:W4:Y:S01]  /*725e0*/  LDL.LU R4, [R1+0x384] ;  /* 0x0003840001047983 */ /* 0x002f220000300800 */
[----:B------:R-:W-:Y:S01]  /*725f0*/  F2FP.SATFINITE.E5M2.F32.PACK_AB_MERGE_C R17, R25, R26, RZ ;  /* 0x0000001a1911723e */ /* 0x000fe200048060ff */
[----:B0-----:R-:W-:Y:S01]  /*72600*/  VIADD R0, R0, UR43 ;  /* 0x0000002b00007c36 */ /* 0x001fe20008000000 */
[----:B------:R-:W-:-:S03]  /*72610*/  F2FP.SATFINITE.E5M2.F32.PACK_AB_MERGE_C R13, R15, R16, RZ ;  /* 0x000000100f0d723e */ /* 0x000fc600048060ff */
[----:B------:R-:W-:Y:S01]  /*72620*/  STL [R1+0x4dd0], R17 ;  /* 0x004dd01101007387 */ /* 0x000fe20000100800 */
[----:B------:R-:W0:Y:S03]  /*72630*/  LDCU UR43, c[0x0][0x3b8] ;  /* 0x00007700ff2b77ac */ /* 0x000e260008000800 */
[----:B------:R-:W-:Y:S01]  /*72640*/  STL [R1+0x4db8], R13 ;  /* 0x004db80d01007387 */ /* 0x000fe20000100800 */
[----:B------:R-:W-:-:S03]  /*72650*/  F2FP.SATFINITE.E5M2.F32.PACK_AB_MERGE_C R9, R9, R14, RZ ;  /* 0x0000000e0909723e */ /* 0x000fc600048060ff */
[----:B------:R1:W-:Y:S01]  /*72660*/  STL [R1+0x1f0], R0 ;  /* 0x0001f00001007387 */ /* 0x0003e20000100800 */
[----:B------:R-:W-:-:S03]  /*72670*/  F2FP.SATFINITE.E5M2.F32.PACK_AB_MERGE_C R2, R2, R7, RZ ;  /* 0x000000070202723e */ /* 0x000fc600048060ff */
[----:B------:R0:W-:Y:S01]  /*72680*/  STL [R1+0x4dbc], R9 ;  /* 0x004dbc0901007387 */ /* 0x0001e20000100800 */
[----:B-1----:R-:W-:Y:S01]  /*72690*/  VIADD R0, R0, UR42 ;  /* 0x0000002a00007c36 */ /* 0x002fe20008000000 */
[----:B------:R-:W1:Y:S02]  /*726a0*/  LDCU UR42, c[0x0][0x3b8] ;  /* 0x00007700ff2a77ac */ /* 0x000e640008000800 */
        /* <DEDUP_REMOVED lines=10> */
[----:B--2---:R-:W-:-:S02]  /*72750*/  F2FP.SATFINITE.E5M2.F32.PACK_AB_MERGE_C R17, R21, R24, RZ ;  /* 0x000000181511723e */ /* 0x004fc400048060ff */
[----:B------:R-:W-:-:S03]  /*72760*/  F2FP.SATFINITE.E5M2.F32.PACK_AB_MERGE_C R13, R19, R20, RZ ;  /* 0x00000014130d723e */ /* 0x000fc600048060ff */
[----:B------:R-:W-:Y:S04]  /*72770*/  STL [R1+0x4da8], R17 ;  /* 0x004da81101007387 */ /* 0x000fe80000100800 */
[----:B------:R-:W-:Y:S01]  /*72780*/  STL [R1+0x4d94], R13 ;  /* 0x004d940d01007387 */ /* 0x000fe20000100800 */
[----:B------:R-:W-:-:S03]  /*72790*/  F2FP.SATFINITE.E5M2.F32.PACK_AB_MERGE_C R6, R6, R12, RZ ;  /* 0x0000000c0606723e */ /* 0x000fc600048060ff */
[----:B------:R1:W-:Y:S01]  /*727a0*/  STL [R1+0x1e8], R0 ;  /* 0x0001e80001007387 */ /* 0x0003e20000100800 */
[----:B---3--:R-:W-:-:S03]  /*727b0*/  F2FP.SATFINITE.E5M2.F32.PACK_AB_MERGE_C R3, R3, R5, RZ ;  /* 0x000000050303723e */ /* 0x008fc600048060ff */
        /* <DEDUP_REMOVED lines=8> */
[----:B--2---:R-:W2:Y:S04]  /*72840*/  LDL.LU R6, [R1+0x3cc] ;  /* 0x0003cc0001067983 */ /* 0x004ea80000300800 */
[----:B------:R-:W2:Y:S04]  /*72850*/  LDL.LU R5, [R1+0x3e0] ;  /* 0x0003e00001057983 */ /* 0x000ea80000300800 */
[----:B---3--:R-:W3:Y:S01]  /*72860*/  LDL.LU R3, [R1+0x3e4] ;  /* 0x0003e40001037983 */ /* 0x008ee20000300800 */
[----:B----4-:R-:W-:Y:S01]  /*72870*/  F2FP.SATFINITE.E5M2.F32.PACK_AB_MERGE_C R10, R10, R11, RZ ;  /* 0x0000000b0a0a723e */ /* 0x010fe200048060ff */
[----:B0-----:R-:W-:Y:S01]  /*72880*/  VIADD R0, R0, UR40 ;  /* 0x0000002800007c36 */ /* 0x001fe20008000000 */
[----:B------:R-:W0:Y:S03]  /*72890*/  LDCU UR40, c[0x0][0x3b8] ;  /* 0x00007700ff2877ac */ /* 0x000e260008000800 */
[----:B------:R4:W-:Y:S01]  /*728a0*/  STL [R1+0x4d90], R10 ;  /* 0x004d900a01007387 */ /* 0x0009e20000100800 */
[----:B------:R-:W-:-:S03]  /*728b0*/  F2FP.SATFINITE.E5M2.F32.PACK_AB_MERGE_C R4, R4, R8, RZ ;  /* 0x000000080404723e */ /* 0x000fc600048060ff */
[----:B------:R-:W3:Y:S04]  /*728c0*/  LDL.LU R26, [R1+0x3e8] ;  /* 0x0003e800011a7983 */ /* 0x000ee80000300800 */
[----:B------:R0:W-:Y:S04]  /*728d0*/  STL [R1+0x4d80], R4 ;  /* 0x004d800401007387 */ /* 0x0001e80000100800 */
[----:B------:R-:W3:Y:S04]  /*728e0*/  LDL.LU R25, [R1+0x3ec] ;  /* 0x0003ec0001197983 */ /* 0x000ee80000300800 */
[----:B------:R-:W3:Y:S04]  /*728f0*/  LDL.LU R24, [R1+0x400] ;  /* 0x0004000001187983 */ /* 0x000ee80000300800 */
[----:B------:R0:W-:Y:S04]  /*72900*/  STL [R1+0x1e0], R0 ;  /* 0x0001e00001007387 */ /* 0x0001e80000100800 */
[----:B------:R-:W3:Y:S04]  /*72910*/  LDL.LU R21, [R1+0x404] ;  /* 0x0004040001157983 */ /* 0x000ee80000300800 */
[----:B------:R-:W3:Y:S04]  /*72920*/  LDL.LU R11, [R1+0x408] ;  /* 0x00040800010b7983 */ /* 0x000ee80000300800 */
[----:B----4-:R-:W4:Y:S04]  /*72930*/  LDL.LU R10, [R1+0x40c] ;  /* 0x00040c00010a7983 */ /* 0x010f280000300800 */
[----:B------:R-:W4:Y:S04]  /*72940*/  LDL.LU R8, [R1+0x420] ;  /* 0x0004200001087983 */ /* 0x000f280000300800 */
[----:B0-----:R-:W4:Y:S01]  /*72950*/  LDL.LU R4, [R1+0x424] ;  /* 0x0004240001047983 */ /* 0x001f220000300800 */
[----:B------:R-:W-:Y:S01]  /*72960*/  F2FP.SATFINITE.E5M2.F32.PACK_AB_MERGE_C R13, R15, R16, RZ ;  /* 0x000000100f0d723e */ /* 0x000fe200048060ff */
[----:B------:R-:W-:Y:S01]  /*72970*/  VIADD R0, R0, UR67 ;  /* 0x0000004300007c36 */ /* 0x000fe20008000000 */
[----:B------:R-:W0:Y:S03]  /*72980*/  LDCU UR67, c[0x0][0x3b8] ;  /* 0x00007700ff4377ac */ /* 0x000e260008000800 */
[----:B------:R-:W-:Y:S01]  /*72990*/  STL [R1+0x4d84], R13 ;  /* 0x004d840d01007387 */ /* 0x000fe20000100800 */
[----:B------:R-:W-:-:S05]  /*729a0*/  F2FP.SATFINITE.E5M2.F32.PACK_AB_MERGE_C R9, R9, R14, RZ ;  /* 0x0000000e0909723e */ /* 0x000fca00048060ff */
        /* <DEDUP_REMOVED lines=9> */
[----:B0-----:R-:W4:Y:S04]  /*72a40*/  LDL.LU R9, [R1+0x44c] ;  /* 0x00044c0001097983 */ /* 0x001f280000300800 */
[----:B------:R-:W4:Y:S04]  /*72a50*/  LDL.LU R7, [R1+0x460] ;  /* 0x0004600001077983 */ /* 0x000f280000300800 */
[----:B------:R-:W4:Y:S01]  /*72a60*/  LDL R2, [R1+0x464] ;  /* 0x0004640001027983 */ /* 0x000f220000100800 */
[----:B------:R-:W-:Y:S01]  /*72a70*/  VIADD R0, R0, UR66 ;  /* 0x0000004200007c36 */ /* 0x000fe20008000000 */
[----:B------:R-:W0:Y:S01]  /*72a80*/  LDCU UR66, c[0x0][0x3b8] ;  /* 0x00007700ff4277ac */ /* 0x000e220008000800 */
[----:B------:R-:W-:-:S05]  /*72a90*/  F2FP.SATFINITE.E5M2.F32.PACK_AB_MERGE_C R13, R27, R28, RZ ;  /* 0x0000001c1b0d723e */ /* 0x000fca00048060ff */
[----:B------:R-:W-:Y:S04]  /*72aa0*/  STL [R1+0x4d5c], R13 ;  /* 0x004d5c0d01007387 */ /* 0x000fe80000100800 */
[----:B------:R0:W-:Y:S01]  /*72ab0*/  STL [R1+0x1d8], R0 ;  /* 0x0001d80001007387 */ /* 0x0001e20000100800 */
[----:B--2---:R-:W-:Y:S02]  /*72ac0*/  F2FP.SATFINITE.E5M2.F32.PACK_AB_MERGE_C R6, R6, R12, RZ ;  /* 0x0000000c0606723e */ /* 0x004fe400048060ff */
[----:B---3--:R-:W-:Y:S01]  /*72ad0*/  F2FP.SATFINITE.E5M2.F32.PACK_AB_MERGE_C R3, R3, R5, RZ ;  /* 0x000000050303723e */ /* 0x008fe200048060ff */
[----:B0-----:R-:W-:Y:S02]  /*72ae0*/  VIADD R0, R0, UR65 ;  /* 0x0000004100007c36 */ /* 0x001fe40008000000 */
[----:B------:R0:W-:Y:S01]  /*72af0*/  STL [R1+0x4d64], R6 ;  /* 0x004d640601007387 */ /* 0x0001e20000100800 */
[----:B------:R-:W2:Y:S03]  /*72b00*/  LDCU UR65, c[0x0][0x3b8] ;  /* 0x00007700ff4177ac */ /* 0x000ea60008000800 */
[----:B------:R3:W-:Y:S04]  /*72b10*/  STL [R1+0x4d54], R3 ;  /* 0x004d540301007387 */ /* 0x0007e80000100800 */
[----:B------:R-:W2:Y:S04]  /*72b20*/  LDL R12, [R1+0x468] ;  /* 0x00046800010c7983 */ /* 0x000ea80000100800 */
[----:B0-----:R-:W2:Y:S04]  /*72b30*/  LDL R6, [R1+0x46c] ;  /* 0x00046c0001067983 */ /* 0x001ea80000100800 */
[----:B------:R-:W2:Y:S04]  /*72b40*/  LDL R5, [R1+0x4a0] ;  /* 0x0004a00001057983 */ /* 0x000ea80000100800 */
[----:B------:R0:W-:Y:S04]  /*72b50*/  STL [R1+0x1d4], R0 ;  /* 0x0001d40001007387 */ /* 0x0001e80000100800 */
[----:B---3--:R-:W3:Y:S01]  /*72b60*/  LDL R3, [R1+0x4a4] ;  /* 0x0004a40001037983 */ /* 0x008ee20000100800 */
[----:B------:R-:W-:-:S02]  /*72b70*/  F2FP.SATFINITE.E5M2.F32.PACK_AB_MERGE_C R17, R25, R26, RZ ;  /* 0x0000001a1911723e */ /* 0x000fc400048060ff */
[----:B------:R-:W-:Y:S01]  /*72b80*/  F2FP.SATFINITE.E5M2.F32.PACK_AB_MERGE_C R13, R21, R24, RZ ;  /* 0x00000018150d723e */ /* 0x000fe200048060ff */
[----:B------:R-:W-:Y:S02]  /*72b90*/  VIADD R21, R0, UR64 ;  /* 0x0000004000157c36 */ /* 0x000fe40008000000 */
[----:B------:R-:W-:Y:S01]  /*72ba0*/  STL [R1+0x4d58], R17 ;  /* 0x004d581101007387 */ /* 0x000fe20000100800 */
[----:B------:R-:W1:Y:S01]  /*72bb0*/  LDCU UR64, c[0x0][0x3b8] ;  /* 0x00007700ff4077ac */ /* 0x000e620008000800 */
[----:B----4-:R-:W-:Y:S02]  /*72bc0*/  F2FP.SATFINITE.E5M2.F32.PACK_AB_MERGE_C R10, R10, R11, RZ ;  /* 0x0000000b0a0a723e */ /* 0x010fe400048060ff */
[----:B------:R-:W-:Y:S04]  /*72bd0*/  STL [R1+0x4d4c], R13 ;  /* 0x004d4c0d01007387 */ /* 0x000fe80000100800 */
[----:B------:R-:W4:Y:S01]  /*72be0*/  LDL R11, [R1+0x4a8] ;  /* 0x0004a800010b7983 */ /* 0x000f220000100800 */
[----:B0-----:R-:W-:-:S03]  /*72bf0*/  F2FP.SATFINITE.E5M2.F32.PACK_AB_MERGE_C R0, R4, R8, RZ ;  /* 0x000000080400723e */ /* 0x001fc600048060ff */
[----:B------:R0:W-:Y:S04]  /*72c00*/  STL [R1+0x4d50], R10 ;  /* 0x004d500a01007387 */ /* 0x0001e80000100800 */
[----:B0-----:R-:W4:Y:S04]  /*72c10*/  LDL R10, [R1+0x4ac] ;  /* 0x0004ac00010a7983 */ /* 0x001f280000100800 */
[----:B------:R0:W-:Y:S04]  /*72c20*/  STL [R1+0x4d44], R0 ;  /* 0x004d440001007387 */ /* 0x0001e80000100800 */
[----:B------:R-:W4:Y:S04]  /*72c30*/  LDL R8, [R1+0x490] ;  /* 0x0004900001087983 */ /* 0x000f280000100800 */
[----:B------:R-:W4:Y:S01]  /*72c40*/  LDL R4, [R1+0x494] ;  /* 0x0004940001047983 */ /* 0x000f220000100800 */
[----:B0-----:R-:W-:Y:S01]  /*72c50*/  VIADD R0, R21, UR62 ;  /* 0x0000003e15007c36 */ /* 0x001fe20008000000 */
[----:B------:R-:W0:Y:S02]  /*72c60*/  LDCU UR62, c[0x0][0x3b8] ;  /* 0x00007700ff3e77ac */ /* 0x000e240008000800 */
[----:B------:R-:W-:Y:S04]  /*72c70*/  STL [R1+0x1d0], R21 ;  /* 0x0001d01501007387 */ /* 0x000fe80000100800 */
[----:B------:R-:W-:Y:S01]  /*72c80*/  STL [R1+0x7c24], R21 ;  /* 0x007c241501007387 */ /* 0x000fe20000100800 */
[----:B------:R-:W-:-:S03]  /*72c90*/  F2FP.SATFINITE.E5M2.F32.PACK_AB_MERGE_C R17, R19, R20, RZ ;  /* 0x000000141311723e */ /* 0x000fc600048060ff */
[----:B------:R0:W-:Y:S01]  /*72ca0*/  STL [R1+0x1cc], R0 ;  /* 0x0001cc0001007387 */ /* 0x0001e20000100800 */
[----:B------:R-:W-:-:S03]  /*72cb0*/  F2FP.SATFINITE.E5M2.F32.PACK_AB_MERGE_C R13, R15, R16, RZ ;  /* 0x000000100f0d723e */ /* 0x000fc600048060ff */
[----:B------:R-:W-:Y:S01]  /*72cc0*/  STL [R1+0x4d48], R17 ;  /* 0x004d481101007387 */ /* 0x000fe20000100800 */
[----:B0-----:R-:W-:-:S03]  /*72cd0*/  VIADD R0, R0, UR63 ;  /* 0x0000003f00007c36 */ /* 0x001fc60008000000 */
[----:B------:R-:W-:Y:S01]  /*72ce0*/  STL [R1+0x4d3c], R13 ;  /* 0x004d3c0d01007387 */ /* 0x000fe20000100800 */
[----:B------:R-:W0:Y:S01]  /*72cf0*/  LDCU UR63, c[0x0][0x3b8] ;  /* 0x00007700ff3f77ac */ /* 0x000e220008000800 */
[----:B------:R-:W-:Y:S02]  /*72d00*/  F2FP.SATFINITE.E5M2.F32.PACK_AB_MERGE_C R9, R9, R14, RZ ;  /* 0x0000000e0909723e */ /* 0x000fe400048060ff */
[----:B------:R1:W-:Y:S01]  /*72d10*/  STL [R1+0x1c8], R0 ;  /* 0x0001c80001007387 */ /* 0x0003e20000100800 */
[----:B------:R-:W-:-:S03]  /*72d20*/  F2FP.SATFINITE.E5M2.F32.PACK_AB_MERGE_C R2, R2, R7, RZ ;  /* 0x000000070202723e */ /* 0x000fc600048060ff */
[----:B------:R0:W-:Y:S01]  /*72d30*/  STL [R1+0x4d40], R9 ;  /* 0x004d400901007387 */ /* 0x0001e20000100800 */
[----:B-1----:R-:W-:Y:S01]  /*72d40*/  VIADD R0, R0, UR61 ;  /* 0x0000003d00007c36 */ /* 0x002fe20008000000 */
[----:B------:R-:W1:Y:S02]  /*72d50*/  LDCU UR61, c[0x0][0x3b8] ;  /* 0x00007700ff3d77ac */ /* 0x000e640008000800 */
[----:B------:R0:W-:Y:S04]  /*72d60*/  STL [R1+0x4d34], R2 ;  /* 0x004d340201007387 */ /* 0x0001e80000100800 */
[----:B------:R-:W4:Y:S04]  /*72d70*/  LDL R13, [R1+0x498] ;  /* 0x00049800010d7983 */ /* 0x000f280000100800 */
[----:B------:R-:W4:Y:S04]  /*72d80*/  LDL R17, [R1+0x49c] ;  /* 0x00049c0001117983 */ /* 0x000f280000100800 */
[----:B------:R-:W4:Y:S04]  /*72d90*/  LDL R18, [R1+0x760] ;  /* 0x0007600001127983 */ /* 0x000f280000100800 */
[----:B------:R1:W-:Y:S04]  /*72da0*/  STL [R1+0x1c4], R0 ;  /* 0x0001c40001007387 */ /* 0x0003e80000100800 */
[----:B0-----:R-:W4:Y:S04]  /*72db0*/  LDL.LU R9, [R1+0x764] ;  /* 0x0007640001097983 */ /* 0x001f280000300800 */
[----:B------:R-:W4:Y:S04]  /*72dc0*/  LDL.LU R7, [R1+0x768] ;  /* 0x0007680001077983 */ /* 0x000f280000300800 */
[----:B------:R-:W4:Y:S01]  /*72dd0*/  LDL.LU R2, [R1+0x76c] ;  /* 0x00076c0001027983 */ /* 0x000f220000300800 */
[----:B--2---:R-:W-:-:S05]  /*72de0*/  F2FP.SATFINITE.E5M2.F32.PACK_AB_MERGE_C R6, R6, R12, RZ ;  /* 0x0000000c0606723e */ /* 0x004fca00048060ff */
[----:B------:R0:W-:Y:S01]  /*72df0*/  STL [R1+0x4d38], R6 ;  /* 0x004d380601007387 */ /* 0x0001e20000100800 */
[----:B---3--:R-:W-:Y:S01]  /*72e00*/  F2FP.SATFINITE.E5M2.F32.PACK_AB_MERGE_C R5, R3, R5, RZ ;  /* 0x000000050305723e */ /* 0x008fe200048060ff */
[----:B------:R-:W-:Y:S01]  /*72e10*/  VIADD R3, R0, UR60 ;  /* 0x0000003c00037c36 */ /* 0x000fe20008000000 */
[----:B------:R-:W2:Y:S01]  /*72e20*/  LDCU UR60, c[0x0][0x3b8] ;  /* 0x00007700ff3c77ac */ /* 0x000ea20008000800 */
[----:B-1----:R-:W3:Y:S04]  /*72e30*/  LDL.LU R0, [R1+0x750] ;  /* 0x0007500001007983 */ /* 0x002ee80000300800 */
[----:B------:R1:W-:Y:S04]  /*72e40*/  STL [R1+0x4d2c], R5 ;  /* 0x004d2c0501007387 */ /* 0x0003e80000100800 */
[----:B------:R-:W3:Y:S04]  /*72e50*/  LDL.LU R28, [R1+0x754] ;  /* 0x00075400011c7983 */ /* 0x000ee80000300800 */
[----:B------:R-:W2:Y:S04]  /*72e60*/  LDL.LU R27, [R1+0x758] ;  /* 0x00075800011b7983 */ /* 0x000ea80000300800 */
[----:B------:R-:W-:Y:S04]  /*72e70*/  STL [R1+0x1c0], R3 ;  /* 0x0001c00301007387 */ /* 0x000fe80000100800 */
[----:B------:R-:W2:Y:S04]  /*72e80*/  LDL.LU R26, [R1+0x75c] ;  /* 0x00075c00011a7983 */ /* 0x000ea80000300800 */
[----:B------:R-:W2:Y:S04]  /*72e90*/  LDL.LU R25, [R1+0x740] ;  /* 0x0007400001197983 */ /* 0x000ea80000300800 */
[----:B------:R-:W2:Y:S01]  /*72ea0*/  LDL.LU R19, [R1+0x744] ;  /* 0x0007440001137983 */ /* 0x000ea20000300800 */
[----:B----4-:R-:W-:-:S03]  /*72eb0*/  F2FP.SATFINITE.E5M2.F32.PACK_AB_MERGE_C R10, R10, R11, RZ ;  /* 0x0000000b0a0a723e */ /* 0x010fc600048060ff */
[----:B------:R-:W4:Y:S04]  /*72ec0*/  LDL.LU R14, [R1+0x748] ;  /* 0x00074800010e7983 */ /* 0x000f280000300800 */
[----:B------:R-:W4:Y:S04]  /*72ed0*/  LDL.LU R12, [R1+0x74c] ;  /* 0x00074c00010c7983 */ /* 0x000f280000300800 */
[----:B0-----:R-:W4:Y:S01]  /*72ee0*/  LDL.LU R6, [R1+0x730] ;  /* 0x0007300001067983 */ /* 0x001f220000300800 */
[----:B------:R-:W-:-:S03]  /*72ef0*/  F2FP.SATFINITE.E5M2.F32.PACK_AB_MERGE_C R4, R4, R8, RZ ;  /* 0x000000080404723e */ /* 0x000fc600048060ff */
[----:B-1----:R-:W4:Y:S01]  /*72f00*/  LDL.LU R5, [R1+0x734] ;  /* 0x0007340001057983 */ /* 0x002f220000300800 */
[----:B------:R-:W-:Y:S01]  /*72f10*/  VIADD R8, R3, UR59 ;  /* 0x0000003b03087c36 */ /* 0x000fe20008000000 */
[----:B------:R-:W0:Y:S02]  /*72f20*/  LDCU UR59, c[0x0][0x3b8] ;  /* 0x00007700ff3b77ac */ /* 0x000e240008000800 */
[----:B------:R1:W-:Y:S04]  /*72f30*/  STL [R1+0x4d30], R10 ;  /* 0x004d300a01007387 */ /* 0x0003e80000100800 */
[----:B------:R-:W4:Y:S04]  /*72f40*/  LDL.LU R24, [R1+0x738] ;  /* 0x0007380001187983 */ /* 0x000f280000300800 */
[----:B------:R0:W-:Y:S04]  /*72f50*/  STL [R1+0x4d24], R4 ;  /* 0x004d240401007387 */ /* 0x0001e80000100800 */
[----:B------:R-:W4:Y:S04]  /*72f60*/  LDL.LU R20, [R1+0x73c] ;  /* 0x00073c0001147983 */ /* 0x000f280000300800 */
[----:B------:R-:W4:Y:S04]  /*72f70*/  LDL.LU R16, [R1+0x720] ;  /* 0x0007200001107983 */ /* 0x000f280000300800 */
[----:B------:R-:W-:Y:S04]  /*72f80*/  STL [R1+0x1ac], R8 ;  /* 0x0001ac0801007387 */ /* 0x000fe80000100800 */
[----:B------:R-:W4:Y:S04]  /*72f90*/  LDL.LU R15, [R1+0x724] ;  /* 0x00072400010f7983 */ /* 0x000f280000300800 */
[----:B------:R-:W4:Y:S04]  /*72fa0*/  LDL.LU R11, [R1+0x728] ;  /* 0x00072800010b7983 */ /* 0x000f280000300800 */
[----:B-1----:R-:W4:Y:S04]  /*72fb0*/  LDL.LU R10, [R1+0x72c] ;  /* 0x00072c00010a7983 */ /* 0x002f280000300800 */
[----:B0-----:R-:W4:Y:S04]  /*72fc0*/  LDL.LU R4, [R1+0x710] ;  /* 0x0007100001047983 */ /* 0x001f280000300800 */
[----:B------:R-:W4:Y:S01]  /*72fd0*/  LDL.LU R3, [R1+0x714] ;  /* 0x0007140001037983 */ /* 0x000f220000300800 */
[----:B------:R-:W-:Y:S01]  /*72fe0*/  F2FP.SATFINITE.E5M2.F32.PACK_AB_MERGE_C R13, R17, R13, RZ ;  /* 0x0000000d110d723e */ /* 0x000fe200048060ff */
[----:B------:R-:W-:Y:S01]  /*72ff0*/  VIADD R29, R8, UR58 ;  /* 0x0000003a081d7c36 */ /* 0x000fe20008000000 */
[----:B------:R-:W0:Y:S03]  /*73000*/  LDCU UR58, c[0x0][0x3b8] ;  /* 0x00007700ff3a77ac */ /* 0x000e260008000800 */
[----:B------:R-:W-:Y:S01]  /*73010*/  STL [R1+0x4d28], R13 ;  /* 0x004d280d01007387 */ /* 0x000fe20000100800 */
[----:B------:R-:W-:-:S05]  /*73020*/  F2FP.SATFINITE.E5M2.F32.PACK_AB_MERGE_C R9, R9, R18, RZ ;  /* 0x000000120909723e */ /* 0x000fca00048060ff */
[----:B------:R1:W-:Y:S01]  /*73030*/  STL [R1+0x5190], R9 ;  /* 0x0051900901007387 */ /* 0x0003e20000100800 */
[----:B------:R-:W-:-:S03]  /*73040*/  F2FP.SATFINITE.E5M2.F32.PACK_AB_MERGE_C R2, R2, R7, RZ ;  /* 0x000000070202723e */ /* 0x000fc600048060ff */
[----:B-1----:R-:W4:Y:S04]  /*73050*/  LDL.LU R9, [R1+0x718] ;  /* 0x0007180001097983 */ /* 0x002f280000300800 */
[----:B------:R-:W4:Y:S04]  /*73060*/  LDL.LU R8, [R1+0x71c] ;  /* 0x00071c0001087983 */ /* 0x000f280000300800 */
[----:B------:R1:W-:Y:S04]  /*73070*/  STL [R1+0x5198], R2 ;  /* 0x0051980201007387 */ /* 0x0003e80000100800 */
[----:B------:R-:W4:Y:S04]  /*73080*/  LDL.LU R7, [R1+0x700] ;  /* 0x0007000001077983 */ /* 0x000f280000300800 */
[----:B-1----:R-:W4:Y:S04]  /*73090*/  LDL.LU R2, [R1+0x704] ;  /* 0x0007040001027983 */ /* 0x002f280000300800 */
[----:B------:R-:W-:Y:S01]  /*730a0*/  STL [R1+0x1a8], R29 ;  /* 0x0001a81d01007387 */ /* 0x000fe20000100800 */
[----:B---3--:R-:W-:Y:S01]  /*730b0*/  F2FP.SATFINITE.E5M2.F32.PACK_AB_MERGE_C R13, R28, R0, RZ ;  /* 0x000000001c0d723e */ /* 0x008fe200048060ff */
[----:B------:R-:W-:Y:S01]  /*730c0*/  VIADD R0, R29, UR57 ;  /* 0x000000391d007c36 */ /* 0x000fe20008000000 */
[----:B------:R-:W1:Y:S03]  /*730d0*/  LDCU UR57, c[0x0][0x3b8] ;  /* 0x00007700ff3977ac */ /* 0x000e660008000800 */
[----:B------:R3:W-:Y:S01]  /*730e0*/  STL [R1+0x5130], R13 ;  /* 0x0051300d01007387 */ /* 0x0007e20000100800 */
[----:B--2---:R-:W-:-:S03]  /*730f0*/  F2FP.SATFINITE.E5M2.F32.PACK_AB_MERGE_C R17, R26, R27, RZ ;  /* 0x0000001b1a11723e */ /* 0x004fc600048060ff */
[----:B------:R2:W-:Y:S01]  /*73100*/  STL [R1+0x1a4], R0 ;  /* 0x0001a40001007387 */ /* 0x0005e20000100800 */
[----:B---3--:R-:W-:Y:S01]  /*73110*/  F2FP.SATFINITE.E5M2.F32.PACK_AB_MERGE_C R13, R19, R25, RZ ;  /* 0x00000019130d723e */ /* 0x008fe200048060ff */
[----:B------:R-:W-:Y:S02]  /*73120*/  VIADD R19, R0, UR56 ;  /* 0x0000003800137c36 */ /* 0x000fe40008000000 */
[----:B------:R-:W-:Y:S01]  /*73130*/  STL [R1+0x513c], R17 ;  /* 0x00513c1101007387 */ /* 0x000fe20000100800 */
[----:B------:R-:W3:Y:S01]  /*73140*/  LDCU UR56, c[0x0][0x3b8] ;  /* 0x00007700ff3877ac */ /* 0x000ee20008000800 */
[----:B----4-:R-:W-:Y:S02]  /*73150*/  F2FP.SATFINITE.E5M2.F32.PACK_AB_MERGE_C R12, R12, R14, RZ ;  /* 0x0000000e0c0c723e */ /* 0x010fe400048060ff */
[----:B------:R-:W-:Y:S04]  /*73160*/  STL [R1+0x50e0], R13 ;  /* 0x0050e00d01007387 */ /* 0x000fe80000100800 */
[----:B------:R-:W4:Y:S01]  /*73170*/  LDL.LU R14, [R1+0x708] ;  /* 0x00070800010e7983 */ /* 0x000f220000300800 */
[----:B--2---:R-:W-:-:S03]  /*73180*/  F2FP.SATFINITE.E5M2.F32.PACK_AB_MERGE_C R0, R5, R6, RZ ;  /* 0x000000060500723e */ /* 0x004fc600048060ff */
[----:B------:R2:W-:Y:S04]  /*73190*/  STL [R1+0x50f0], R12 ;  /* 0x0050f00c01007387 */ /* 0x0005e80000100800 */
[----:B--2---:R-:W4:Y:S04]  /*731a0*/  LDL.LU R12, [R1+0x70c] ;  /* 0x00070c00010c7983 */ /* 0x004f280000300800 */
[----:B------:R2:W-:Y:S01]  /*731b0*/  STL [R1+0x5068], R0 ;  /* 0x0050680001007387 */ /* 0x0005e20000100800 */
[----:B------:R-:W-:-:S03]  /*731c0*/  F2FP.SATFINITE.E5M2.F32.PACK_AB_MERGE_C R17, R20, R24, RZ ;  /* 0x000000181411723e */ /* 0x000fc600048060ff */
[----:B------:R-:W3:Y:S04]  /*731d0*/  LDL.LU R6, [R1+0x6f0] ;  /* 0x0006f00001067983 */ /* 0x000ee80000300800 */
[----:B------:R-:W3:Y:S01]  /*731e0*/  LDL.LU R5, [R1+0x6f4] ;  /* 0x0006f40001057983 */ /* 0x000ee20000300800 */
[----:B--2---:R-:W-:Y:S01]  /*731f0*/  VIADD R0, R19, UR55 ;  /* 0x0000003713007c36 */ /* 0x004fe20008000000 */
[----:B------:R-:W2:Y:S01]  /*73200*/  LDCU UR55, c[0x0][0x3b8] ;  /* 0x00007700ff3777ac */ /* 0x000ea20008000800 */
[----:B------:R-:W-:-:S03]  /*73210*/  F2FP.SATFINITE.E5M2.F32.PACK_AB_MERGE_C R13, R15, R16, RZ ;  /* 0x000000100f0d723e */ /* 0x000fc600048060ff */
[----:B------:R0:W-:Y:S04]  /*73220*/  STL [R1+0x18c], R0 ;  /* 0x00018c0001007387 */ /* 0x0001e80000100800 */
[----:B------:R-:W-:Y:S01]  /*73230*/  STL [R1+0x5088], R17 ;  /* 0x0050881101007387 */ /* 0x000fe20000100800 */
[----:B------:R-:W-:Y:S01]  /*73240*/  F2FP.SATFINITE.E5M2.F32.PACK_AB_MERGE_C R10, R10, R11, RZ ;  /* 0x0000000b0a0a723e */ /* 0x000fe200048060ff */
[----:B0-----:R-:W-:Y:S02]  /*73250*/  VIADD R0, R0, UR54 ;  /* 0x0000003600007c36 */ /* 0x001fe40008000000 */
[----:B------:R-:W-:Y:S01]  /*73260*/  STL [R1+0x4fe8], R13 ;  /* 0x004fe80d01007387 */ /* 0x000fe20000100800 */
[----:B------:R-:W0:Y:S01]  /*73270*/  LDCU UR54, c[0x0][0x3b8] ;  /* 0x00007700ff3677ac */ /* 0x000e220008000800 */
[----:B------:R-:W-:-:S02]  /*73280*/  F2FP.SATFINITE.E5M2.F32.PACK_AB_MERGE_C R3, R3, R4, RZ ;  /* 0x000000040303723e */ /* 0x000fc400048060ff */
[----:B------:R1:W-:Y:S04]  /*73290*/  STL [R1+0x188], R0 ;  /* 0x0001880001007387 */ /* 0x0003e80000100800 */
[----:B------:R0:W-:Y:S04]  /*732a0*/  STL [R1+0x51b0], R10 ;  /* 0x0051b00a01007387 */ /* 0x0001e80000100800 */
[----:B------:R2:W-:Y:S01]  /*732b0*/  STL [R1+0x4f68], R3 ;  /* 0x004f680301007387 */ /* 0x0005e20000100800 */
[----:B-1----:R-:W-:Y:S01]  /*732c0*/  VIADD R0, R0, UR53 ;  /* 0x0000003500007c36 */ /* 0x002fe20008000000 */
[----:B------:R-:W1:Y:S02]  /*732d0*/  LDCU UR53, c[0x0][0x3b8] ;  /* 0x00007700ff3577ac */ /* 0x000e640008000800 */
[----:B------:R-:W3:Y:S04]  /*732e0*/  LDL.LU R11, [R1+0x6f8] ;  /* 0x0006f800010b7983 */ /* 0x000ee80000300800 */
[----:B0-----:R-:W3:Y:S04]  /*732f0*/  LDL.LU R10, [R1+0x6fc] ;  /* 0x0006fc00010a7983 */ /* 0x001ee80000300800 */
[----:B------:R-:W3:Y:S04]  /*73300*/  LDL.LU R4, [R1+0x6e0] ;  /* 0x0006e00001047983 */ /* 0x000ee80000300800 */
[----:B------:R0:W-:Y:S04]  /*73310*/  STL [R1+0x184], R0 ;  /* 0x0001840001007387 */ /* 0x0001e80000100800 */
[----:B--2---:R-:W2:Y:S01]  /*73320*/  LDL.LU R3, [R1+0x6e4] ;  /* 0x0006e40001037983 */ /* 0x004ea20000300800 */
[----:B------:R-:W-:Y:S01]  /*73330*/  F2FP.SATFINITE.E5M2.F32.PACK_AB_MERGE_C R8, R8, R9, RZ ;  /* 0x000000090808723e */ /* 0x000fe200048060ff */
[----:B0-----:R-:W-:-:S04]  /*73340*/  VIADD R0, R0, UR52 ;  /* 0x0000003400007c36 */ /* 0x001fc80008000000 */
[----:B------:R0:W-:Y:S01]  /*73350*/  STL [R1+0x4f8c], R8 ;  /* 0x004f8c0801007387 */ /* 0x0001e20000100800 */
[----:B------:R-:W0:Y:S03]  /*73360*/  LDCU UR52, c[0x0][0x3b8] ;  /* 0x00007700ff3477ac */ /* 0x000e260008000800 */
[----:B------:R-:W2:Y:S01]  /*73370*/  LDL.LU R22, [R1+0x6e8] ;  /* 0x0006e80001167983 */ /* 0x000ea20000300800 */
[----:B------:R-:W-:-:S05]  /*73380*/  F2FP.SATFINITE.E5M2.F32.PACK_AB_MERGE_C R2, R2, R7, RZ ;  /* 0x000000070202723e */ /* 0x000fca00048060ff */
[----:B------:R0:W-:Y:S04]  /*73390*/  STL [R1+0x4ef0], R2 ;  /* 0x004ef00201007387 */ /* 0x0001e80000100800 */
[----:B------:R-:W2:Y:S04]  /*733a0*/  LDL.LU R13, [R1+0x6ec] ;  /* 0x0006ec00010d7983 */ /* 0x000ea80000300800 */
[----:B------:R-:W2:Y:S04]  /*733b0*/  LDL.LU R17, [R1+0x6d0] ;  /* 0x0006d00001117983 */ /* 0x000ea80000300800 */
[----:B------:R0:W-:Y:S04]  /*733c0*/  STL [R1+0x180], R0 ;  /* 0x0001800001007387 */ /* 0x0001e80000100800 */
[----:B------:R-:W2:Y:S04]  /*733d0*/  LDL.LU R18, [R1+0x6d4] ;  /* 0x0006d40001127983 */ /* 0x000ea80000300800 */
[----:B------:R-:W2:Y:S04]  /*733e0*/  LDL.LU R28, [R1+0x6d8] ;  /* 0x0006d800011c7983 */ /* 0x000ea80000300800 */
[----:B------:R-:W2:Y:S04]  /*733f0*/  LDL.LU R27, [R1+0x6dc] ;  /* 0x0006dc00011b7983 */ /* 0x000ea80000300800 */
[----:B------:R-:W2:Y:S04]  /*73400*/  LDL.LU R9, [R1+0x6c0] ;  /* 0x0006c00001097983 */ /* 0x000ea80000300800 */
[----:B0-----:R-:W2:Y:S04]  /*73410*/  LDL.LU R8, [R1+0x6c4] ;  /* 0x0006c40001087983 */ /* 0x001ea80000300800 */
[----:B------:R-:W2:Y:S04]  /*73420*/  LDL.LU R7, [R1+0x6c8] ;  /* 0x0006c80001077983 */ /* 0x000ea80000300800 */
[----:B------:R-:W2:Y:S01]  /*73430*/  LDL.LU R2, [R1+0x6cc] ;  /* 0x0006cc0001027983 */ /* 0x000ea20000300800 */
[----:B------:R-:W-:Y:S01]  /*73440*/  VIADD R0, R0, UR51 ;  /* 0x0000003300007c36 */ /* 0x000fe20008000000 */
[----:B------:R-:W0:Y:S01]  /*73450*/  LDCU UR51, c[0x0][0x3b8] ;  /* 0x00007700ff3377ac */ /* 0x000e220008000800 */
[----:B----4-:R-:W-:-:S05]  /*73460*/  F2FP.SATFINITE.E5M2.F32.PACK_AB_MERGE_C R12, R12, R14, RZ ;  /* 0x0000000e0c0c723e */ /* 0x010fca00048060ff */
[----:B------:R4:W-:Y:S04]  /*73470*/  STL [R1+0x4f04], R12 ;  /* 0x004f040c01007387 */ /* 0x0009e80000100800 */
[----:B------:R-:W2:Y:S01]  /*73480*/  LDL.LU R26, [R1+0x6b0] ;  /* 0x0006b000011a7983 */ /* 0x000ea20000300800 */
[----:B---3--:R-:W-:-:S05]  /*73490*/  F2FP.SATFINITE.E5M2.F32.PACK_AB_MERGE_C R5, R5, R6, RZ ;  /* 0x000000060505723e */ /* 0x008fca00048060ff */
[----:B------:R-:W-:Y:S04]  /*734a0*/  STL [R1+0x4e8c], R5 ;  /* 0x004e8c0501007387 */ /* 0x000fe80000100800 */
[----:B------:R-:W3:Y:S04]  /*734b0*/  LDL.LU R25, [R1+0x6b4] ;  /* 0x0006b40001197983 */ /* 0x000ee80000300800 */
[----:B------:R-:W3:Y:S04]  /*734c0*/  LDL.LU R24, [R1+0x6b8] ;  /* 0x0006b80001187983 */ /* 0x000ee80000300800 */
[----:B------:R0:W-:Y:S04]  /*734d0*/  STL [R1+0x17c], R0 ;  /* 0x00017c0001007387 */ /* 0x0001e80000100800 */
[----:B------:R-:W3:Y:S04]  /*734e0*/  LDL.LU R20, [R1+0x6bc] ;  /* 0x0006bc0001147983 */ /* 0x000ee80000300800 */
[----:B------:R-:W3:Y:S04]  /*734f0*/  LDL.LU R16, [R1+0x6a0] ;  /* 0x0006a00001107983 */ /* 0x000ee80000300800 */
[----:B------:R-:W3:Y:S04]  /*73500*/  LDL.LU R15, [R1+0x6a4] ;  /* 0x0006a400010f7983 */ /* 0x000ee80000300800 */
[----:B------:R-:W3:Y:S04]  /*73510*/  LDL.LU R14, [R1+0x6a8] ;  /* 0x0006a800010e7983 */ /* 0x000ee80000300800 */
[----:B----4-:R-:W4:Y:S01]  /*73520*/  LDL.LU R12, [R1+0x6ac] ;  /* 0x0006ac00010c7983 */ /* 0x010f220000300800 */
[----:B------:R-:W-:-:S03]  /*73530*/  F2FP.SATFINITE.E5M2.F32.PACK_AB_MERGE_C R10, R10, R11, RZ ;  /* 0x0000000b0a0a723e */ /* 0x000fc600048060ff */
[----:B------:R-:W4:Y:S01]  /*73540*/  LDL.LU R6, [R1+0x690] ;  /* 0x0006900001067983 */ /* 0x000f220000300800 */
[----:B0-----:R-:W-:Y:S01]  /*73550*/  VIADD R0, R0, UR50 ;  /* 0x0000003200007c36 */ /* 0x001fe20008000000 */
[----:B------:R-:W0:Y:S02]  /*73560*/  LDCU UR50, c[0x0][0x3b8] ;  /* 0x00007700ff3277ac */ /* 0x000e240008000800 */
[----:B------:R-:W4:Y:S01]  /*73570*/  LDL.LU R5, [R1+0x694] ;  /* 0x0006940001057983 */ /* 0x000f220000300800 */
[----:B--2---:R-:W-:-:S03]  /*73580*/  F2FP.SATFINITE.E5M2.F32.PACK_AB_MERGE_C R3, R3, R4, RZ ;  /* 0x000000040303723e */ /* 0x004fc600048060ff */
[----:B------:R2:W-:Y:S04]  /*73590*/  STL [R1+0x4e98], R10 ;  /* 0x004e980a01007387 */ /* 0x0005e80000100800 */
[----:B------:R-:W4:Y:S04]  /*735a0*/  LDL.LU R11, [R1+0x698] ;  /* 0x00069800010b7983 */ /* 0x000f280000300800 */
[----:B------:R0:W-:Y:S04]  /*735b0*/  STL [R1+0x4e78], R3 ;  /* 0x004e780301007387 */ /* 0x0001e80000100800 */
[----:B--2---:R-:W2:Y:S04]  /*735c0*/  LDL.LU R10, [R1+0x69c] ;  /* 0x00069c00010a7983 */ /* 0x004ea80000300800 */
[----:B------:R-:W2:Y:S04]  /*735d0*/  LDL.LU R4, [R1+0x680] ;  /* 0x0006800001047983 */ /* 0x000ea80000300800 */
[----:B------:R1:W-:Y:S04]  /*735e0*/  STL [R1+0x178], R0 ;  /* 0x0001780001007387 */ /* 0x0003e80000100800 */
[----:B0-----:R-:W2:Y:S01]  /*735f0*/  LDL.LU R3, [R1+0x684] ;  /* 0x0006840001037983 */ /* 0x001ea20000300800 */
[----:B------:R-:W-:Y:S01]  /*73600*/  F2FP.SATFINITE.E5M2.F32.PACK_AB_MERGE_C R21, R13, R22, RZ ;  /* 0x000000160d15723e */ /* 0x000fe200048060ff */
[----:B-1----:R-:W-:-:S04]  /*73610*/  VIADD R0, R0, UR49 ;  /* 0x0000003100007c36 */ /* 0x002fc80008000000 */
[----:B------:R-:W-:Y:S01]  /*73620*/  STL [R1+0x51d8], R21 ;  /* 0x0051d81501007387 */ /* 0x000fe20000100800 */
[----:B------:R-:W0:Y:S01]  /*73630*/  LDCU UR49, c[0x0][0x3b8] ;  /* 0x00007700ff3177ac */ /* 0x000e220008000800 */
[----:B------:R-:W-:-:S05]  /*73640*/  F2FP.SATFINITE.E5M2.F32.PACK_AB_MERGE_C R13, R18, R17, RZ ;  /* 0x00000011120d723e */ /* 0x000fca00048060ff */
[----:B------:R1:W-:Y:S04]  /*73650*/  STL [R1+0x4e64], R13 ;  /* 0x004e640d01007387 */ /* 0x0003e80000100800 */
[----:B------:R0:W-:Y:S01]  /*73660*/  STL [R1+0x174], R0 ;  /* 0x0001740001007387 */ /* 0x0001e20000100800 */
[----:B-1----:R-:W-:Y:S02]  /*73670*/  F2FP.SATFINITE.E5M2.F32.PACK_AB_MERGE_C R13, R27, R28, RZ ;  /* 0x0000001c1b0d723e */ /* 0x002fe400048060ff */
[----:B------:R-:W-:Y:S01]  /*73680*/  F2FP.SATFINITE.E5M2.F32.PACK_AB_MERGE_C R8, R8, R9, RZ ;  /* 0x000000090808723e */ /* 0x000fe200048060ff */
[----:B0-----:R-:W-:Y:S02]  /*73690*/  VIADD R0, R0, UR48 ;  /* 0x0000003000007c36 */ /* 0x001fe40008000000 */
[----:B------:R-:W-:Y:S01]  /*736a0*/  STL [R1+0x4e68], R13 ;  /* 0x004e680d01007387 */ /* 0x000fe20000100800 */
[----:B------:R-:W0:Y:S01]  /*736b0*/  LDCU UR48, c[0x0][0x3b8] ;  /* 0x00007700ff3077ac */ /* 0x000e220008000800 */
[----:B------:R-:W-:-:S02]  /*736c0*/  F2FP.SATFINITE.E5M2.F32.PACK_AB_MERGE_C R2, R2, R7, RZ ;  /* 0x000000070202723e */ /* 0x000fc400048060ff */
[----:B------:R1:W-:Y:S04]  /*736d0*/  STL [R1+0x4e4c], R8 ;  /* 0x004e4c0801007387 */ /* 0x0003e80000100800 */
[----:B------:R-:W2:Y:S04]  /*736e0*/  LDL.LU R9, [R1+0x688] ;  /* 0x0006880001097983 */ /* 0x000ea80000300800 */
[----:B------:R-:W-:Y:S04]  /*736f0*/  STL [R1+0x170], R0 ;  /* 0x0001700001007387 */ /* 0x000fe80000100800 */
[----:B------:R0:W-:Y:S04]  /*73700*/  STL [R1+0x4e50], R2 ;  /* 0x004e500201007387 */ /* 0x0001e80000100800 */
[----:B-1----:R-:W2:Y:S04]  /*73710*/  LDL.LU R8, [R1+0x68c] ;  /* 0x00068c0001087983 */ /* 0x002ea80000300800 */
[----:B------:R-:W2:Y:S04]  /*73720*/  LDL.LU R7, [R1+0x670] ;  /* 0x0006700001077983 */ /* 0x000ea80000300800 */
[----:B0-----:R-:W2:Y:S01]  /*73730*/  LDL.LU R2, [R1+0x674] ;  /* 0x0006740001027983 */ /* 0x001ea20000300800 */
[----:B------:R-:W-:Y:S01]  /*73740*/  VIADD R0, R0, UR39 ;  /* 0x0000002700007c36 */ /* 0x000fe20008000000 */
[----:B------:R-:W0:Y:S03]  /*73750*/  LDCU UR39, c[0x0][0x3b8] ;  /* 0x00007700ff2777ac */ /* 0x000e260008000800 */
[----:B------:R-:W-:Y:S01]  /*73760*/  VIADD R28, R0, UR38 ;  /* 0x00000026001c7c36 */ /* 0x000fe20008000000 */
[----:B------:R-:W1:Y:S01]  /*73770*/  LDCU UR38, c[0x0][0x3b8] ;  /* 0x00007700ff2677ac */ /* 0x000e620008000800 */
[----:B---3--:R-:W-:-:S05]  /*73780*/  F2FP.SATFINITE.E5M2.F32.PACK_AB_MERGE_C R13, R25, R26, RZ ;  /* 0x0000001a190d723e */ /* 0x008fca00048060ff */
[----:B------:R3:W-:Y:S01]  /*73790*/  STL [R1+0x4e30], R13 ;  /* 0x004e300d01007387 */ /* 0x0007e20000100800 */
[----:B------:R-:W-:-:S03]  /*737a0*/  F2FP.SATFINITE.E5M2.F32.PACK_AB_MERGE_C R17, R20, R24, RZ ;  /* 0x000000181411723e */ /* 0x000fc600048060ff */
[----:B------:R0:W-:Y:S01]  /*737b0*/  STL [R1+0x16c], R0 ;  /* 0x00016c0001007387 */ /* 0x0001e20000100800 */
[----:B---3--:R-:W-:-:S03]  /*737c0*/  F2FP.SATFINITE.E5M2.F32.PACK_AB_MERGE_C R13, R15, R16, RZ ;  /* 0x000000100f0d723e */ /* 0x008fc600048060ff */
[----:B------:R-:W-:Y:S04]  /*737d0*/  STL [R1+0x4e38], R17 ;  /* 0x004e381101007387 */ /* 0x000fe80000100800 */
[----:B------:R-:W-:Y:S01]  /*737e0*/  STL [R1+0x4e1c], R13 ;  /* 0x004e1c0d01007387 */ /* 0x000fe20000100800 */
[----:B----4-:R-:W-:-:S03]  /*737f0*/  F2FP.SATFINITE.E5M2.F32.PACK_AB_MERGE_C R12, R12, R14, RZ ;  /* 0x0000000e0c0c723e */ /* 0x010fc600048060ff */
[----:B------:R-:W3:Y:S01]  /*73800*/  LDL.LU R14, [R1+0x678] ;  /* 0x00067800010e7983 */ /* 0x000ee20000300800 */
[----:B0-----:R-:W-:-:S03]  /*73810*/  F2FP.SATFINITE.E5M2.F32.PACK_AB_MERGE_C R0, R5, R6, RZ ;  /* 0x000000060500723e */ /* 0x001fc600048060ff */
[----:B------:R0:W-:Y:S04]  /*73820*/  STL [R1+0x51ec], R12 ;  /* 0x0051ec0c01007387 */ /* 0x0001e80000100800 */
[----:B0-----:R-:W3:Y:S04]  /*73830*/  LDL.LU R12, [R1+0x67c] ;  /* 0x00067c00010c7983 */ /* 0x001ee80000300800 */
[----:B------:R0:W-:Y:S01]  /*73840*/  STL [R1+0x4e04], R0 ;  /* 0x004e040001007387 */ /* 0x0001e20000100800 */
[----:B--2---:R-:W-:-:S03]  /*73850*/  F2FP.SATFINITE.E5M2.F32.PACK_AB_MERGE_C R10, R10, R11, RZ ;  /* 0x0000000b0a0a723e */ /* 0x004fc600048060ff */
[----:B------:R-:W2:Y:S04]  /*73860*/  LDL.LU R6, [R1+0x660] ;  /* 0x0006600001067983 */ /* 0x000ea80000300800 */
[----:B------:R-:W2:Y:S01]  /*73870*/  LDL.LU R5, [R1+0x664] ;  /* 0x0006640001057983 */ /* 0x000ea20000300800 */
[----:B0-----:R-:W-:Y:S01]  /*73880*/  VIADD R0, R28, UR37 ;  /* 0x000000251c007c36 */ /* 0x001fe20008000000 */
[----:B------:R-:W0:Y:S02]  /*73890*/  LDCU UR37, c[0x0][0x3b8] ;  /* 0x00007700ff2577ac */ /* 0x000e240008000800 */
        /* <DEDUP_REMOVED lines=11> */
[----:B------:R-:W4:Y:S04]  /*73950*/  LDL.LU R17, [R1+0x654] ;  /* 0x0006540001117983 */ /* 0x000f280000300800 */
[----:B------:R-:W4:Y:S04]  /*73960*/  LDL.LU R11, [R1+0x658] ;  /* 0x00065800010b7983 */ /* 0x000f280000300800 */
[----:B0-----:R-:W4:Y:S04]  /*73970*/  LDL.LU R10, [R1+0x65c] ;  /* 0x00065c00010a7983 */ /* 0x001f280000300800 */
[----:B------:R-:W4:Y:S04]  /*73980*/  LDL.LU R4, [R1+0x640] ;  /* 0x0006400001047983 */ /* 0x000f280000300800 */
[----:B------:R-:W4:Y:S01]  /*73990*/  LDL.LU R3, [R1+0x644] ;  /* 0x0006440001037983 */ /* 0x000f220000300800 */
[----:B------:R-:W-:Y:S01]  /*739a0*/  VIADD R0, R0, UR35 ;  /* 0x0000002300007c36 */ /* 0x000fe20008000000 */
[----:B------:R-:W0:Y:S01]  /*739b0*/  LDCU UR35, c[0x0][0x3b8] ;  /* 0x00007700ff2377ac */ /* 0x000e220008000800 */
[----:B------:R-:W-:-:S05]  /*739c0*/  F2FP.SATFINITE.E5M2.F32.PACK_AB_MERGE_C R8, R8, R9, RZ ;  /* 0x000000090808723e */ /* 0x000fca00048060ff */
[----:B------:R0:W-:Y:S01]  /*739d0*/  STL [R1+0x4df4], R8 ;  /* 0x004df40801007387 */ /* 0x0001e20000100800 */
[----:B------:R-:W-:-:S03]  /*739e0*/  F2FP.SATFINITE.E5M2.F32.PACK_AB_MERGE_C R2, R2, R7, RZ ;  /* 0x000000070202723e */ /* 0x000fc600048060ff */
[----:B------:R-:W4:Y:S04]  /*739f0*/  LDL.LU R18, [R1+0x648] ;  /* 0x0006480001127983 */ /* 0x000f280000300800 */
[----:B------:R0:W-:Y:S04]  /*73a00*/  STL [R1+0x4dd8], R2 ;  /* 0x004dd80201007387 */ /* 0x0001e80000100800 */
[----:B------:R-:W4:Y:S04]  /*73a10*/  LDL.LU R27, [R1+0x64c] ;  /* 0x00064c00011b7983 */ /* 0x000f280000300800 */
[----:B------:R-:W4:Y:S04]  /*73a20*/  LDL.LU R26, [R1+0x630] ;  /* 0x00063000011a7983 */ /* 0x000f280000300800 */
[----:B------:R0:W-:Y:S04]  /*73a30*/  STL [R1+0x15c], R0 ;  /* 0x00015c0001007387 */ /* 0x0001e80000100800 */
[----:B------:R-:W4:Y:S04]  /*73a40*/  LDL.LU R25, [R1+0x634] ;  /* 0x0006340001197983 */ /* 0x000f280000300800 */
[----:B------:R-:W4:Y:S04]  /*73a50*/  LDL.LU R24, [R1+0x638] ;  /* 0x0006380001187983 */ /* 0x000f280000300800 */
[----:B------:R-:W4:Y:S04]  /*73a60*/  LDL.LU R20, [R1+0x63c] ;  /* 0x00063c0001147983 */ /* 0x000f280000300800 */
[----:B------:R-:W4:Y:S04]  /*73a70*/  LDL.LU R9, [R1+0x620] ;  /* 0x0006200001097983 */ /* 0x000f280000300800 */
[----:B0-----:R-:W4:Y:S04]  /*73a80*/  LDL.LU R8, [R1+0x624] ;  /* 0x0006240001087983 */ /* 0x001f280000300800 */
[----:B------:R-:W4:Y:S04]  /*73a90*/  LDL.LU R7, [R1+0x628] ;  /* 0x0006280001077983 */ /* 0x000f280000300800 */
[----:B------:R-:W4:Y:S01]  /*73aa0*/  LDL.LU R2, [R1+0x62c] ;  /* 0x00062c0001027983 */ /* 0x000f220000300800 */
[----:B------:R-:W-:Y:S01]  /*73ab0*/  VIADD R0, R0, UR34 ;  /* 0x0000002200007c36 */ /* 0x000fe20008000000 */
[----:B------:R-:W0:Y:S01]  /*73ac0*/  LDCU UR34, c[0x0][0x3b8] ;  /* 0x00007700ff2277ac */ /* 0x000e220008000800 */
[----:B---3--:R-:W-:-:S05]  /*73ad0*/  F2FP.SATFINITE.E5M2.F32.PACK_AB_MERGE_C R12, R12, R14, RZ ;  /* 0x0000000e0c0c723e */ /* 0x008fca00048060ff */
[----:B------:R3:W-:Y:S04]  /*73ae0*/  STL [R1+0x4ddc], R12 ;  /* 0x004ddc0c01007387 */ /* 0x0007e80000100800 */
[----:B------:R-:W4:Y:S01]  /*73af0*/  LDL.LU R16, [R1+0x610] ;  /* 0x0006100001107983 */ /* 0x000f220000300800 */
[----:B--2---:R-:W-:-:S05]  /*73b00*/  F2FP.SATFINITE.E5M2.F32.PACK_AB_MERGE_C R5, R5, R6, RZ ;  /* 0x000000060505723e */ /* 0x004fca00048060ff */
[----:B------:R-:W-:Y:S04]  /*73b10*/  STL [R1+0x4dcc], R5 ;  /* 0x004dcc0501007387 */ /* 0x000fe80000100800 */
[----:B------:R-:W2:Y:S04]  /*73b20*/  LDL.LU R15, [R1+0x614] ;  /* 0x00061400010f7983 */ /* 0x000ea80000300800 */
[----:B------:R-:W2:Y:S04]  /*73b30*/  LDL.LU R14, [R1+0x618] ;  /* 0x00061800010e7983 */ /* 0x000ea80000300800 */
[----:B------:R0:W-:Y:S04]  /*73b40*/  STL [R1+0x158], R0 ;  /* 0x0001580001007387 */ /* 0x0001e80000100800 */
[----:B---3--:R-:W3:Y:S01]  /*73b50*/  LDL.LU R12, [R1+0x61c] ;  /* 0x00061c00010c7983 */ /* 0x008ee20000300800 */
[----:B----4-:R-:W-:-:S03]  /*73b60*/  F2FP.SATFINITE.E5M2.F32.PACK_AB_MERGE_C R21, R22, R23, RZ ;  /* 0x000000171615723e */ /* 0x010fc600048060ff */
[----:B------:R-:W4:Y:S01]  /*73b70*/  LDL.LU R6, [R1+0x600] ;  /* 0x0006000001067983 */ /* 0x000f220000300800 */
[----:B0-----:R-:W-:Y:S01]  /*73b80*/  VIADD R0, R0, UR33 ;  /* 0x0000002100007c36 */ /* 0x001fe20008000000 */
[----:B------:R-:W0:Y:S02]  /*73b90*/  LDCU UR33, c[0x0][0x3b8] ;  /* 0x00007700ff2177ac */ /* 0x000e240008000800 */
[----:B------:R-:W4:Y:S01]  /*73ba0*/  LDL.LU R5, [R1+0x604] ;  /* 0x0006040001057983 */ /* 0x000f220000300800 */
[----:B------:R-:W-:-:S03]  /*73bb0*/  F2FP.SATFINITE.E5M2.F32.PACK_AB_MERGE_C R13, R17, R13, RZ ;  /* 0x0000000d110d723e */ /* 0x000fc600048060ff */
[----:B------:R-:W-:Y:S04]  /*73bc0*/  STL [R1+0x5204], R21 ;  /* 0x0052041501007387 */ /* 0x000fe80000100800 */
[----:B------:R-:W-:Y:S01]  /*73bd0*/  STL [R1+0x4dc0], R13 ;  /* 0x004dc00d01007387 */ /* 0x000fe20000100800 */
[----:B------:R-:W-:-:S03]  /*73be0*/  F2FP.SATFINITE.E5M2.F32.PACK_AB_MERGE_C R10, R10, R11, RZ ;  /* 0x0000000b0a0a723e */ /* 0x000fc600048060ff */
[----:B------:R0:W-:Y:S01]  /*73bf0*/  STL [R1+0x154], R0 ;  /* 0x0001540001007387 */ /* 0x0001e20000100800 */
[----:B------:R-:W-:-:S03]  /*73c00*/  F2FP.SATFINITE.E5M2.F32.PACK_AB_MERGE_C R3, R3, R4, RZ ;  /* 0x000000040303723e */ /* 0x000fc600048060ff */
[----:B------:R1:W-:Y:S01]  /*73c10*/  STL [R1+0x4dc4], R10 ;  /* 0x004dc40a01007387 */ /* 0x0003e20000100800 */
[----:B0-----:R-:W-:Y:S01]  /*73c20*/  VIADD R0, R0, UR32 ;  /* 0x0000002000007c36 */ /* 0x001fe20008000000 */
[----:B------:R-:W0:Y:S02]  /*73c30*/  LDCU UR32, c[0x0][0x3b8] ;  /* 0x00007700ff2077ac */ /* 0x000e240008000800 */
[----:B------:R0:W-:Y:S04]  /*73c40*/  STL [R1+0x4dac], R3 ;  /* 0x004dac0301007387 */ /* 0x0001e80000100800 */
[----:B------:R-:W4:Y:S04]  /*73c50*/  LDL.LU R11, [R1+0x608] ;  /* 0x00060800010b7983 */ /* 0x000f280000300800 */
[----:B-1----:R-:W4:Y:S04]  /*73c60*/  LDL.LU R10, [R1+0x60c] ;  /* 0x00060c00010a7983 */ /* 0x002f280000300800 */
[----:B------:R-:W4:Y:S04]  /*73c70*/  LDL.LU R4, [R1+0x5f0] ;  /* 0x0005f00001047983 */ /* 0x000f280000300800 */
[----:B------:R1:W-:Y:S04]  /*73c80*/  STL [R1+0x150], R0 ;  /* 0x0001500001007387 */ /* 0x0003e80000100800 */
[----:B0-----:R-:W4:Y:S01]  /*73c90*/  LDL.LU R3, [R1+0x5f4] ;  /* 0x0005f40001037983 */ /* 0x001f220000300800 */
        /* <DEDUP_REMOVED lines=14> */
[----:B------:R-:W4:Y:S04]  /*73d80*/  LDL.LU R9, [R1+0x5f8] ;  /* 0x0005f80001097983 */ /* 0x000f280000300800 */
[----:B------:R-:W-:Y:S04]  /*73d90*/  STL [R1+0x148], R0 ;  /* 0x0001480001007387 */ /* 0x000fe80000100800 */
[----:B------:R0:W-:Y:S04]  /*73da0*/  STL [R1+0x5220], R2 ;  /* 0x0052200201007387 */ /* 0x0001e80000100800 */
[----:B-1----:R-:W4:Y:S04]  /*73db0*/  LDL.LU R8, [R1+0x5fc] ;  /* 0x0005fc0001087983 */ /* 0x002f280000300800 */
[----:B------:R-:W4:Y:S04]  /*73dc0*/  LDL.LU R7, [R1+0x5e0] ;  /* 0x0005e00001077983 */ /* 0x000f280000300800 */
[----:B0-----:R-:W4:Y:S01]  /*73dd0*/  LDL.LU R2, [R1+0x5e4] ;  /* 0x0005e40001027983 */ /* 0x001f220000300800 */
[----:B------:R-:W-:Y:S01]  /*73de0*/  VIADD R27, R0, UR29 ;  /* 0x0000001d001b7c36 */ /* 0x000fe20008000000 */
[----:B------:R-:W0:Y:S01]  /*73df0*/  LDCU UR29, c[0x0][0x3b8] ;  /* 0x00007700ff1d77ac */ /* 0x000e220008000800 */
[----:B--2---:R-:W-:-:S05]  /*73e00*/  F2FP.SATFINITE.E5M2.F32.PACK_AB_MERGE_C R13, R15, R16, RZ ;  /* 0x000000100f0d723e */ /* 0x004fca00048060ff */
[----:B------:R1:W-:Y:S04]  /*73e10*/  STL [R1+0x4d7c], R13 ;  /* 0x004d7c0d01007387 */ /* 0x0003e80000100800 */
[----:B------:R-:W2:Y:S01]  /*73e20*/  LDL.LU R21, [R1+0x5e8] ;  /* 0x0005e80001157983 */ /* 0x000ea20000300800 */
[----:B---3--:R-:W-:-:S05]  /*73e30*/  F2FP.SATFINITE.E5M2.F32.PACK_AB_MERGE_C R12, R12, R14, RZ ;  /* 0x0000000e0c0c723e */ /* 0x008fca00048060ff */
[----:B------:R-:W-:Y:S01]  /*73e40*/  STL [R1+0x5218], R12 ;  /* 0x0052180c01007387 */ /* 0x000fe20000100800 */
[----:B----4-:R-:W-:-:S03]  /*73e50*/  F2FP.SATFINITE.E5M2.F32.PACK_AB_MERGE_C R0, R5, R6, RZ ;  /* 0x000000060500723e */ /* 0x010fc600048060ff */
[----:B------:R-:W2:Y:S04]  /*73e60*/  LDL.LU R23, [R1+0x5ec] ;  /* 0x0005ec0001177983 */ /* 0x000ea80000300800 */
[----:B------:R3:W-:Y:S04]  /*73e70*/  STL [R1+0x4d70], R0 ;  /* 0x004d700001007387 */ /* 0x0007e80000100800 */
[----:B------:R-:W4:Y:S04]  /*73e80*/  LDL.LU R22, [R1+0x5d0] ;  /* 0x0005d00001167983 */ /* 0x000f280000300800 */
[----:B-1----:R-:W4:Y:S01]  /*73e90*/  LDL.LU R13, [R1+0x5d4] ;  /* 0x0005d400010d7983 */ /* 0x002f220000300800 */
[----:B---3--:R-:W-:Y:S01]  /*73ea0*/  VIADD R0, R27, UR28 ;  /* 0x0000001c1b007c36 */ /* 0x008fe20008000000 */
[----:B------:R-:W1:Y:S02]  /*73eb0*/  LDCU UR28, c[0x0][0x3b8] ;  /* 0x00007700ff1c77ac */ /* 0x000e640008000800 */
[----:B------:R-:W3:Y:S04]  /*73ec0*/  LDL.LU R17, [R1+0x5d8] ;  /* 0x0005d80001117983 */ /* 0x000ee80000300800 */
[----:B------:R-:W3:Y:S04]  /*73ed0*/  LDL.LU R18, [R1+0x5dc] ;  /* 0x0005dc0001127983 */ /* 0x000ee80000300800 */
[----:B------:R-:W3:Y:S04]  /*73ee0*/  LDL.LU R6, [R1+0x5c0] ;  /* 0x0005c00001067983 */ /* 0x000ee80000300800 */
[----:B------:R-:W3:Y:S04]  /*73ef0*/  LDL.LU R5, [R1+0x5c4] ;  /* 0x0005c40001057983 */ /* 0x000ee80000300800 */
[----:B------:R-:W-:Y:S01]  /*73f00*/  STL [R1+0x144], R27 ;  /* 0x0001441b01007387 */ /* 0x000fe20000100800 */
[----:B------:R-:W-:-:S03]  /*73f10*/  F2FP.SATFINITE.E5M2.F32.PACK_AB_MERGE_C R10, R10, R11, RZ ;  /* 0x0000000b0a0a723e */ /* 0x000fc600048060ff */
[----:B------:R-:W-:Y:S04]  /*73f20*/  STL [R1+0x140], R0 ;  /* 0x0001400001007387 */ /* 0x000fe80000100800 */
[----:B------:R-:W-:Y:S04]  /*73f30*/  STL [R1+0x4d78], R10 ;  /* 0x004d780a01007387 */ /* 0x000fe80000100800 */
[----:B------:R-:W3:Y:S01]  /*73f40*/  LDL.LU R26, [R1+0x5c8] ;  /* 0x0005c800011a7983 */ /* 0x000ee20000300800 */
[----:B------:R-:W-:-:S05]  /*73f50*/  F2FP.SATFINITE.E5M2.F32.PACK_AB_MERGE_C R3, R3, R4, RZ ;  /* 0x000000040303723e */ /* 0x000fca00048060ff */
[----:B------:R0:W-:Y:S04]  /*73f60*/  STL [R1+0x4d60], R3 ;  /* 0x004d600301007387 */ /* 0x0001e80000100800 */
[----:B------:R-:W3:Y:S04]  /*73f70*/  LDL.LU R25, [R1+0x5cc] ;  /* 0x0005cc0001197983 */ /* 0x000ee80000300800 */
[----:B------:R-:W3:Y:S04]  /*73f80*/  LDL.LU R4, [R1+0x5b0] ;  /* 0x0005b00001047983 */ /* 0x000ee80000300800 */
[----:B0-----:R-:W3:Y:S01]  /*73f90*/  LDL.LU R3, [R1+0x5b4] ;  /* 0x0005b40001037983 */ /* 0x001ee20000300800 */
[----:B------:R-:W-:Y:S01]  /*73fa0*/  VIADD R0, R0, UR27 ;  /* 0x0000001b00007c36 */ /* 0x000fe20008000000 */
[----:B------:R-:W0:Y:S02]  /*73fb0*/  LDCU UR27, c[0x0][0x3b8] ;  /* 0x00007700ff1b77ac */ /* 0x000e240008000800 */
[----:B------:R-:W3:Y:S04]  /*73fc0*/  LDL.LU R16, [R1+0x5b8] ;  /* 0x0005b80001107983 */ /* 0x000ee80000300800 */
[----:B------:R-:W3:Y:S04]  /*73fd0*/  LDL.LU R15, [R1+0x5bc] ;  /* 0x0005bc00010f7983 */ /* 0x000ee80000300800 */
[----:B------:R-:W3:Y:S04]  /*73fe0*/  LDL.LU R14, [R1+0x5a0] ;  /* 0x0005a000010e7983 */ /* 0x000ee80000300800 */
[----:B------:R0:W-:Y:S04]  /*73ff0*/  STL [R1+0x13c], R0 ;  /* 0x00013c0001007387 */ /* 0x0001e80000100800 */
[----:B------:R-:W3:Y:S01]  /*74000*/  LDL.LU R12, [R1+0x5a4] ;  /* 0x0005a400010c7983 */ /* 0x000ee20000300800 */
[----:B0-----:R-:W-:Y:S01]  /*74010*/  VIADD R0, R0, UR26 ;  /* 0x0000001a00007c36 */ /* 0x001fe20008000000 */
[----:B------:R-:W0:Y:S01]  /*74020*/  LDCU UR26, c[0x0][0x3b8] ;  /* 0x00007700ff1a77ac */ /* 0x000e220008000800 */
[----:B------:R-:W-:-:S05]  /*74030*/  F2FP.SATFINITE.E5M2.F32.PACK_AB_MERGE_C R8, R8, R9, RZ ;  /* 0x000000090808723e */ /* 0x000fca00048060ff */
        /* <DEDUP_REMOVED lines=9> */
[----:B0-----:R-:W3:Y:S04]  /*740d0*/  LDL.LU R8, [R1+0x59c] ;  /* 0x00059c0001087983 */ /* 0x001ee80000300800 */
[----:B------:R-:W3:Y:S04]  /*740e0*/  LDL.LU R7, [R1+0x580] ;  /* 0x0005800001077983 */ /* 0x000ee80000300800 */
[----:B------:R-:W3:Y:S01]  /*740f0*/  LDL.LU R2, [R1+0x584] ;  /* 0x0005840001027983 */ /* 0x000ee20000300800 */
[----:B------:R-:W-:Y:S01]  /*74100*/  VIADD R0, R0, UR25 ;  /* 0x0000001900007c36 */ /* 0x000fe20008000000 */
[----:B------:R-:W0:Y:S01]  /*74110*/  LDCU UR25, c[0x0][0x3b8] ;  /* 0x00007700ff1977ac */ /* 0x000e220008000800 */
[----:B--2---:R-:W-:-:S02]  /*74120*/  F2FP.SATFINITE.E5M2.F32.PACK_AB_MERGE_C R23, R23, R21, RZ ;  /* 0x000000151717723e */ /* 0x004fc400048060ff */
[----:B------:R-:W2:Y:S04]  /*74130*/  LDL.LU R21, [R1+0x7c24] ;  /* 0x007c240001157983 */ /* 0x000ea80000300800 */
[----:B------:R-:W-:Y:S01]  /*74140*/  STL [R1+0x750], R23 ;  /* 0x0007501701007387 */ /* 0x000fe20000100800 */
[----:B----4-:R-:W-:-:S05]  /*74150*/  F2FP.SATFINITE.E5M2.F32.PACK_AB_MERGE_C R13, R13, R22, RZ ;  /* 0x000000160d0d723e */ /* 0x010fca00048060ff */
[----:B------:R3:W-:Y:S04]  /*74160*/  STL [R1+0x724], R13 ;  /* 0x0007240d01007387 */ /* 0x0007e80000100800 */
[----:B------:R4:W-:Y:S01]  /*74170*/  STL [R1+0x134], R0 ;  /* 0x0001340001007387 */ /* 0x0009e20000100800 */
[----:B---3--:R-:W-:Y:S02]  /*74180*/  F2FP.SATFINITE.E5M2.F32.PACK_AB_MERGE_C R13, R18, R17, RZ ;  /* 0x00000011120d723e */ /* 0x008fe400048060ff */
[----:B------:R-:W-:Y:S01]  /*74190*/  F2FP.SATFINITE.E5M2.F32.PACK_AB_MERGE_C R5, R5, R6, RZ ;  /* 0x000000060505723e */ /* 0x000fe200048060ff */
[----:B----4-:R-:W-:Y:S02]  /*741a0*/  VIADD R0, R0, UR24 ;  /* 0x0000001800007c36 */ /* 0x010fe40008000000 */
[----:B------:R-:W-:Y:S01]  /*741b0*/  STL [R1+0x728], R13 ;  /* 0x0007280d01007387 */ /* 0x000fe20000100800 */
[----:B------:R-:W3:Y:S03]  /*741c0*/  LDCU UR24, c[0x0][0x3b8] ;  /* 0x00007700ff1877ac */ /* 0x000ee60008000800 */
[----:B------:R4:W-:Y:S04]  /*741d0*/  STL [R1+0x710], R5 ;  /* 0x0007100501007387 */ /* 0x0009e80000100800 */
[----:B------:R-:W2:Y:S04]  /*741e0*/  LDL.LU R6, [R1+0x588] ;  /* 0x0005880001067983 */ /* 0x000ea80000300800 */
[----:B----4-:R-:W2:Y:S04]  /*741f0*/  LDL.LU R5, [R1+0x58c] ;  /* 0x00058c0001057983 */ /* 0x010ea80000300800 */
[----:B------:R-:W-:Y:S01]  /*74200*/  STL [R1+0x130], R0 ;  /* 0x0001300001007387 */ /* 0x000fe20000100800 */
[----:B------:R-:W-:-:S05]  /*74210*/  F2FP.SATFINITE.E5M2.F32.PACK_AB_MERGE_C R13, R25, R26, RZ ;  /* 0x0000001a190d723e */ /* 0x000fca00048060ff */
[----:B------:R-:W-:Y:S01]  /*74220*/  STL [R1+0x714], R13 ;  /* 0x0007140d01007387 */ /* 0x000fe20000100800 */
[----:B------:R-:W-:-:S03]  /*74230*/  F2FP.SATFINITE.E5M2.F32.PACK_AB_MERGE_C R3, R3, R4, RZ ;  /* 0x000000040303723e */ /* 0x000fc600048060ff */
[----:B------:R-:W4:Y:S04]  /*74240*/  LDL R4, [R1+0x480] ;  /* 0x0004800001047983 */ /* 0x000f280000100800 */
[----:B------:R0:W-:Y:S04]  /*74250*/  STL [R1+0x700], R3 ;  /* 0x0007000301007387 */ /* 0x0001e80000100800 */
[----:B0-----:R-:W4:Y:S01]  /*74260*/  LDL R3, [R1+0x484] ;  /* 0x0004840001037983 */ /* 0x001f220000100800 */
[----:B------:R-:W-:Y:S01]  /*74270*/  VIADD R0, R0, UR23 ;  /* 0x0000001700007c36 */ /* 0x000fe20008000000 */
[----:B------:R-:W-:Y:S01]  /*74280*/  F2FP.SATFINITE.E5M2.F32.PACK_AB_MERGE_C R13, R15, R16, RZ ;  /* 0x000000100f0d723e */ /* 0x000fe200048060ff */
[----:B------:R-:W0:Y:S01]  /*74290*/  LDCU UR23, c[0x0][0x3b8] ;  /* 0x00007700ff1777ac */ /* 0x000e220008000800 */
[----:B------:R-:W-:-:S02]  /*742a0*/  F2FP.SATFINITE.E5M2.F32.PACK_AB_MERGE_C R12, R12, R14, RZ ;  /* 0x0000000e0c0c723e */ /* 0x000fc400048060ff */
[----:B------:R1:W-:Y:S04]  /*742b0*/  STL [R1+0x12c], R0 ;  /* 0x00012c0001007387 */ /* 0x0003e80000100800 */
[----:B------:R-:W-:Y:S04]  /*742c0*/  STL [R1+0x704], R13 ;  /* 0x0007040d01007387 */ /* 0x000fe80000100800 */
[----:B------:R-:W3:Y:S01]  /*742d0*/  LDL R16, [R1+0x488] ;  /* 0x0004880001107983 */ /* 0x000ee20000100800 */
[----:B-1----:R-:W-:Y:S01]  /*742e0*/  VIADD R0, R0, UR22 ;  /* 0x0000001600007c36 */ /* 0x002fe20008000000 */
[----:B------:R-:W1:Y:S02]  /*742f0*/  LDCU UR22, c[0x0][0x3b8] ;  /* 0x00007700ff1677ac */ /* 0x000e640008000800 */
[----:B------:R0:W-:Y:S04]  /*74300*/  STL [R1+0x6fc], R12 ;  /* 0x0006fc0c01007387 */ /* 0x0001e80000100800 */
[----:B------:R-:W3:Y:S04]  /*74310*/  LDL R15, [R1+0x48c] ;  /* 0x00048c00010f7983 */ /* 0x000ee80000100800 */
[----:B------:R-:W3:Y:S04]  /*74320*/  LDL.LU R14, [R1+0x570] ;  /* 0x00057000010e7983 */ /* 0x000ee80000300800 */
[----:B------:R1:W-:Y:S04]  /*74330*/  STL [R1+0x128], R0 ;  /* 0x0001280001007387 */ /* 0x0003e80000100800 */
[----:B0-----:R-:W3:Y:S01]  /*74340*/  LDL.LU R12, [R1+0x574] ;  /* 0x00057400010c7983 */ /* 0x001ee20000300800 */
[----:B------:R-:W-:Y:S01]  /*74350*/  F2FP.SATFINITE.E5M2.F32.PACK_AB_MERGE_C R13, R20, R24, RZ ;  /* 0x00000018140d723e */ /* 0x000fe200048060ff */
[----:B-1----:R-:W-:-:S04]  /*74360*/  VIADD R0, R0, UR21 ;  /* 0x0000001500007c36 */ /* 0x002fc80008000000 */
[----:B------:R0:W-:Y:S01]  /*74370*/  STL [R1+0x5238], R13 ;  /* 0x0052380d01007387 */ /* 0x0001e20000100800 */
[----:B------:R-:W1:Y:S01]  /*74380*/  LDCU UR21, c[0x0][0x3b8] ;  /* 0x00007700ff1577ac */ /* 0x000e620008000800 */
[----:B------:R-:W-:-:S05]  /*74390*/  F2FP.SATFINITE.E5M2.F32.PACK_AB_MERGE_C R10, R10, R11, RZ ;  /* 0x0000000b0a0a723e */ /* 0x000fca00048060ff */
[----:B------:R-:W-:Y:S01]  /*743a0*/  STL [R1+0x6f8], R10 ;  /* 0x0006f80a01007387 */ /* 0x000fe20000100800 */
[----:B------:R-:W-:-:S03]  /*743b0*/  F2FP.SATFINITE.E5M2.F32.PACK_AB_MERGE_C R8, R8, R9, RZ ;  /* 0x000000090808723e */ /* 0x000fc600048060ff */
[----:B------:R-:W-:Y:S04]  /*743c0*/  STL [R1+0x124], R0 ;  /* 0x0001240001007387 */ /* 0x000fe80000100800 */
[----:B------:R-:W-:Y:S01]  /*743d0*/  STL [R1+0x5230], R8 ;  /* 0x0052300801007387 */ /* 0x000fe20000100800 */
[----:B------:R-:W-:-:S03]  /*743e0*/  F2FP.SATFINITE.E5M2.F32.PACK_AB_MERGE_C R2, R2, R7, RZ ;  /* 0x000000070202723e */ /* 0x000fc600048060ff */
[----:B------:R-:W3:Y:S04]  /*743f0*/  LDL.LU R23, [R1+0x578] ;  /* 0x0005780001177983 */ /* 0x000ee80000300800 */
[----:B------:R1:W-:Y:S04]  /*74400*/  STL [R1+0x6f0], R2 ;  /* 0x0006f00201007387 */ /* 0x0003e80000100800 */
[----:B------:R-:W3:Y:S04]  /*74410*/  LDL.LU R22, [R1+0x57c] ;  /* 0x00057c0001167983 */ /* 0x000ee80000300800 */
[----:B0-----:R-:W3:Y:S04]  /*74420*/  LDL.LU R13, [R1+0x560] ;  /* 0x00056000010d7983 */ /* 0x001ee80000300800 */
[----:B------:R-:W3:Y:S01]  /*74430*/  LDL.LU R17, [R1+0x564] ;  /* 0x0005640001117983 */ /* 0x000ee20000300800 */
[----:B------:R-:W-:Y:S01]  /*74440*/  VIADD R26, R0, UR20 ;  /* 0x00000014001a7c36 */ /* 0x000fe20008000000 */
[----:B------:R-:W0:Y:S02]  /*74450*/  LDCU UR20, c[0x0][0x3b8] ;  /* 0x00007700ff1477ac */ /* 0x000e240008000800 */
[----:B------:R-:W3:Y:S04]  /*74460*/  LDL.LU R18, [R1+0x568] ;  /* 0x0005680001127983 */ /* 0x000ee80000300800 */
[----:B------:R-:W3:Y:S04]  /*74470*/  LDL.LU R25, [R1+0x56c] ;  /* 0x00056c0001197983 */ /* 0x000ee80000300800 */
[----:B------:R-:W3:Y:S04]  /*74480*/  LDL.LU R11, [R1+0x550] ;  /* 0x00055000010b7983 */ /* 0x000ee80000300800 */
[----:B-1----:R-:W3:Y:S04]  /*74490*/  LDL.LU R2, [R1+0x554] ;  /* 0x0005540001027983 */ /* 0x002ee80000300800 */
[----:B------:R-:W3:Y:S04]  /*744a0*/  LDL.LU R10, [R1+0x558] ;  /* 0x00055800010a7983 */ /* 0x000ee80000300800 */
[----:B------:R-:W3:Y:S01]  /*744b0*/  LDL.LU R9, [R1+0x55c] ;  /* 0x00055c0001097983 */ /* 0x000ee20000300800 */
[----:B--2---:R-:W-:-:S05]  /*744c0*/  F2FP.SATFINITE.E5M2.F32.PACK_AB_MERGE_C R0, R5, R6, RZ ;  /* 0x000000060500723e */ /* 0x004fca00048060ff */
[----:B------:R4:W-:Y:S04]  /*744d0*/  STL [R1+0x6f4], R0 ;  /* 0x0006f40001007387 */ /* 0x0009e80000100800 */
[----:B------:R-:W2:Y:S04]  /*744e0*/  LDL.LU R8, [R1+0x540] ;  /* 0x0005400001087983 */ /* 0x000ea80000300800 */
[----:B------:R-:W2:Y:S04]  /*744f0*/  LDL.LU R7, [R1+0x544] ;  /* 0x0005440001077983 */ /* 0x000ea80000300800 */
[----:B------:R-:W2:Y:S04]  /*74500*/  LDL.LU R6, [R1+0x548] ;  /* 0x0005480001067983 */ /* 0x000ea80000300800 */
[----:B------:R-:W2:Y:S01]  /*74510*/  LDL.LU R5, [R1+0x54c] ;  /* 0x00054c0001057983 */ /* 0x000ea20000300800 */
[----:B----4-:R-:W-:-:S05]  /*74520*/  F2FP.SATFINITE.E5M2.F32.PACK_AB_MERGE_C R0, R3, R4, RZ ;  /* 0x000000040300723e */ /* 0x010fca00048060ff */
[----:B------:R1:W-:Y:S04]  /*74530*/  STL [R1+0x6e8], R0 ;  /* 0x0006e80001007387 */ /* 0x0003e80000100800 */
[----:B------:R-:W4:Y:S04]  /*74540*/  LDL.LU R4, [R1+0x530] ;  /* 0x0005300001047983 */ /* 0x000f280000300800 */
[----:B------:R-:W4:Y:S01]  /*74550*/  LDL.LU R3, [R1+0x534] ;  /* 0x0005340001037983 */ /* 0x000f220000300800 */
[----:B-1----:R-:W-:Y:S01]  /*74560*/  VIADD R0, R26, UR19 ;  /* 0x000000131a007c36 */ /* 0x002fe20008000000 */
[----:B------:R-:W1:Y:S02]  /*74570*/  LDCU UR19, c[0x0][0x3b8] ;  /* 0x00007700ff1377ac */ /* 0x000e640008000800 */
[----:B------:R-:W-:Y:S01]  /*74580*/  STL [R1+0x120], R26 ;  /* 0x0001201a01007387 */ /* 0x000fe20000100800 */
[----:B---3--:R-:W-:-:S03]  /*74590*/  F2FP.SATFINITE.E5M2.F32.PACK_AB_MERGE_C R15, R15, R16, RZ ;  /* 0x000000100f0f723e */ /* 0x008fc600048060ff */
[----:B------:R3:W-:Y:S04]  /*745a0*/  STL [R1+0x11c], R0 ;  /* 0x00011c0001007387 */ /* 0x0007e80000100800 */
[----:B------:R0:W-:Y:S01]  /*745b0*/  STL [R1+0x6ec], R15 ;  /* 0x0006ec0f01007387 */ /* 0x0001e20000100800 */
[----:B------:R-:W-:Y:S01]  /*745c0*/  F2FP.SATFINITE.E5M2.F32.PACK_AB_MERGE_C R12, R12, R14, RZ ;  /* 0x0000000e0c0c723e */ /* 0x000fe200048060ff */
[----:B---3--:R-:W-:Y:S01]  /*745d0*/  VIADD R0, R0, UR18 ;  /* 0x0000001200007c36 */ /* 0x008fe20008000000 */
[----:B------:R-:W3:Y:S03]  /*745e0*/  LDCU UR18, c[0x0][0x3b8] ;  /* 0x00007700ff1277ac */ /* 0x000ee60008000800 */
[----:B------:R0:W-:Y:S04]  /*745f0*/  STL [R1+0x5114], R12 ;  /* 0x0051140c01007387 */ /* 0x0001e80000100800 */
[----:B------:R-:W3:Y:S04]  /*74600*/  LDL.LU R24, [R1+0x538] ;  /* 0x0005380001187983 */ /* 0x000ee80000300800 */
[----:B------:R-:W3:Y:S04]  /*74610*/  LDL.LU R20, [R1+0x53c] ;  /* 0x00053c0001147983 */ /* 0x000ee80000300800 */
[----:B------:R-:W3:Y:S04]  /*74620*/  LDL.LU R16, [R1+0x520] ;  /* 0x0005200001107983 */ /* 0x000ee80000300800 */
[----:B------:R1:W-:Y:S04]  /*74630*/  STL [R1+0x118], R0 ;  /* 0x0001180001007387 */ /* 0x0003e80000100800 */
[----:B0-----:R-:W3:Y:S04]  /*74640*/  LDL.LU R15, [R1+0x524] ;  /* 0x00052400010f7983 */ /* 0x001ee80000300800 */
[----:B------:R-:W3:Y:S04]  /*74650*/  LDL.LU R14, [R1+0x528] ;  /* 0x00052800010e7983 */ /* 0x000ee80000300800 */
[----:B------:R-:W3:Y:S01]  /*74660*/  LDL.LU R12, [R1+0x52c] ;  /* 0x00052c00010c7983 */ /* 0x000ee20000300800 */
[----:B-1----:R-:W-:Y:S01]  /*74670*/  VIADD R0, R0, UR17 ;  /* 0x0000001100007c36 */ /* 0x002fe20008000000 */
[----:B------:R-:W0:Y:S01]  /*74680*/  LDCU UR17, c[0x0][0x3b8] ;  /* 0x00007700ff1177ac */ /* 0x000e220008000800 */
[----:B------:R-:W-:-:S02]  /*74690*/  F2FP.SATFINITE.E5M2.F32.PACK_AB_MERGE_C R22, R22, R23, RZ ;  /* 0x000000171616723e */ /* 0x000fc400048060ff */
[----:B------:R-:W-:-:S03]  /*746a0*/  F2FP.SATFINITE.E5M2.F32.PACK_AB_MERGE_C R13, R17, R13, RZ ;  /* 0x0000000d110d723e */ /* 0x000fc600048060ff */
[----:B------:R-:W-:Y:S04]  /*746b0*/  STL [R1+0x5128], R22 ;  /* 0x0051281601007387 */ /* 0x000fe80000100800 */
[----:B------:R1:W-:Y:S04]  /*746c0*/  STL [R1+0x50cc], R13 ;  /* 0x0050cc0d01007387 */ /* 0x0003e80000100800 */
[----:B------:R0:W-:Y:S01]  /*746d0*/  STL [R1+0x114], R0 ;  /* 0x0001140001007387 */ /* 0x0001e20000100800 */
[----:B-1----:R-:W-:Y:S02]  /*746e0*/  F2FP.SATFINITE.E5M2.F32.PACK_AB_MERGE_C R13, R25, R18, RZ ;  /* 0x00000012190d723e */ /* 0x002fe400048060ff */
[----:B------:R-:W-:Y:S01]  /*746f0*/  F2FP.SATFINITE.E5M2.F32.PACK_AB_MERGE_C R2, R2, R11, RZ ;  /* 0x0000000b0202723e */ /* 0x000fe200048060ff */
[----:B0-----:R-:W-:-:S02]  /*74700*/  VIADD R0, R0, UR16 ;  /* 0x0000001000007c36 */ /* 0x001fc40008000000 */
[----:B------:R-:W-:Y:S01]  /*74710*/  STL [R1+0x50d8], R13 ;  /* 0x0050d80d01007387 */ /* 0x000fe20000100800 */
[----:B------:R-:W0:Y:S01]  /*74720*/  LDCU UR16, c[0x0][0x3b8] ;  /* 0x00007700ff1077ac */ /* 0x000e220008000800 */
[----:B------:R-:W-:Y:S02]  /*74730*/  F2FP.SATFINITE.E5M2.F32.PACK_AB_MERGE_C R9, R9, R10, RZ ;  /* 0x0000000a0909723e */ /* 0x000fe400048060ff */
[----:B------:R1:W-:Y:S04]  /*74740*/  STL [R1+0x5070], R2 ;  /* 0x0050700201007387 */ /* 0x0003e80000100800 */
[----:B------:R-:W3:Y:S04]  /*74750*/  LDL.LU R11, [R1+0x510] ;  /* 0x00051000010b7983 */ /* 0x000ee80000300800 */
[----:B-1----:R-:W3:Y:S04]  /*74760*/  LDL.LU R2, [R1+0x514] ;  /* 0x0005140001027983 */ /* 0x002ee80000300800 */
[----:B------:R1:W-:Y:S04]  /*74770*/  STL [R1+0x110], R0 ;  /* 0x0001100001007387 */ /* 0x0003e80000100800 */
[----:B------:R0:W-:Y:S04]  /*74780*/  STL [R1+0x5084], R9 ;  /* 0x0050840901007387 */ /* 0x0001e80000100800 */
[----:B------:R-:W3:Y:S01]  /*74790*/  LDL.LU R10, [R1+0x518] ;  /* 0x00051800010a7983 */ /* 0x000ee20000300800 */
[----:B-1----:R-:W-:Y:S01]  /*747a0*/  VIADD R0, R0, UR15 ;  /* 0x0000000f00007c36 */ /* 0x002fe20008000000 */
[----:B--2---:R-:W-:-:S05]  /*747b0*/  F2FP.SATFINITE.E5M2.F32.PACK_AB_MERGE_C R7, R7, R8, RZ ;  /* 0x000000080707723e */ /* 0x004fca00048060ff */
[----:B------:R1:W-:Y:S01]  /*747c0*/  STL [R1+0x4fe4], R7 ;  /* 0x004fe40701007387 */ /* 0x0003e20000100800 */
[----:B------:R-:W-:-:S03]  /*747d0*/  F2FP.SATFINITE.E5M2.F32.PACK_AB_MERGE_C R5, R5, R6, RZ ;  /* 0x000000060505723e */ /* 0x000fc600048060ff */
[----:B0-----:R-:W2:Y:S04]  /*747e0*/  LDL.LU R9, [R1+0x51c] ;  /* 0x00051c0001097983 */ /* 0x001ea80000300800 */
[----:B------:R-:W2:Y:S04]  /*747f0*/  LDL.LU R8, [R1+0x500] ;  /* 0x0005000001087983 */ /* 0x000ea80000300800 */
[----:B------:R0:W-:Y:S04]  /*74800*/  STL [R1+0x10c], R0 ;  /* 0x00010c0001007387 */ /* 0x0001e80000100800 */
[----:B-1----:R-:W2:Y:S04]  /*74810*/  LDL.LU R7, [R1+0x504] ;  /* 0x0005040001077983 */ /* 0x002ea80000300800 */
[----:B------:R1:W-:Y:S01]  /*74820*/  STL [R1+0x5000], R5 ;  /* 0x0050000501007387 */ /* 0x0003e20000100800 */
[----:B0-----:R-:W-:-:S03]  /*74830*/  VIADD R0, R0, UR14 ;  /* 0x0000000e00007c36 */ /* 0x001fc60008000000 */
[----:B------:R-:W2:Y:S01]  /*74840*/  LDL.LU R6, [R1+0x508] ;  /* 0x0005080001067983 */ /* 0x000ea20000300800 */
[----:B----4-:R-:W-:-:S05]  /*74850*/  F2FP.SATFINITE.E5M2.F32.PACK_AB_MERGE_C R3, R3, R4, RZ ;  /* 0x000000040303723e */ /* 0x010fca00048060ff */
[----:B------:R0:W-:Y:S04]  /*74860*/  STL [R1+0x4f54], R3 ;  /* 0x004f540301007387 */ /* 0x0001e80000100800 */
[----:B-1----:R-:W4:Y:S04]  /*74870*/  LDL.LU R5, [R1+0x50c] ;  /* 0x00050c0001057983 */ /* 0x002f280000300800 */
[----:B------:R-:W4:Y:S04]  /*74880*/  LDL.LU R4, [R1+0x4f0] ;  /* 0x0004f00001047983 */ /* 0x000f280000300800 */
[----:B------:R1:W-:Y:S04]  /*74890*/  STL [R1+0x108], R0 ;  /* 0x0001080001007387 */ /* 0x0003e80000100800 */
[----:B0-----:R-:W4:Y:S01]  /*748a0*/  LDL.LU R3, [R1+0x4f4] ;  /* 0x0004f40001037983 */ /* 0x001f220000300800 */
[----:B-1----:R-:W-:Y:S01]  /*748b0*/  VIADD R0, R0, UR13 ;  /* 0x0000000d00007c36 */ /* 0x002fe20008000000 */
[----:B---3--:R-:W-:-:S05]  /*748c0*/  F2FP.SATFINITE.E5M2.F32.PACK_AB_MERGE_C R17, R20, R24, RZ ;  /* 0x000000181411723e */ /* 0x008fca00048060ff */
[----:B------:R0:W-:Y:S01]  /*748d0*/  STL [R1+0x4f84], R17 ;  /* 0x004f841101007387 */ /* 0x0001e20000100800 */
[----:B------:R-:W-:-:S05]  /*748e0*/  F2FP.SATFINITE.E5M2.F32.PACK_AB_MERGE_C R13, R15, R16, RZ ;  /* 0x000000100f0d723e */ /* 0x000fca00048060ff */
[----:B------:R-:W-:Y:S01]  /*748f0*/  STL [R1+0x4ecc], R13 ;  /* 0x004ecc0d01007387 */ /* 0x000fe20000100800 */
[----:B------:R-:W-:-:S03]  /*74900*/  F2FP.SATFINITE.E5M2.F32.PACK_AB_MERGE_C R12, R12, R14, RZ ;  /* 0x0000000e0c0c723e */ /* 0x000fc600048060ff */
[----:B------:R-:W3:Y:S04]  /*74910*/  LDL.LU R18, [R1+0x4f8] ;  /* 0x0004f80001127983 */ /* 0x000ee80000300800 */
[----:B------:R1:W-:Y:S04]  /*74920*/  STL [R1+0x104], R0 ;  /* 0x0001040001007387 */ /* 0x0003e80000100800 */
[----:B------:R1:W-:Y:S04]  /*74930*/  STL [R1+0x4ee8], R12 ;  /* 0x004ee80c01007387 */ /* 0x0003e80000100800 */
[----:B0-----:R-:W3:Y:S04]  /*74940*/  LDL.LU R17, [R1+0x4fc] ;  /* 0x0004fc0001117983 */ /* 0x001ee80000300800 */
[----:B------:R-:W3:Y:S04]  /*74950*/  LDL.LU R23, [R1+0x4e0] ;  /* 0x0004e00001177983 */ /* 0x000ee80000300800 */
[----:B------:R-:W3:Y:S01]  /*74960*/  LDL.LU R22, [R1+0x4e4] ;  /* 0x0004e40001167983 */ /* 0x000ee20000300800 */
[----:B-1----:R-:W-:Y:S01]  /*74970*/  VIADD R0, R0, UR12 ;  /* 0x0000000c00007c36 */ /* 0x002fe20008000000 */
[----:B------:R-:W0:Y:S02]  /*74980*/  LDCU.128 UR12, c[0x0][0x390] ;  /* 0x00007200ff0c77ac */ /* 0x000e240008000c00 */
[----:B------:R-:W3:Y:S04]  /*74990*/  LDL.LU R24, [R1+0x4e8] ;  /* 0x0004e80001187983 */ /* 0x000ee80000300800 */
[----:B------:R-:W3:Y:S04]  /*749a0*/  LDL.LU R20, [R1+0x4ec] ;  /* 0x0004ec0001147983 */ /* 0x000ee80000300800 */
[----:B------:R-:W3:Y:S04]  /*749b0*/  LDL.LU R16, [R1+0x4d0] ;  /* 0x0004d00001107983 */ /* 0x000ee80000300800 */
[----:B------:R-:W3:Y:S04]  /*749c0*/  LDL.LU R15, [R1+0x4d4] ;  /* 0x0004d400010f7983 */ /* 0x000ee80000300800 */
[----:B------:R-:W3:Y:S01]  /*749d0*/  LDL.LU R14, [R1+0x4d8] ;  /* 0x0004d800010e7983 */ /* 0x000ee20000300800 */
[----:B------:R-:W-:-:S05]  /*749e0*/  F2FP.SATFINITE.E5M2.F32.PACK_AB_MERGE_C R2, R2, R11, RZ ;  /* 0x0000000b0202723e */ /* 0x000fca00048060ff */
[----:B------:R1:W-:Y:S04]  /*749f0*/  STL [R1+0x4e80], R2 ;  /* 0x004e800201007387 */ /* 0x0003e80000100800 */
[----:B------:R-:W3:Y:S04]  /*74a00*/  LDL.LU R12, [R1+0x4dc] ;  /* 0x0004dc00010c7983 */ /* 0x000ee80000300800 */
[----:B------:R-:W3:Y:S04]  /*74a10*/  LDL.LU R11, [R1+0x4c0] ;  /* 0x0004c000010b7983 */ /* 0x000ee80000300800 */
[----:B------:R-:W-:Y:S04]  /*74a20*/  STL [R1+0x100], R0 ;  /* 0x0001000001007387 */ /* 0x000fe80000100800 */
[----:B-1----:R-:W3:Y:S01]  /*74a30*/  LDL.LU R2, [R1+0x4c4] ;  /* 0x0004c40001027983 */ /* 0x002ee20000300800 */
[----:B------:R-:W-:Y:S01]  /*74a40*/  VIADD R25, R0, UR11 ;  /* 0x0000000b00197c36 */ /* 0x000fe20008000000 */
[----:B0-----:R-:W-:-:S02]  /*74a50*/  MOV.SPILL R13, UR14 ;  /* 0x0000000e000d7c02 */ /* 0x001fc40009000f00 */
[----:B--2---:R-:W-:Y:S02]  /*74a60*/  F2FP.SATFINITE.E5M2.F32.PACK_AB_MERGE_C R9, R9, R10, RZ ;  /* 0x0000000a0909723e */ /* 0x004fe400048060ff */
[----:B------:R-:W2:Y:S04]  /*74a70*/  LDL.LU R10, [R1+0x4c8] ;  /* 0x0004c800010a7983 */ /* 0x000ea80000300800 */
[----:B------:R0:W-:Y:S01]  /*74a80*/  STL [R1+0x4e88], R9 ;  /* 0x004e880901007387 */ /* 0x0001e20000100800 */
[----:B------:R-:W-:-:S03]  /*74a90*/  F2FP.SATFINITE.E5M2.F32.PACK_AB_MERGE_C R7, R7, R8, RZ ;  /* 0x000000080707723e */ /* 0x000fc600048060ff */
[----:B0-----:R-:W2:Y:S04]  /*74aa0*/  LDL.LU R9, [R1+0x4cc] ;  /* 0x0004cc0001097983 */ /* 0x001ea80000300800 */
[----:B------:R0:W-:Y:S04]  /*74ab0*/  STL [R1+0x4e6c], R7 ;  /* 0x004e6c0701007387 */ /* 0x0001e80000100800 */
[----:B------:R-:W2:Y:S04]  /*74ac0*/  LDL.LU R8, [R1+0x780] ;  /* 0x0007800001087983 */ /* 0x000ea80000300800 */
[----:B0-----:R-:W2:Y:S01]  /*74ad0*/  LDL.LU R7, [R1+0x784] ;  /* 0x0007840001077983 */ /* 0x001ea20000300800 */
[----:B----4-:R-:W-:-:S03]  /*74ae0*/  F2FP.SATFINITE.E5M2.F32.PACK_AB_MERGE_C R5, R5, R6, RZ ;  /* 0x000000060505723e */ /* 0x010fc600048060ff */
[----:B------:R-:W4:Y:S04]  /*74af0*/  LDL.LU R6, [R1+0x788] ;  /* 0x0007880001067983 */ /* 0x000f280000300800 */
[----:B------:R0:W-:Y:S01]  /*74b00*/  STL [R1+0x4e70], R5 ;  /* 0x004e700501007387 */ /* 0x0001e20000100800 */
[----:B------:R-:W-:-:S03]  /*74b10*/  F2FP.SATFINITE.E5M2.F32.PACK_AB_MERGE_C R0, R3, R4, RZ ;  /* 0x000000040300723e */ /* 0x000fc600048060ff */
[----:B0-----:R-:W4:Y:S04]  /*74b20*/  LDL.LU R5, [R1+0x78c] ;  /* 0x00078c0001057983 */ /* 0x001f280000300800 */
[----:B------:R-:W-:Y:S04]  /*74b30*/  STL [R1+0x4e58], R0 ;  /* 0x004e580001007387 */ /* 0x000fe80000100800 */
[----:B------:R-:W4:Y:S04]  /*74b40*/  LDL.LU R4, [R1+0x21b0] ;  /* 0x0021b00001047983 */ /* 0x000f280000300800 */
[----:B------:R-:W4:Y:S04]  /*74b50*/  LDL.LU R3, [R1+0x21b4] ;  /* 0x0021b40001037983 */ /* 0x000f280000300800 */
[----:B------:R-:W-:Y:S04]  /*74b60*/  STL [R1+0xfc], R25 ;  /* 0x0000fc1901007387 */ /* 0x000fe80000100800 */
[----:B------:R0:W-:Y:S04]  /*74b70*/  STL [R1+0x59c], R13 ;  /* 0x00059c0d01007387 */ /* 0x0001e80000100800 */
[----:B0-----:R-:W4:Y:S01]  /*74b80*/  LDL.LU R13, [R1+0x7c20] ;  /* 0x007c2000010d7983 */ /* 0x001f220000300800 */
[----:B------:R-:W-:Y:S01]  /*74b90*/  VIADD R0, R25, UR10 ;  /* 0x0000000a19007c36 */ /* 0x000fe20008000000 */
[----:B---3--:R-:W-:-:S02]  /*74ba0*/  F2FP.SATFINITE.E5M2.F32.PACK_AB_MERGE_C R17, R17, R18, RZ ;  /* 0x000000121111723e */ /* 0x008fc400048060ff */
[----:B------:R-:W3:Y:S04]  /*74bb0*/  LDL.LU R18, [R1+0x7c1c] ;  /* 0x007c1c0001127983 */ /* 0x000ee80000300800 */
[----:B------:R0:W-:Y:S01]  /*74bc0*/  STL [R1+0x4e60], R17 ;  /* 0x004e601101007387 */ /* 0x0001e20000100800 */
[----:B------:R-:W-:-:S03]  /*74bd0*/  F2FP.SATFINITE.E5M2.F32.PACK_AB_MERGE_C R22, R22, R23, RZ ;  /* 0x000000171616723e */ /* 0x000fc600048060ff */
[----:B0-----:R-:W3:Y:S04]  /*74be0*/  LDL.LU R17, [R1+0x7c18] ;  /* 0x007c180001117983 */ /* 0x001ee80000300800 */
[----:B------:R0:W-:Y:S04]  /*74bf0*/  STL [R1+0xf8], R0 ;  /* 0x0000f80001007387 */ /* 0x0001e80000100800 */
[----:B------:R-:W-:Y:S01]  /*74c00*/  STL [R1+0x4e3c], R22 ;  /* 0x004e3c1601007387 */ /* 0x000fe20000100800 */
[----:B0-----:R-:W-:-:S05]  /*74c10*/  VIADD R0, R0, UR9 ;  /* 0x0000000900007c36 */ /* 0x001fca0008000000 */
[----:B------:R0:W-:Y:S02]  /*74c20*/  STL [R1+0xf4], R0 ;  /* 0x0000f40001007387 */ /* 0x0001e40000100800 */
[----:B0-----:R-:W-:Y:S01]  /*74c30*/  VIADD R0, R0, UR8 ;  /* 0x0000000800007c36 */ /* 0x001fe20008000000 */
[----:B------:R-:W0:Y:S01]  /*74c40*/  LDCU.128 UR8, c[0x0][0x390] ;  /* 0x00007200ff0877ac */ /* 0x000e220008000c00 */
[----:B------:R-:W-:Y:S02]  /*74c50*/  F2FP.SATFINITE.E5M2.F32.PACK_AB_MERGE_C R20, R20, R24, RZ ;  /* 0x000000181414723e */ /* 0x000fe400048060ff */
[----:B------:R-:W-:Y:S02]  /*74c60*/  F2FP.SATFINITE.E5M2.F32.PACK_AB_MERGE_C R15, R15, R16, RZ ;  /* 0x000000100f0f723e */ /* 0x000fe400048060ff */
[----:B------:R-:W-:Y:S01]  /*74c70*/  F2FP.SATFINITE.E5M2.F32.PACK_AB_MERGE_C R12, R12, R14, RZ ;  /* 0x0000000e0c0c723e */ /* 0x000fe200048060ff */
[----:B------:R-:W-:Y:S01]  /*74c80*/  STL [R1+0x4e44], R20 ;  /* 0x004e441401007387 */ /* 0x000fe20000100800 */
[----:B------:R-:W1:Y:S03]  /*74c90*/  LDC R16, c[0x0][0x3b4] ;  /* 0x0000ed00ff107b82 */ /* 0x000e660000000800 */
[----:B------:R0:W-:Y:S01]  /*74ca0*/  STL [R1+0x4e24], R15 ;  /* 0x004e240f01007387 */ /* 0x0001e20000100800 */
[----:B------:R-:W-:Y:S01]  /*74cb0*/  F2FP.SATFINITE.E5M2.F32.PACK_AB_MERGE_C R11, R2, R11, RZ ;  /* 0x0000000b020b723e */ /* 0x000fe200048060ff */
[----:B------:R-:W-:-:S02]  /*74cc0*/  VIADD R2, R0, UR75 ;  /* 0x0000004b00027c36 */ /* 0x000fc40008000000 */
[----:B------:R0:W-:Y:S02]  /*74cd0*/  STL [R1+0xf0], R0 ;  /* 0x0000f00001007387 */ /* 0x0001e40000100800 */
[----:B0-----:R-:W-:-:S05]  /*74ce0*/  MOV.SPILL R15, UR10 ;  /* 0x0000000a000f7c02 */ /* 0x001fca0009000f00 */
[----:B------:R0:W-:Y:S01]  /*74cf0*/  STL [R1+0x598], R15 ;  /* 0x0005980f01007387 */ /* 0x0001e20000100800 */
[----:B------:R-:W-:Y:S01]  /*74d00*/  IMAD.U32 R0, RZ, RZ, UR76 ;  /* 0x0000004cff007e24 */ /* 0x000fe2000f8e00ff */
[----:B------:R-:W1:Y:S02]  /*74d10*/  LDCU.64 UR76, c[0x0][0x398] ;  /* 0x00007300ff4c77ac */ /* 0x000e640008000a00 */
[----:B------:R-:W-:Y:S04]  /*74d20*/  STL [R1+0x4e2c], R12 ;  /* 0x004e2c0c01007387 */ /* 0x000fe80000100800 */
[----:B------:R0:W-:Y:S02]  /*74d30*/  STL [R1+0x4e14], R11 ;  /* 0x004e140b01007387 */ /* 0x0001e40000100800 */
[----:B0-----:R-:W0:Y:S02]  /*74d40*/  LDC R15, c[0x0][0x3b4] ;  /* 0x0000ed00ff0f7b82 */ /* 0x001e240000000800 */
[----:B------:R1:W-:Y:S04]  /*74d50*/  STL [R1+0xec], R2 ;  /* 0x0000ec0201007387 */ /* 0x0003e80000100800 */
[----:B------:R-:W-:Y:S02]  /*74d60*/  STL [R1+0x594], R0 ;  /* 0x0005940001007387 */ /* 0x000fe40000100800 */
[----:B------:R-:W0:Y:S01]  /*74d70*/  LDC R11, c[0x0][0x3b4] ;  /* 0x0000ed00ff0b7b82 */ /* 0x000e220000000800 */
[----:B-1----:R-:W-:Y:S01]  /*74d80*/  VIADD R2, R2, UR5 ;  /* 0x0000000502027c36 */ /* 0x002fe20008000000 */
[----:B--2---:R-:W-:-:S02]  /*74d90*/  F2FP.SATFINITE.E5M2.F32.PACK_AB_MERGE_C R9, R9, R10, RZ ;  /* 0x0000000a0909723e */ /* 0x004fc400048060ff */
[----:B------:R-:W-:-:S03]  /*74da0*/  F2FP.SATFINITE.E5M2.F32.PACK_AB_MERGE_C R7, R7, R8, RZ ;  /* 0x000000080707723e */ /* 0x000fc600048060ff */
[----:B------:R-:W-:Y:S01]  /*74db0*/  STL [R1+0x4e10], R9 ;  /* 0x004e100901007387 */ /* 0x000fe20000100800 */
[----:B----4-:R-:W-:-:S03]  /*74dc0*/  F2FP.SATFINITE.E5M2.F32.PACK_AB_MERGE_C R5, R5, R6, RZ ;  /* 0x000000060505723e */ /* 0x010fc600048060ff */
[----:B------:R1:W-:Y:S01]  /*74dd0*/  STL [R1+0xe8], R2 ;  /* 0x0000e80201007387 */ /* 0x0003e20000100800 */
[----:B------:R-:W-:Y:S01]  /*74de0*/  UMOV UR4, UR77 ;  /* 0x0000004d00047c82 */ /* 0x000fe20008000000 */
[----:B------:R-:W2:Y:S01]  /*74df0*/  LDC R6, c[0x0][0x3b4] ;  /* 0x0000ed00ff067b82 */ /* 0x000ea20000000800 */
[----:B------:R-:W4:Y:S01]  /*74e00*/  LDCU UR5, c[0x0][0x3b8] ;  /* 0x00007700ff0577ac */ /* 0x000f220008000800 */
[----:B------:R-:W-:Y:S01]  /*74e10*/  STL [R1+0x4df8], R7 ;  /* 0x004df80701007387 */ /* 0x000fe20000100800 */
[----:B-1----:R-:W-:-:S05]  /*74e20*/  VIADD R2, R2, UR68 ;  /* 0x0000004402027c36 */ /* 0x002fca0008000000 */
[----:B------:R-:W1:Y:S01]  /*74e30*/  LDC R8, c[0x0][0x3b4] ;  /* 0x0000ed00ff087b82 */ /* 0x000e620000000800 */
[----:B------:R-:W0:Y:S01]  /*74e40*/  LDCU UR68, c[0x0][0x3b8] ;  /* 0x00007700ff4477ac */ /* 0x000e220008000800 */
[----:B------:R4:W-:Y:S06]  /*74e50*/  STL [R1+0xe4], R2 ;  /* 0x0000e40201007387 */ /* 0x0009ec0000100800 */
[----:B------:R-:W0:Y:S01]  /*74e60*/  LDC R12, c[0x0][0x3b4] ;  /* 0x0000ed00ff0c7b82 */ /* 0x000e220000000800 */
[----:B------:R-:W-:-:S05]  /*74e70*/  VIADD R0, R13, 0xab ;  /* 0x000000ab0d007836 */ /* 0x000fca0000000000 */
[----:B------:R-:W-:Y:S01]  /*74e80*/  ISETP.GE.AND P0, PT, R0, UR15, PT ;  /* 0x0000000f00007c0c */ /* 0x000fe2000bf06270 */
[----:B----4-:R-:W-:Y:S01]  /*74e90*/  VIADD R2, R2, UR47 ;  /* 0x0000002f02027c36 */ /* 0x010fe20008000000 */
[----:B------:R-:W-:Y:S01]  /*74ea0*/  F2FP.SATFINITE.E5M2.F32.PACK_AB_MERGE_C R0, R3, R4, RZ ;  /* 0x000000040300723e */ /* 0x000fe200048060ff */
[----:B------:R-:W4:Y:S01]  /*74eb0*/  LDCU UR15, c[0x0][0x3b8] ;  /* 0x00007700ff0f77ac */ /* 0x000f220008000800 */
[----:B------:R-:W2:Y:S01]  /*74ec0*/  LDL R3, [R1+0x21c4] ;  /* 0x0021c40001037983 */ /* 0x000ea20000100800 */
[----:B------:R-:W0:Y:S03]  /*74ed0*/  LDC R4, c[0x0][0x3b4] ;  /* 0x0000ed00ff047b82 */ /* 0x000e260000000800 */
[----:B------:R-:W-:Y:S01]  /*74ee0*/  STL [R1+0x4e00], R5 ;  /* 0x004e000501007387 */ /* 0x000fe20000100800 */
[----:B---3--:R-:W-:-:S03]  /*74ef0*/  LOP3.LUT R18, R18, 0xffffffbf, RZ, 0xc0, !PT ;  /* 0xffffffbf12127812 */ /* 0x008fc600078ec0ff */
[----:B------:R3:W-:Y:S01]  /*74f00*/  STL [R1+0x4de4], R0 ;  /* 0x004de40001007387 */ /* 0x0007e20000100800 */
[----:B------:R-:W-:Y:S01]  /*74f10*/  @P0 LOP3.LUT R18, R18, 0x40, RZ, 0xfc, !PT ;  /* 0x0000004012120812 */ /* 0x000fe200078efcff */
[----:B---3--:R-:W-:-:S05]  /*74f20*/  VIADD R0, R13, 0xaa ;  /* 0x000000aa0d007836 */ /* 0x008fca0000000000 */
[----:B------:R-:W-:Y:S01]  /*74f30*/  ISETP.GE.AND P0, PT, R0, UR11, PT ;  /* 0x0000000b00007c0c */ /* 0x000fe2000bf06270 */
[----:B------:R3:W-:Y:S01]  /*74f40*/  STL [R1+0xe0], R2 ;  /* 0x0000e00201007387 */ /* 0x0007e20000100800 */
[----:B------:R-:W-:Y:S01]  /*74f50*/  VIADD R5, R2, UR46 ;  /* 0x0000002e02057c36 */ /* 0x000fe20008000000 */
[----:B------:R-:W-:Y:S01]  /*74f60*/  LOP3.LUT R18, R18, 0xffffffdf, RZ, 0xc0, !PT ;  /* 0xffffffdf12127812 */ /* 0x000fe200078ec0ff */
[----:B------:R-:W-:Y:S01]  /*74f70*/  VIADD R0, R13, 0xd5 ;  /* 0x000000d50d007836 */ /* 0x000fe20000000000 */
[----:B------:R-:W-:Y:S01]  /*74f80*/  LOP3.LUT R17, R17, 0xfffdffff, RZ, 0xc0, !PT ;  /* 0xfffdffff11117812 */ /* 0x000fe200078ec0ff */
[----:B------:R-:W0:Y:S01]  /*74f90*/  LDCU.64 UR46, c[0x0][0x390] ;  /* 0x00007200ff2e77ac */ /* 0x000e220008000a00 */
[----:B------:R-:W0:Y:S01]  /*74fa0*/  LDCU UR11, c[0x0][0x3b8] ;  /* 0x00007700ff0b77ac */ /* 0x000e220008000800 */
[----:B---3--:R-:W-:-:S05]  /*74fb0*/  VIADD R2, R13, 0xd6 ;  /* 0x000000d60d027836 */ /* 0x008fca0000000000 */
[----:B------:R-:W-:Y:S02]  /*74fc0*/  @P0 LOP3.LUT R18, R18, 0x20, RZ, 0xfc, !PT ;  /* 0x0000002012120812 */ /* 0x000fe400078efcff */
[----:B------:R-:W-:Y:S01]  /*74fd0*/  ISETP.GE.AND P0, PT, R2, UR7, PT ;  /* 0x0000000702007c0c */ /* 0x000fe2000bf06270 */
[----:B------:R-:W-:Y:S01]  /*74fe0*/  VIADD R24, R5, UR43 ;  /* 0x0000002b05187c36 */ /* 0x000fe20008000000 */
[----:B------:R3:W-:Y:S04]  /*74ff0*/  STL [R1+0xdc], R5 ;  /* 0x0000dc0501007387 */ /* 0x0007e80000100800 */
[----:B------:R-:W-:Y:S01]  /*75000*/  STL [R1+0x7b98], R18 ;  /* 0x007b981201007387 */ /* 0x000fe20000100800 */
[----:B---3--:R-:W-:-:S06]  /*75010*/  VIADD R5, R24, UR42 ;  /* 0x0000002a18057c36 */ /* 0x008fcc0008000000 */
[----:B------:R-:W-:Y:S01]  /*75020*/  @P0 LOP3.LUT R17, R17, 0x20000, RZ, 0xfc, !PT ;  /* 0x0002000011110812 */ /* 0x000fe200078efcff */
[----:B------:R-:W-:Y:S01]  /*75030*/  STL [R1+0xd8], R24 ;  /* 0x0000d81801007387 */ /* 0x000fe20000100800 */
[----:B------:R-:W-:Y:S01]  /*75040*/  ISETP.GE.AND P0, PT, R0, UR4, PT ;  /* 0x0000000400007c0c */ /* 0x000fe2000bf06270 */
[----:B------:R-:W-:Y:S01]  /*75050*/  VIADD R2, R5, UR45 ;  /* 0x0000002d05027c36 */ /* 0x000fe20008000000 */
[----:B------:R-:W-:Y:S01]  /*75060*/  LOP3.LUT R17, R17, 0xfffeffff, RZ, 0xc0, !PT ;  /* 0xfffeffff11117812 */ /* 0x000fe200078ec0ff */
[----:B------:R-:W-:Y:S01]  /*75070*/  STL [R1+0xd4], R5 ;  /* 0x0000d40501007387 */ /* 0x000fe20000100800 */
[----:B------:R-:W3:Y:S01]  /*75080*/  LDCU.64 UR42, c[0x0][0x390] ;  /* 0x00007200ff2a77ac */ /* 0x000ee20008000a00 */
[----:B------:R-:W-:Y:S02]  /*75090*/  VIADD R23, R2, UR44 ;  /* 0x0000002c02177c36 */ /* 0x000fe40008000000 */
[----:B------:R2:W-:Y:S01]  /*750a0*/  STL [R1+0xd0], R2 ;  /* 0x0000d00201007387 */ /* 0x0005e20000100800 */
[----:B------:R-:W0:Y:S05]  /*750b0*/  LDCU.64 UR44, c[0x0][0x390] ;  /* 0x00007200ff2c77ac */ /* 0x000e2a0008000a00 */
[----:B------:R-:W-:-:S05]  /*750c0*/  @P0 LOP3.LUT R17, R17, 0x10000, RZ, 0xfc, !PT ;  /* 0x0001000011110812 */ /* 0x000fca00078efcff */
[----:B------:R-:W-:Y:S04]  /*750d0*/  STL [R1+0x59f8], R17 ;  /* 0x0059f81101007387 */ /* 0x000fe80000100800 */
[----:B------:R-:W-:Y:S01]  /*750e0*/  STL [R1+0xcc], R23 ;  /* 0x0000cc1701007387 */ /* 0x000fe20000100800 */
[----:B--2---:R-:W-:Y:S02]  /*750f0*/  IMAD R2, R3, UR41, RZ ;  /* 0x0000002903027c24 */ /* 0x004fe4000f8e02ff */
[----:B------:R-:W-:Y:S01]  /*75100*/  VIADD R3, R23, UR40 ;  /* 0x0000002817037c36 */ /* 0x000fe20008000000 */
[----:B------:R-:W2:Y:S02]  /*75110*/  LDCU.64 UR40, c[0x0][0x390] ;  /* 0x00007200ff2877ac */ /* 0x000ea40008000a00 */
[----:B0-----:R-:W-:Y:S01]  /*75120*/  IADD3 R0, P0, PT, R2, UR46, RZ ;  /* 0x0000002e02007c10 */ /* 0x001fe2000ff1e0ff */
[----:B------:R-:W-:-:S04]  /*75130*/  IMAD R4, R4, 0x40, R2 ;  /* 0x0000004004047824 */ /* 0x000fc800078e0202 */
[----:B------:R-:W-:Y:S01]  /*75140*/  STL [R1+0x7b9c], R0 ;  /* 0x007b9c0001007387 */ /* 0x000fe20000100800 */
[----:B------:R-:W-:Y:S01]  /*75150*/  LEA.HI.X.SX32 R2, R2, UR47, 0x1, P0 ;  /* 0x0000002f02027c11 */ /* 0x000fe200080f0eff */
[----:B------:R-:W-:Y:S01]  /*75160*/  IMAD R15, R15, 0x40, R4 ;  /* 0x000000400f0f7824 */ /* 0x000fe200078e0204 */
[----:B------:R-:W0:Y:S01]  /*75170*/  LDCU.64 UR46, c[0x0][0x390] ;  /* 0x00007200ff2e77ac */ /* 0x000e220008000a00 */
[----:B------:R1:W-:Y:S04]  /*75180*/  STL [R1+0xc8], R3 ;  /* 0x0000c80301007387 */ /* 0x0003e80000100800 */
[----:B------:R-:W-:Y:S01]  /*75190*/  STL [R1+0x7ba0], R2 ;  /* 0x007ba00201007387 */ /* 0x000fe20000100800 */
[----:B-1----:R-:W-:-:S04]  /*751a0*/  VIADD R3, R3, UR71 ;  /* 0x0000004703037c36 */ /* 0x002fc80008000000 */
[----:B------:R-:W-:Y:S01]  /*751b0*/  VIADD R20, R3, UR69 ;  /* 0x0000004503147c36 */ /* 0x000fe20008000000 */
[----:B------:R3:W-:Y:S01]  /*751c0*/  STL [R1+0xc4], R3 ;  /* 0x0000c40301007387 */ /* 0x0007e20000100800 */
[----:B------:R-:W-:Y:S01]  /*751d0*/  IMAD R6, R6, 0x40, R15 ;  /* 0x0000004006067824 */ /* 0x000fe200078e020f */
[----:B------:R-:W1:Y:S01]  /*751e0*/  LDCU UR69, c[0x0][0x3b8] ;  /* 0x00007700ff4577ac */ /* 0x000e620008000800 */
[----:B------:R-:W-:Y:S01]  /*751f0*/  VIADD R0, R20, UR70 ;  /* 0x0000004614007c36 */ /* 0x000fe20008000000 */
[----:B------:R0:W-:Y:S01]  /*75200*/  STL [R1+0xc0], R20 ;  /* 0x0000c01401007387 */ /* 0x0001e20000100800 */
[----:B---3--:R-:W-:Y:S01]  /*75210*/  IADD3 R3, P0, PT, R4, UR42, RZ ;  /* 0x0000002a04037c10 */ /* 0x008fe2000ff1e0ff */
[----:B------:R-:W-:Y:S01]  /*75220*/  IMAD R16, R16, 0x40, R6 ;  /* 0x0000004010107824 */ /* 0x000fe200078e0206 */
[----:B------:R-:W-:Y:S01]  /*75230*/  UMOV UR6, UR76 ;  /* 0x0000004c00067c82 */ /* 0x000fe20008000000 */
[----:B------:R-:W-:Y:S01]  /*75240*/  VIADD R2, R13, 0xd4 ;  /* 0x000000d40d027836 */ /* 0x000fe20000000000 */
[----:B------:R-:W-:Y:S01]  /*75250*/  LEA.HI.X.SX32 R4, R4, UR43, 0x1, P0 ;  /* 0x0000002b04047c11 */ /* 0x000fe200080f0eff */
[----:B------:R-:W-:Y:S01]  /*75260*/  STL [R1+0x7ba8], R3 ;  /* 0x007ba80301007387 */ /* 0x000fe20000100800 */
[----:B------:R-:W3:Y:S03]  /*75270*/  LDCU.64 UR42, c[0x0][0x390] ;  /* 0x00007200ff2a77ac */ /* 0x000ee60008000a00 */
[----:B------:R1:W-:Y:S01]  /*75280*/  STL [R1+0xbc], R0 ;  /* 0x0000bc0001007387 */ /* 0x0003e20000100800 */
[----:B------:R-:W-:Y:S01]  /*75290*/  IADD3 R5, P0, PT, R6, UR44, RZ ;  /* 0x0000002c06057c10 */ /* 0x000fe2000ff1e0ff */
[----:B------:R-:W-:Y:S01]  /*752a0*/  IMAD R8, R8, 0x40, R16 ;  /* 0x0000004008087824 */ /* 0x000fe200078e0210 */
[----:B0-----:R-:W-:Y:S01]  /*752b0*/  SHF.R.S32.HI R20, RZ, 0x1f, R20 ;  /* 0x0000001fff147819 */ /* 0x001fe20000011414 */
[----:B------:R-:W-:Y:S01]  /*752c0*/  STL [R1+0x7bb0], R4 ;  /* 0x007bb00401007387 */ /* 0x000fe20000100800 */
[----:B------:R-:W0:Y:S01]  /*752d0*/  LDCU.64 UR76, c[0x0][0x398] ;  /* 0x00007300ff4c77ac */ /* 0x000e220008000a00 */
[----:B------:R-:W0:Y:S01]  /*752e0*/  LDCU.64 UR70, c[0x0][0x398] ;  /* 0x00007300ff4677ac */ /* 0x000e220008000a00 */
[----:B-1----:R-:W-:Y:S01]  /*752f0*/  VIADD R0, R0, UR67 ;  /* 0x0000004300007c36 */ /* 0x002fe20008000000 */
[----:B------:R-:W1:Y:S04]  /*75300*/  LDCU UR44, c[0x0][0x3b8] ;  /* 0x00007700ff2c77ac */ /* 0x000e680008000800 */
[----:B------:R0:W-:Y:S01]  /*75310*/  STL [R1+0xb8], R0 ;  /* 0x0000b80001007387 */ /* 0x0001e20000100800 */
[----:B------:R-:W-:Y:S01]  /*75320*/  LEA.HI.X.SX32 R6, R6, UR45, 0x1, P0 ;  /* 0x0000002d06067c11 */ /* 0x000fe200080f0eff */
[----:B------:R-:W-:Y:S01]  /*75330*/  IMAD R11, R11, 0x40, R8 ;  /* 0x000000400b0b7824 */ /* 0x000fe200078e0208 */
[----:B--2---:R-:W-:Y:S01]  /*75340*/  IADD3 R7, P0, PT, R8, UR40, RZ ;  /* 0x0000002808077c10 */ /* 0x004fe2000ff1e0ff */
[----:B------:R-:W-:Y:S01]  /*75350*/  STL [R1+0x7bb4], R5 ;  /* 0x007bb40501007387 */ /* 0x000fe20000100800 */
[----:B------:R-:W2:Y:S01]  /*75360*/  LDCU UR45, c[0x0][0x3b8] ;  /* 0x00007700ff2d77ac */ /* 0x000ea20008000800 */
[----:B0-----:R-:W-:Y:S01]  /*75370*/  VIADD R0, R0, UR62 ;  /* 0x0000003e00007c36 */ /* 0x001fe20008000000 */
[----:B------:R-:W-:Y:S01]  /*75380*/  IADD3 R9, P1, PT, R11, UR46, RZ ;  /* 0x0000002e0b097c10 */ /* 0x000fe2000ff3e0ff */
[----:B------:R-:W-:Y:S01]  /*75390*/  IMAD R12, R12, 0x40, R11 ;  /* 0x000000400c0c7824 */ /* 0x000fe200078e020b */
[----:B------:R-:W0:Y:S02]  /*753a0*/  LDCU UR40, c[0x0][0x3b8] ;  /* 0x00007700ff2877ac */ /* 0x000e240008000800 */
[----:B------:R1:W-:Y:S04]  /*753b0*/  STL [R1+0xb4], R0 ;  /* 0x0000b40001007387 */ /* 0x0003e80000100800 */
[----:B------:R-:W-:Y:S01]  /*753c0*/  STL [R1+0x7bb8], R6 ;  /* 0x007bb80601007387 */ /* 0x000fe20000100800 */
[----:B-1----:R-:W-:-:S03]  /*753d0*/  VIADD R0, R0, UR66 ;  /* 0x0000004200007c36 */ /* 0x002fc60008000000 */
[----:B------:R-:W-:Y:S01]  /*753e0*/  STL [R1+0x7bbc], R7 ;  /* 0x007bbc0701007387 */ /* 0x000fe20000100800 */
[----:B------:R-:W-:Y:S01]  /*753f0*/  LEA.HI.X.SX32 R8, R8, UR41, 0x1, P0 ;  /* 0x0000002908087c11 */ /* 0x000fe200080f0eff */
[----:B------:R-:W1:Y:S02]  /*75400*/  LDCU UR41, c[0x0][0x3b8] ;  /* 0x00007700ff2977ac */ /* 0x000e640008000800 */
[----:B------:R0:W-:Y:S01]  /*75410*/  STL [R1+0xb0], R0 ;  /* 0x0000b00001007387 */ /* 0x0001e20000100800 */
[----:B---3--:R-:W-:Y:S01]  /*75420*/  IADD3 R10, P0, PT, R12, UR42, RZ ;  /* 0x0000002a0c0a7c10 */ /* 0x008fe2000ff1e0ff */
[----:B------:R-:W3:Y:S01]  /*75430*/  LDCU UR42, c[0x0][0x3b8] ;  /* 0x00007700ff2a77ac */ /* 0x000ee20008000800 */
[----:B------:R-:W-:Y:S01]  /*75440*/  LEA.HI.X.SX32 R11, R11, UR47, 0x1, P1 ;  /* 0x0000002f0b0b7c11 */ /* 0x000fe200088f0eff */
[----:B------:R-:W-:Y:S01]  /*75450*/  UMOV UR7, UR77 ;  /* 0x0000004d00077c82 */ /* 0x000fe20008000000 */
[----:B------:R-:W1:Y:S01]  /*75460*/  LDCU.64 UR66, c[0x0][0x398] ;  /* 0x00007300ff4277ac */ /* 0x000e620008000a00 */
[----:B0-----:R-:W-:-:S04]  /*75470*/  VIADD R0, R0, UR65 ;  /* 0x0000004100007c36 */ /* 0x001fc80008000000 */
[----:B------:R-:W-:Y:S01]  /*75480*/  VIADD R3, R0, UR64 ;  /* 0x0000004000037c36 */ /* 0x000fe20008000000 */
[----:B------:R0:W-:Y:S01]  /*75490*/  STL [R1+0xac], R0 ;  /* 0x0000ac0001007387 */ /* 0x0001e20000100800 */
[----:B------:R-:W-:Y:S01]  /*754a0*/  LEA.HI.X.SX32 R12, R12, UR43, 0x1, P0 ;  /* 0x0000002b0c0c7c11 */ /* 0x000fe200080f0eff */
[----:B------:R-:W1:Y:S02]  /*754b0*/  LDCU UR43, c[0x0][0x3b8] ;  /* 0x00007700ff2b77ac */ /* 0x000e640008000800 */
[----:B------:R-:W-:Y:S01]  /*754c0*/  STL.64 [R1+0x7b90], R8 ;  /* 0x007b900801007387 */ /* 0x000fe20000100a00 */
[----:B------:R-:W-:Y:S01]  /*754d0*/  IADD3 R13, P1, PT, R15, UR8, RZ ;  /* 0x000000080f0d7c10 */ /* 0x000fe2000ff3e0ff */
[----:B------:R-:W1:Y:S02]  /*754e0*/  LDCU.64 UR64, c[0x0][0x398] ;  /* 0x00007300ff4077ac */ /* 0x000e640008000a00 */
[----:B------:R-:W-:Y:S01]  /*754f0*/  STL [R1+0xa8], R3 ;  /* 0x0000a80301007387 */ /* 0x000fe20000100800 */
[----:B0-----:R-:W-:Y:S01]  /*75500*/  VIADD R0, R3, UR63 ;  /* 0x0000003f03007c36 */ /* 0x001fe20008000000 */
[----:B------:R-:W-:-:S02]  /*75510*/  IADD3 R14, P0, PT, R16, UR12, RZ ;  /* 0x0000000c100e7c10 */ /* 0x000fc4000ff1e0ff */
[----:B------:R-:W-:Y:S01]  /*75520*/  STL [R1+0x7bc0], R10 ;  /* 0x007bc00a01007387 */ /* 0x000fe20000100800 */
[----:B------:R-:W-:Y:S01]  /*75530*/  LEA.HI.X.SX32 R15, R15, UR9, 0x1, P1 ;  /* 0x000000090f0f7c11 */ /* 0x000fe200088f0eff */
[----:B------:R-:W0:Y:S02]  /*75540*/  LDCU.64 UR62, c[0x0][0x398] ;  /* 0x00007300ff3e77ac */ /* 0x000e240008000a00 */
[----:B------:R-:W-:Y:S04]  /*75550*/  STL [R1+0x7c08], R3 ;  /* 0x007c080301007387 */ /* 0x000fe80000100800 */
[----:B------:R1:W-:Y:S04]  /*75560*/  STL [R1+0xa4], R0 ;  /* 0x0000a40001007387 */ /* 0x0003e80000100800 */
[----:B------:R-:W-:Y:S04]  /*75570*/  STL [R1+0x7bc4], R11 ;  /* 0x007bc40b01007387 */ /* 0x000fe80000100800 */
[----:B------:R-:W-:Y:S01]  /*75580*/  STL [R1+0x7bc8], R12 ;  /* 0x007bc80c01007387 */ /* 0x000fe20000100800 */
[----:B-1----:R-:W-:-:S03]  /*75590*/  VIADD R0, R0, UR61 ;  /* 0x0000003d00007c36 */ /* 0x002fc60008000000 */
[----:B------:R-:W2:Y:S04]  /*755a0*/  LDL R9, [R1+0x2208] ;  /* 0x0022080001097983 */ /* 0x000ea80000100800 */
[----:B------:R-:W3:Y:S04]  /*755b0*/  LDL R5, [R1+0x2204] ;  /* 0x0022040001057983 */ /* 0x000ee80000100800 */
[----:B------:R-:W-:Y:S04]  /*755c0*/  STL [R1+0xa0], R0 ;  /* 0x0000a00001007387 */ /* 0x000fe80000100800 */
[----:B------:R-:W-:Y:S04]  /*755d0*/  STL [R1+0x7bcc], R13 ;  /* 0x007bcc0d01007387 */ /* 0x000fe80000100800 */
[----:B------:R1:W-:Y:S04]  /*755e0*/  STL [R1+0x590], R2 ;  /* 0x0005900201007387 */ /* 0x0003e80000100800 */
[----:B------:R-:W4:Y:S04]  /*755f0*/  LDL R18, [R1+0x2200] ;  /* 0x0022000001127983 */ /* 0x000f280000100800 */
[----:B------:R-:W4:Y:S04]  /*75600*/  LDL R8, [R1+0x21f8] ;  /* 0x0021f80001087983 */ /* 0x000f280000100800 */
[----:B------:R-:W4:Y:S04]  /*75610*/  LDL R4, [R1+0x21f4] ;  /* 0x0021f40001047983 */ /* 0x000f280000100800 */
[----:B-1----:R-:W4:Y:S04]  /*75620*/  LDL R2, [R1+0x21f0] ;  /* 0x0021f00001027983 */ /* 0x002f280000100800 */
[----:B------:R-:W4:Y:S04]  /*75630*/  LDL R17, [R1+0x21ec] ;  /* 0x0021ec0001117983 */ /* 0x000f280000100800 */
[----:B------:R-:W4:Y:S04]  /*75640*/  LDL R13, [R1+0x21e8] ;  /* 0x0021e800010d7983 */ /* 0x000f280000100800 */
[----:B------:R-:W4:Y:S04]  /*75650*/  LDL R12, [R1+0x21e4] ;  /* 0x0021e400010c7983 */ /* 0x000f280000100800 */
[----:B------:R-:W4:Y:S04]  /*75660*/  LDL R11, [R1+0x224] ;  /* 0x00022400010b7983 */ /* 0x000f280000100800 */
[----:B------:R-:W4:Y:S04]  /*75670*/  LDL R7, [R1+0x220] ;  /* 0x0002200001077983 */ /* 0x000f280000100800 */
[----:B------:R-:W4:Y:S04]  /*75680*/  LDL R10, [R1+0x21c] ;  /* 0x00021c00010a7983 */ /* 0x000f280000100800 */
[----:B------:R-:W4:Y:S04]  /*75690*/  LDL R6, [R1+0x218] ;  /* 0x0002180001067983 */ /* 0x000f280000100800 */
[----:B------:R1:W-:Y:S04]  /*756a0*/  STL [R1+0x7bd0], R14 ;  /* 0x007bd00e01007387 */ /* 0x0003e80000100800 */
[----:B-1----:R-:W4:Y:S01]  /*756b0*/  LDL R14, [R1+0x21fc] ;  /* 0x0021fc00010e7983 */ /* 0x002f220000100800 */
[----:B------:R-:W-:Y:S01]  /*756c0*/  VIADD R22, R0, UR60 ;  /* 0x0000003c00167c36 */ /* 0x000fe20008000000 */
[----:B------:R-:W-:Y:S01]  /*756d0*/  LEA.HI.X.SX32 R16, R16, UR13, 0x1, P0 ;  /* 0x0000000d10107c11 */ /* 0x000fe200080f0eff */
[----:B------:R-:W1:Y:S02]  /*756e0*/  LDCU.64 UR12, c[0x0][0x398] ;  /* 0x00007300ff0c77ac */ /* 0x000e640008000a00 */
[----:B------:R-:W-:Y:S01]  /*756f0*/  VIADD R0, R22, UR74 ;  /* 0x0000004a16007c36 */ /* 0x000fe20008000000 */
[----:B------:R-:W-:Y:S01]  /*75700*/  STL [R1+0x9c], R22 ;  /* 0x00009c1601007387 */ /* 0x000fe20000100800 */
[----:B------:R-:W0:Y:S03]  /*75710*/  LDCU.64 UR60, c[0x0][0x398] ;  /* 0x00007300ff3c77ac */ /* 0x000e260008000a00 */
[----:B------:R-:W-:Y:S01]  /*75720*/  STL [R1+0x7bd4], R15 ;  /* 0x007bd40f01007387 */ /* 0x000fe20000100800 */
[----:B------:R-:W-:Y:S01]  /*75730*/  VIADD R3, R0, UR73 ;  /* 0x0000004900037c36 */ /* 0x000fe20008000000 */
[----:B------:R-:W0:Y:S02]  /*75740*/  LDCU.64 UR74, c[0x0][0x398] ;  /* 0x00007300ff4a77ac */ /* 0x000e240008000a00 */
[----:B------:R-:W-:Y:S04]  /*75750*/  STL [R1+0x7c00], R22 ;  /* 0x007c001601007387 */ /* 0x000fe80000100800 */
[----:B------:R-:W-:Y:S04]  /*75760*/  STL [R1+0x7bdc], R16 ;  /* 0x007bdc1001007387 */ /* 0x000fe80000100800 */
[----:B------:R-:W-:Y:S01]  /*75770*/  STL [R1+0x98], R0 ;  /* 0x0000980001007387 */ /* 0x000fe20000100800 */
[----:B--2---:R-:W-:-:S02]  /*75780*/  SHF.R.S32.HI R9, RZ, 0x1f, R9 ;  /* 0x0000001fff097819 */ /* 0x004fc40000011409 */
[----:B---3--:R-:W-:-:S03]  /*75790*/  SHF.R.S32.HI R5, RZ, 0x1f, R5 ;  /* 0x0000001fff057819 */ /* 0x008fc60000011405 */
[----:B------:R2:W-:Y:S04]  /*757a0*/  STL [R1+0x588], R9 ;  /* 0x0005880901007387 */ /* 0x0005e80000100800 */
[----:B--2---:R-:W2:Y:S04]  /*757b0*/  LDL R9, [R1+0x214] ;  /* 0x0002140001097983 */ /* 0x004ea80000100800 */
[----:B------:R3:W-:Y:S01]  /*757c0*/  STL [R1+0x228], R5 ;  /* 0x0002280501007387 */ /* 0x0007e20000100800 */
[----:B----4-:R-:W-:-:S03]  /*757d0*/  SHF.R.S32.HI R18, RZ, 0x1f, R18 ;  /* 0x0000001fff127819 */ /* 0x010fc60000011412 */
[----:B------:R-:W4:Y:S04]  /*757e0*/  LDL R0, [R1+0x20c] ;  /* 0x00020c0001007983 */ /* 0x000f280000100800 */
[----:B---3--:R-:W3:Y:S04]  /*757f0*/  LDL R5, [R1+0x210] ;  /* 0x0002100001057983 */ /* 0x008ee80000100800 */
[----:B------:R0:W-:Y:S04]  /*75800*/  STL [R1+0x94], R3 ;  /* 0x0000940301007387 */ /* 0x0001e80000100800 */
[----:B------:R-:W-:Y:S01]  /*75810*/  STL [R1+0x7be0], R18 ;  /* 0x007be01201007387 */ /* 0x000fe20000100800 */
[----:B------:R-:W-:-:S02]  /*75820*/  SHF.R.S32.HI R2, RZ, 0x1f, R2 ;  /* 0x0000001fff027819 */ /* 0x000fc40000011402 */
[----:B------:R-:W-:Y:S02]  /*75830*/  SHF.R.S32.HI R15, RZ, 0x1f, R14 ;  /* 0x0000001fff0f7819 */ /* 0x000fe4000001140e */
[----:B------:R-:W-:Y:S01]  /*75840*/  SHF.R.S32.HI R14, RZ, 0x1f, R8 ;  /* 0x0000001fff0e7819 */ /* 0x000fe20000011408 */
[----:B------:R-:W-:Y:S01]  /*75850*/  VIADD R8, R3, UR72 ;  /* 0x0000004803087c36 */ /* 0x000fe20008000000 */
[----:B0-----:R-:W-:Y:S01]  /*75860*/  SHF.R.S32.HI R3, RZ, 0x1f, R4 ;  /* 0x0000001fff037819 */ /* 0x001fe20000011404 */
[----:B------:R-:W-:Y:S01]  /*75870*/  STL [R1+0x230], R15 ;  /* 0x0002300f01007387 */ /* 0x000fe20000100800 */
[----:B------:R-:W-:Y:S01]  /*75880*/  SHF.R.S32.HI R17, RZ, 0x1f, R17 ;  /* 0x0000001fff117819 */ /* 0x000fe20000011411 */
[----:B------:R-:W0:Y:S02]  /*75890*/  LDCU.64 UR72, c[0x0][0x398] ;  /* 0x00007300ff4877ac */ /* 0x000e240008000a00 */
[----:B------:R-:W-:Y:S04]  /*758a0*/  STL [R1+0x234], R14 ;  /* 0x0002340e01007387 */ /* 0x000fe80000100800 */
[----:B------:R1:W-:Y:S04]  /*758b0*/  STL [R1+0x238], R3 ;  /* 0x0002380301007387 */ /* 0x0003e80000100800 */
[----:B-1----:R-:W3:Y:S04]  /*758c0*/  LDL R3, [R1+0x208] ;  /* 0x0002080001037983 */ /* 0x002ee80000100800 */
[----:B------:R1:W-:Y:S04]  /*758d0*/  STL [R1+0x23c], R2 ;  /* 0x00023c0201007387 */ /* 0x0003e80000100800 */
[----:B------:R-:W3:Y:S01]  /*758e0*/  LDL R4, [R1+0x204] ;  /* 0x0002040001047983 */ /* 0x000ee20000100800 */
[----:B------:R-:W-:-:S03]  /*758f0*/  SHF.R.S32.HI R13, RZ, 0x1f, R13 ;  /* 0x0000001fff0d7819 */ /* 0x000fc6000001140d */
[----:B------:R-:W-:Y:S01]  /*75900*/  STL [R1+0x90], R8 ;  /* 0x0000900801007387 */ /* 0x000fe20000100800 */
[----:B-1----:R-:W-:-:S03]  /*75910*/  VIADD R2, R8, UR59 ;  /* 0x0000003b08027c36 */ /* 0x002fc60008000000 */
[----:B------:R-:W-:Y:S04]  /*75920*/  STL [R1+0x5b30], R17 ;  /* 0x005b301101007387 */ /* 0x000fe80000100800 */
[----:B------:R1:W-:Y:S01]  /*75930*/  STL [R1+0x7bf8], R8 ;  /* 0x007bf80801007387 */ /* 0x0003e20000100800 */
[----:B------:R-:W-:-:S03]  /*75940*/  SHF.R.S32.HI R11, RZ, 0x1f, R11 ;  /* 0x0000001fff0b7819 */ /* 0x000fc6000001140b */
[----:B------:R0:W-:Y:S01]  /*75950*/  STL [R1+0x8c], R2 ;  /* 0x00008c0201007387 */ /* 0x0001e20000100800 */
[----:B-1----:R-:W-:-:S03]  /*75960*/  SHF.R.S32.HI R8, RZ, 0x1f, R12 ;  /* 0x0000001fff087819 */ /* 0x002fc6000001140c */
[----:B------:R-:W-:Y:S04]  /*75970*/  STL [R1+0x244], R13 ;  /* 0x0002440d01007387 */ /* 0x000fe80000100800 */
[----:B------:R1:W-:Y:S01]  /*75980*/  STL [R1+0x248], R8 ;  /* 0x0002480801007387 */ /* 0x0003e20000100800 */
[----:B0-----:R-:W-:Y:S01]  /*75990*/  VIADD R2, R2, UR58 ;  /* 0x0000003a02027c36 */ /* 0x001fe20008000000 */
[----:B------:R-:W-:Y:S01]  /*759a0*/  SHF.R.S32.HI R10, RZ, 0x1f, R10 ;  /* 0x0000001fff0a7819 */ /* 0x000fe2000001140a */
[----:B------:R-:W0:Y:S01]  /*759b0*/  LDCU.64 UR58, c[0x0][0x398] ;  /* 0x00007300ff3a77ac */ /* 0x000e220008000a00 */
[----:B------:R-:W-:Y:S04]  /*759c0*/  STL [R1+0x24c], R11 ;  /* 0x00024c0b01007387 */ /* 0x000fe80000100800 */
[----:B------:R-:W3:Y:S01]  /*759d0*/  LDL R16, [R1+0x1fc] ;  /* 0x0001fc0001107983 */ /* 0x000ee20000100800 */
[----:B-1----:R-:W-:-:S03]  /*759e0*/  SHF.R.S32.HI R8, RZ, 0x1f, R7 ;  /* 0x0000001fff087819 */ /* 0x002fc60000011407 */
[----:B------:R-:W3:Y:S04]  /*759f0*/  LDL R7, [R1+0x1f8] ;  /* 0x0001f80001077983 */ /* 0x000ee80000100800 */
[----:B------:R1:W-:Y:S04]  /*75a00*/  STL [R1+0x250], R8 ;  /* 0x0002500801007387 */ /* 0x0003e80000100800 */
[----:B------:R0:W-:Y:S01]  /*75a10*/  STL [R1+0x88], R2 ;  /* 0x0000880201007387 */ /* 0x0001e20000100800 */
[----:B-1----:R-:W-:-:S03]  /*75a20*/  SHF.R.S32.HI R8, RZ, 0x1f, R6 ;  /* 0x0000001fff087819 */ /* 0x002fc60000011406 */
[----:B------:R-:W3:Y:S04]  /*75a30*/  LDL R6, [R1+0x1f4] ;  /* 0x0001f40001067983 */ /* 0x000ee80000100800 */
[----:B------:R1:W-:Y:S04]  /*75a40*/  STL [R1+0x254], R10 ;  /* 0x0002540a01007387 */ /* 0x0003e80000100800 */
[----:B------:R2:W-:Y:S01]  /*75a50*/  STL [R1+0x258], R8 ;  /* 0x0002580801007387 */ /* 0x0005e20000100800 */
[----:B0-----:R-:W-:-:S03]  /*75a60*/  VIADD R2, R2, UR57 ;  /* 0x0000003902027c36 */ /* 0x001fc60008000000 */
[----:B------:R-:W3:Y:S04]  /*75a70*/  LDL R22, [R1+0x1f0] ;  /* 0x0001f00001167983 */ /* 0x000ee80000100800 */
[----:B------:R-:W3:Y:S04]  /*75a80*/  LDL R15, [R1+0x1ec] ;  /* 0x0001ec00010f7983 */ /* 0x000ee80000100800 */
[----:B-1----:R-:W3:Y:S01]  /*75a90*/  LDL R10, [R1+0x1e8] ;  /* 0x0001e800010a7983 */ /* 0x002ee20000100800 */
[----:B--2---:R-:W-:-:S05]  /*75aa0*/  SHF.R.S32.HI R8, RZ, 0x1f, R9 ;  /* 0x0000001fff087819 */ /* 0x004fca0000011409 */
[----:B------:R-:W-:Y:S01]  /*75ab0*/  STL [R1+0x25c], R8 ;  /* 0x00025c0801007387 */ /* 0x000fe20000100800 */
[----:B----4-:R-:W-:-:S03]  /*75ac0*/  SHF.R.S32.HI R0, RZ, 0x1f, R0 ;  /* 0x0000001fff007819 */ /* 0x010fc60000011400 */
[----:B------:R-:W2:Y:S01]  /*75ad0*/  LDL R14, [R1+0x1e4] ;  /* 0x0001e400010e7983 */ /* 0x000ea20000100800 */
[----:B---3--:R-:W-:-:S05]  /*75ae0*/  SHF.R.S32.HI R5, RZ, 0x1f, R5 ;  /* 0x0000001fff057819 */ /* 0x008fca0000011405 */
[----:B------:R-:W-:Y:S04]  /*75af0*/  STL [R1+0x260], R5 ;  /* 0x0002600501007387 */ /* 0x000fe80000100800 */
[----:B------:R-:W3:Y:S04]  /*75b00*/  LDL R13, [R1+0x1e0] ;  /* 0x0001e000010d7983 */ /* 0x000ee80000100800 */
[----:B------:R0:W-:Y:S04]  /*75b10*/  STL [R1+0x264], R0 ;  /* 0x0002640001007387 */ /* 0x0001e80000100800 */
[----:B------:R-:W4:Y:S04]  /*75b20*/  LDL R12, [R1+0x1dc] ;  /* 0x0001dc00010c7983 */ /* 0x000f280000100800 */
[----:B------:R-:W2:Y:S01]  /*75b30*/  LDL R9, [R1+0x1d8] ;  /* 0x0001d80001097983 */ /* 0x000ea20000100800 */
[----:B0-----:R-:W-:Y:S01]  /*75b40*/  VIADD R0, R2, UR56 ;  /* 0x0000003802007c36 */ /* 0x001fe20008000000 */
[----:B------:R-:W0:Y:S02]  /*75b50*/  LDCU.64 UR56, c[0x0][0x398] ;  /* 0x00007300ff3877ac */ /* 0x000e240008000a00 */
[----:B------:R-:W2:Y:S04]  /*75b60*/  LDL R5, [R1+0x1d4] ;  /* 0x0001d40001057983 */ /* 0x000ea80000100800 */
[----:B------:R-:W-:Y:S04]  /*75b70*/  STL [R1+0x84], R2 ;  /* 0x0000840201007387 */ /* 0x000fe80000100800 */
[----:B------:R-:W-:Y:S01]  /*75b80*/  STL [R1+0x7bf0], R2 ;  /* 0x007bf00201007387 */ /* 0x000fe20000100800 */
[----:B------:R-:W-:-:S05]  /*75b90*/  SHF.R.S32.HI R17, RZ, 0x1f, R3 ;  /* 0x0000001fff117819 */ /* 0x000fca0000011403 */
[----:B------:R1:W-:Y:S04]  /*75ba0*/  STL [R1+0x5b50], R17 ;  /* 0x005b501101007387 */ /* 0x0003e80000100800 */
[----:B------:R-:W-:Y:S01]  /*75bb0*/  STL [R1+0x80], R0 ;  /* 0x0000800001007387 */ /* 0x000fe20000100800 */
[----:B-1----:R-:W-:-:S03]  /*75bc0*/  SHF.R.S32.HI R17, RZ, 0x1f, R4 ;  /* 0x0000001fff117819 */ /* 0x002fc60000011404 */
[----:B------:R-:W2:Y:S04]  /*75bd0*/  LDL R4, [R1+0x1cc] ;  /* 0x0001cc0001047983 */ /* 0x000ea80000100800 */
[----:B------:R1:W-:Y:S04]  /*75be0*/  STL [R1+0x5bb0], R17 ;  /* 0x005bb01101007387 */ /* 0x0003e80000100800 */
[----:B-1----:R-:W2:Y:S01]  /*75bf0*/  LDL.LU R17, [R1+0x200] ;  /* 0x0002000001117983 */ /* 0x002ea20000300800 */
[----:B------:R-:W-:-:S03]  /*75c00*/  VIADD R0, R0, UR55 ;  /* 0x0000003700007c36 */ /* 0x000fc60008000000 */
[----:B------:R-:W3:Y:S04]  /*75c10*/  LDL R11, [R1+0x1c8] ;  /* 0x0001c800010b7983 */ /* 0x000ee80000100800 */
[----:B------:R-:W3:Y:S01]  /*75c20*/  LDL R3, [R1+0x1c4] ;  /* 0x0001c40001037983 */ /* 0x000ee20000100800 */
[----:B------:R-:W-:Y:S02]  /*75c30*/  SHF.R.S32.HI R8, RZ, 0x1f, R16 ;  /* 0x0000001fff087819 */ /* 0x000fe40000011410 */
[----:B------:R-:W-:Y:S02]  /*75c40*/  SHF.R.S32.HI R16, RZ, 0x1f, R22 ;  /* 0x0000001fff107819 */ /* 0x000fe40000011416 */
[----:B--2---:R-:W-:-:S05]  /*75c50*/  SHF.R.S32.HI R2, RZ, 0x1f, R17 ;  /* 0x0000001fff027819 */ /* 0x004fca0000011411 */
[----:B------:R1:W-:Y:S04]  /*75c60*/  STL [R1+0x270], R2 ;  /* 0x0002700201007387 */ /* 0x0003e80000100800 */
[----:B------:R-:W-:Y:S01]  /*75c70*/  STL [R1+0x5fe0], R17 ;  /* 0x005fe01101007387 */ /* 0x000fe20000100800 */
[----:B-1----:R-:W-:-:S03]  /*75c80*/  SHF.R.S32.HI R2, RZ, 0x1f, R7 ;  /* 0x0000001fff027819 */ /* 0x002fc60000011407 */
[----:B------:R-:W2:Y:S04]  /*75c90*/  LDL R7, [R1+0x1c0] ;  /* 0x0001c00001077983 */ /* 0x000ea80000100800 */
[----:B------:R1:W-:Y:S04]  /*75ca0*/  STL [R1+0x274], R8 ;  /* 0x0002740801007387 */ /* 0x0003e80000100800 */
[----:B------:R-:W-:Y:S04]  /*75cb0*/  STL [R1+0x7c], R0 ;  /* 0x00007c0001007387 */ /* 0x000fe80000100800 */
[----:B------:R0:W-:Y:S01]  /*75cc0*/  STL [R1+0x278], R2 ;  /* 0x0002780201007387 */ /* 0x0001e20000100800 */
[----:B-1----:R-:W-:-:S02]  /*75cd0*/  SHF.R.S32.HI R8, RZ, 0x1f, R15 ;  /* 0x0000001fff087819 */ /* 0x002fc4000001140f */
[----:B0-----:R-:W-:Y:S01]  /*75ce0*/  SHF.R.S32.HI R2, RZ, 0x1f, R6 ;  /* 0x0000001fff027819 */ /* 0x001fe20000011406 */
[----:B------:R-:W-:Y:S01]  /*75cf0*/  VIADD R0, R0, UR54 ;  /* 0x0000003600007c36 */ /* 0x000fe20008000000 */
[----:B------:R-:W2:Y:S01]  /*75d00*/  LDL R6, [R1+0x1ac] ;  /* 0x0001ac0001067983 */ /* 0x000ea20000100800 */
[----:B------:R-:W0:Y:S03]  /*75d10*/  LDCU.64 UR54, c[0x0][0x398] ;  /* 0x00007300ff3677ac */ /* 0x000e260008000a00 */
[----:B------:R1:W-:Y:S04]  /*75d20*/  STL [R1+0x27c], R2 ;  /* 0x00027c0201007387 */ /* 0x0003e80000100800 */
[----:B------:R-:W-:Y:S01]  /*75d30*/  STL [R1+0x280], R16 ;  /* 0x0002801001007387 */ /* 0x000fe20000100800 */
[----:B-1----:R-:W-:-:S03]  /*75d40*/  SHF.R.S32.HI R2, RZ, 0x1f, R10 ;  /* 0x0000001fff027819 */ /* 0x002fc6000001140a */
[----:B------:R-:W2:Y:S04]  /*75d50*/  LDL R10, [R1+0x1a4] ;  /* 0x0001a400010a7983 */ /* 0x000ea80000100800 */
[----:B------:R1:W-:Y:S04]  /*75d60*/  STL [R1+0x284], R8 ;  /* 0x0002840801007387 */ /* 0x0003e80000100800 */
[----:B------:R-:W-:Y:S04]  /*75d70*/  STL [R1+0x78], R0 ;  /* 0x0000780001007387 */ /* 0x000fe80000100800 */
[----:B------:R0:W-:Y:S01]  /*75d80*/  STL [R1+0x288], R2 ;  /* 0x0002880201007387 */ /* 0x0001e20000100800 */
[----:B-1----:R-:W-:-:S03]  /*75d90*/  SHF.R.S32.HI R8, RZ, 0x1f, R14 ;  /* 0x0000001fff087819 */ /* 0x002fc6000001140e */
[----:B------:R3:W-:Y:S01]  /*75da0*/  STL [R1+0x7be8], R0 ;  /* 0x007be80001007387 */ /* 0x0007e20000100800 */
[----:B0-----:R-:W-:Y:S01]  /*75db0*/  VIADD R2, R0, UR53 ;  /* 0x0000003500027c36 */ /* 0x001fe20008000000 */
[----:B---3--:R-:W-:-:S04]  /*75dc0*/  SHF.R.S32.HI R0, RZ, 0x1f, R13 ;  /* 0x0000001fff007819 */ /* 0x008fc8000001140d */
[----:B------:R-:W-:Y:S04]  /*75dd0*/  STL [R1+0x74], R2 ;  /* 0x0000740201007387 */ /* 0x000fe80000100800 */
[----:B------:R4:W-:Y:S01]  /*75de0*/  STL [R1+0x28c], R8 ;  /* 0x00028c0801007387 */ /* 0x0009e20000100800 */
[----:B------:R-:W-:Y:S01]  /*75df0*/  VIADD R18, R2, UR52 ;  /* 0x0000003402127c36 */ /* 0x000fe20008000000 */
[----:B------:R-:W0:Y:S02]  /*75e00*/  LDCU.64 UR52, c[0x0][0x398] ;  /* 0x00007300ff3477ac */ /* 0x000e240008000a00 */
[----:B------:R1:W-:Y:S01]  /*75e10*/  STL [R1+0x290], R0 ;  /* 0x0002900001007387 */ /* 0x0003e20000100800 */
[----:B----4-:R-:W-:Y:S02]  /*75e20*/  SHF.R.S32.HI R8, RZ, 0x1f, R12 ;  /* 0x0000001fff087819 */ /* 0x010fe4000001140c */
[----:B------:R-:W-:-:S02]  /*75e30*/  SHF.R.S32.HI R2, RZ, 0x1f, R5 ;  /* 0x0000001fff027819 */ /* 0x000fc40000011405 */
[----:B-1----:R-:W-:Y:S01]  /*75e40*/  SHF.R.S32.HI R0, RZ, 0x1f, R9 ;  /* 0x0000001fff007819 */ /* 0x002fe20000011409 */
[----:B------:R-:W-:Y:S04]  /*75e50*/  STL [R1+0x294], R8 ;  /* 0x0002940801007387 */ /* 0x000fe80000100800 */
[----:B------:R-:W3:Y:S04]  /*75e60*/  LDL R9, [R1+0x18c] ;  /* 0x00018c0001097983 */ /* 0x000ee80000100800 */
[----:B------:R1:W-:Y:S04]  /*75e70*/  STL [R1+0x298], R0 ;  /* 0x0002980001007387 */ /* 0x0003e80000100800 */
[----:B------:R-:W-:Y:S04]  /*75e80*/  STL [R1+0x29c], R2 ;  /* 0x00029c0201007387 */ /* 0x000fe80000100800 */
[----:B------:R-:W4:Y:S01]  /*75e90*/  LDL R12, [R1+0x188] ;  /* 0x00018800010c7983 */ /* 0x000f220000100800 */
[----:B-1----:R-:W-:-:S03]  /*75ea0*/  SHF.R.S32.HI R0, RZ, 0x1f, R21 ;  /* 0x0000001fff007819 */ /* 0x002fc60000011415 */
[----:B------:R-:W-:Y:S04]  /*75eb0*/  STL [R1+0x70], R18 ;  /* 0x0000701201007387 */ /* 0x000fe80000100800 */
[----:B------:R1:W-:Y:S04]  /*75ec0*/  STL [R1+0x2a0], R0 ;  /* 0x0002a00001007387 */ /* 0x0003e80000100800 */
[----:B------:R-:W-:Y:S04]  /*75ed0*/  STL [R1+0x7be4], R18 ;  /* 0x007be41201007387 */ /* 0x000fe80000100800 */
[----:B------:R-:W4:Y:S01]  /*75ee0*/  LDL R5, [R1+0x184] ;  /* 0x0001840001057983 */ /* 0x000f220000100800 */
[----:B-1----:R-:W-:-:S03]  /*75ef0*/  SHF.R.S32.HI R0, RZ, 0x1f, R4 ;  /* 0x0000001fff007819 */ /* 0x002fc60000011404 */
[----:B------:R-:W4:Y:S01]  /*75f00*/  LDL R4, [R1+0x180] ;  /* 0x0001800001047983 */ /* 0x000f220000100800 */
[----:B------:R-:W-:Y:S01]  /*75f10*/  VIADD R21, R18, UR51 ;  /* 0x0000003312157c36 */ /* 0x000fe20008000000 */
[----:B------:R-:W-:Y:S02]  /*75f20*/  SHF.R.S32.HI R2, RZ, 0x1f, R11 ;  /* 0x0000001fff027819 */ /* 0x000fe4000001140b */
[----:B------:R1:W-:Y:S04]  /*75f30*/  STL [R1+0x2a4], R0 ;  /* 0x0002a40001007387 */ /* 0x0003e80000100800 */
[----:B------:R-:W-:Y:S01]  /*75f40*/  STL [R1+0x6c], R21 ;  /* 0x00006c1501007387 */ /* 0x000fe20000100800 */
[----:B-1----:R-:W-:-:S03]  /*75f50*/  SHF.R.S32.HI R0, RZ, 0x1f, R3 ;  /* 0x0000001fff007819 */ /* 0x002fc60000011403 */
[----:B------:R1:W-:Y:S04]  /*75f60*/  STL [R1+0x2a8], R2 ;  /* 0x0002a80201007387 */ /* 0x0003e80000100800 */
[----:B------:R2:W-:Y:S04]  /*75f70*/  STL [R1+0x2ac], R0 ;  /* 0x0002ac0001007387 */ /* 0x0005e80000100800 */
[----:B------:R-:W-:Y:S01]  /*75f80*/  STL [R1+0x7bec], R21 ;  /* 0x007bec1501007387 */ /* 0x000fe20000100800 */
[----:B------:R-:W-:Y:S01]  /*75f90*/  VIADD R16, R21, UR50 ;  /* 0x0000003215107c36 */ /* 0x000fe20008000000 */
[----:B-1----:R-:W-:Y:S01]  /*75fa0*/  SHF.R.S32.HI R2, RZ, 0x1f, R19 ;  /* 0x0000001fff027819 */ /* 0x002fe20000011413 */
[----:B------:R-:W1:Y:S01]  /*75fb0*/  LDCU.64 UR50, c[0x0][0x398] ;  /* 0x00007300ff3277ac */ /* 0x000e620008000a00 */
[----:B--2---:R-:W-:-:S02]  /*75fc0*/  SHF.R.S32.HI R0, RZ, 0x1f, R7 ;  /* 0x0000001fff007819 */ /* 0x004fc40000011407 */
[----:B------:R-:W2:Y:S04]  /*75fd0*/  LDL R7, [R1+0x17c] ;  /* 0x00017c0001077983 */ /* 0x000ea80000100800 */
[----:B------:R0:W-:Y:S04]  /*75fe0*/  STL [R1+0x2b0], R0 ;  /* 0x0002b00001007387 */ /* 0x0001e80000100800 */
[----:B------:R-:W2:Y:S04]  /*75ff0*/  LDL R8, [R1+0x178] ;  /* 0x0001780001087983 */ /* 0x000ea80000100800 */
[----:B------:R-:W2:Y:S01]  /*76000*/  LDL R14, [R1+0x174] ;  /* 0x00017400010e7983 */ /* 0x000ea20000100800 */
[----:B0-----:R-:W-:Y:S01]  /*76010*/  SHF.R.S32.HI R0, RZ, 0x1f, R29 ;  /* 0x0000001fff007819 */ /* 0x001fe2000001141d */
[----:B------:R-:W-:-:S04]  /*76020*/  VIADD R29, R16, UR49 ;  /* 0x00000031101d7c36 */ /* 0x000fc80008000000 */
[----:B------:R0:W-:Y:S01]  /*76030*/  STL [R1+0x2b8], R0 ;  /* 0x0002b80001007387 */ /* 0x0001e20000100800 */
[----:B------:R-:W-:-:S03]  /*76040*/  SHF.R.S32.HI R17, RZ, 0x1f, R6 ;  /* 0x0000001fff117819 */ /* 0x000fc60000011406 */
[----:B------:R-:W2:Y:S04]  /*76050*/  LDL R6, [R1+0x170] ;  /* 0x0001700001067983 */ /* 0x000ea80000100800 */
[----:B------:R-:W-:Y:S04]  /*76060*/  STL [R1+0x68], R16 ;  /* 0x0000681001007387 */ /* 0x000fe80000100800 */
[----:B------:R-:W-:Y:S04]  /*76070*/  STL [R1+0x7bf4], R16 ;  /* 0x007bf41001007387 */ /* 0x000fe80000100800 */
[----:B------:R-:W2:Y:S01]  /*76080*/  LDL R11, [R1+0x16c] ;  /* 0x00016c00010b7983 */ /* 0x000ea20000100800 */
[----:B0-----:R-:W-:-:S03]  /*76090*/  SHF.R.S32.HI R0, RZ, 0x1f, R10 ;  /* 0x0000001fff007819 */ /* 0x001fc6000001140a */
[----:B------:R-:W-:Y:S04]  /*760a0*/  STL [R1+0x2b4], R17 ;  /* 0x0002b41101007387 */ /* 0x000fe80000100800 */
[----:B------:R3:W-:Y:S04]  /*760b0*/  STL [R1+0x2bc], R0 ;  /* 0x0002bc0001007387 */ /* 0x0007e80000100800 */
[----:B------:R-:W-:Y:S04]  /*760c0*/  STL [R1+0x5ff0], R17 ;  /* 0x005ff01101007387 */ /* 0x000fe80000100800 */
[----:B------:R-:W-:Y:S04]  /*760d0*/  STL [R1+0x64], R29 ;  /* 0x0000641d01007387 */ /* 0x000fe80000100800 */
[----:B------:R-:W-:Y:S04]  /*760e0*/  STL [R1+0x7bfc], R19 ;  /* 0x007bfc1301007387 */ /* 0x000fe80000100800 */
[----:B------:R-:W-:Y:S04]  /*760f0*/  STL [R1+0x2c0], R2 ;  /* 0x0002c00201007387 */ /* 0x000fe80000100800 */
[----:B------:R-:W2:Y:S04]  /*76100*/  LDL R3, [R1+0x164] ;  /* 0x0001640001037983 */ /* 0x000ea80000100800 */
[----:B------:R-:W2:Y:S01]  /*76110*/  LDL R10, [R1+0x160] ;  /* 0x00016000010a7983 */ /* 0x000ea20000100800 */
[----:B---3--:R-:W-:-:S05]  /*76120*/  SHF.R.S32.HI R0, RZ, 0x1f, R9 ;  /* 0x0000001fff007819 */ /* 0x008fca0000011409 */
[----:B------:R4:W-:Y:S04]  /*76130*/  STL [R1+0x2c4], R0 ;  /* 0x0002c40001007387 */ /* 0x0009e80000100800 */
[----:B------:R-:W-:Y:S04]  /*76140*/  STL [R1+0x7c04], R29 ;  /* 0x007c041d01007387 */ /* 0x000fe80000100800 */
[----:B------:R-:W3:Y:S01]  /*76150*/  LDL R13, [R1+0x15c] ;  /* 0x00015c00010d7983 */ /* 0x000ee20000100800 */
[----:B----4-:R-:W-:-:S05]  /*76160*/  SHF.R.S32.HI R0, RZ, 0x1f, R12 ;  /* 0x0000001fff007819 */ /* 0x010fca000001140c */
[----:B------:R0:W-:Y:S01]  /*76170*/  STL [R1+0x2c8], R0 ;  /* 0x0002c80001007387 */ /* 0x0001e20000100800 */
[----:B------:R-:W-:-:S03]  /*76180*/  SHF.R.S32.HI R2, RZ, 0x1f, R5 ;  /* 0x0000001fff027819 */ /* 0x000fc60000011405 */
[----:B------:R-:W4:Y:S01]  /*76190*/  LDL R5, [R1+0x158] ;  /* 0x0001580001057983 */ /* 0x000f220000100800 */
[----:B0-----:R-:W-:-:S03]  /*761a0*/  SHF.R.S32.HI R0, RZ, 0x1f, R4 ;  /* 0x0000001fff007819 */ /* 0x001fc60000011404 */
[----:B------:R-:W-:Y:S04]  /*761b0*/  STL [R1+0x2cc], R2 ;  /* 0x0002cc0201007387 */ /* 0x000fe80000100800 */
[----:B------:R-:W4:Y:S01]  /*761c0*/  LDL R4, [R1+0x154] ;  /* 0x0001540001047983 */ /* 0x000f220000100800 */
[----:B------:R-:W-:Y:S01]  /*761d0*/  VIADD R9, R29, UR48 ;  /* 0x000000301d097c36 */ /* 0x000fe20008000000 */
[----:B------:R-:W0:Y:S02]  /*761e0*/  LDCU.64 UR48, c[0x0][0x398] ;  /* 0x00007300ff3077ac */ /* 0x000e240008000a00 */
[----:B------:R2:W-:Y:S01]  /*761f0*/  STL [R1+0x2d0], R0 ;  /* 0x0002d00001007387 */ /* 0x0005e20000100800 */
[----:B------:R-:W-:-:S03]  /*76200*/  VIADD R15, R9, UR39 ;  /* 0x00000027090f7c36 */ /* 0x000fc60008000000 */
[----:B------:R-:W4:Y:S04]  /*76210*/  LDL R12, [R1+0x150] ;  /* 0x00015000010c7983 */ /* 0x000f280000100800 */
[----:B------:R-:W-:Y:S04]  /*76220*/  STL [R1+0x60], R9 ;  /* 0x0000600901007387 */ /* 0x000fe80000100800 */
[----:B------:R-:W-:Y:S04]  /*76230*/  STL [R1+0x7c0c], R9 ;  /* 0x007c0c0901007387 */ /* 0x000fe80000100800 */
[----:B------:R-:W4:Y:S01]  /*76240*/  LDL R22, [R1+0x14c] ;  /* 0x00014c0001167983 */ /* 0x000f220000100800 */
[----:B--2---:R-:W-:-:S03]  /*76250*/  SHF.R.S32.HI R0, RZ, 0x1f, R7 ;  /* 0x0000001fff007819 */ /* 0x004fc60000011407 */
[----:B------:R-:W2:Y:S04]  /*76260*/  LDL R7, [R1+0x148] ;  /* 0x0001480001077983 */ /* 0x000ea80000100800 */
[----:B------:R0:W-:Y:S01]  /*76270*/  STL [R1+0x2d4], R0 ;  /* 0x0002d40001007387 */ /* 0x0001e20000100800 */
[----:B------:R-:W-:-:S03]  /*76280*/  SHF.R.S32.HI R2, RZ, 0x1f, R8 ;  /* 0x0000001fff027819 */ /* 0x000fc60000011408 */
[----:B------:R-:W-:Y:S01]  /*76290*/  STL [R1+0x5c], R15 ;  /* 0x00005c0f01007387 */ /* 0x000fe20000100800 */
[----:B0-----:R-:W-:-:S03]  /*762a0*/  SHF.R.S32.HI R0, RZ, 0x1f, R14 ;  /* 0x0000001fff007819 */ /* 0x001fc6000001140e */
[----:B------:R-:W-:Y:S04]  /*762b0*/  STL [R1+0x2d8], R2 ;  /* 0x0002d80201007387 */ /* 0x000fe80000100800 */
[----:B------:R0:W-:Y:S04]  /*762c0*/  STL [R1+0x2dc], R0 ;  /* 0x0002dc0001007387 */ /* 0x0001e80000100800 */
[----:B------:R-:W-:Y:S04]  /*762d0*/  STL [R1+0x7c10], R15 ;  /* 0x007c100f01007387 */ /* 0x000fe80000100800 */
[----:B------:R-:W2:Y:S01]  /*762e0*/  LDL R8, [R1+0x140] ;  /* 0x0001400001087983 */ /* 0x000ea20000100800 */
[----:B0-----:R-:W-:-:S03]  /*762f0*/  SHF.R.S32.HI R0, RZ, 0x1f, R6 ;  /* 0x0000001fff007819 */ /* 0x001fc60000011406 */
[----:B------:R-:W2:Y:S01]  /*76300*/  LDL R6, [R1+0x13c] ;  /* 0x00013c0001067983 */ /* 0x000ea20000100800 */
[----:B------:R-:W-:Y:S01]  /*76310*/  VIADD R14, R15, UR38 ;  /* 0x000000260f0e7c36 */ /* 0x000fe20008000000 */
[----:B------:R-:W-:Y:S02]  /*76320*/  SHF.R.S32.HI R2, RZ, 0x1f, R11 ;  /* 0x0000001fff027819 */ /* 0x000fe4000001140b */
[----:B------:R0:W-:Y:S04]  /*76330*/  STL [R1+0x2e0], R0 ;  /* 0x0002e00001007387 */ /* 0x0001e80000100800 */
[----:B------:R-:W2:Y:S01]  /*76340*/  LDL R11, [R1+0x138] ;  /* 0x00013800010b7983 */ /* 0x000ea20000100800 */
[----:B0-----:R-:W-:-:S03]  /*76350*/  SHF.R.S32.HI R0, RZ, 0x1f, R28 ;  /* 0x0000001fff007819 */ /* 0x001fc6000001141c */
[----:B------:R-:W-:Y:S04]  /*76360*/  STL [R1+0x2e4], R2 ;  /* 0x0002e40201007387 */ /* 0x000fe80000100800 */
[----:B------:R-:W-:Y:S04]  /*76370*/  STL [R1+0x58], R14 ;  /* 0x0000580e01007387 */ /* 0x000fe80000100800 */
[----:B------:R0:W-:Y:S04]  /*76380*/  STL [R1+0x2e8], R0 ;  /* 0x0002e80001007387 */ /* 0x0001e80000100800 */
[----:B------:R-:W-:Y:S01]  /*76390*/  STL [R1+0x7c14], R14 ;  /* 0x007c140e01007387 */ /* 0x000fe20000100800 */
[----:B------:R-:W-:-:S03]  /*763a0*/  SHF.R.S32.HI R3, RZ, 0x1f, R3 ;  /* 0x0000001fff037819 */ /* 0x000fc60000011403 */
[----:B0-----:R-:W2:Y:S01]  /*763b0*/  LDL R0, [R1+0x134] ;  /* 0x0001340001007983 */ /* 0x001ea20000100800 */
[----:B------:R-:W-:-:S03]  /*763c0*/  SHF.R.S32.HI R2, RZ, 0x1f, R10 ;  /* 0x0000001fff027819 */ /* 0x000fc6000001140a */
[----:B------:R0:W-:Y:S01]  /*763d0*/  STL [R1+0x2ec], R3 ;  /* 0x0002ec0301007387 */ /* 0x0001e20000100800 */
[----:B------:R-:W-:-:S03]  /*763e0*/  VIADD R28, R14, UR37 ;  /* 0x000000250e1c7c36 */ /* 0x000fc60008000000 */
[----:B0-----:R-:W2:Y:S04]  /*763f0*/  LDL R3, [R1+0x130] ;  /* 0x0001300001037983 */ /* 0x001ea80000100800 */
[----:B------:R3:W-:Y:S04]  /*76400*/  STL [R1+0x2f0], R2 ;  /* 0x0002f00201007387 */ /* 0x0007e80000100800 */
[----:B------:R-:W2:Y:S04]  /*76410*/  LDL R10, [R1+0x12c] ;  /* 0x00012c00010a7983 */ /* 0x000ea80000100800 */
[----:B------:R-:W-:Y:S01]  /*76420*/  STL [R1+0x54], R28 ;  /* 0x0000541c01007387 */ /* 0x000fe20000100800 */
[----:B---3--:R-:W-:-:S05]  /*76430*/  SHF.R.S32.HI R2, RZ, 0x1f, R13 ;  /* 0x0000001fff027819 */ /* 0x008fca000001140d */
[----:B------:R4:W-:Y:S02]  /*76440*/  STL [R1+0x2f4], R2 ;  /* 0x0002f40201007387 */ /* 0x0009e40000100800 */
[----:B----4-:R-:W-:Y:S02]  /*76450*/  SHF.R.S32.HI R2, RZ, 0x1f, R5 ;  /* 0x0000001fff027819 */ /* 0x010fe40000011405 */
[----:B------:R-:W3:Y:S04]  /*76460*/  LDL R5, [R1+0x128] ;  /* 0x0001280001057983 */ /* 0x000ee80000100800 */
[----:B------:R0:W-:Y:S01]  /*76470*/  STL [R1+0x2f8], R2 ;  /* 0x0002f80201007387 */ /* 0x0001e20000100800 */
[----:B------:R-:W-:-:S03]  /*76480*/  SHF.R.S32.HI R9, RZ, 0x1f, R4 ;  /* 0x0000001fff097819 */ /* 0x000fc60000011404 */
[----:B------:R-:W4:Y:S01]  /*76490*/  LDL R4, [R1+0x124] ;  /* 0x0001240001047983 */ /* 0x000f220000100800 */
[----:B------:R-:W-:-:S03]  /*764a0*/  VIADD R13, R28, UR36 ;  /* 0x000000241c0d7c36 */ /* 0x000fc60008000000 */
[----:B------:R1:W-:Y:S01]  /*764b0*/  STL [R1+0x2fc], R9 ;  /* 0x0002fc0901007387 */ /* 0x0003e20000100800 */
[----:B0-----:R-:W-:-:S03]  /*764c0*/  SHF.R.S32.HI R2, RZ, 0x1f, R12 ;  /* 0x0000001fff027819 */ /* 0x001fc6000001140c */
[----:B------:R-:W-:Y:S01]  /*764d0*/  STL [R1+0x50], R13 ;  /* 0x0000500d01007387 */ /* 0x000fe20000100800 */
[----:B------:R-:W-:-:S03]  /*764e0*/  VIADD R12, R13, UR35 ;  /* 0x000000230d0c7c36 */ /* 0x000fc60008000000 */
[----:B------:R0:W-:Y:S01]  /*764f0*/  STL [R1+0x300], R2 ;  /* 0x0003000201007387 */ /* 0x0001e20000100800 */
[----:B-1----:R-:W-:Y:S02]  /*76500*/  SHF.R.S32.HI R9, RZ, 0x1f, R22 ;  /* 0x0000001fff097819 */ /* 0x002fe40000011416 */
[----:B0-----:R-:W-:-:S03]  /*76510*/  SHF.R.S32.HI R2, RZ, 0x1f, R27 ;  /* 0x0000001fff027819 */ /* 0x001fc6000001141b */
[----:B------:R-:W-:Y:S04]  /*76520*/  STL [R1+0x304], R9 ;  /* 0x0003040901007387 */ /* 0x000fe80000100800 */
[----:B------:R-:W4:Y:S01]  /*76530*/  LDL R21, [R1+0x11c] ;  /* 0x00011c0001157983 */ /* 0x000f220000100800 */
[----:B------:R-:W-:Y:S01]  /*76540*/  VIADD R27, R12, UR34 ;  /* 0x000000220c1b7c36 */ /* 0x000fe20008000000 */
[----:B--2---:R-:W-:-:S05]  /*76550*/  SHF.R.S32.HI R7, RZ, 0x1f, R7 ;  /* 0x0000001fff077819 */ /* 0x004fca0000011407 */
[----:B------:R0:W-:Y:S04]  /*76560*/  STL [R1+0x308], R7 ;  /* 0x0003080701007387 */ /* 0x0001e80000100800 */
[----:B------:R-:W2:Y:S04]  /*76570*/  LDL R22, [R1+0x118] ;  /* 0x0001180001167983 */ /* 0x000ea80000100800 */
[----:B------:R1:W-:Y:S04]  /*76580*/  STL [R1+0x30c], R2 ;  /* 0x00030c0201007387 */ /* 0x0003e80000100800 */
[----:B0-----:R-:W2:Y:S04]  /*76590*/  LDL R7, [R1+0x114] ;  /* 0x0001140001077983 */ /* 0x001ea80000100800 */
[----:B------:R-:W-:Y:S04]  /*765a0*/  STL [R1+0x4c], R12 ;  /* 0x00004c0c01007387 */ /* 0x000fe80000100800 */
[----:B------:R-:W2:Y:S01]  /*765b0*/  LDL R19, [R1+0x110] ;  /* 0x0001100001137983 */ /* 0x000ea20000100800 */
[----:B------:R-:W-:-:S02]  /*765c0*/  SHF.R.S32.HI R8, RZ, 0x1f, R8 ;  /* 0x0000001fff087819 */ /* 0x000fc40000011408 */
[----:B-1----:R-:W-:-:S03]  /*765d0*/  SHF.R.S32.HI R2, RZ, 0x1f, R6 ;  /* 0x0000001fff027819 */ /* 0x002fc60000011406 */
[----:B------:R0:W-:Y:S04]  /*765e0*/  STL [R1+0x320], R8 ;  /* 0x0003200801007387 */ /* 0x0001e80000100800 */
[----:B0-----:R-:W2:Y:S01]  /*765f0*/  LDL R8, [R1+0x10c] ;  /* 0x00010c0001087983 */ /* 0x001ea20000100800 */
[----:B------:R-:W-:-:S03]  /*76600*/  SHF.R.S32.HI R9, RZ, 0x1f, R11 ;  /* 0x0000001fff097819 */ /* 0x000fc6000001140b */
[----:B------:R0:W-:Y:S04]  /*76610*/  STL [R1+0x324], R2 ;  /* 0x0003240201007387 */ /* 0x0001e80000100800 */
[----:B------:R-:W2:Y:S04]  /*76620*/  LDL R6, [R1+0x108] ;  /* 0x0001080001067983 */ /* 0x000ea80000100800 */
[----:B------:R-:W2:Y:S04]  /*76630*/  LDL R17, [R1+0x104] ;  /* 0x0001040001117983 */ /* 0x000ea80000100800 */
[----:B0-----:R-:W2:Y:S04]  /*76640*/  LDL R2, [R1+0x100] ;  /* 0x0001000001027983 */ /* 0x001ea80000100800 */
[----:B------:R0:W-:Y:S04]  /*76650*/  STL [R1+0x328], R9 ;  /* 0x0003280901007387 */ /* 0x0001e80000100800 */
[----:B------:R-:W-:Y:S01]  /*76660*/  STL [R1+0x48], R27 ;  /* 0x0000481b01007387 */ /* 0x000fe20000100800 */
[----:B0-----:R-:W-:-:S02]  /*76670*/  SHF.R.S32.HI R9, RZ, 0x1f, R0 ;  /* 0x0000001fff097819 */ /* 0x001fc40000011400 */
[----:B------:R-:W-:-:S03]  /*76680*/  SHF.R.S32.HI R0, RZ, 0x1f, R3 ;  /* 0x0000001fff007819 */ /* 0x000fc60000011403 */
[----:B------:R-:W-:Y:S01]  /*76690*/  STL [R1+0x32c], R9 ;  /* 0x00032c0901007387 */ /* 0x000fe20000100800 */
[----:B------:R-:W-:-:S03]  /*766a0*/  VIADD R11, R27, UR33 ;  /* 0x000000211b0b7c36 */ /* 0x000fc60008000000 */
[----:B------:R-:W2:Y:S01]  /*766b0*/  LDL R18, [R1+0xf8] ;  /* 0x0000f80001127983 */ /* 0x000ea20000100800 */
[----:B------:R-:W-:-:S03]  /*766c0*/  SHF.R.S32.HI R3, RZ, 0x1f, R10 ;  /* 0x0000001fff037819 */ /* 0x000fc6000001140a */
[----:B------:R0:W-:Y:S04]  /*766d0*/  STL [R1+0x340], R0 ;  /* 0x0003400001007387 */ /* 0x0001e80000100800 */
[----:B0-----:R-:W2:Y:S04]  /*766e0*/  LDL R0, [R1+0xf4] ;  /* 0x0000f40001007983 */ /* 0x001ea80000100800 */
[----:B------:R4:W-:Y:S04]  /*766f0*/  STL [R1+0x344], R3 ;  /* 0x0003440301007387 */ /* 0x0009e80000100800 */
[----:B------:R-:W-:Y:S01]  /*76700*/  STL [R1+0x44], R11 ;  /* 0x0000440b01007387 */ /* 0x000fe20000100800 */
[----:B---3--:R-:W-:-:S03]  /*76710*/  SHF.R.S32.HI R9, RZ, 0x1f, R5 ;  /* 0x0000001fff097819 */ /* 0x008fc60000011405 */
[----:B------:R-:W3:Y:S01]  /*76720*/  LDL R5, [R1+0xf0] ;  /* 0x0000f00001057983 */ /* 0x000ee20000100800 */
[----:B----4-:R-:W-:-:S03]  /*76730*/  SHF.R.S32.HI R3, RZ, 0x1f, R4 ;  /* 0x0000001fff037819 */ /* 0x010fc60000011404 */
[----:B------:R-:W-:Y:S01]  /*76740*/  STL [R1+0x348], R9 ;  /* 0x0003480901007387 */ /* 0x000fe20000100800 */
[----:B------:R-:W-:-:S03]  /*76750*/  SHF.R.S32.HI R4, RZ, 0x1f, R26 ;  /* 0x0000001fff047819 */ /* 0x000fc6000001141a */
[----:B------:R-:W4:Y:S04]  /*76760*/  LDL R16, [R1+0xec] ;  /* 0x0000ec0001107983 */ /* 0x000f280000100800 */
[----:B------:R0:W-:Y:S04]  /*76770*/  STL [R1+0x34c], R3 ;  /* 0x00034c0301007387 */ /* 0x0001e80000100800 */
[----:B0-----:R-:W4:Y:S04]  /*76780*/  LDL R3, [R1+0xe8] ;  /* 0x0000e80001037983 */ /* 0x001f280000100800 */
[----:B------:R0:W-:Y:S04]  /*76790*/  STL [R1+0x360], R4 ;  /* 0x0003600401007387 */ /* 0x0001e80000100800 */
[----:B0-----:R-:W4:Y:S01]  /*767a0*/  LDL R4, [R1+0xe4] ;  /* 0x0000e40001047983 */ /* 0x001f220000100800 */
[----:B------:R-:W-:Y:S01]  /*767b0*/  VIADD R10, R11, UR32 ;  /* 0x000000200b0a7c36 */ /* 0x000fe20008000000 */
[----:B------:R-:W-:-:S03]  /*767c0*/  SHF.R.S32.HI R14, RZ, 0x1f, R21 ;  /* 0x0000001fff0e7819 */ /* 0x000fc60000011415 */
[----:B------:R-:W-:Y:S01]  /*767d0*/  VIADD R26, R10, UR31 ;  /* 0x0000001f0a1a7c36 */ /* 0x000fe20008000000 */
[----:B------:R-:W-:Y:S04]  /*767e0*/  STL [R1+0x40], R10 ;  /* 0x0000400a01007387 */ /* 0x000fe80000100800 */
[----:B------:R0:W-:Y:S04]  /*767f0*/  STL [R1+0x364], R14 ;  /* 0x0003640e01007387 */ /* 0x0001e80000100800 */
[----:B------:R-:W4:Y:S01]  /*76800*/  LDL R21, [R1+0xe0] ;  /* 0x0000e00001157983 */ /* 0x000f220000100800 */
[----:B--2---:R-:W-:-:S05]  /*76810*/  SHF.R.S32.HI R9, RZ, 0x1f, R22 ;  /* 0x0000001fff097819 */ /* 0x004fca0000011416 */
[----:B------:R-:W-:Y:S01]  /*76820*/  STL [R1+0x368], R9 ;  /* 0x0003680901007387 */ /* 0x000fe20000100800 */
[----:B------:R-:W-:-:S03]  /*76830*/  SHF.R.S32.HI R7, RZ, 0x1f, R7 ;  /* 0x0000001fff077819 */ /* 0x000fc60000011407 */
[----:B------:R-:W2:Y:S04]  /*76840*/  LDL R22, [R1+0xdc] ;  /* 0x0000dc0001167983 */ /* 0x000ea80000100800 */
[----:B------:R1:W-:Y:S01]  /*76850*/  STL [R1+0x36c], R7 ;  /* 0x00036c0701007387 */ /* 0x0003e20000100800 */
[----:B0-----:R-:W-:-:S03]  /*76860*/  SHF.R.S32.HI R14, RZ, 0x1f, R19 ;  /* 0x0000001fff0e7819 */ /* 0x001fc60000011413 */
[----:B------:R-:W-:Y:S04]  /*76870*/  STL [R1+0x3c], R26 ;  /* 0x00003c1a01007387 */ /* 0x000fe80000100800 */
[----:B------:R-:W-:Y:S01]  /*76880*/  STL [R1+0x380], R14 ;  /* 0x0003800e01007387 */ /* 0x000fe20000100800 */
[----:B-1----:R-:W-:Y:S01]  /*76890*/  VIADD R7, R26, UR30 ;  /* 0x0000001e1a077c36 */ /* 0x002fe20008000000 */
[----:B------:R-:W-:Y:S02]  /*768a0*/  SHF.R.S32.HI R9, RZ, 0x1f, R8 ;  /* 0x0000001fff097819 */ /* 0x000fe40000011408 */
[----:B------:R-:W2:Y:S04]  /*768b0*/  LDL R8, [R1+0xd4] ;  /* 0x0000d40001087983 */ /* 0x000ea80000100800 */
[----:B------:R0:W-:Y:S01]  /*768c0*/  STL [R1+0x384], R9 ;  /* 0x0003840901007387 */ /* 0x0001e20000100800 */
[----:B------:R-:W-:-:S03]  /*768d0*/  SHF.R.S32.HI R6, RZ, 0x1f, R6 ;  /* 0x0000001fff067819 */ /* 0x000fc60000011406 */
[----:B------:R-:W-:Y:S01]  /*768e0*/  STL [R1+0x38], R7 ;  /* 0x0000380701007387 */ /* 0x000fe20000100800 */
[----:B0-----:R-:W-:-:S03]  /*768f0*/  SHF.R.S32.HI R9, RZ, 0x1f, R17 ;  /* 0x0000001fff097819 */ /* 0x001fc60000011411 */
[----:B------:R0:W-:Y:S01]  /*76900*/  STL [R1+0x388], R6 ;  /* 0x0003880601007387 */ /* 0x0001e20000100800 */
[----:B------:R-:W-:-:S03]  /*76910*/  SHF.R.S32.HI R14, RZ, 0x1f, R2 ;  /* 0x0000001fff0e7819 */ /* 0x000fc60000011402 */
[----:B------:R-:W2:Y:S04]  /*76920*/  LDL R2, [R1+0xd0] ;  /* 0x0000d00001027983 */ /* 0x000ea80000100800 */
[----:B------:R1:W-:Y:S01]  /*76930*/  STL [R1+0x38c], R9 ;  /* 0x00038c0901007387 */ /* 0x0003e20000100800 */
[----:B0-----:R-:W-:-:S03]  /*76940*/  VIADD R6, R7, UR29 ;  /* 0x0000001d07067c36 */ /* 0x001fc60008000000 */
[----:B------:R0:W-:Y:S01]  /*76950*/  STL [R1+0x3a0], R14 ;  /* 0x0003a00e01007387 */ /* 0x0001e20000100800 */
[----:B-1----:R-:W-:-:S03]  /*76960*/  SHF.R.S32.HI R9, RZ, 0x1f, R25 ;  /* 0x0000001fff097819 */ /* 0x002fc60000011419 */
[----:B------:R-:W-:Y:S04]  /*76970*/  STL [R1+0x34], R6 ;  /* 0x0000340601007387 */ /* 0x000fe80000100800 */
[----:B------:R1:W-:Y:S01]  /*76980*/  STL [R1+0x3a4], R9 ;  /* 0x0003a40901007387 */ /* 0x0003e20000100800 */
[----:B0-----:R-:W-:-:S03]  /*76990*/  SHF.R.S32.HI R14, RZ, 0x1f, R18 ;  /* 0x0000001fff0e7819 */ /* 0x001fc60000011412 */
[----:B------:R-:W2:Y:S01]  /*769a0*/  LDL R18, [R1+0xc8] ;  /* 0x0000c80001127983 */ /* 0x000ea20000100800 */
[----:B------:R-:W-:-:S03]  /*769b0*/  VIADD R25, R6, UR28 ;  /* 0x0000001c06197c36 */ /* 0x000fc60008000000 */
[----:B------:R-:W-:Y:S01]  /*769c0*/  STL [R1+0x3a8], R14 ;  /* 0x0003a80e01007387 */ /* 0x000fe20000100800 */
[----:B-1----:R-:W-:-:S03]  /*769d0*/  SHF.R.S32.HI R9, RZ, 0x1f, R0 ;  /* 0x0000001fff097819 */ /* 0x002fc60000011400 */
[----:B------:R-:W2:Y:S04]  /*769e0*/  LDL R0, [R1+0xc4] ;  /* 0x0000c40001007983 */ /* 0x000ea80000100800 */
[----:B------:R3:W-:Y:S04]  /*769f0*/  STL [R1+0x3ac], R9 ;  /* 0x0003ac0901007387 */ /* 0x0007e80000100800 */
[----:B------:R-:W-:Y:S01]  /*76a00*/  STL [R1+0x30], R25 ;  /* 0x0000301901007387 */ /* 0x000fe20000100800 */
[----:B---3--:R-:W-:-:S05]  /*76a10*/  SHF.R.S32.HI R9, RZ, 0x1f, R5 ;  /* 0x0000001fff097819 */ /* 0x008fca0000011405 */
[----:B------:R0:W-:Y:S01]  /*76a20*/  STL [R1+0x3c0], R9 ;  /* 0x0003c00901007387 */ /* 0x0001e20000100800 */
[----:B----4-:R-:W-:-:S05]  /*76a30*/  SHF.R.S32.HI R14, RZ, 0x1f, R16 ;  /* 0x0000001fff0e7819 */ /* 0x010fca0000011410 */
[----:B------:R1:W-:Y:S01]  /*76a40*/  STL [R1+0x3c4], R14 ;  /* 0x0003c40e01007387 */ /* 0x0003e20000100800 */
[----:B0-----:R-:W-:-:S03]  /*76a50*/  SHF.R.S32.HI R9, RZ, 0x1f, R3 ;  /* 0x0000001fff097819 */ /* 0x001fc60000011403 */
[----:B-1----:R-:W3:Y:S04]  /*76a60*/  LDL R14, [R1+0xbc] ;  /* 0x0000bc00010e7983 */ /* 0x002ee80000100800 */
[----:B------:R0:W-:Y:S04]  /*76a70*/  STL [R1+0x3c8], R9 ;  /* 0x0003c80901007387 */ /* 0x0001e80000100800 */
[----:B------:R-:W4:Y:S01]  /*76a80*/  LDL R15, [R1+0xb8] ;  /* 0x0000b800010f7983 */ /* 0x000f220000100800 */
[----:B------:R-:W-:-:S05]  /*76a90*/  SHF.R.S32.HI R3, RZ, 0x1f, R4 ;  /* 0x0000001fff037819 */ /* 0x000fca0000011404 */
[----:B------:R1:W-:Y:S04]  /*76aa0*/  STL [R1+0x3cc], R3 ;  /* 0x0003cc0301007387 */ /* 0x0003e80000100800 */
[----:B------:R-:W4:Y:S04]  /*76ab0*/  LDL R17, [R1+0xb4] ;  /* 0x0000b40001117983 */ /* 0x000f280000100800 */
[----:B0-----:R-:W4:Y:S04]  /*76ac0*/  LDL R9, [R1+0xb0] ;  /* 0x0000b00001097983 */ /* 0x001f280000100800 */
[----:B-1----:R-:W4:Y:S01]  /*76ad0*/  LDL R3, [R1+0xac] ;  /* 0x0000ac0001037983 */ /* 0x002f220000100800 */
[----:B------:R-:W-:Y:S01]  /*76ae0*/  VIADD R5, R25, UR27 ;  /* 0x0000001b19057c36 */ /* 0x000fe20008000000 */
[----:B------:R-:W-:-:S02]  /*76af0*/  SHF.R.S32.HI R21, RZ, 0x1f, R21 ;  /* 0x0000001fff157819 */ /* 0x000fc40000011415 */
[----:B------:R-:W-:Y:S02]  /*76b00*/  SHF.R.S32.HI R16, RZ, 0x1f, R24 ;  /* 0x0000001fff107819 */ /* 0x000fe40000011418 */
[----:B------:R-:W-:Y:S01]  /*76b10*/  STL [R1+0x2c], R5 ;  /* 0x00002c0501007387 */ /* 0x000fe20000100800 */
[----:B------:R-:W-:-:S03]  /*76b20*/  VIADD R4, R5, UR26 ;  /* 0x0000001a05047c36 */ /* 0x000fc60008000000 */
[----:B------:R0:W-:Y:S04]  /*76b30*/  STL [R1+0x3e0], R21 ;  /* 0x0003e01501007387 */ /* 0x0001e80000100800 */
[----:B------:R-:W4:Y:S01]  /*76b40*/  LDL R29, [R1+0xa4] ;  /* 0x0000a400011d7983 */ /* 0x000f220000100800 */
[----:B------:R-:W-:Y:S01]  /*76b50*/  VIADD R24, R4, UR25 ;  /* 0x0000001904187c36 */ /* 0x000fe20008000000 */
[----:B0-----:R-:W-:-:S03]  /*76b60*/  SHF.R.S32.HI R21, RZ, 0x1f, R23 ;  /* 0x0000001fff157819 */ /* 0x001fc60000011417 */
[----:B------:R-:W-:Y:S01]  /*76b70*/  VIADD R23, R24, UR24 ;  /* 0x0000001818177c36 */ /* 0x000fe20008000000 */
[----:B--2---:R-:W-:-:S05]  /*76b80*/  SHF.R.S32.HI R19, RZ, 0x1f, R22 ;  /* 0x0000001fff137819 */ /* 0x004fca0000011416 */
[----:B------:R0:W-:Y:S04]  /*76b90*/  STL [R1+0x3e4], R19 ;  /* 0x0003e41301007387 */ /* 0x0001e80000100800 */
[----:B------:R-:W2:Y:S04]  /*76ba0*/  LDL R22, [R1+0xa0] ;  /* 0x0000a00001167983 */ /* 0x000ea80000100800 */
[----:B------:R1:W-:Y:S04]  /*76bb0*/  STL [R1+0x3e8], R16 ;  /* 0x0003e81001007387 */ /* 0x0003e80000100800 */
[----:B------:R-:W-:Y:S04]  /*76bc0*/  STL [R1+0x28], R4 ;  /* 0x0000280401007387 */ /* 0x000fe80000100800 */
[----:B0-----:R-:W2:Y:S01]  /*76bd0*/  LDL R19, [R1+0x98] ;  /* 0x0000980001137983 */ /* 0x001ea20000100800 */
[----:B-1----:R-:W-:-:S03]  /*76be0*/  SHF.R.S32.HI R16, RZ, 0x1f, R8 ;  /* 0x0000001fff107819 */ /* 0x002fc60000011408 */
[----:B------:R-:W2:Y:S04]  /*76bf0*/  LDL R8, [R1+0x94] ;  /* 0x0000940001087983 */ /* 0x000ea80000100800 */
[----:B------:R0:W-:Y:S04]  /*76c00*/  STL [R1+0x3ec], R16 ;  /* 0x0003ec1001007387 */ /* 0x0001e80000100800 */
[----:B0-----:R-:W2:Y:S01]  /*76c10*/  LDL R16, [R1+0x8c] ;  /* 0x00008c0001107983 */ /* 0x001ea20000100800 */
[----:B------:R-:W-:-:S05]  /*76c20*/  SHF.R.S32.HI R2, RZ, 0x1f, R2 ;  /* 0x0000001fff027819 */ /* 0x000fca0000011402 */
[----:B------:R0:W-:Y:S04]  /*76c30*/  STL [R1+0x400], R2 ;  /* 0x0004000201007387 */ /* 0x0001e80000100800 */
[----:B0-----:R-:W2:Y:S04]  /*76c40*/  LDL R2, [R1+0x88] ;  /* 0x0000880001027983 */ /* 0x001ea80000100800 */
[----:B------:R0:W-:Y:S04]  /*76c50*/  STL [R1+0x404], R21 ;  /* 0x0004041501007387 */ /* 0x0001e80000100800 */
[----:B------:R-:W-:Y:S01]  /*76c60*/  STL [R1+0x24], R24 ;  /* 0x0000241801007387 */ /* 0x000fe20000100800 */
[----:B0-----:R-:W-:-:S02]  /*76c70*/  SHF.R.S32.HI R21, RZ, 0x1f, R18 ;  /* 0x0000001fff157819 */ /* 0x001fc40000011412 */
[----:B------:R-:W-:-:S03]  /*76c80*/  SHF.R.S32.HI R18, RZ, 0x1f, R0 ;  /* 0x0000001fff127819 */ /* 0x000fc60000011400 */
[----:B------:R0:W-:Y:S04]  /*76c90*/  STL [R1+0x408], R21 ;  /* 0x0004081501007387 */ /* 0x0001e80000100800 */
[----:B------:R-:W2:Y:S04]  /*76ca0*/  LDL R0, [R1+0x7c] ;  /* 0x00007c0001007983 */ /* 0x000ea80000100800 */
[----:B0-----:R-:W2:Y:S04]  /*76cb0*/  LDL R21, [R1+0x80] ;  /* 0x0000800001157983 */ /* 0x001ea80000100800 */
[----:B------:R0:W-:Y:S04]  /*76cc0*/  STL [R1+0x40c], R18 ;  /* 0x00040c1201007387 */ /* 0x0001e80000100800 */
[----:B0-----:R-:W2:Y:S04]  /*76cd0*/  LDL R18, [R1+0x74] ;  /* 0x0000740001127983 */ /* 0x001ea80000100800 */
[----:B------:R-:W-:Y:S04]  /*76ce0*/  STL [R1+0x20], R23 ;  /* 0x0000201701007387 */ /* 0x000fe80000100800 */
[----:B------:R0:W-:Y:S02]  /*76cf0*/  STL [R1+0x420], R20 ;  /* 0x0004201401007387 */ /* 0x0001e40000100800 */
[----:B0-----:R-:W-:Y:S01]  /*76d00*/  VIADD R20, R23, UR23 ;  /* 0x0000001717147c36 */ /* 0x001fe20008000000 */
[----:B---3--:R-:W-:-:S05]  /*76d10*/  SHF.R.S32.HI R14, RZ, 0x1f, R14 ;  /* 0x0000001fff0e7819 */ /* 0x008fca000001140e */
[----:B------:R0:W-:Y:S01]  /*76d20*/  STL [R1+0x424], R14 ;  /* 0x0004240e01007387 */ /* 0x0001e20000100800 */
[----:B----4-:R-:W-:-:S03]  /*76d30*/  SHF.R.S32.HI R15, RZ, 0x1f, R15 ;  /* 0x0000001fff0f7819 */ /* 0x010fc6000001140f */
[----:B0-----:R-:W3:Y:S04]  /*76d40*/  LDL.LU R14, [R1+0x7c14] ;  /* 0x007c1400010e7983 */ /* 0x001ee80000300800 */
[----:B------:R0:W-:Y:S01]  /*76d50*/  STL [R1+0x428], R15 ;  /* 0x0004280f01007387 */ /* 0x0001e20000100800 */
[----:B------:R-:W-:Y:S02]  /*76d60*/  SHF.R.S32.HI R17, RZ, 0x1f, R17 ;  /* 0x0000001fff117819 */ /* 0x000fe40000011411 */
[----:B------:R-:W-:Y:S01]  /*76d70*/  SHF.R.S32.HI R9, RZ, 0x1f, R9 ;  /* 0x0000001fff097819 */ /* 0x000fe20000011409 */
[----:B0-----:R-:W4:Y:S01]  /*76d80*/  LDL.LU R15, [R1+0x7c10] ;  /* 0x007c1000010f7983 */ /* 0x001f220000300800 */
[----:B------:R-:W-:-:S03]  /*76d90*/  SHF.R.S32.HI R3, RZ, 0x1f, R3 ;  /* 0x0000001fff037819 */ /* 0x000fc60000011403 */
[----:B------:R-:W-:Y:S04]  /*76da0*/  STL [R1+0x1c], R20 ;  /* 0x00001c1401007387 */ /* 0x000fe80000100800 */
[----:B------:R-:W-:Y:S04]  /*76db0*/  STL [R1+0x42c], R17 ;  /* 0x00042c1101007387 */ /* 0x000fe80000100800 */
[----:B------:R0:W-:Y:S04]  /*76dc0*/  STL [R1+0x440], R9 ;  /* 0x0004400901007387 */ /* 0x0001e80000100800 */
[----:B0-----:R-:W3:Y:S04]  /*76dd0*/  LDL.LU R9, [R1+0x7c0c] ;  /* 0x007c0c0001097983 */ /* 0x001ee80000300800 */
[----:B------:R0:W-:Y:S04]  /*76de0*/  STL [R1+0x444], R3 ;  /* 0x0004440301007387 */ /* 0x0001e80000100800 */
[----:B0-----:R-:W3:Y:S01]  /*76df0*/  LDL.LU R3, [R1+0x7c08] ;  /* 0x007c080001037983 */ /* 0x001ee20000300800 */
[----:B------:R-:W-:Y:S01]  /*76e00*/  VIADD R17, R20, UR22 ;  /* 0x0000001614117c36 */ /* 0x000fe20008000000 */
[----:B------:R-:W-:-:S04]  /*76e10*/  SHF.R.S32.HI R29, RZ, 0x1f, R29 ;  /* 0x0000001fff1d7819 */ /* 0x000fc8000001141d */
[----:B------:R-:W-:Y:S01]  /*76e20*/  STL [R1+0x18], R17 ;  /* 0x0000181101007387 */ /* 0x000fe20000100800 */
[----:B--2---:R-:W-:Y:S02]  /*76e30*/  SHF.R.S32.HI R22, RZ, 0x1f, R22 ;  /* 0x0000001fff167819 */ /* 0x004fe40000011416 */
[----:B---3--:R-:W-:-:S05]  /*76e40*/  SHF.R.S32.HI R3, RZ, 0x1f, R3 ;  /* 0x0000001fff037819 */ /* 0x008fca0000011403 */
[----:B------:R-:W-:Y:S04]  /*76e50*/  STL [R1+0x448], R3 ;  /* 0x0004480301007387 */ /* 0x000fe80000100800 */
[----:B------:R0:W-:Y:S04]  /*76e60*/  STL [R1+0x44c], R29 ;  /* 0x00044c1d01007387 */ /* 0x0001e80000100800 */
[----:B0-----:R-:W2:Y:S04]  /*76e70*/  LDL.LU R29, [R1+0x7c04] ;  /* 0x007c0400011d7983 */ /* 0x001ea80000300800 */
[----:B------:R0:W-:Y:S04]  /*76e80*/  STL [R1+0x460], R22 ;  /* 0x0004601601007387 */ /* 0x0001e80000100800 */
[----:B0-----:R-:W3:Y:S01]  /*76e90*/  LDL.LU R22, [R1+0x7c00] ;  /* 0x007c000001167983 */ /* 0x001ee20000300800 */
[----:B------:R-:W-:Y:S01]  /*76ea0*/  VIADD R3, R17, UR21 ;  /* 0x0000001511037c36 */ /* 0x000fe20008000000 */
[----:B------:R-:W-:-:S02]  /*76eb0*/  SHF.R.S32.HI R19, RZ, 0x1f, R19 ;  /* 0x0000001fff137819 */ /* 0x000fc40000011413 */
[----:B------:R-:W-:Y:S02]  /*76ec0*/  SHF.R.S32.HI R8, RZ, 0x1f, R8 ;  /* 0x0000001fff087819 */ /* 0x000fe40000011408 */
[----:B------:R-:W-:Y:S01]  /*76ed0*/  STL [R1+0x14], R3 ;  /* 0x0000140301007387 */ /* 0x000fe20000100800 */
[----:B---3--:R-:W-:-:S05]  /*76ee0*/  SHF.R.S32.HI R22, RZ, 0x1f, R22 ;  /* 0x0000001fff167819 */ /* 0x008fca0000011416 */
[----:B------:R-:W-:Y:S04]  /*76ef0*/  STL [R1+0x4c0], R22 ;  /* 0x0004c01601007387 */ /* 0x000fe80000100800 */
[----:B------:R0:W-:Y:S04]  /*76f00*/  STL [R1+0x4c4], R19 ;  /* 0x0004c41301007387 */ /* 0x0001e80000100800 */
[----:B0-----:R-:W3:Y:S04]  /*76f10*/  LDL.LU R19, [R1+0x7bfc] ;  /* 0x007bfc0001137983 */ /* 0x001ee80000300800 */
[----:B------:R0:W-:Y:S04]  /*76f20*/  STL [R1+0x4c8], R8 ;  /* 0x0004c80801007387 */ /* 0x0001e80000100800 */
[----:B0-----:R-:W2:Y:S01]  /*76f30*/  LDL.LU R8, [R1+0x7bf8] ;  /* 0x007bf80001087983 */ /* 0x001ea20000300800 */
[----:B------:R-:W-:Y:S01]  /*76f40*/  VIADD R22, R3, UR20 ;  /* 0x0000001403167c36 */ /* 0x000fe20008000000 */
[----:B------:R-:W-:-:S02]  /*76f50*/  SHF.R.S32.HI R16, RZ, 0x1f, R16 ;  /* 0x0000001fff107819 */ /* 0x000fc40000011410 */
[----:B------:R-:W-:Y:S02]  /*76f60*/  SHF.R.S32.HI R28, RZ, 0x1f, R28 ;  /* 0x0000001fff1c7819 */ /* 0x000fe4000001141c */
[----:B------:R-:W-:Y:S01]  /*76f70*/  SHF.R.S32.HI R13, RZ, 0x1f, R13 ;  /* 0x0000001fff0d7819 */ /* 0x000fe2000001140d */
[----:B------:R-:W-:Y:S01]  /*76f80*/  STL [R1+0x10], R22 ;  /* 0x0000101601007387 */ /* 0x000fe20000100800 */
[----:B------:R-:W-:Y:S01]  /*76f90*/  SHF.R.S32.HI R2, RZ, 0x1f, R2 ;  /* 0x0000001fff027819 */ /* 0x000fe20000011402 */
[----:B------:R-:W-:Y:S01]  /*76fa0*/  UMOV UR34, UR12 ;  /* 0x0000000c00227c82 */ /* 0x000fe20008000000 */
[----:B--2---:R-:W-:Y:S01]  /*76fb0*/  SHF.R.S32.HI R8, RZ, 0x1f, R8 ;  /* 0x0000001fff087819 */ /* 0x004fe20000011408 */
[----:B------:R-:W0:Y:S04]  /*76fc0*/  LDCU.64 UR20, c[0x0][0x398] ;  /* 0x00007300ff1477ac */ /* 0x000e280008000a00 */
[----:B------:R-:W-:Y:S04]  /*76fd0*/  STL [R1+0x4cc], R8 ;  /* 0x0004cc0801007387 */ /* 0x000fe80000100800 */
[----:B------:R1:W-:Y:S04]  /*76fe0*/  STL [R1+0x4d0], R16 ;  /* 0x0004d01001007387 */ /* 0x0003e80000100800 */
[----:B-1----:R-:W2:Y:S04]  /*76ff0*/  LDL.LU R16, [R1+0x7bf4] ;  /* 0x007bf40001107983 */ /* 0x002ea80000300800 */
[----:B------:R1:W-:Y:S04]  /*77000*/  STL [R1+0x4d4], R2 ;  /* 0x0004d40201007387 */ /* 0x0003e80000100800 */
[----:B-1----:R-:W2:Y:S01]  /*77010*/  LDL.LU R2, [R1+0x7bf0] ;  /* 0x007bf00001027983 */ /* 0x002ea20000300800 */
[----:B------:R-:W-:Y:S01]  /*77020*/  VIADD R8, R22, UR19 ;  /* 0x0000001316087c36 */ /* 0x000fe20008000000 */
[----:B------:R-:W-:-:S02]  /*77030*/  SHF.R.S32.HI R21, RZ, 0x1f, R21 ;  /* 0x0000001fff157819 */ /* 0x000fc40000011415 */
[----:B------:R-:W-:Y:S02]  /*77040*/  SHF.R.S32.HI R0, RZ, 0x1f, R0 ;  /* 0x0000001fff007819 */ /* 0x000fe40000011400 */
[----:B------:R-:W-:Y:S01]  /*77050*/  STL [R1+0xc], R8 ;  /* 0x00000c0801007387 */ /* 0x000fe20000100800 */
[----:B--2---:R-:W-:-:S05]  /*77060*/  SHF.R.S32.HI R2, RZ, 0x1f, R2 ;  /* 0x0000001fff027819 */ /* 0x004fca0000011402 */
[----:B------:R-:W-:Y:S04]  /*77070*/  STL [R1+0x4d8], R2 ;  /* 0x0004d80201007387 */ /* 0x000fe80000100800 */
[----:B------:R1:W-:Y:S04]  /*77080*/  STL [R1+0x4dc], R21 ;  /* 0x0004dc1501007387 */ /* 0x0003e80000100800 */
[----:B-1----:R-:W2:Y:S04]  /*77090*/  LDL.LU R21, [R1+0x7bec] ;  /* 0x007bec0001157983 */ /* 0x002ea80000300800 */
[----:B------:R1:W-:Y:S04]  /*770a0*/  STL [R1+0x4e0], R0 ;  /* 0x0004e00001007387 */ /* 0x0003e80000100800 */
[----:B-1----:R-:W2:Y:S01]  /*770b0*/  LDL.LU R0, [R1+0x7be8] ;  /* 0x007be80001007983 */ /* 0x002ea20000300800 */
[----:B------:R-:W-:Y:S01]  /*770c0*/  VIADD R2, R8, UR18 ;  /* 0x0000001208027c36 */ /* 0x000fe20008000000 */
[----:B------:R-:W-:Y:S01]  /*770d0*/  SHF.R.S32.HI R18, RZ, 0x1f, R18 ;  /* 0x0000001fff127819 */ /* 0x000fe20000011412 */
[----:B------:R-:W1:Y:S03]  /*770e0*/  LDCU.64 UR18, c[0x0][0x398] ;  /* 0x00007300ff1277ac */ /* 0x000e660008000a00 */
[----:B------:R-:W-:Y:S01]  /*770f0*/  STL [R1+0x8], R2 ;  /* 0x0000080201007387 */ /* 0x000fe20000100800 */
[----:B--2---:R-:W-:-:S05]  /*77100*/  SHF.R.S32.HI R0, RZ, 0x1f, R0 ;  /* 0x0000001fff007819 */ /* 0x004fca0000011400 */
[----:B------:R-:W-:Y:S04]  /*77110*/  STL [R1+0x4e4], R0 ;  /* 0x0004e40001007387 */ /* 0x000fe80000100800 */
[----:B------:R2:W-:Y:S04]  /*77120*/  STL [R1+0x4e8], R18 ;  /* 0x0004e81201007387 */ /* 0x0005e80000100800 */
[----:B--2---:R-:W2:Y:S01]  /*77130*/  LDL.LU R18, [R1+0x7be4] ;  /* 0x007be40001127983 */ /* 0x004ea20000300800 */
[----:B------:R-:W-:Y:S01]  /*77140*/  VIADD R0, R2, UR17 ;  /* 0x0000001102007c36 */ /* 0x000fe20008000000 */
[----:B------:R-:W-:-:S02]  /*77150*/  SHF.R.S32.HI R21, RZ, 0x1f, R21 ;  /* 0x0000001fff157819 */ /* 0x000fc40000011415 */
[----:B------:R-:W-:Y:S02]  /*77160*/  SHF.R.S32.HI R16, RZ, 0x1f, R16 ;  /* 0x0000001fff107819 */ /* 0x000fe40000011410 */
[----:B------:R-:W-:Y:S02]  /*77170*/  SHF.R.S32.HI R29, RZ, 0x1f, R29 ;  /* 0x0000001fff1d7819 */ /* 0x000fe4000001141d */
[----:B------:R-:W-:Y:S02]  /*77180*/  SHF.R.S32.HI R9, RZ, 0x1f, R9 ;  /* 0x0000001fff097819 */ /* 0x000fe40000011409 */
[----:B----4-:R-:W-:Y:S02]  /*77190*/  SHF.R.S32.HI R15, RZ, 0x1f, R15 ;  /* 0x0000001fff0f7819 */ /* 0x010fe4000001140f */
[----:B------:R-:W-:Y:S02]  /*771a0*/  SHF.R.S32.HI R14, RZ, 0x1f, R14 ;  /* 0x0000001fff0e7819 */ /* 0x000fe4000001140e */
[----:B------:R-:W-:-:S02]  /*771b0*/  SHF.R.S32.HI R12, RZ, 0x1f, R12 ;  /* 0x0000001fff0c7819 */ /* 0x000fc4000001140c */
[----:B--2---:R-:W-:-:S05]  /*771c0*/  SHF.R.S32.HI R18, RZ, 0x1f, R18 ;  /* 0x0000001fff127819 */ /* 0x004fca0000011412 */
[----:B------:R2:W-:Y:S04]  /*771d0*/  STL [R1+0x4ec], R18 ;  /* 0x0004ec1201007387 */ /* 0x0005e80000100800 */
[----:B--2---:R-:W2:Y:S04]  /*771e0*/  LDL.LU R18, [R1+0x7be0] ;  /* 0x007be00001127983 */ /* 0x004ea80000300800 */
[----:B------:R-:W-:Y:S04]  /*771f0*/  STL [R1+0x4], R0 ;  /* 0x0000040001007387 */ /* 0x000fe80000100800 */
[----:B------:R-:W-:Y:S04]  /*77200*/  STL [R1+0x4f0], R21 ;  /* 0x0004f01501007387 */ /* 0x000fe80000100800 */
[----:B------:R4:W-:Y:S04]  /*77210*/  STL [R1+0x4f4], R16 ;  /* 0x0004f41001007387 */ /* 0x0009e80000100800 */
[----:B----4-:R-:W4:Y:S04]  /*77220*/  LDL.LU R16, [R1+0x7bdc] ;  /* 0x007bdc0001107983 */ /* 0x010f280000300800 */
[----:B------:R0:W-:Y:S04]  /*77230*/  STL [R1+0x4f8], R29 ;  /* 0x0004f81d01007387 */ /* 0x0001e80000100800 */
[----:B0-----:R-:W2:Y:S01]  /*77240*/  LDL.LU R29, [R1+0x7bd8] ;  /* 0x007bd800011d7983 */ /* 0x001ea20000300800 */
[----:B------:R-:W-:-:S03]  /*77250*/  VIADD R21, R0, UR16 ;  /* 0x0000001000157c36 */ /* 0x000fc60008000000 */
[----:B------:R-:W-:Y:S01]  /*77260*/  STL [R1+0x4fc], R9 ;  /* 0x0004fc0901007387 */ /* 0x000fe20000100800 */
[----:B------:R-:W-:Y:S01]  /*77270*/  SHF.R.S32.HI R27, RZ, 0x1f, R27 ;  /* 0x0000001fff1b7819 */ /* 0x000fe2000001141b */
[----:B------:R-:W0:Y:S02]  /*77280*/  LDCU.64 UR16, c[0x0][0x398] ;  /* 0x00007300ff1077ac */ /* 0x000e240008000a00 */
[----:B------:R-:W-:Y:S04]  /*77290*/  STL [R1], R21 ;  /* 0x0000001501007387 */ /* 0x000fe80000100800 */
[----:B------:R1:W-:Y:S01]  /*772a0*/  STL [R1+0x500], R15 ;  /* 0x0005000f01007387 */ /* 0x0003e20000100800 */
[----:B------:R-:W-:Y:S02]  /*772b0*/  SHF.R.S32.HI R11, RZ, 0x1f, R11 ;  /* 0x0000001fff0b7819 */ /* 0x000fe4000001140b */
[----:B------:R-:W-:Y:S01]  /*772c0*/  SHF.R.S32.HI R10, RZ, 0x1f, R10 ;  /* 0x0000001fff0a7819 */ /* 0x000fe2000001140a */
[----:B-1----:R-:W3:Y:S04]  /*772d0*/  LDL.LU R15, [R1+0x7bd4] ;  /* 0x007bd400010f7983 */ /* 0x002ee80000300800 */
[----:B------:R1:W-:Y:S01]  /*772e0*/  STL [R1+0x504], R14 ;  /* 0x0005040e01007387 */ /* 0x0003e20000100800 */
[----:B------:R-:W-:-:S02]  /*772f0*/  SHF.R.S32.HI R26, RZ, 0x1f, R26 ;  /* 0x0000001fff1a7819 */ /* 0x000fc4000001141a */
[----:B------:R-:W-:Y:S01]  /*77300*/  SHF.R.S32.HI R7, RZ, 0x1f, R7 ;  /* 0x0000001fff077819 */ /* 0x000fe20000011407 */
[----:B-1----:R-:W3:Y:S04]  /*77310*/  LDL.LU R14, [R1+0x7bd0] ;  /* 0x007bd000010e7983 */ /* 0x002ee80000300800 */
[----:B------:R-:W-:Y:S04]  /*77320*/  STL [R1+0x508], R28 ;  /* 0x0005081c01007387 */ /* 0x000fe80000100800 */
[----:B------:R1:W-:Y:S01]  /*77330*/  STL [R1+0x50c], R13 ;  /* 0x00050c0d01007387 */ /* 0x0003e20000100800 */
[----:B------:R-:W-:-:S03]  /*77340*/  SHF.R.S32.HI R6, RZ, 0x1f, R6 ;  /* 0x0000001fff067819 */ /* 0x000fc60000011406 */
[----:B-1----:R-:W3:Y:S04]  /*77350*/  LDL.LU R13, [R1+0x7bcc] ;  /* 0x007bcc00010d7983 */ /* 0x002ee80000300800 */
[----:B------:R1:W-:Y:S01]  /*77360*/  STL [R1+0x510], R12 ;  /* 0x0005100c01007387 */ /* 0x0003e20000100800 */
[----:B------:R-:W-:Y:S02]  /*77370*/  SHF.R.S32.HI R25, RZ, 0x1f, R25 ;  /* 0x0000001fff197819 */ /* 0x000fe40000011419 */
        /* <DEDUP_REMOVED lines=12> */
[----:B------:R-:W-:-:S02]  /*77440*/  SHF.R.S32.HI R20, RZ, 0x1f, R20 ;  /* 0x0000001fff147819 */ /* 0x000fc40000011414 */
[----:B------:R-:W-:Y:S01]  /*77450*/  SHF.R.S32.HI R3, RZ, 0x1f, R3 ;  /* 0x0000001fff037819 */ /* 0x000fe20000011403 */
[----:B-1----:R-:W3:Y:S04]  /*77460*/  LDL.LU R7, [R1+0x7bbc] ;  /* 0x007bbc0001077983 */ /* 0x002ee80000300800 */
[----:B------:R1:W-:Y:S01]  /*77470*/  STL [R1+0x528], R6 ;  /* 0x0005280601007387 */ /* 0x0003e20000100800 */
[----:B------:R-:W-:-:S03]  /*77480*/  SHF.R.S32.HI R22, RZ, 0x1f, R22 ;  /* 0x0000001fff167819 */ /* 0x000fc60000011416 */
[----:B-1----:R-:W3:Y:S04]  /*77490*/  LDL.LU R6, [R1+0x7bb8] ;  /* 0x007bb80001067983 */ /* 0x002ee80000300800 */
[----:B------:R-:W-:Y:S04]  /*774a0*/  STL [R1+0x52c], R25 ;  /* 0x00052c1901007387 */ /* 0x000fe80000100800 */
[----:B------:R1:W-:Y:S04]  /*774b0*/  STL [R1+0x530], R5 ;  /* 0x0005300501007387 */ /* 0x0003e80000100800 */
[----:B-1----:R-:W3:Y:S04]  /*774c0*/  LDL.LU R5, [R1+0x7bb4] ;  /* 0x007bb40001057983 */ /* 0x002ee80000300800 */
[----:B------:R1:W-:Y:S04]  /*774d0*/  STL [R1+0x534], R4 ;  /* 0x0005340401007387 */ /* 0x0003e80000100800 */
[----:B-1----:R-:W3:Y:S04]  /*774e0*/  LDL.LU R4, [R1+0x7bb0] ;  /* 0x007bb00001047983 */ /* 0x002ee80000300800 */
[----:B------:R-:W-:Y:S04]  /*774f0*/  STL [R1+0x538], R24 ;  /* 0x0005381801007387 */ /* 0x000fe80000100800 */
[----:B------:R1:W-:Y:S01]  /*77500*/  STL [R1+0x53c], R23 ;  /* 0x00053c1701007387 */ /* 0x0003e20000100800 */
[----:B------:R-:W-:-:S03]  /*77510*/  SHF.R.S32.HI R8, RZ, 0x1f, R8 ;  /* 0x0000001fff087819 */ /* 0x000fc60000011408 */
[----:B-1----:R-:W3:Y:S04]  /*77520*/  LDL.LU R23, [R1+0x7bac] ;  /* 0x007bac0001177983 */ /* 0x002ee80000300800 */
[----:B------:R-:W-:Y:S04]  /*77530*/  STL [R1+0x540], R20 ;  /* 0x0005401401007387 */ /* 0x000fe80000100800 */
[----:B------:R1:W-:Y:S01]  /*77540*/  STL [R1+0x548], R3 ;  /* 0x0005480301007387 */ /* 0x0003e20000100800 */
[----:B------:R-:W-:Y:S02]  /*77550*/  SHF.R.S32.HI R2, RZ, 0x1f, R2 ;  /* 0x0000001fff027819 */ /* 0x000fe40000011402 */
[----:B------:R-:W-:Y:S01]  /*77560*/  SHF.R.S32.HI R0, RZ, 0x1f, R0 ;  /* 0x0000001fff007819 */ /* 0x000fe20000011400 */
[----:B-1----:R-:W4:Y:S04]  /*77570*/  LDL.LU R3, [R1+0x7ba8] ;  /* 0x007ba80001037983 */ /* 0x002f280000300800 */
[----:B------:R1:W-:Y:S04]  /*77580*/  STL [R1+0x54c], R22 ;  /* 0x00054c1601007387 */ /* 0x0003e80000100800 */
[----:B-1----:R-:W4:Y:S04]  /*77590*/  LDL.LU R22, [R1+0x7ba4] ;  /* 0x007ba40001167983 */ /* 0x002f280000300800 */
[----:B------:R-:W-:Y:S04]  /*775a0*/  STL [R1+0x550], R8 ;  /* 0x0005500801007387 */ /* 0x000fe80000100800 */
[----:B------:R1:W-:Y:S04]  /*775b0*/  STL [R1+0x554], R2 ;  /* 0x0005540201007387 */ /* 0x0003e80000100800 */
[----:B-1----:R-:W4:Y:S04]  /*775c0*/  LDL.LU R2, [R1+0x7ba0] ;  /* 0x007ba00001027983 */ /* 0x002f280000300800 */
[----:B------:R1:W-:Y:S04]  /*775d0*/  STL [R1+0x558], R0 ;  /* 0x0005580001007387 */ /* 0x0003e80000100800 */
[----:B-1----:R-:W4:Y:S01]  /*775e0*/  LDL.LU R0, [R1+0x7b9c] ;  /* 0x007b9c0001007983 */ /* 0x002f220000300800 */
[----:B--2---:R-:W-:-:S02]  /*775f0*/  IMAD.MOV.U32 R9, RZ, RZ, R29 ;  /* 0x000000ffff097224 */ /* 0x004fc400078e001d */
[----:B------:R-:W-:Y:S01]  /*77600*/  VIADD R29, R21, UR5 ;  /* 0x00000005151d7c36 */ /* 0x000fe20008000000 */
[----:B------:R-:W-:Y:S02]  /*77610*/  SHF.R.S32.HI R21, RZ, 0x1f, R21 ;  /* 0x0000001fff157819 */ /* 0x000fe40000011415 */
[----:B------:R-:W-:Y:S01]  /*77620*/  SHF.R.S32.HI R20, RZ, 0x1f, R17 ;  /* 0x0000001fff147819 */ /* 0x000fe20000011411 */
[----:B------:R-:W-:Y:S01]  /*77630*/  VIADD R28, R29, UR15 ;  /* 0x0000000f1d1c7c36 */ /* 0x000fe20008000000 */
[----:B------:R-:W1:Y:S03]  /*77640*/  LDCU UR5, c[0x0][0x3b8] ;  /* 0x00007700ff0577ac */ /* 0x000e660008000800 */
[----:B------:R-:W-:Y:S01]  /*77650*/  VIADD R27, R28, UR11 ;  /* 0x0000000b1c1b7c36 */ /* 0x000fe20008000000 */
[----:B------:R-:W-:Y:S01]  /*77660*/  STL [R1+0x55c], R21 ;  /* 0x00055c1501007387 */ /* 0x000fe20000100800 */
[----:B------:R-:W-:Y:S01]  /*77670*/  IMAD.MOV.U32 R8, RZ, RZ, R9 ;  /* 0x000000ffff087224 */ /* 0x000fe200078e0009 */
[----:B------:R-:W2:Y:S02]  /*77680*/  LDCU.64 UR10, c[0x0][0x398] ;  /* 0x00007300ff0a77ac */ /* 0x000ea40008000a00 */
[----:B------:R0:W-:Y:S01]  /*77690*/  STL [R1+0x7a18], R29 ;  /* 0x007a181d01007387 */ /* 0x0001e20000100800 */
[----:B------:R-:W-:Y:S01]  /*776a0*/  VIADD R26, R27, UR68 ;  /* 0x000000441b1a7c36 */ /* 0x000fe20008000000 */
[----:B0-----:R-:W-:-:S03]  /*776b0*/  SHF.R.S32.HI R29, RZ, 0x1f, R27 ;  /* 0x0000001fff1d7819 */ /* 0x001fc6000001141b */
[----:B------:R-:W-:Y:S01]  /*776c0*/  VIADD R25, R26, UR69 ;  /* 0x000000451a197c36 */ /* 0x000fe20008000000 */
[----:B------:R-:W-:Y:S01]  /*776d0*/  UMOV UR14, UR20 ;  /* 0x00000014000e7c82 */ /* 0x000fe20008000000 */
[----:B------:R-:W0:Y:S01]  /*776e0*/  LDCU.64 UR68, c[0x0][0x398] ;  /* 0x00007300ff4477ac */ /* 0x000e220008000a00 */
[----:B------:R-:W-:Y:S04]  /*776f0*/  STL.64 [R1+0x7a50], R28 ;  /* 0x007a501c01007387 */ /* 0x000fe80000100a00 */
[----:B------:R0:W-:Y:S04]  /*77700*/  STL.64 [R1+0x7aa0], R26 ;  /* 0x007aa01a01007387 */ /* 0x0001e80000100a00 */
[----:B0-----:R-:W2:Y:S01]  /*77710*/  LDL.LU R26, [R1+0x2210] ;  /* 0x00221000011a7983 */ /* 0x001ea20000300800 */
[----:B------:R-:W-:-:S03]  /*77720*/  IMAD.MOV.U32 R27, RZ, RZ, R18 ;  /* 0x000000ffff1b7224 */ /* 0x000fc600078e0012 */
[----:B------:R-:W2:Y:S01]  /*77730*/  LDL.LU R18, [R1+0x7b98] ;  /* 0x007b980001127983 */ /* 0x000ea20000300800 */
[----:B------:R-:W-:Y:S02]  /*77740*/  VIADD R24, R25, UR44 ;  /* 0x0000002c19187c36 */ /* 0x000fe40008000000 */
[----:B------:R-:W-:-:S03]  /*77750*/  IMAD.MOV.U32 R28, RZ, RZ, R20 ;  /* 0x000000ffff1c7224 */ /* 0x000fc600078e0014 */
[----:B------:R0:W-:Y:S04]  /*77760*/  STL.64 [R1+0x7b00], R24 ;  /* 0x007b001801007387 */ /* 0x0001e80000100a00 */
[----:B0-----:R-:W2:Y:S04]  /*77770*/  LDL.LU R25, [R1+0x3b08] ;  /* 0x003b080001197983 */ /* 0x001ea80000300800 */
[----:B------:R-:W-:Y:S01]  /*77780*/  STL.64 [R1+0x7b80], R28 ;  /* 0x007b801c01007387 */ /* 0x000fe20000100a00 */
[----:B---3--:R-:W-:Y:S02]  /*77790*/  IMAD.MOV.U32 R17, RZ, RZ, R23 ;  /* 0x000000ffff117224 */ /* 0x008fe400078e0017 */
[----:B------:R-:W-:-:S02]  /*777a0*/  VIADD R23, R24, UR45 ;  /* 0x0000002d18177c36 */ /* 0x000fc40008000000 */
[----:B------:R-:W-:Y:S01]  /*777b0*/  IMAD.MOV.U32 R24, RZ, RZ, R19 ;  /* 0x000000ffff187224 */ /* 0x000fe200078e0013 */
[----:B----4-:R0:W-:Y:S01]  /*777c0*/  STL.64 [R1+0x7b88], R16 ;  /* 0x007b881001007387 */ /* 0x0101e20000100a00 */
[----:B------:R-:W-:Y:S02]  /*777d0*/  IMAD.MOV.U32 R9, RZ, RZ, R22 ;  /* 0x000000ffff097224 */ /* 0x000fe400078e0016 */
[----:B------:R-:W-:-:S04]  /*777e0*/  VIADD R22, R23, UR40 ;  /* 0x0000002817167c36 */ /* 0x000fc80008000000 */
[----:B------:R-:W-:-:S04]  /*777f0*/  VIADD R21, R22, UR41 ;  /* 0x0000002916157c36 */ /* 0x000fc80008000000 */
[----:B------:R-:W-:-:S04]  /*77800*/  VIADD R20, R21, UR42 ;  /* 0x0000002a15147c36 */ /* 0x000fc80008000000 */
[----:B------:R-:W-:-:S05]  /*77810*/  VIADD R19, R20, UR43 ;  /* 0x0000002b14137c36 */ /* 0x000fca0008000000 */
[----:B0-----:R-:W-:Y:S02]  /*77820*/  IADD3 R16, P2, PT, R19, R5, RZ ;  /* 0x0000000513107210 */ /* 0x001fe40007f5e0ff */
[--C-:B------:R-:W-:Y:S02]  /*77830*/  SHF.R.S32.HI R17, RZ, 0x1f, R19.reuse ;  /* 0x0000001fff117819 */ /* 0x100fe40000011413 */
[----:B------:R-:W-:Y:S01]  /*77840*/  SHF.R.S32.HI R28, RZ, 0x1f, R19 ;  /* 0x0000001fff1c7819 */ /* 0x000fe20000011413 */
[----:B------:R0:W-:Y:S02]  /*77850*/  STL.64 [R1+0x7b60], R22 ;  /* 0x007b601601007387 */ /* 0x0001e40000100a00 */
[----:B------:R-:W-:Y:S02]  /*77860*/  IMAD.X R17, R17, 0x1, R6, P2 ;  /* 0x0000000111117824 */ /* 0x000fe400010e0606 */
[----:B------:R-:W-:Y:S01]  /*77870*/  STL [R1+0x58c], R28 ;  /* 0x00058c1c01007387 */ /* 0x000fe20000100800 */
[----:B0-----:R-:W-:-:S02]  /*77880*/  IMAD.MOV.U32 R22, RZ, RZ, R27 ;  /* 0x000000ffff167224 */ /* 0x001fc400078e001b */
[----:B------:R-:W-:Y:S01]  /*77890*/  IMAD.MOV.U32 R27, RZ, RZ, R8 ;  /* 0x000000ffff1b7224 */ /* 0x000fe200078e0008 */
[----:B------:R-:W-:Y:S01]  /*778a0*/  IADD3 R8, P0, PT, R19, R13, RZ ;  /* 0x0000000d13087210 */ /* 0x000fe20007f1e0ff */
[----:B--2---:R-:W-:Y:S02]  /*778b0*/  IMAD.MOV.U32 R29, RZ, RZ, R26 ;  /* 0x000000ffff1d7224 */ /* 0x004fe400078e001a */
[----:B------:R-:W-:Y:S02]  /*778c0*/  IMAD.MOV.U32 R26, RZ, RZ, R9 ;  /* 0x000000ffff1a7224 */ /* 0x000fe400078e0009 */
[----:B------:R-:W-:Y:S02]  /*778d0*/  IMAD.MOV.U32 R9, RZ, RZ, R29 ;  /* 0x000000ffff097224 */ /* 0x000fe400078e001d */
[----:B------:R-:W2:Y:S04]  /*778e0*/  LDL.LU R29, [R1+0x2214] ;  /* 0x00221400011d7983 */ /* 0x000ea80000300800 */
[----:B------:R0:W-:Y:S04]  /*778f0*/  STL.64 [R1+0x4d10], R16 ;  /* 0x004d101001007387 */ /* 0x0001e80000100a00 */
[----:B------:R3:W-:Y:S01]  /*77900*/  STL.64 [R1+0x5670], R18 ;  /* 0x0056701201007387 */ /* 0x0007e20000100a00 */
[----:B0-----:R-:W-:Y:S01]  /*77910*/  SHF.R.S32.HI R17, RZ, 0x1f, R19 ;  /* 0x0000001fff117819 */ /* 0x001fe20000011413 */
[----:B---3--:R-:W-:-:S04]  /*77920*/  IMAD.MOV.U32 R18, RZ, RZ, R9 ;  /* 0x000000ffff127224 */ /* 0x008fc800078e0009 */
[----:B------:R-:W-:-:S05]  /*77930*/  IMAD.X R9, R17, 0x1, R15, P0 ;  /* 0x0000000111097824 */ /* 0x000fca00000e060f */
[----:B------:R0:W-:Y:S04]  /*77940*/  STL.64 [R1+0x4d08], R8 ;  /* 0x004d080801007387 */ /* 0x0001e80000100a00 */
[----:B0-----:R-:W3:Y:S01]  /*77950*/  LDL.LU.64 R8, [R1+0x7b90] ;  /* 0x007b900001087983 */ /* 0x001ee20000300a00 */
[C---:B------:R-:W-:Y:S02]  /*77960*/  IADD3 R28, P1, PT, R19.reuse, R3, RZ ;  /* 0x00000003131c7210 */ /* 0x040fe40007f3e0ff */
[----:B------:R-:W-:Y:S01]  /*77970*/  IADD3 R16, P2, PT, R19, R0, RZ ;  /* 0x0000000013107210 */ /* 0x000fe20007f5e0ff */
[----:B------:R0:W-:Y:S02]  /*77980*/  STL.64 [R1+0x7b70], R24 ;  /* 0x007b701801007387 */ /* 0x0001e40000100a00 */
[----:B0-----:R-:W-:Y:S01]  /*77990*/  IMAD.MOV.U32 R25, RZ, RZ, R22 ;  /* 0x000000ffff197224 */ /* 0x001fe200078e0016 */
[----:B------:R-:W-:-:S02]  /*779a0*/  IADD3 R22, P0, PT, R20, R10, RZ ;  /* 0x0000000a14167210 */ /* 0x000fc40007f1e0ff */
[----:B------:R-:W-:Y:S01]  /*779b0*/  SHF.R.S32.HI R24, RZ, 0x1f, R20 ;  /* 0x0000001fff187819 */ /* 0x000fe20000011414 */
[----:B--2---:R-:W-:Y:S02]  /*779c0*/  IMAD.MOV.U32 R19, RZ, RZ, R29 ;  /* 0x000000ffff137224 */ /* 0x004fe400078e001d */
[C---:B------:R-:W-:Y:S02]  /*779d0*/  IMAD.X R29, R17.reuse, 0x1, R4, P1 ;  /* 0x00000001111d7824 */ /* 0x040fe400008e0604 */
[----:B------:R-:W-:-:S03]  /*779e0*/  IMAD.X R17, R17, 0x1, R2, P2 ;  /* 0x0000000111117824 */ /* 0x000fc600010e0602 */
[----:B------:R-:W-:Y:S04]  /*779f0*/  STL.64 [R1+0x4d00], R28 ;  /* 0x004d001c01007387 */ /* 0x000fe80000100a00 */
[----:B------:R0:W-:Y:S04]  /*77a00*/  STL.64 [R1+0x4cf8], R16 ;  /* 0x004cf81001007387 */ /* 0x0001e80000100a00 */
[----:B0-----:R-:W2:Y:S04]  /*77a10*/  LDL.LU.64 R16, [R1+0x7b88] ;  /* 0x007b880001107983 */ /* 0x001ea80000300a00 */
[----:B------:R-:W-:Y:S04]  /*77a20*/  STL [R1+0x4cf0], R22 ;  /* 0x004cf01601007387 */ /* 0x000fe80000100800 */
[----:B------:R0:W-:Y:S01]  /*77a30*/  STL.64 [R1+0x7b78], R18 ;  /* 0x007b781201007387 */ /* 0x0001e20000100a00 */
[----:B---3--:R-:W-:Y:S01]  /*77a40*/  IADD3 R28, P1, PT, R20, R9, RZ ;  /* 0x00000009141c7210 */ /* 0x008fe20007f3e0ff */
[----:B0-----:R-:W-:-:S02]  /*77a50*/  IMAD.MOV.U32 R19, RZ, RZ, R23 ;  /* 0x000000ffff137224 */ /* 0x001fc400078e0017 */
[C---:B------:R-:W-:Y:S02]  /*77a60*/  IMAD.X R19, R24.reuse, 0x1, R12, P0 ;  /* 0x0000000118137824 */ /* 0x040fe400000e060c */
[----:B------:R-:W-:-:S03]  /*77a70*/  IMAD.X R29, R24, 0x1, R11, P1 ;  /* 0x00000001181d7824 */ /* 0x000fc600008e060b */
[----:B------:R-:W-:Y:S04]  /*77a80*/  STL [R1+0x4cf4], R19 ;  /* 0x004cf41301007387 */ /* 0x000fe80000100800 */
[----:B------:R0:W-:Y:S04]  /*77a90*/  STL.64 [R1+0x4ce8], R28 ;  /* 0x004ce81c01007387 */ /* 0x0001e80000100a00 */
[----:B0-----:R-:W3:Y:S01]  /*77aa0*/  LDL.LU.64 R28, [R1+0x7b80] ;  /* 0x007b8000011c7983 */ /* 0x001ee20000300a00 */
[----:B------:R-:W-:Y:S01]  /*77ab0*/  IMAD.MOV.U32 R18, RZ, RZ, R22 ;  /* 0x000000ffff127224 */ /* 0x000fe200078e0016 */
[----:B------:R-:W-:-:S02]  /*77ac0*/  IADD3 R22, P2, PT, R20, R7, RZ ;  /* 0x0000000714167210 */ /* 0x000fc40007f5e0ff */
[C---:B------:R-:W-:Y:S02]  /*77ad0*/  IADD3 R18, P0, PT, R20.reuse, R14, RZ ;  /* 0x0000000e14127210 */ /* 0x040fe40007f1e0ff */
[----:B------:R-:W-:Y:S01]  /*77ae0*/  IADD3 R24, P1, PT, R20, R5, RZ ;  /* 0x0000000514187210 */ /* 0x000fe20007f3e0ff */
[----:B---3--:R0:W-:Y:S02]  /*77af0*/  STL.64 [R1+0x7b68], R28 ;  /* 0x007b681c01007387 */ /* 0x0081e40000100a00 */
[----:B0-----:R-:W-:Y:S01]  /*77b00*/  SHF.R.S32.HI R28, RZ, 0x1f, R20 ;  /* 0x0000001fff1c7819 */ /* 0x001fe20000011414 */
[----:B------:R-:W-:-:S04]  /*77b10*/  IMAD.MOV.U32 R29, RZ, RZ, R25 ;  /* 0x000000ffff1d7224 */ /* 0x000fc800078e0019 */
[C---:B------:R-:W-:Y:S02]  /*77b20*/  IMAD.X R23, R28.reuse, 0x1, R8, P2 ;  /* 0x000000011c177824 */ /* 0x040fe400010e0608 */
[C---:B--2---:R-:W-:Y:S02]  /*77b30*/  IMAD.X R19, R28.reuse, 0x1, R16, P0 ;  /* 0x000000011c137824 */ /* 0x044fe400000e0610 */
[----:B------:R-:W-:Y:S01]  /*77b40*/  IMAD.X R25, R28, 0x1, R6, P1 ;  /* 0x000000011c197824 */ /* 0x000fe200008e0606 */
[----:B------:R0:W-:Y:S04]  /*77b50*/  STL.64 [R1+0x4ce0], R22 ;  /* 0x004ce01601007387 */ /* 0x0001e80000100a00 */
[----:B------:R2:W-:Y:S04]  /*77b60*/  STL.64 [R1+0x4cd8], R18 ;  /* 0x004cd81201007387 */ /* 0x0005e80000100a00 */
[----:B------:R3:W-:Y:S01]  /*77b70*/  STL.64 [R1+0x4cd0], R24 ;  /* 0x004cd01801007387 */ /* 0x0007e20000100a00 */
[----:B0-----:R-:W-:-:S02]  /*77b80*/  IADD3 R22, P2, PT, R20, R13, RZ ;  /* 0x0000000d14167210 */ /* 0x001fc40007f5e0ff */
[C---:B--2---:R-:W-:Y:S01]  /*77b90*/  IADD3 R18, P0, PT, R20.reuse, R3, RZ ;  /* 0x0000000314127210 */ /* 0x044fe20007f1e0ff */
[----:B---3--:R-:W-:Y:S01]  /*77ba0*/  IMAD.MOV.U32 R25, RZ, RZ, R28 ;  /* 0x000000ffff197224 */ /* 0x008fe200078e001c */
[----:B------:R-:W-:-:S03]  /*77bb0*/  IADD3 R24, P1, PT, R20, R0, RZ ;  /* 0x0000000014187210 */ /* 0x000fc60007f3e0ff */
[C---:B------:R-:W-:Y:S02]  /*77bc0*/  IMAD.X R23, R25.reuse, 0x1, R15, P2 ;  /* 0x0000000119177824 */ /* 0x040fe400010e060f */
[C---:B------:R-:W-:Y:S02]  /*77bd0*/  IMAD.X R19, R25.reuse, 0x1, R4, P0 ;  /* 0x0000000119137824 */ /* 0x040fe400000e0604 */
[----:B------:R-:W-:Y:S01]  /*77be0*/  IMAD.X R25, R25, 0x1, R2, P1 ;  /* 0x0000000119197824 */ /* 0x000fe200008e0602 */
[----:B------:R-:W-:Y:S04]  /*77bf0*/  STL.64 [R1+0x4cc8], R22 ;  /* 0x004cc81601007387 */ /* 0x000fe80000100a00 */
[----:B------:R0:W-:Y:S04]  /*77c00*/  STL.64 [R1+0x4cc0], R18 ;  /* 0x004cc01201007387 */ /* 0x0001e80000100a00 */
[----:B0-----:R-:W2:Y:S04]  /*77c10*/  LDL.LU.64 R18, [R1+0x7b78] ;  /* 0x007b780001127983 */ /* 0x001ea80000300a00 */
[----:B------:R0:W-:Y:S04]  /*77c20*/  STL.64 [R1+0x4cb8], R24 ;  /* 0x004cb81801007387 */ /* 0x0001e80000100a00 */
[----:B0-----:R-:W3:Y:S01]  /*77c30*/  LDL.LU.64 R24, [R1+0x7b70] ;  /* 0x007b700001187983 */ /* 0x001ee20000300a00 */
[----:B------:R-:W-:-:S02]  /*77c40*/  IADD3 R22, P2, PT, R21, R10, RZ ;  /* 0x0000000a15167210 */ /* 0x000fc40007f5e0ff */
[----:B------:R-:W-:-:S05]  /*77c50*/  SHF.R.S32.HI R23, RZ, 0x1f, R21 ;  /* 0x0000001fff177819 */ /* 0x000fca0000011415 */
[----:B------:R-:W-:Y:S01]  /*77c60*/  IMAD.X R23, R23, 0x1, R12, P2 ;  /* 0x0000000117177824 */ /* 0x000fe200010e060c */
[C---:B------:R-:W-:Y:S01]  /*77c70*/  IADD3 R28, P0, PT, R21.reuse, R9, RZ ;  /* 0x00000009151c7210 */ /* 0x040fe20007f1e0ff */
[----:B------:R-:W-:Y:S01]  /*77c80*/  IMAD.MOV.U32 R20, RZ, RZ, R29 ;  /* 0x000000ffff147224 */ /* 0x000fe200078e001d */
[----:B---3--:R0:W-:Y:S04]  /*77c90*/  STL.64 [R1+0x7b48], R24 ;  /* 0x007b481801007387 */ /* 0x0081e80000100a00 */
[----:B------:R3:W-:Y:S01]  /*77ca0*/  STL.64 [R1+0x4cb0], R22 ;  /* 0x004cb01601007387 */ /* 0x0007e20000100a00 */
[----:B0-----:R-:W-:Y:S02]  /*77cb0*/  IADD3 R24, P1, PT, R21, R7, RZ ;  /* 0x0000000715187210 */ /* 0x001fe40007f3e0ff */
[----:B---3--:R-:W-:-:S03]  /*77cc0*/  SHF.R.S32.HI R23, RZ, 0x1f, R21 ;  /* 0x0000001fff177819 */ /* 0x008fc60000011415 */
[----:B------:R-:W-:Y:S02]  /*77cd0*/  STL [R1+0x4ca0], R24 ;  /* 0x004ca01801007387 */ /* 0x000fe40000100800 */
[----:B------:R-:W-:-:S05]  /*77ce0*/  IMAD.X R29, R23, 0x1, R11, P0 ;  /* 0x00000001171d7824 */ /* 0x000fca00000e060b */
[----:B------:R0:W-:Y:S04]  /*77cf0*/  STL.64 [R1+0x4ca8], R28 ;  /* 0x004ca81c01007387 */ /* 0x0001e80000100a00 */
[----:B0-----:R-:W3:Y:S04]  /*77d00*/  LDL.LU.64 R28, [R1+0x7b68] ;  /* 0x007b6800011c7983 */ /* 0x001ee80000300a00 */
[----:B--2---:R0:W-:Y:S04]  /*77d10*/  STL.64 [R1+0x7b50], R18 ;  /* 0x007b501201007387 */ /* 0x0041e80000100a00 */
[----:B0-----:R-:W2:Y:S04]  /*77d20*/  LDL.LU R18, [R1+0x4d1c] ;  /* 0x004d1c0001127983 */ /* 0x001ea80000300800 */
[----:B------:R-:W-:Y:S01]  /*77d30*/  STL [R1+0x7b58], R19 ;  /* 0x007b581301007387 */ /* 0x000fe20000100800 */
[----:B------:R-:W-:-:S03]  /*77d40*/  IADD3 R22, P2, PT, R21, R14, RZ ;  /* 0x0000000e15167210 */ /* 0x000fc60007f5e0ff */
[----:B---3--:R0:W-:Y:S02]  /*77d50*/  STL.64 [R1+0x7b38], R28 ;  /* 0x007b381c01007387 */ /* 0x0081e40000100a00 */
[----:B0-----:R-:W-:Y:S02]  /*77d60*/  IMAD.MOV.U32 R29, RZ, RZ, R25 ;  /* 0x000000ffff1d7224 */ /* 0x001fe400078e0019 */
[----:B------:R-:W-:-:S05]  /*77d70*/  IMAD.X R29, R23, 0x1, R8, P1 ;  /* 0x00000001171d7824 */ /* 0x000fca00008e0608 */
[----:B------:R-:W-:Y:S04]  /*77d80*/  STL [R1+0x4ca4], R29 ;  /* 0x004ca41d01007387 */ /* 0x000fe80000100800 */
[----:B------:R0:W-:Y:S01]  /*77d90*/  STL.64 [R1+0x7b40], R12 ;  /* 0x007b400c01007387 */ /* 0x0001e20000100a00 */
[----:B------:R-:W-:Y:S01]  /*77da0*/  IMAD.MOV.U32 R28, RZ, RZ, R24 ;  /* 0x000000ffff1c7224 */ /* 0x000fe200078e0018 */
[----:B0-----:R-:W-:-:S05]  /*77db0*/  SHF.R.S32.HI R12, RZ, 0x1f, R21 ;  /* 0x0000001fff0c7819 */ /* 0x001fca0000011415 */
[----:B------:R-:W-:Y:S01]  /*77dc0*/  IMAD.X R23, R12, 0x1, R16, P2 ;  /* 0x000000010c177824 */ /* 0x000fe200010e0610 */
[----:B------:R-:W-:-:S04]  /*77dd0*/  IADD3 R24, P0, PT, R21, R5, RZ ;  /* 0x0000000515187210 */ /* 0x000fc80007f1e0ff */
[----:B------:R0:W-:Y:S01]  /*77de0*/  STL.64 [R1+0x4c98], R22 ;  /* 0x004c981601007387 */ /* 0x0001e20000100a00 */
[C---:B------:R-:W-:Y:S01]  /*77df0*/  IADD3 R28, P1, PT, R21.reuse, R13, RZ ;  /* 0x0000000d151c7210 */ /* 0x040fe20007f3e0ff */
[C---:B------:R-:W-:Y:S02]  /*77e00*/  IMAD.X R25, R12.reuse, 0x1, R6, P0 ;  /* 0x000000010c197824 */ /* 0x040fe400000e0606 */
[----:B0-----:R-:W3:Y:S04]  /*77e10*/  LDL.LU.64 R22, [R1+0x7b60] ;  /* 0x007b600001167983 */ /* 0x001ee80000300a00 */
[----:B------:R2:W-:Y:S01]  /*77e20*/  STL.64 [R1+0x7b30], R26 ;  /* 0x007b301a01007387 */ /* 0x0005e20000100a00 */
[C---:B------:R-:W-:Y:S02]  /*77e30*/  IMAD.X R29, R12.reuse, 0x1, R15, P1 ;  /* 0x000000010c1d7824 */ /* 0x040fe400008e060f */
[----:B--2---:R-:W-:Y:S01]  /*77e40*/  IMAD.MOV.U32 R27, RZ, RZ, R18 ;  /* 0x000000ffff1b7224 */ /* 0x004fe200078e0012 */
[C---:B------:R-:W-:Y:S01]  /*77e50*/  IADD3 R18, P2, PT, R21.reuse, R3, RZ ;  /* 0x0000000315127210 */ /* 0x040fe20007f5e0ff */
[----:B------:R-:W-:Y:S04]  /*77e60*/  STL.64 [R1+0x4c90], R24 ;  /* 0x004c901801007387 */ /* 0x000fe80000100a00 */
[----:B------:R-:W-:Y:S01]  /*77e70*/  IMAD.X R19, R12, 0x1, R4, P2 ;  /* 0x000000010c137824 */ /* 0x000fe200010e0604 */
[----:B------:R-:W-:Y:S04]  /*77e80*/  STL.64 [R1+0x4c88], R28 ;  /* 0x004c881c01007387 */ /* 0x000fe80000100a00 */
[----:B------:R0:W-:Y:S04]  /*77e90*/  STL.64 [R1+0x4c80], R18 ;  /* 0x004c801201007387 */ /* 0x0001e80000100a00 */
[----:B0-----:R0:W2:Y:S01]  /*77ea0*/  LDL.LU R19, [R1+0x7b58] ;  /* 0x007b580001137983 */ /* 0x0010a20000300800 */
[----:B------:R-:W-:-:S05]  /*77eb0*/  IADD3 R24, P0, PT, R21, R0, RZ ;  /* 0x0000000015187210 */ /* 0x000fca0007f1e0ff */
[----:B------:R-:W-:Y:S01]  /*77ec0*/  IMAD.X R25, R12, 0x1, R2, P0 ;  /* 0x000000010c197824 */ /* 0x000fe200000e0602 */
[----:B---3--:R-:W-:-:S05]  /*77ed0*/  IADD3 R18, P2, PT, R22, R9, RZ ;  /* 0x0000000916127210 */ /* 0x008fca0007f5e0ff */
[----:B------:R2:W-:Y:S01]  /*77ee0*/  STL [R1+0x4c68], R18 ;  /* 0x004c681201007387 */ /* 0x0005e20000100800 */
[----:B------:R-:W-:-:S03]  /*77ef0*/  IADD3 R12, P0, PT, R22, R7, RZ ;  /* 0x00000007160c7210 */ /* 0x000fc60007f1e0ff */
[----:B--2---:R-:W2:Y:S04]  /*77f00*/  LDL.LU.64 R18, [R1+0x7b50] ;  /* 0x007b500001127983 */ /* 0x004ea80000300a00 */
[----:B------:R3:W-:Y:S04]  /*77f10*/  STL.64 [R1+0x4c78], R24 ;  /* 0x004c781801007387 */ /* 0x0007e80000100a00 */
[----:B---3--:R-:W3:Y:S04]  /*77f20*/  LDL.LU.64 R24, [R1+0x7b48] ;  /* 0x007b480001187983 */ /* 0x008ee80000300a00 */
[----:B------:R4:W-:Y:S04]  /*77f30*/  STL [R1+0x7b20], R20 ;  /* 0x007b201401007387 */ /* 0x0009e80000100800 */
[----:B----4-:R0:W4:Y:S04]  /*77f40*/  LDL.64 R20, [R1+0x4c68] ;  /* 0x004c680001147983 */ /* 0x0101280000100a00 */
[----:B------:R0:W-:Y:S04]  /*77f50*/  STL [R1+0x4c60], R12 ;  /* 0x004c600c01007387 */ /* 0x0001e80000100800 */
[----:B0-----:R-:W2:Y:S01]  /*77f60*/  LDL.LU.64 R12, [R1+0x7b40] ;  /* 0x007b4000010c7983 */ /* 0x001ea20000300a00 */
[----:B------:R-:W-:-:S02]  /*77f70*/  IADD3 R28, P1, PT, R22, R10, RZ ;  /* 0x0000000a161c7210 */ /* 0x000fc40007f3e0ff */
[----:B----4-:R-:W-:-:S05]  /*77f80*/  SHF.R.S32.HI R21, RZ, 0x1f, R22 ;  /* 0x0000001fff157819 */ /* 0x010fca0000011416 */
[----:B--2---:R-:W-:-:S05]  /*77f90*/  IMAD.X R29, R21, 0x1, R12, P1 ;  /* 0x00000001151d7824 */ /* 0x004fca00008e060c */
[----:B------:R0:W-:Y:S04]  /*77fa0*/  STL.64 [R1+0x4c70], R28 ;  /* 0x004c701c01007387 */ /* 0x0001e80000100a00 */
[----:B0-----:R-:W2:Y:S04]  /*77fb0*/  LDL.LU.64 R28, [R1+0x7b38] ;  /* 0x007b3800011c7983 */ /* 0x001ea80000300a00 */
[----:B---3--:R0:W-:Y:S04]  /*77fc0*/  STL.64 [R1+0x7b28], R24 ;  /* 0x007b281801007387 */ /* 0x0081e80000100a00 */
[----:B0-----:R0:W3:Y:S01]  /*77fd0*/  LDL.64 R24, [R1+0x4c60] ;  /* 0x004c600001187983 */ /* 0x0010e20000100a00 */
[----:B------:R-:W-:Y:S01]  /*77fe0*/  IMAD.X R21, R21, 0x1, R11, P2 ;  /* 0x0000000115157824 */ /* 0x000fe200010e060b */
[----:B------:R-:W-:Y:S01]  /*77ff0*/  IADD3 R26, P1, PT, R22, R14, RZ ;  /* 0x0000000e161a7210 */ /* 0x000fe20007f3e0ff */
[----:B---3--:R-:W-:-:S02]  /*78000*/  IMAD.MOV.U32 R25, RZ, RZ, R27 ;  /* 0x000000ffff197224 */ /* 0x008fc400078e001b */
[----:B------:R-:W3:Y:S04]  /*78010*/  LDL R27, [R1+0x21c0] ;  /* 0x0021c000011b7983 */ /* 0x000ee80000100800 */
[----:B--2---:R2:W-:Y:S04]  /*78020*/  STL.64 [R1+0x7b10], R28 ;  /* 0x007b101c01007387 */ /* 0x0045e80000100a00 */
[----:B------:R4:W-:Y:S01]  /*78030*/  STL [R1+0x4c6c], R21 ;  /* 0x004c6c1501007387 */ /* 0x0009e20000100800 */
[----:B--2---:R-:W-:Y:S01]  /*78040*/  SHF.R.S32.HI R28, RZ, 0x1f, R22 ;  /* 0x0000001fff1c7819 */ /* 0x004fe20000011416 */
[----:B----4-:R-:W-:-:S04]  /*78050*/  IMAD.MOV.U32 R21, RZ, RZ, R25 ;  /* 0x000000ffff157224 */ /* 0x010fc800078e0019 */
[----:B------:R-:W-:-:S05]  /*78060*/  IMAD.X R25, R28, 0x1, R8, P0 ;  /* 0x000000011c197824 */ /* 0x000fca00000e0608 */
[----:B------:R3:W-:Y:S02]  /*78070*/  STL [R1+0x4c64], R25 ;  /* 0x004c641901007387 */ /* 0x0007e40000100800 */
[----:B---3--:R-:W-:Y:S02]  /*78080*/  IMAD.MOV.U32 R25, RZ, RZ, R27 ;  /* 0x000000ffff197224 */ /* 0x008fe400078e001b */
[----:B------:R-:W-:-:S05]  /*78090*/  IMAD.X R27, R28, 0x1, R16, P1 ;  /* 0x000000011c1b7824 */ /* 0x000fca00008e0610 */
[----:B------:R2:W-:Y:S04]  /*780a0*/  STL.64 [R1+0x4c58], R26 ;  /* 0x004c581a01007387 */ /* 0x0005e80000100a00 */
[----:B--2---:R-:W2:Y:S01]  /*780b0*/  LDL.LU.64 R26, [R1+0x7b30] ;  /* 0x007b3000011a7983 */ /* 0x004ea20000300a00 */
[----:B------:R-:W-:-:S03]  /*780c0*/  IADD3 R20, P2, PT, R22, R5, RZ ;  /* 0x0000000516147210 */ /* 0x000fc60007f5e0ff */
[----:B------:R3:W-:Y:S01]  /*780d0*/  STL.64 [R1+0x7b18], R16 ;  /* 0x007b181001007387 */ /* 0x0007e20000100a00 */
[C---:B------:R-:W-:Y:S02]  /*780e0*/  IADD3 R24, P0, PT, R22.reuse, R13, RZ ;  /* 0x0000000d16187210 */ /* 0x040fe40007f1e0ff */
[----:B---3--:R-:W-:Y:S01]  /*780f0*/  IADD3 R16, P1, PT, R22, R3, RZ ;  /* 0x0000000316107210 */ /* 0x008fe20007f3e0ff */
[----:B--2---:R2:W-:Y:S02]  /*78100*/  STL.64 [R1+0x7b08], R26 ;  /* 0x007b081a01007387 */ /* 0x0045e40000100a00 */
[----:B--2---:R-:W-:Y:S02]  /*78110*/  IMAD.MOV.U32 R26, RZ, RZ, R21 ;  /* 0x000000ffff1a7224 */ /* 0x004fe400078e0015 */
[----:B------:R-:W-:-:S05]  /*78120*/  IMAD.X R21, R28, 0x1, R6, P2 ;  /* 0x000000011c157824 */ /* 0x000fca00010e0606 */
[----:B------:R2:W-:Y:S02]  /*78130*/  STL.64 [R1+0x4c50], R20 ;  /* 0x004c501401007387 */ /* 0x0005e40000100a00 */
[----:B--2---:R-:W-:Y:S01]  /*78140*/  IADD3 R20, P2, PT, R22, R0, RZ ;  /* 0x0000000016147210 */ /* 0x004fe20007f5e0ff */
[----:B------:R-:W-:Y:S02]  /*78150*/  IMAD.MOV.U32 R22, RZ, RZ, R28 ;  /* 0x000000ffff167224 */ /* 0x000fe400078e001c */
[----:B------:R-:W-:Y:S02]  /*78160*/  IMAD.MOV.U32 R21, RZ, RZ, R25 ;  /* 0x000000ffff157224 */ /* 0x000fe400078e0019 */
[C---:B------:R-:W-:Y:S02]  /*78170*/  IMAD.X R25, R22.reuse, 0x1, R15, P0 ;  /* 0x0000000116197824 */ /* 0x040fe400000e060f */
[----:B------:R-:W-:-:S03]  /*78180*/  IMAD.X R17, R22, 0x1, R4, P1 ;  /* 0x0000000116117824 */ /* 0x000fc600008e0604 */
[----:B------:R2:W-:Y:S01]  /*78190*/  STL.64 [R1+0x4c48], R24 ;  /* 0x004c481801007387 */ /* 0x0005e20000100a00 */
[----:B------:R-:W-:-:S03]  /*781a0*/  IADD3 R28, P0, PT, R23, R10, RZ ;  /* 0x0000000a171c7210 */ /* 0x000fc60007f1e0ff */
[----:B--2---:R-:W2:Y:S04]  /*781b0*/  LDL.LU.64 R24, [R1+0x7b28] ;  /* 0x007b280001187983 */ /* 0x004ea80000300a00 */
[----:B------:R3:W-:Y:S04]  /*781c0*/  STL.64 [R1+0x4c40], R16 ;  /* 0x004c401001007387 */ /* 0x0007e80000100a00 */
[----:B------:R-:W-:Y:S01]  /*781d0*/  STL [R1+0x4c30], R28 ;  /* 0x004c301c01007387 */ /* 0x000fe20000100800 */
[----:B---3--:R-:W-:Y:S02]  /*781e0*/  IMAD.MOV.U32 R17, RZ, RZ, R21 ;  /* 0x000000ffff117224 */ /* 0x008fe400078e0015 */
[----:B------:R-:W-:-:S05]  /*781f0*/  IMAD.X R21, R22, 0x1, R2, P2 ;  /* 0x0000000116157824 */ /* 0x000fca00010e0602 */
[----:B------:R3:W-:Y:S04]  /*78200*/  STL.64 [R1+0x4c38], R20 ;  /* 0x004c381401007387 */ /* 0x0007e80000100a00 */
[----:B---3--:R-:W3:Y:S01]  /*78210*/  LDL.LU R20, [R1+0x7b20] ;  /* 0x007b200001147983 */ /* 0x008ee20000300800 */
[----:B------:R-:W-:Y:S01]  /*78220*/  IADD3 R16, P1, PT, R23, R9, RZ ;  /* 0x0000000917107210 */ /* 0x000fe20007f3e0ff */
[----:B--2---:R-:W-:Y:S02]  /*78230*/  IMAD.MOV.U32 R22, RZ, RZ, R25 ;  /* 0x000000ffff167224 */ /* 0x004fe400078e0019 */
[----:B------:R-:W-:Y:S02]  /*78240*/  IMAD.MOV.U32 R25, RZ, RZ, R17 ;  /* 0x000000ffff197224 */ /* 0x000fe400078e0011 */
[----:B---3--:R-:W-:-:S02]  /*78250*/  IMAD.MOV.U32 R21, RZ, RZ, R20 ;  /* 0x000000ffff157224 */ /* 0x008fc400078e0014 */
[----:B------:R-:W-:-:S05]  /*78260*/  IMAD.MOV.U32 R20, RZ, RZ, R24 ;  /* 0x000000ffff147224 */ /* 0x000fca00078e0018 */
[----:B------:R2:W-:Y:S02]  /*78270*/  STL.64 [R1+0x7af8], R20 ;  /* 0x007af81401007387 */ /* 0x0005e40000100a00 */
[----:B--2---:R-:W-:Y:S01]  /*78280*/  IMAD.MOV.U32 R21, RZ, RZ, R29 ;  /* 0x000000ffff157224 */ /* 0x004fe200078e001d */
[----:B------:R-:W-:Y:S01]  /*78290*/  SHF.R.S32.HI R29, RZ, 0x1f, R23 ;  /* 0x0000001fff1d7819 */ /* 0x000fe20000011417 */
[----:B------:R-:W-:Y:S01]  /*782a0*/  IMAD.MOV.U32 R20, RZ, RZ, R28 ;  /* 0x000000ffff147224 */ /* 0x000fe200078e001c */
[----:B------:R-:W-:-:S03]  /*782b0*/  IADD3 R28, P2, PT, R23, R7, RZ ;  /* 0x00000007171c7210 */ /* 0x000fc60007f5e0ff */
[C---:B------:R-:W-:Y:S02]  /*782c0*/  IMAD.X R21, R29.reuse, 0x1, R12, P0 ;  /* 0x000000011d157824 */ /* 0x040fe400000e060c */
[C---:B------:R-:W-:Y:S02]  /*782d0*/  IMAD.X R17, R29.reuse, 0x1, R11, P1 ;  /* 0x000000011d117824 */ /* 0x040fe400008e060b */
[----:B------:R-:W-:Y:S01]  /*782e0*/  IMAD.X R29, R29, 0x1, R8, P2 ;  /* 0x000000011d1d7824 */ /* 0x000fe200010e0608 */
[----:B------:R-:W-:Y:S04]  /*782f0*/  STL [R1+0x4c34], R21 ;  /* 0x004c341501007387 */ /* 0x000fe80000100800 */
[----:B------:R2:W-:Y:S04]  /*78300*/  STL.64 [R1+0x4c28], R16 ;  /* 0x004c281001007387 */ /* 0x0005e80000100a00 */
[----:B--2---:R-:W2:Y:S04]  /*78310*/  LDL.LU.64 R16, [R1+0x7b18] ;  /* 0x007b180001107983 */ /* 0x004ea80000300a00 */
[----:B------:R3:W-:Y:S04]  /*78320*/  STL.64 [R1+0x4c20], R28 ;  /* 0x004c201c01007387 */ /* 0x0007e80000100a00 */
[----:B---3--:R-:W3:Y:S01]  /*78330*/  LDL.LU.64 R28, [R1+0x7b10] ;  /* 0x007b1000011c7983 */ /* 0x008ee20000300a00 */
[----:B------:R-:W-:Y:S01]  /*78340*/  IADD3 R24, P0, PT, R23, R14, RZ ;  /* 0x0000000e17187210 */ /* 0x000fe20007f1e0ff */
[----:B------:R-:W-:-:S02]  /*78350*/  IMAD.MOV.U32 R21, RZ, RZ, R25 ;  /* 0x000000ffff157224 */ /* 0x000fc400078e0019 */
[----:B---3--:R3:W-:Y:S02]  /*78360*/  STL.64 [R1+0x7ae0], R28 ;  /* 0x007ae01c01007387 */ /* 0x0087e40000100a00 */
[----:B---3--:R-:W-:Y:S01]  /*78370*/  SHF.R.S32.HI R28, RZ, 0x1f, R23 ;  /* 0x0000001fff1c7819 */ /* 0x008fe20000011417 */
[----:B------:R-:W-:Y:S01]  /*78380*/  IMAD.MOV.U32 R29, RZ, RZ, R26 ;  /* 0x000000ffff1d7224 */ /* 0x000fe200078e001a */
[----:B------:R-:W-:-:S03]  /*78390*/  IADD3 R26, P2, PT, R23, R13, RZ ;  /* 0x0000000d171a7210 */ /* 0x000fc60007f5e0ff */
[----:B--2---:R-:W-:Y:S02]  /*783a0*/  IMAD.X R25, R28, 0x1, R16, P0 ;  /* 0x000000011c197824 */ /* 0x004fe400000e0610 */
[----:B------:R2:W-:Y:S04]  /*783b0*/  STL [R1+0x4c08], R26 ;  /* 0x004c081a01007387 */ /* 0x0005e80000100800 */
[----:B--2---:R-:W2:Y:S04]  /*783c0*/  LDL.LU.64 R26, [R1+0x7b08] ;  /* 0x007b0800011a7983 */ /* 0x004ea80000300a00 */
[----:B------:R3:W-:Y:S04]  /*783d0*/  STL.64 [R1+0x4c18], R24 ;  /* 0x004c181801007387 */ /* 0x0007e80000100a00 */
[----:B---3--:R-:W3:Y:S04]  /*783e0*/  LDL.LU.64 R24, [R1+0x7b00] ;  /* 0x007b000001187983 */ /* 0x008ee80000300a00 */
[----:B------:R4:W-:Y:S04]  /*783f0*/  STL.64 [R1+0x7af0], R16 ;  /* 0x007af01001007387 */ /* 0x0009e80000100a00 */
[----:B----4-:R0:W4:Y:S01]  /*78400*/  LDL.64 R16, [R1+0x4c08] ;  /* 0x004c080001107983 */ /* 0x0101220000100a00 */
[----:B------:R-:W-:-:S03]  /*78410*/  IADD3 R20, P1, PT, R23, R5, RZ ;  /* 0x0000000517147210 */ /* 0x000fc60007f3e0ff */
[----:B--2---:R2:W-:Y:S02]  /*78420*/  STL.64 [R1+0x7ae8], R26 ;  /* 0x007ae81a01007387 */ /* 0x0045e40000100a00 */
[----:B--2---:R-:W-:-:S05]  /*78430*/  IADD3 R26, P0, PT, R23, R3, RZ ;  /* 0x00000003171a7210 */ /* 0x004fca0007f1e0ff */
[C---:B------:R-:W-:Y:S02]  /*78440*/  IMAD.X R27, R28.reuse, 0x1, R4, P0 ;  /* 0x000000011c1b7824 */ /* 0x040fe400000e0604 */
[----:B----4-:R-:W-:Y:S02]  /*78450*/  IMAD.MOV.U32 R17, RZ, RZ, R21 ;  /* 0x000000ffff117224 */ /* 0x010fe400078e0015 */
[----:B------:R-:W-:-:S05]  /*78460*/  IMAD.X R21, R28, 0x1, R6, P1 ;  /* 0x000000011c157824 */ /* 0x000fca00008e0606 */
[----:B------:R2:W-:Y:S04]  /*78470*/  STL.64 [R1+0x4c10], R20 ;  /* 0x004c101401007387 */ /* 0x0005e80000100a00 */
[----:B------:R-:W-:Y:S01]  /*78480*/  STL [R1+0x5458], R23 ;  /* 0x0054581701007387 */ /* 0x000fe20000100800 */
[----:B--2---:R-:W-:Y:S02]  /*78490*/  IMAD.MOV.U32 R21, RZ, RZ, R17 ;  /* 0x000000ffff157224 */ /* 0x004fe400078e0011 */
[----:B------:R-:W-:Y:S01]  /*784a0*/  IMAD.X R17, R28, 0x1, R15, P2 ;  /* 0x000000011c117824 */ /* 0x000fe200010e060f */
[----:B------:R-:W-:-:S04]  /*784b0*/  IADD3 R20, P1, PT, R23, R0, RZ ;  /* 0x0000000017147210 */ /* 0x000fc80007f3e0ff */
[----:B------:R-:W-:Y:S04]  /*784c0*/  STL [R1+0x4c0c], R17 ;  /* 0x004c0c1101007387 */ /* 0x000fe80000100800 */
[----:B------:R2:W-:Y:S02]  /*784d0*/  STL.64 [R1+0x4c00], R26 ;  /* 0x004c001a01007387 */ /* 0x0005e40000100a00 */
[----:B--2---:R-:W-:Y:S02]  /*784e0*/  IMAD.MOV.U32 R27, RZ, RZ, R21 ;  /* 0x000000ffff1b7224 */ /* 0x004fe400078e0015 */
[----:B------:R-:W-:-:S05]  /*784f0*/  IMAD.X R21, R28, 0x1, R2, P1 ;  /* 0x000000011c157824 */ /* 0x000fca00008e0602 */
[----:B------:R2:W-:Y:S04]  /*78500*/  STL.64 [R1+0x4bf8], R20 ;  /* 0x004bf81401007387 */ /* 0x0005e80000100a00 */
[----:B--2---:R-:W2:Y:S01]  /*78510*/  LDL.LU.64 R20, [R1+0x7af8] ;  /* 0x007af80001147983 */ /* 0x004ea20000300a00 */
[----:B------:R-:W-:Y:S01]  /*78520*/  IMAD.MOV.U32 R23, RZ, RZ, R29 ;  /* 0x000000ffff177224 */ /* 0x000fe200078e001d */
[C---:B---3--:R-:W-:Y:S02]  /*78530*/  IADD3 R16, P2, PT, R24.reuse, R10, RZ ;  /* 0x0000000a18107210 */ /* 0x048fe40007f5e0ff */
[----:B------:R-:W-:Y:S02]  /*78540*/  SHF.R.S32.HI R29, RZ, 0x1f, R24 ;  /* 0x0000001fff1d7819 */ /* 0x000fe40000011418 */
[----:B------:R-:W-:-:S02]  /*78550*/  IADD3 R26, P0, PT, R24, R9, RZ ;  /* 0x00000009181a7210 */ /* 0x000fc40007f1e0ff */
[----:B------:R-:W-:Y:S01]  /*78560*/  IADD3 R28, P1, PT, R24, R7, RZ ;  /* 0x00000007181c7210 */ /* 0x000fe20007f3e0ff */
[C---:B------:R-:W-:Y:S01]  /*78570*/  IMAD.X R17, R29.reuse, 0x1, R12, P2 ;  /* 0x000000011d117824 */ /* 0x040fe200010e060c */
[----:B--2---:R2:W-:Y:S04]  /*78580*/  STL.64 [R1+0x7ad8], R20 ;  /* 0x007ad81401007387 */ /* 0x0045e80000100a00 */
[----:B------:R3:W-:Y:S01]  /*78590*/  STL.64 [R1+0x4bf0], R16 ;  /* 0x004bf01001007387 */ /* 0x0007e20000100a00 */
[----:B--2---:R-:W-:Y:S02]  /*785a0*/  IMAD.MOV.U32 R21, RZ, RZ, R27 ;  /* 0x000000ffff157224 */ /* 0x004fe400078e001b */
[C---:B------:R-:W-:Y:S01]  /*785b0*/  IMAD.X R27, R29.reuse, 0x1, R11, P0 ;  /* 0x000000011d1b7824 */ /* 0x040fe200000e060b */
[----:B---3--:R-:W2:Y:S01]  /*785c0*/  LDL.LU.64 R16, [R1+0x7af0] ;  /* 0x007af00001107983 */ /* 0x008ea20000300a00 */
[----:B------:R-:W-:-:S03]  /*785d0*/  IMAD.X R29, R29, 0x1, R8, P1 ;  /* 0x000000011d1d7824 */ /* 0x000fc600008e0608 */
[----:B------:R-:W-:Y:S04]  /*785e0*/  STL.64 [R1+0x7ac8], R22 ;  /* 0x007ac81601007387 */ /* 0x000fe80000100a00 */
[----:B------:R3:W-:Y:S04]  /*785f0*/  STL.64 [R1+0x4be8], R26 ;  /* 0x004be81a01007387 */ /* 0x0007e80000100a00 */
[----:B---3--:R-:W3:Y:S04]  /*78600*/  LDL.LU.64 R26, [R1+0x7ae8] ;  /* 0x007ae800011a7983 */ /* 0x008ee80000300a00 */
[----:B------:R-:W4:Y:S04]  /*78610*/  LDL.LU R23, [R1+0x2244] ;  /* 0x0022440001177983 */ /* 0x000f280000300800 */
[----:B------:R0:W-:Y:S04]  /*78620*/  STL.64 [R1+0x4be0], R28 ;  /* 0x004be01c01007387 */ /* 0x0001e80000100a00 */
[----:B0-----:R-:W2:Y:S01]  /*78630*/  LDL.LU.64 R28, [R1+0x7ae0] ;  /* 0x007ae000011c7983 */ /* 0x001ea20000300a00 */
[----:B------:R-:W-:-:S03]  /*78640*/  IADD3 R20, P2, PT, R24, R14, RZ ;  /* 0x0000000e18147210 */ /* 0x000fc60007f5e0ff */
[----:B------:R4:W-:Y:S01]  /*78650*/  STL.64 [R1+0x7ad0], R18 ;  /* 0x007ad01201007387 */ /* 0x0009e20000100a00 */
[----:B------:R-:W-:Y:S01]  /*78660*/  IADD3 R22, P0, PT, R24, R5, RZ ;  /* 0x0000000518167210 */ /* 0x000fe20007f1e0ff */
[----:B----4-:R-:W-:Y:S02]  /*78670*/  IMAD.MOV.U32 R18, RZ, RZ, R23 ;  /* 0x000000ffff127224 */ /* 0x010fe400078e0017 */
[----:B--2---:R0:W-:Y:S02]  /*78680*/  STL.64 [R1+0x7ab8], R28 ;  /* 0x007ab81c01007387 */ /* 0x0041e40000100a00 */
[----:B0-----:R-:W-:Y:S01]  /*78690*/  SHF.R.S32.HI R28, RZ, 0x1f, R24 ;  /* 0x0000001fff1c7819 */ /* 0x001fe20000011418 */
[----:B------:R-:W-:-:S04]  /*786a0*/  IMAD.MOV.U32 R29, RZ, RZ, R21 ;  /* 0x000000ffff1d7224 */ /* 0x000fc800078e0015 */
[C---:B------:R-:W-:Y:S01]  /*786b0*/  IMAD.X R21, R28.reuse, 0x1, R16, P2 ;  /* 0x000000011c157824 */ /* 0x040fe200010e0610 */
[----:B---3--:R0:W-:Y:S01]  /*786c0*/  STL.64 [R1+0x7ac0], R26 ;  /* 0x007ac01a01007387 */ /* 0x0081e20000100a00 */
[----:B------:R-:W-:-:S03]  /*786d0*/  IMAD.X R23, R28, 0x1, R6, P0 ;  /* 0x000000011c177824 */ /* 0x000fc600000e0606 */
[----:B------:R2:W-:Y:S01]  /*786e0*/  STL.64 [R1+0x4bd8], R20 ;  /* 0x004bd81401007387 */ /* 0x0005e20000100a00 */
[C---:B0-----:R-:W-:Y:S02]  /*786f0*/  IADD3 R26, P1, PT, R24.reuse, R13, RZ ;  /* 0x0000000d181a7210 */ /* 0x041fe40007f3e0ff */
[----:B--2---:R-:W-:-:S03]  /*78700*/  IADD3 R20, P2, PT, R24, R3, RZ ;  /* 0x0000000318147210 */ /* 0x004fc60007f5e0ff */
[C---:B------:R-:W-:Y:S01]  /*78710*/  IMAD.X R27, R28.reuse, 0x1, R15, P1 ;  /* 0x000000011c1b7824 */ /* 0x040fe200008e060f */
[----:B------:R-:W-:Y:S01]  /*78720*/  STL.64 [R1+0x4bd0], R22 ;  /* 0x004bd01601007387 */ /* 0x000fe20000100a00 */
[----:B------:R-:W-:-:S03]  /*78730*/  IMAD.X R21, R28, 0x1, R4, P2 ;  /* 0x000000011c157824 */ /* 0x000fc600010e0604 */
[----:B------:R-:W-:Y:S04]  /*78740*/  STL [R1+0x545c], R24 ;  /* 0x00545c1801007387 */ /* 0x000fe80000100800 */
[----:B------:R-:W-:Y:S04]  /*78750*/  STL.64 [R1+0x4bc8], R26 ;  /* 0x004bc81a01007387 */ /* 0x000fe80000100a00 */
[----:B------:R0:W-:Y:S04]  /*78760*/  STL.64 [R1+0x4bc0], R20 ;  /* 0x004bc01401007387 */ /* 0x0001e80000100a00 */
[----:B0-----:R-:W2:Y:S01]  /*78770*/  LDL.LU.64 R20, [R1+0x7ad8] ;  /* 0x007ad80001147983 */ /* 0x001ea20000300a00 */
[----:B------:R-:W-:-:S05]  /*78780*/  IADD3 R22, P0, PT, R24, R0, RZ ;  /* 0x0000000018167210 */ /* 0x000fca0007f1e0ff */
[----:B------:R-:W-:Y:S01]  /*78790*/  IMAD.X R23, R28, 0x1, R2, P0 ;  /* 0x000000011c177824 */ /* 0x000fe200000e0602 */
[----:B--2---:R0:W-:Y:S02]  /*787a0*/  STL.64 [R1+0x7ab0], R20 ;  /* 0x007ab01401007387 */ /* 0x0041e40000100a00 */
[----:B0-----:R-:W-:Y:S01]  /*787b0*/  IMAD.MOV.U32 R21, RZ, RZ, R18 ;  /* 0x000000ffff157224 */ /* 0x001fe200078e0012 */
[----:B------:R-:W-:-:S05]  /*787c0*/  IADD3 R18, P2, PT, R25, R9, RZ ;  /* 0x0000000919127210 */ /* 0x000fca0007f5e0ff */
[----:B------:R0:W-:Y:S04]  /*787d0*/  STL [R1+0x4ba8], R18 ;  /* 0x004ba81201007387 */ /* 0x0001e80000100800 */
[----:B0-----:R-:W2:Y:S04]  /*787e0*/  LDL.LU.64 R18, [R1+0x7ad0] ;  /* 0x007ad00001127983 */ /* 0x001ea80000300a00 */
[----:B------:R0:W-:Y:S04]  /*787f0*/  STL.64 [R1+0x4bb8], R22 ;  /* 0x004bb81601007387 */ /* 0x0001e80000100a00 */
[----:B0-----:R-:W3:Y:S01]  /*78800*/  LDL.LU.64 R22, [R1+0x7ac8] ;  /* 0x007ac80001167983 */ /* 0x001ee20000300a00 */
[----:B------:R-:W-:Y:S01]  /*78810*/  IMAD.MOV.U32 R24, RZ, RZ, R29 ;  /* 0x000000ffff187224 */ /* 0x000fe200078e001d */
[----:B------:R-:W-:-:S02]  /*78820*/  IADD3 R26, P1, PT, R25, R10, RZ ;  /* 0x0000000a191a7210 */ /* 0x000fc40007f3e0ff */
[----:B------:R-:W-:-:S05]  /*78830*/  SHF.R.S32.HI R29, RZ, 0x1f, R25 ;  /* 0x0000001fff1d7819 */ /* 0x000fca0000011419 */
[----:B------:R-:W-:-:S05]  /*78840*/  IMAD.X R27, R29, 0x1, R12, P1 ;  /* 0x000000011d1b7824 */ /* 0x000fca00008e060c */
[----:B------:R0:W-:Y:S04]  /*78850*/  STL.64 [R1+0x4bb0], R26 ;  /* 0x004bb01a01007387 */ /* 0x0001e80000100a00 */
[----:B0-----:R-:W4:Y:S04]  /*78860*/  LDL.LU.64 R26, [R1+0x7ac0] ;  /* 0x007ac000011a7983 */ /* 0x001f280000300a00 */
[----:B---3--:R0:W-:Y:S04]  /*78870*/  STL.64 [R1+0x7aa8], R22 ;  /* 0x007aa81601007387 */ /* 0x0081e80000100a00 */
[----:B0-----:R0:W3:Y:S01]  /*78880*/  LDL.64 R22, [R1+0x4ba8] ;  /* 0x004ba80001167983 */ /* 0x0010e20000100a00 */
[----:B------:R-:W-:Y:S01]  /*78890*/  IADD3 R28, P0, PT, R25, R7, RZ ;  /* 0x00000007191c7210 */ /* 0x000fe20007f1e0ff */
[----:B---3--:R-:W-:-:S04]  /*788a0*/  IMAD.MOV.U32 R23, RZ, RZ, R21 ;  /* 0x000000ffff177224 */ /* 0x008fc800078e0015 */
[----:B------:R-:W-:Y:S02]  /*788b0*/  IMAD.MOV.U32 R21, RZ, RZ, R23 ;  /* 0x000000ffff157224 */ /* 0x000fe400078e0017 */
[C---:B------:R-:W-:Y:S02]  /*788c0*/  IMAD.X R23, R29.reuse, 0x1, R11, P2 ;  /* 0x000000011d177824 */ /* 0x040fe400010e060b */
[----:B------:R-:W-:-:S03]  /*788d0*/  IMAD.X R29, R29, 0x1, R8, P0 ;  /* 0x000000011d1d7824 */ /* 0x000fc600000e0608 */
[----:B------:R-:W-:Y:S04]  /*788e0*/  STL [R1+0x4bac], R23 ;  /* 0x004bac1701007387 */ /* 0x000fe80000100800 */
[----:B------:R3:W-:Y:S04]  /*788f0*/  STL.64 [R1+0x4ba0], R28 ;  /* 0x004ba01c01007387 */ /* 0x0007e80000100a00 */
[----:B---3--:R-:W3:Y:S01]  /*78900*/  LDL.LU.64 R28, [R1+0x7ab8] ;  /* 0x007ab800011c7983 */ /* 0x008ee20000300a00 */
[C---:B------:R-:W-:Y:S02]  /*78910*/  IADD3 R20, P1, PT, R25.reuse, R14, RZ ;  /* 0x0000000e19147210 */ /* 0x040fe40007f3e0ff */
[----:B------:R-:W-:Y:S01]  /*78920*/  IADD3 R22, P2, PT, R25, R5, RZ ;  /* 0x0000000519167210 */ /* 0x000fe20007f5e0ff */
[----:B---3--:R4:W-:Y:S04]  /*78930*/  STL.64 [R1+0x7a88], R28 ;  /* 0x007a881c01007387 */ /* 0x0089e80000100a00 */
[----:B------:R3:W-:Y:S01]  /*78940*/  STL.64 [R1+0x7a90], R12 ;  /* 0x007a900c01007387 */ /* 0x0007e20000100a00 */
[----:B----4-:R-:W-:Y:S01]  /*78950*/  IMAD.MOV.U32 R29, RZ, RZ, R27 ;  /* 0x000000ffff1d7224 */ /* 0x010fe200078e001b */
[----:B------:R-:W-:Y:S01]  /*78960*/  SHF.R.S32.HI R27, RZ, 0x1f, R25 ;  /* 0x0000001fff1b7819 */ /* 0x000fe20000011419 */
[----:B---3--:R-:W-:-:S04]  /*78970*/  IMAD.MOV.U32 R12, RZ, RZ, R21 ;  /* 0x000000ffff0c7224 */ /* 0x008fc800078e0015 */
[----:B------:R-:W-:Y:S01]  /*78980*/  IMAD.X R21, R27, 0x1, R16, P1 ;  /* 0x000000011b157824 */ /* 0x000fe200008e0610 */
[----:B------:R-:W-:Y:S04]  /*78990*/  STL.64 [R1+0x7a98], R12 ;  /* 0x007a980c01007387 */ /* 0x000fe80000100a00 */
[----:B------:R3:W-:Y:S04]  /*789a0*/  STL.64 [R1+0x4b98], R20 ;  /* 0x004b981401007387 */ /* 0x0007e80000100a00 */
[----:B---3--:R-:W3:Y:S01]  /*789b0*/  LDL.LU.64 R20, [R1+0x7ab0] ;  /* 0x007ab00001147983 */ /* 0x008ee20000300a00 */
[----:B------:R-:W-:Y:S01]  /*789c0*/  IMAD.MOV.U32 R28, RZ, RZ, R26 ;  /* 0x000000ffff1c7224 */ /* 0x000fe200078e001a */
[----:B------:R-:W-:Y:S01]  /*789d0*/  IADD3 R26, P0, PT, R25, R13, RZ ;  /* 0x0000000d191a7210 */ /* 0x000fe20007f1e0ff */
[----:B------:R-:W-:Y:S01]  /*789e0*/  IMAD.X R23, R27, 0x1, R6, P2 ;  /* 0x000000011b177824 */ /* 0x000fe200010e0606 */
[----:B------:R-:W-:Y:S01]  /*789f0*/  IADD3 R12, P1, PT, R25, R3, RZ ;  /* 0x00000003190c7210 */ /* 0x000fe20007f3e0ff */
[----:B------:R-:W-:-:S03]  /*78a00*/  IMAD.MOV.U32 R13, RZ, RZ, R27 ;  /* 0x000000ffff0d7224 */ /* 0x000fc600078e001b */
[----:B------:R4:W-:Y:S01]  /*78a10*/  STL.64 [R1+0x4b90], R22 ;  /* 0x004b901601007387 */ /* 0x0009e20000100a00 */
[----:B------:R-:W-:-:S03]  /*78a20*/  IMAD.X R27, R13, 0x1, R15, P0 ;  /* 0x000000010d1b7824 */ /* 0x000fc600000e060f */
[----:B------:R-:W-:Y:S04]  /*78a30*/  STL [R1+0x4b80], R12 ;  /* 0x004b800c01007387 */ /* 0x000fe80000100800 */
[----:B----4-:R-:W4:Y:S04]  /*78a40*/  LDL.LU.64 R22, [R1+0x7aa8] ;  /* 0x007aa80001167983 */ /* 0x010f280000300a00 */
[----:B------:R-:W-:Y:S04]  /*78a50*/  STL [R1+0x5460], R25 ;  /* 0x0054601901007387 */ /* 0x000fe80000100800 */
[----:B------:R0:W-:Y:S04]  /*78a60*/  STL.64 [R1+0x4b88], R26 ;  /* 0x004b881a01007387 */ /* 0x0001e80000100a00 */
[----:B0-----:R-:W2:Y:S04]  /*78a70*/  LDL.LU.64 R26, [R1+0x7aa0] ;  /* 0x007aa000011a7983 */ /* 0x001ea80000300a00 */
[----:B---3--:R0:W-:Y:S04]  /*78a80*/  STL.64 [R1+0x7a70], R20 ;  /* 0x007a701401007387 */ /* 0x0081e80000100a00 */
[----:B0-----:R0:W3:Y:S01]  /*78a90*/  LDL.64 R20, [R1+0x4b80] ;  /* 0x004b800001147983 */ /* 0x0010e20000100a00 */
[----:B------:R-:W-:Y:S01]  /*78aa0*/  IADD3 R12, P2, PT, R25, R0, RZ ;  /* 0x00000000190c7210 */ /* 0x000fe20007f5e0ff */
[----:B---3--:R-:W-:-:S04]  /*78ab0*/  IMAD.MOV.U32 R21, RZ, RZ, R29 ;  /* 0x000000ffff157224 */ /* 0x008fc800078e001d */
[----:B------:R-:W-:Y:S02]  /*78ac0*/  IMAD.MOV.U32 R29, RZ, RZ, R21 ;  /* 0x000000ffff1d7224 */ /* 0x000fe400078e0015 */
[C---:B------:R-:W-:Y:S02]  /*78ad0*/  IMAD.X R21, R13.reuse, 0x1, R4, P1 ;  /* 0x000000010d157824 */ /* 0x040fe400008e0604 */
[----:B------:R-:W-:-:S03]  /*78ae0*/  IMAD.X R13, R13, 0x1, R2, P2 ;  /* 0x000000010d0d7824 */ /* 0x000fc600010e0602 */
[----:B------:R3:W-:Y:S04]  /*78af0*/  STL [R1+0x4b84], R21 ;  /* 0x004b841501007387 */ /* 0x0007e80000100800 */
[----:B---3--:R-:W3:Y:S04]  /*78b00*/  LDL.LU R21, [R1+0x2254] ;  /* 0x0022540001157983 */ /* 0x008ee80000300800 */
[----:B------:R0:W-:Y:S04]  /*78b10*/  STL.64 [R1+0x4b78], R12 ;  /* 0x004b780c01007387 */ /* 0x0001e80000100a00 */
[----:B0-----:R-:W2:Y:S04]  /*78b20*/  LDL.LU.64 R12, [R1+0x7a98] ;  /* 0x007a9800010c7983 */ /* 0x001ea80000300a00 */
[----:B------:R-:W-:Y:S04]  /*78b30*/  STL.64 [R1+0x7a80], R2 ;  /* 0x007a800201007387 */ /* 0x000fe80000100a00 */
[----:B----4-:R2:W-:Y:S02]  /*78b40*/  STL.64 [R1+0x7a78], R22 ;  /* 0x007a781601007387 */ /* 0x0105e40000100a00 */
[----:B--2---:R-:W-:Y:S01]  /*78b50*/  IMAD.MOV.U32 R22, RZ, RZ, R12 ;  /* 0x000000ffff167224 */ /* 0x004fe200078e000c */
[----:B------:R-:W-:-:S05]  /*78b60*/  IADD3 R12, P2, PT, R26, R7, RZ ;  /* 0x000000071a0c7210 */ /* 0x000fca0007f5e0ff */
[----:B------:R0:W-:Y:S04]  /*78b70*/  STL [R1+0x4b60], R12 ;  /* 0x004b600c01007387 */ /* 0x0001e80000100800 */
[----:B0-----:R-:W2:Y:S01]  /*78b80*/  LDL.LU.64 R12, [R1+0x7a90] ;  /* 0x007a9000010c7983 */ /* 0x001ea20000300a00 */
[----:B------:R-:W-:Y:S01]  /*78b90*/  IMAD.MOV.U32 R25, RZ, RZ, R28 ;  /* 0x000000ffff197224 */ /* 0x000fe200078e001c */
[----:B------:R-:W-:Y:S01]  /*78ba0*/  IADD3 R28, P0, PT, R26, R10, RZ ;  /* 0x0000000a1a1c7210 */ /* 0x000fe20007f1e0ff */
[----:B------:R-:W-:Y:S01]  /*78bb0*/  IMAD.MOV.U32 R3, RZ, RZ, R29 ;  /* 0x000000ffff037224 */ /* 0x000fe200078e001d */
[----:B------:R-:W-:-:S05]  /*78bc0*/  SHF.R.S32.HI R29, RZ, 0x1f, R26 ;  /* 0x0000001fff1d7819 */ /* 0x000fca000001141a */
[----:B--2---:R-:W-:-:S05]  /*78bd0*/  IMAD.X R29, R29, 0x1, R12, P0 ;  /* 0x000000011d1d7824 */ /* 0x004fca00000e060c */
[----:B------:R0:W-:Y:S04]  /*78be0*/  STL.64 [R1+0x4b70], R28 ;  /* 0x004b701c01007387 */ /* 0x0001e80000100a00 */
[----:B0-----:R-:W2:Y:S01]  /*78bf0*/  LDL.LU.64 R28, [R1+0x7a88] ;  /* 0x007a8800011c7983 */ /* 0x001ea20000300a00 */
[----:B------:R-:W-:-:S03]  /*78c00*/  IADD3 R20, P1, PT, R26, R9, RZ ;  /* 0x000000091a147210 */ /* 0x000fc60007f3e0ff */
[----:B------:R0:W-:Y:S02]  /*78c10*/  STL [R1+0x7a60], R12 ;  /* 0x007a600c01007387 */ /* 0x0001e40000100800 */
[----:B0-----:R-:W-:Y:S02]  /*78c20*/  SHF.R.S32.HI R12, RZ, 0x1f, R26 ;  /* 0x0000001fff0c7819 */ /* 0x001fe4000001141a */
[----:B--2---:R3:W-:Y:S04]  /*78c30*/  STL.64 [R1+0x7a58], R28 ;  /* 0x007a581c01007387 */ /* 0x0047e80000100a00 */
[----:B------:R0:W-:Y:S01]  /*78c40*/  STL.64 [R1+0x7a68], R10 ;  /* 0x007a680a01007387 */ /* 0x0001e20000100a00 */
[----:B---3--:R-:W-:Y:S02]  /*78c50*/  IMAD.MOV.U32 R29, RZ, RZ, R21 ;  /* 0x000000ffff1d7224 */ /* 0x008fe400078e0015 */
[----:B------:R-:W-:-:S02]  /*78c60*/  IMAD.X R21, R12, 0x1, R11, P1 ;  /* 0x000000010c157824 */ /* 0x000fc400008e060b */
[----:B0-----:R0:W2:Y:S01]  /*78c70*/  LDL.64 R10, [R1+0x4b60] ;  /* 0x004b6000010a7983 */ /* 0x0010a20000100a00 */
[----:B------:R-:W-:Y:S01]  /*78c80*/  IADD3 R2, P0, PT, R26, R14, RZ ;  /* 0x0000000e1a027210 */ /* 0x000fe20007f1e0ff */
[----:B------:R-:W-:-:S04]  /*78c90*/  IMAD.MOV.U32 R28, RZ, RZ, R3 ;  /* 0x000000ffff1c7224 */ /* 0x000fc800078e0003 */
[C---:B------:R-:W-:Y:S01]  /*78ca0*/  IMAD.X R3, R12.reuse, 0x1, R16, P0 ;  /* 0x000000010c037824 */ /* 0x040fe200000e0610 */
[----:B------:R-:W-:Y:S01]  /*78cb0*/  STL.64 [R1+0x4b68], R20 ;  /* 0x004b681401007387 */ /* 0x000fe20000100a00 */
[----:B--2---:R-:W-:-:S05]  /*78cc0*/  IMAD.X R11, R12, 0x1, R8, P2 ;  /* 0x000000010c0b7824 */ /* 0x004fca00010e0608 */
[----:B------:R-:W-:Y:S04]  /*78cd0*/  STL [R1+0x4b64], R11 ;  /* 0x004b640b01007387 */ /* 0x000fe80000100800 */
[----:B------:R2:W-:Y:S04]  /*78ce0*/  STL.64 [R1+0x4b58], R2 ;  /* 0x004b580201007387 */ /* 0x0005e80000100a00 */
[----:B--2---:R-:W2:Y:S01]  /*78cf0*/  LDL.LU.64 R2, [R1+0x7a80] ;  /* 0x007a800001027983 */ /* 0x004ea20000300a00 */
[----:B------:R-:W-:Y:S01]  /*78d00*/  IADD3 R20, P1, PT, R26, R5, RZ ;  /* 0x000000051a147210 */ /* 0x000fe20007f3e0ff */
[----:B------:R-:W-:-:S04]  /*78d10*/  IMAD.MOV.U32 R11, RZ, RZ, R22 ;  /* 0x000000ffff0b7224 */ /* 0x000fc800078e0016 */
[----:B------:R-:W-:Y:S01]  /*78d20*/  IMAD.X R21, R12, 0x1, R6, P1 ;  /* 0x000000010c157824 */ /* 0x000fe200008e0606 */
[----:B--2---:R-:W-:-:S05]  /*78d30*/  IADD3 R22, P0, PT, R26, R3, RZ ;  /* 0x000000031a167210 */ /* 0x004fca0007f1e0ff */
[----:B------:R2:W-:Y:S04]  /*78d40*/  STL [R1+0x4b40], R22 ;  /* 0x004b401601007387 */ /* 0x0005e80000100800 */
[----:B--2---:R-:W2:Y:S04]  /*78d50*/  LDL.LU.64 R22, [R1+0x7a78] ;  /* 0x007a780001167983 */ /* 0x004ea80000300a00 */
[----:B------:R3:W-:Y:S04]  /*78d60*/  STL.64 [R1+0x4b50], R20 ;  /* 0x004b501401007387 */ /* 0x0007e80000100a00 */
[----:B---3--:R-:W3:Y:S04]  /*78d70*/  LDL.LU.64 R20, [R1+0x7a70] ;  /* 0x007a700001147983 */ /* 0x008ee80000300a00 */
[----:B---3--:R3:W-:Y:S02]  /*78d80*/  STL.64 [R1+0x7a30], R20 ;  /* 0x007a301401007387 */ /* 0x0087e40000100a00 */
[----:B---3--:R-:W-:-:S05]  /*78d90*/  IMAD.MOV.U32 R21, RZ, RZ, R28 ;  /* 0x000000ffff157224 */ /* 0x008fca00078e001c */
[----:B------:R3:W-:Y:S04]  /*78da0*/  STL [R1+0x7a48], R21 ;  /* 0x007a481501007387 */ /* 0x0007e80000100800 */
[----:B---3--:R0:W3:Y:S01]  /*78db0*/  LDL.64 R20, [R1+0x4b40] ;  /* 0x004b400001147983 */ /* 0x0080e20000100a00 */
[C---:B------:R-:W-:Y:S02]  /*78dc0*/  IADD3 R10, P2, PT, R26.reuse, R13, RZ ;  /* 0x0000000d1a0a7210 */ /* 0x040fe40007f5e0ff */
[----:B------:R-:W-:Y:S01]  /*78dd0*/  IADD3 R28, P1, PT, R26, R0, RZ ;  /* 0x000000001a1c7210 */ /* 0x000fe20007f3e0ff */
[----:B------:R4:W-:Y:S02]  /*78de0*/  STL [R1+0x5464], R26 ;  /* 0x0054641a01007387 */ /* 0x0009e40000100800 */
[----:B----4-:R-:W-:-:S02]  /*78df0*/  IMAD.MOV.U32 R26, RZ, RZ, R11 ;  /* 0x000000ffff1a7224 */ /* 0x010fc400078e000b */
[----:B------:R-:W-:-:S05]  /*78e00*/  IMAD.X R11, R12, 0x1, R15, P2 ;  /* 0x000000010c0b7824 */ /* 0x000fca00010e060f */
[----:B------:R4:W-:Y:S04]  /*78e10*/  STL.64 [R1+0x4b48], R10 ;  /* 0x004b480a01007387 */ /* 0x0009e80000100a00 */
[----:B----4-:R-:W4:Y:S04]  /*78e20*/  LDL.LU.64 R10, [R1+0x7a68] ;  /* 0x007a6800010a7983 */ /* 0x010f280000300a00 */
[----:B--2---:R-:W-:Y:S01]  /*78e30*/  STL.64 [R1+0x7a40], R22 ;  /* 0x007a401601007387 */ /* 0x004fe20000100a00 */
[----:B---3--:R-:W-:-:S04]  /*78e40*/  IMAD.MOV.U32 R21, RZ, RZ, R29 ;  /* 0x000000ffff157224 */ /* 0x008fc800078e001d */
[----:B------:R-:W-:Y:S02]  /*78e50*/  IMAD.MOV.U32 R29, RZ, RZ, R21 ;  /* 0x000000ffff1d7224 */ /* 0x000fe400078e0015 */
[----:B------:R-:W-:-:S05]  /*78e60*/  IMAD.X R21, R12, 0x1, R4, P0 ;  /* 0x000000010c157824 */ /* 0x000fca00000e0604 */
[----:B------:R2:W-:Y:S02]  /*78e70*/  STL [R1+0x4b44], R21 ;  /* 0x004b441501007387 */ /* 0x0005e40000100800 */
[----:B--2---:R-:W-:Y:S02]  /*78e80*/  IMAD.MOV.U32 R21, RZ, RZ, R29 ;  /* 0x000000ffff157224 */ /* 0x004fe400078e001d */
[----:B------:R-:W-:Y:S02]  /*78e90*/  IMAD.X R29, R12, 0x1, R2, P1 ;  /* 0x000000010c1d7824 */ /* 0x000fe400008e0602 */
[----:B------:R-:W2:Y:S04]  /*78ea0*/  LDL.LU R12, [R1+0x7a60] ;  /* 0x007a6000010c7983 */ /* 0x000ea80000300800 */
[----:B------:R3:W-:Y:S04]  /*78eb0*/  STL.64 [R1+0x4b38], R28 ;  /* 0x004b381c01007387 */ /* 0x0007e80000100a00 */
[----:B---3--:R-:W3:Y:S04]  /*78ec0*/  LDL.LU.64 R28, [R1+0x7a58] ;  /* 0x007a5800011c7983 */ /* 0x008ee80000300a00 */
[----:B------:R3:W-:Y:S02]  /*78ed0*/  STL.64 [R1+0x7a38], R24 ;  /* 0x007a381801007387 */ /* 0x0007e40000100a00 */
[----:B---3--:R-:W-:Y:S01]  /*78ee0*/  IMAD.MOV.U32 R24, RZ, RZ, R28 ;  /* 0x000000ffff187224 */ /* 0x008fe200078e001c */
[----:B------:R-:W-:-:S05]  /*78ef0*/  IADD3 R28, P1, PT, R27, R7, RZ ;  /* 0x000000071b1c7210 */ /* 0x000fca0007f3e0ff */
[----:B------:R3:W-:Y:S04]  /*78f00*/  STL [R1+0x4b20], R28 ;  /* 0x004b201c01007387 */ /* 0x0007e80000100800 */
[----:B---3--:R-:W2:Y:S01]  /*78f10*/  LDL.LU.64 R28, [R1+0x7a50] ;  /* 0x007a5000011c7983 */ /* 0x008ea20000300a00 */
[C---:B----4-:R-:W-:Y:S02]  /*78f20*/  IADD3 R22, P2, PT, R27.reuse, R10, RZ ;  /* 0x0000000a1b167210 */ /* 0x050fe40007f5e0ff */
[----:B------:R-:W-:-:S03]  /*78f30*/  IADD3 R20, P0, PT, R27, R9, RZ ;  /* 0x000000091b147210 */ /* 0x000fc60007f1e0ff */
[----:B--2---:R-:W-:-:S05]  /*78f40*/  IMAD.X R23, R29, 0x1, R12, P2 ;  /* 0x000000011d177824 */ /* 0x004fca00010e060c */
[----:B------:R2:W-:Y:S02]  /*78f50*/  STL.64 [R1+0x4b30], R22 ;  /* 0x004b301601007387 */ /* 0x0005e40000100a00 */
[----:B--2---:R-:W-:Y:S02]  /*78f60*/  IMAD.MOV.U32 R23, RZ, RZ, R21 ;  /* 0x000000ffff177224 */ /* 0x004fe400078e0015 */
[----:B------:R-:W-:-:S05]  /*78f70*/  IMAD.X R21, R29, 0x1, R11, P0 ;  /* 0x000000011d157824 */ /* 0x000fca00000e060b */
[----:B------:R2:W-:Y:S04]  /*78f80*/  STL.64 [R1+0x4b28], R20 ;  /* 0x004b281401007387 */ /* 0x0005e80000100a00 */
[----:B--2---:R-:W2:Y:S04]  /*78f90*/  LDL.LU R21, [R1+0x7a48] ;  /* 0x007a480001157983 */ /* 0x004ea80000300800 */
[----:B------:R3:W-:Y:S04]  /*78fa0*/  STL.64 [R1+0x7a28], R10 ;  /* 0x007a280a01007387 */ /* 0x0007e80000100a00 */
[----:B---3--:R0:W2:Y:S04]  /*78fb0*/  LDL.64 R10, [R1+0x4b20] ;  /* 0x004b2000010a7983 */ /* 0x0080a80000100a00 */
[----:B------:R3:W-:Y:S01]  /*78fc0*/  STL.64 [R1+0x7a20], R4 ;  /* 0x007a200401007387 */ /* 0x0007e20000100a00 */
[----:B------:R-:W-:-:S02]  /*78fd0*/  IADD3 R22, P2, PT, R27, R14, RZ ;  /* 0x0000000e1b167210 */ /* 0x000fc40007f5e0ff */
[----:B------:R-:W-:Y:S01]  /*78fe0*/  IADD3 R20, P0, PT, R27, R5, RZ ;  /* 0x000000051b147210 */ /* 0x000fe20007f1e0ff */
[----:B--2---:R-:W-:-:S04]  /*78ff0*/  IMAD.MOV.U32 R11, RZ, RZ, R21 ;  /* 0x000000ffff0b7224 */ /* 0x004fc800078e0015 */
[----:B---3--:R-:W-:Y:S02]  /*79000*/  IMAD.MOV.U32 R4, RZ, RZ, R11 ;  /* 0x000000ffff047224 */ /* 0x008fe400078e000b */
[----:B------:R-:W-:Y:S01]  /*79010*/  IMAD.X R11, R29, 0x1, R8, P1 ;  /* 0x000000011d0b7824 */ /* 0x000fe200008e0608 */
[----:B------:R-:W-:-:S04]  /*79020*/  IADD3 R10, P1, PT, R27, R13, RZ ;  /* 0x0000000d1b0a7210 */ /* 0x000fc80007f3e0ff */
[----:B------:R2:W-:Y:S04]  /*79030*/  STL [R1+0x4b24], R11 ;  /* 0x004b240b01007387 */ /* 0x0005e80000100800 */
[----:B------:R3:W-:Y:S01]  /*79040*/  STL.64 [R1+0x7a10], R12 ;  /* 0x007a100c01007387 */ /* 0x0007e20000100a00 */
[C---:B------:R-:W-:Y:S02]  /*79050*/  IMAD.X R21, R29.reuse, 0x1, R6, P0 ;  /* 0x000000011d157824 */ /* 0x040fe400000e0606 */
[----:B--2---:R-:W-:Y:S02]  /*79060*/  IMAD.MOV.U32 R11, RZ, RZ, R23 ;  /* 0x000000ffff0b7224 */ /* 0x004fe400078e0017 */
[----:B------:R-:W-:Y:S02]  /*79070*/  IMAD.X R23, R29, 0x1, R16, P2 ;  /* 0x000000011d177824 */ /* 0x000fe400010e0610 */
[----:B---3--:R-:W-:Y:S01]  /*79080*/  IMAD.MOV.U32 R13, RZ, RZ, R24 ;  /* 0x000000ffff0d7224 */ /* 0x008fe200078e0018 */
[----:B------:R-:W-:-:S02]  /*79090*/  IADD3 R24, P2, PT, R27, R3, RZ ;  /* 0x000000031b187210 */ /* 0x000fc40007f5e0ff */
[----:B------:R2:W-:Y:S04]  /*790a0*/  STL.64 [R1+0x4b18], R22 ;  /* 0x004b181601007387 */ /* 0x0005e80000100a00 */
[----:B--2---:R-:W2:Y:S04]  /*790b0*/  LDL.LU.64 R22, [R1+0x7a40] ;  /* 0x007a400001167983 */ /* 0x004ea80000300a00 */
[----:B------:R3:W-:Y:S04]  /*790c0*/  STL [R1+0x4b00], R24 ;  /* 0x004b001801007387 */ /* 0x0007e80000100800 */
[----:B---3--:R-:W3:Y:S04]  /*790d0*/  LDL.LU.64 R24, [R1+0x7a38] ;  /* 0x007a380001187983 */ /* 0x008ee80000300a00 */
[----:B------:R4:W-:Y:S04]  /*790e0*/  STL.64 [R1+0x4b10], R20 ;  /* 0x004b101401007387 */ /* 0x0009e80000100a00 */
[----:B----4-:R-:W4:Y:S01]  /*790f0*/  LDL.LU.64 R20, [R1+0x7a30] ;  /* 0x007a300001147983 */ /* 0x010f220000300a00 */
[----:B------:R-:W-:-:S03]  /*79100*/  IADD3 R12, P0, PT, R27, R0, RZ ;  /* 0x000000001b0c7210 */ /* 0x000fc60007f1e0ff */
[----:B----4-:R4:W-:Y:S04]  /*79110*/  STL.64 [R1+0x79e8], R20 ;  /* 0x0079e81401007387 */ /* 0x0109e80000100a00 */
[----:B----4-:R0:W4:Y:S04]  /*79120*/  LDL.64 R20, [R1+0x4b00] ;  /* 0x004b000001147983 */ /* 0x0101280000100a00 */
[----:B------:R0:W-:Y:S02]  /*79130*/  STL [R1+0x5468], R27 ;  /* 0x0054681b01007387 */ /* 0x0001e40000100800 */
[----:B0-----:R-:W-:-:S02]  /*79140*/  IMAD.MOV.U32 R27, RZ, RZ, R11 ;  /* 0x000000ffff1b7224 */ /* 0x001fc400078e000b */
[----:B------:R-:W-:-:S03]  /*79150*/  IMAD.X R11, R29, 0x1, R15, P1 ;  /* 0x000000011d0b7824 */ /* 0x000fc600008e060f */
[----:B------:R-:W-:Y:S04]  /*79160*/  STL.64 [R1+0x7a08], R26 ;  /* 0x007a081a01007387 */ /* 0x000fe80000100a00 */
[----:B------:R0:W-:Y:S04]  /*79170*/  STL.64 [R1+0x4b08], R10 ;  /* 0x004b080a01007387 */ /* 0x0001e80000100a00 */
[----:B0-----:R-:W2:Y:S01]  /*79180*/  LDL.LU.64 R10, [R1+0x7a28] ;  /* 0x007a2800010a7983 */ /* 0x001ea20000300a00 */
[----:B------:R-:W-:-:S03]  /*79190*/  IMAD.MOV.U32 R27, RZ, RZ, R4 ;  /* 0x000000ffff1b7224 */ /* 0x000fc600078e0004 */
[----:B------:R-:W-:Y:S01]  /*791a0*/  STL.64 [R1+0x7a00], R16 ;  /* 0x007a001001007387 */ /* 0x000fe20000100a00 */
[----:B--2---:R-:W-:-:S05]  /*791b0*/  IADD3 R4, P1, PT, R28, R10, RZ ;  /* 0x0000000a1c047210 */ /* 0x004fca0007f3e0ff */
[----:B------:R0:W-:Y:S04]  /*791c0*/  STL [R1+0x4af0], R4 ;  /* 0x004af00401007387 */ /* 0x0001e80000100800 */
[----:B0-----:R-:W2:Y:S01]  /*791d0*/  LDL.LU.64 R4, [R1+0x7a20] ;  /* 0x007a200001047983 */ /* 0x001ea20000300a00 */
[----:B----4-:R-:W-:-:S04]  /*791e0*/  IMAD.MOV.U32 R21, RZ, RZ, R13 ;  /* 0x000000ffff157224 */ /* 0x010fc800078e000d */
[----:B------:R-:W-:Y:S02]  /*791f0*/  IMAD.MOV.U32 R13, RZ, RZ, R21 ;  /* 0x000000ffff0d7224 */ /* 0x000fe400078e0015 */
[----:B--2---:R-:W-:-:S05]  /*79200*/  IMAD.X R21, R29, 0x1, R4, P2 ;  /* 0x000000011d157824 */ /* 0x004fca00010e0604 */
[----:B------:R0:W-:Y:S02]  /*79210*/  STL [R1+0x4b04], R21 ;  /* 0x004b041501007387 */ /* 0x0001e40000100800 */
[----:B0-----:R-:W-:Y:S02]  /*79220*/  IMAD.MOV.U32 R21, RZ, RZ, R13 ;  /* 0x000000ffff157224 */ /* 0x001fe400078e000d */
[----:B------:R-:W-:Y:S02]  /*79230*/  IMAD.X R13, R29, 0x1, R2, P0 ;  /* 0x000000011d0d7824 */ /* 0x000fe400000e0602 */
[----:B------:R-:W2:Y:S04]  /*79240*/  LDL.LU R29, [R1+0x7a18] ;  /* 0x007a1800011d7983 */ /* 0x000ea80000300800 */
[----:B------:R0:W-:Y:S04]  /*79250*/  STL.64 [R1+0x4af8], R12 ;  /* 0x004af80c01007387 */ /* 0x0001e80000100a00 */
[----:B0-----:R-:W4:Y:S04]  /*79260*/  LDL.LU.64 R12, [R1+0x7a10] ;  /* 0x007a1000010c7983 */ /* 0x001f280000300a00 */
[----:B------:R0:W-:Y:S04]  /*79270*/  STL.64 [R1+0x79f8], R2 ;  /* 0x0079f80201007387 */ /* 0x0001e80000100a00 */
[----:B0-----:R0:W2:Y:S01]  /*79280*/  LDL.64 R2, [R1+0x4af0] ;  /* 0x004af00001027983 */ /* 0x0010a20000100a00 */
[----:B------:R-:W-:-:S03]  /*79290*/  SHF.R.S32.HI R16, RZ, 0x1f, R28 ;  /* 0x0000001fff107819 */ /* 0x000fc6000001141c */
[----:B------:R0:W-:Y:S01]  /*792a0*/  STL.64 [R1+0x79f0], R6 ;  /* 0x0079f00601007387 */ /* 0x0001e20000100a00 */
[C---:B------:R-:W-:Y:S02]  /*792b0*/  IADD3 R20, P2, PT, R28.reuse, R9, RZ ;  /* 0x000000091c147210 */ /* 0x040fe40007f5e0ff */
[----:B------:R-:W-:Y:S01]  /*792c0*/  IADD3 R26, P0, PT, R28, R7, RZ ;  /* 0x000000071c1a7210 */ /* 0x000fe20007f1e0ff */
[----:B--2---:R-:W-:-:S04]  /*792d0*/  IMAD.MOV.U32 R3, RZ, RZ, R27 ;  /* 0x000000ffff037224 */ /* 0x004fc800078e001b */
[----:B0-----:R-:W-:Y:S02]  /*792e0*/  IMAD.MOV.U32 R6, RZ, RZ, R3 ;  /* 0x000000ffff067224 */ /* 0x001fe400078e0003 */
[----:B----4-:R-:W-:-:S05]  /*792f0*/  IMAD.X R3, R16, 0x1, R12, P1 ;  /* 0x0000000110037824 */ /* 0x010fca00008e060c */
[----:B------:R0:W-:Y:S02]  /*79300*/  STL [R1+0x4af4], R3 ;  /* 0x004af40301007387 */ /* 0x0001e40000100800 */
[----:B0-----:R-:W-:Y:S02]  /*79310*/  IMAD.MOV.U32 R3, RZ, RZ, R21 ;  /* 0x000000ffff037224 */ /* 0x001fe400078e0015 */
[----:B------:R-:W-:-:S05]  /*79320*/  IMAD.X R21, R16, 0x1, R11, P2 ;  /* 0x0000000110157824 */ /* 0x000fca00010e060b */
[----:B------:R0:W-:Y:S02]  /*79330*/  STL.64 [R1+0x4ae8], R20 ;  /* 0x004ae81401007387 */ /* 0x0001e40000100a00 */
[----:B0-----:R-:W-:-:S05]  /*79340*/  SHF.R.S32.HI R21, RZ, 0x1f, R28 ;  /* 0x0000001fff157819 */ /* 0x001fca000001141c */
[----:B------:R-:W-:Y:S01]  /*79350*/  IMAD.X R27, R21, 0x1, R8, P0 ;  /* 0x00000001151b7824 */ /* 0x000fe200000e0608 */
[----:B------:R-:W-:-:S04]  /*79360*/  IADD3 R16, P0, PT, R28, R13, RZ ;  /* 0x0000000d1c107210 */ /* 0x000fc80007f1e0ff */
[----:B------:R0:W-:Y:S04]  /*79370*/  STL.64 [R1+0x4ae0], R26 ;  /* 0x004ae01a01007387 */ /* 0x0001e80000100a00 */
[----:B0-----:R-:W2:Y:S04]  /*79380*/  LDL.LU.64 R26, [R1+0x7a08] ;  /* 0x007a0800011a7983 */ /* 0x001ea80000300a00 */
[----:B------:R0:W-:Y:S04]  /*79390*/  STL [R1+0x4ac8], R16 ;  /* 0x004ac81001007387 */ /* 0x0001e80000100800 */
[----:B0-----:R-:W4:Y:S01]  /*793a0*/  LDL.LU.64 R16, [R1+0x7a00] ;  /* 0x007a000001107983 */ /* 0x001f220000300a00 */
[----:B------:R-:W-:-:S03]  /*793b0*/  IADD3 R2, P1, PT, R28, R14, RZ ;  /* 0x0000000e1c027210 */ /* 0x000fc60007f3e0ff */
[----:B------:R0:W-:Y:S02]  /*793c0*/  STL.64 [R1+0x79e0], R12 ;  /* 0x0079e00c01007387 */ /* 0x0001e40000100a00 */
[----:B0-----:R-:W-:Y:S02]  /*793d0*/  IMAD.MOV.U32 R12, RZ, RZ, R3 ;  /* 0x000000ffff0c7224 */ /* 0x001fe400078e0003 */
[----:B----4-:R-:W-:-:S05]  /*793e0*/  IMAD.X R3, R21, 0x1, R16, P1 ;  /* 0x0000000115037824 */ /* 0x010fca00008e0610 */
[----:B------:R0:W-:Y:S04]  /*793f0*/  STL.64 [R1+0x4ad8], R2 ;  /* 0x004ad80201007387 */ /* 0x0001e80000100a00 */
[----:B0-----:R-:W4:Y:S01]  /*79400*/  LDL.LU.64 R2, [R1+0x79f8] ;  /* 0x0079f80001027983 */ /* 0x001f220000300a00 */
[----:B------:R-:W-:Y:S01]  /*79410*/  IMAD.MOV.U32 R13, RZ, RZ, R6 ;  /* 0x000000ffff0d7224 */ /* 0x000fe200078e0006 */
[----:B----4-:R-:W-:-:S05]  /*79420*/  IADD3 R6, P1, PT, R28, R3, RZ ;  /* 0x000000031c067210 */ /* 0x010fca0007f3e0ff */
[----:B------:R0:W-:Y:S04]  /*79430*/  STL [R1+0x4ac0], R6 ;  /* 0x004ac00601007387 */ /* 0x0001e80000100800 */
[----:B0-----:R-:W4:Y:S01]  /*79440*/  LDL.LU.64 R6, [R1+0x79f0] ;  /* 0x0079f00001067983 */ /* 0x001f220000300a00 */
[----:B------:R-:W-:-:S05]  /*79450*/  IADD3 R20, P2, PT, R28, R5, RZ ;  /* 0x000000051c147210 */ /* 0x000fca0007f5e0ff */
[----:B----4-:R-:W-:-:S05]  /*79460*/  IMAD.X R21, R21, 0x1, R6, P2 ;  /* 0x0000000115157824 */ /* 0x010fca00010e0606 */
[----:B------:R0:W-:Y:S04]  /*79470*/  STL.64 [R1+0x4ad0], R20 ;  /* 0x004ad01401007387 */ /* 0x0001e80000100a00 */
[----:B0-----:R-:W4:Y:S04]  /*79480*/  LDL.LU.64 R20, [R1+0x79e8] ;  /* 0x0079e80001147983 */ /* 0x001f280000300a00 */
[----:B----4-:R0:W-:Y:S04]  /*79490*/  STL.64 [R1+0x79b8], R20 ;  /* 0x0079b81401007387 */ /* 0x0101e80000100a00 */
[----:B0-----:R-:W4:Y:S04]  /*794a0*/  LDL.LU R21, [R1+0x2240] ;  /* 0x0022400001157983 */ /* 0x001f280000300800 */
[----:B--2---:R0:W-:Y:S04]  /*794b0*/  STL.64 [R1+0x79d8], R26 ;  /* 0x0079d81a01007387 */ /* 0x0041e80000100a00 */
[----:B0-----:R0:W2:Y:S04]  /*794c0*/  LDL.64 R26, [R1+0x4ac8] ;  /* 0x004ac800011a7983 */ /* 0x0010a80000100a00 */
[----:B------:R0:W-:Y:S02]  /*794d0*/  STL.64 [R1+0x79c0], R16 ;  /* 0x0079c01001007387 */ /* 0x0001e40000100a00 */
[----:B0-----:R-:W-:-:S05]  /*794e0*/  IMAD.MOV.U32 R16, RZ, RZ, R12 ;  /* 0x000000ffff107224 */ /* 0x001fca00078e000c */
[----:B------:R0:W-:Y:S04]  /*794f0*/  STL.64 [R1+0x79c8], R16 ;  /* 0x0079c81001007387 */ /* 0x0001e80000100a00 */
[----:B0-----:R0:W3:Y:S01]  /*79500*/  LDL.64 R16, [R1+0x4ac0] ;  /* 0x004ac00001107983 */ /* 0x0010e20000100a00 */
[----:B------:R-:W-:Y:S02]  /*79510*/  SHF.R.S32.HI R20, RZ, 0x1f, R28 ;  /* 0x0000001fff147819 */ /* 0x000fe4000001141c */
[----:B------:R-:W-:Y:S01]  /*79520*/  IADD3 R12, P2, PT, R28, R0, RZ ;  /* 0x000000001c0c7210 */ /* 0x000fe20007f5e0ff */
[----:B------:R-:W-:Y:S02]  /*79530*/  STL [R1+0x546c], R28 ;  /* 0x00546c1c01007387 */ /* 0x000fe40000100800 */
[----:B--2---:R-:W-:Y:S01]  /*79540*/  IMAD.X R27, R20, 0x1, R15, P0 ;  /* 0x00000001141b7824 */ /* 0x004fe200000e060f */
[----:B------:R-:W-:-:S04]  /*79550*/  IADD3 R26, P0, PT, R29, R10, RZ ;  /* 0x0000000a1d1a7210 */ /* 0x000fc80007f1e0ff */
[----:B------:R-:W-:Y:S04]  /*79560*/  STL [R1+0x4acc], R27 ;  /* 0x004acc1b01007387 */ /* 0x000fe80000100800 */
[----:B------:R2:W-:Y:S01]  /*79570*/  STL.64 [R1+0x79d0], R10 ;  /* 0x0079d00a01007387 */ /* 0x0005e20000100a00 */
[----:B---3--:R-:W-:Y:S02]  /*79580*/  IMAD.MOV.U32 R17, RZ, RZ, R13 ;  /* 0x000000ffff117224 */ /* 0x008fe400078e000d */
[C---:B------:R-:W-:Y:S02]  /*79590*/  IMAD.X R13, R20.reuse, 0x1, R2, P2 ;  /* 0x00000001140d7824 */ /* 0x040fe400010e0602 */
[----:B--2---:R-:W-:Y:S02]  /*795a0*/  IMAD.MOV.U32 R10, RZ, RZ, R17 ;  /* 0x000000ffff0a7224 */ /* 0x004fe400078e0011 */
[----:B------:R-:W-:-:S05]  /*795b0*/  IMAD.X R17, R20, 0x1, R4, P1 ;  /* 0x0000000114117824 */ /* 0x000fca00008e0604 */
[----:B------:R-:W-:Y:S04]  /*795c0*/  STL [R1+0x4ac4], R17 ;  /* 0x004ac41101007387 */ /* 0x000fe80000100800 */
[----:B------:R2:W-:Y:S04]  /*795d0*/  STL.64 [R1+0x4ab8], R12 ;  /* 0x004ab80c01007387 */ /* 0x0005e80000100a00 */
[----:B--2---:R-:W2:Y:S01]  /*795e0*/  LDL.LU.64 R12, [R1+0x79e0] ;  /* 0x0079e000010c7983 */ /* 0x004ea20000300a00 */
[----:B------:R-:W-:Y:S01]  /*795f0*/  SHF.R.S32.HI R27, RZ, 0x1f, R29 ;  /* 0x0000001fff1b7819 */ /* 0x000fe2000001141d */
[----:B----4-:R-:W-:-:S02]  /*79600*/  IMAD.MOV.U32 R28, RZ, RZ, R21 ;  /* 0x000000ffff1c7224 */ /* 0x010fc400078e0015 */
[----:B------:R-:W-:Y:S02]  /*79610*/  IMAD.MOV.U32 R21, RZ, RZ, R10 ;  /* 0x000000ffff157224 */ /* 0x000fe400078e000a */
[----:B--2---:R-:W-:Y:S01]  /*79620*/  IMAD.X R27, R27, 0x1, R12, P0 ;  /* 0x000000011b1b7824 */ /* 0x004fe200000e060c */
[----:B------:R-:W-:-:S04]  /*79630*/  IADD3 R10, P0, PT, R29, R14, RZ ;  /* 0x0000000e1d0a7210 */ /* 0x000fc80007f1e0ff */
[----:B------:R2:W-:Y:S04]  /*79640*/  STL.64 [R1+0x4ab0], R26 ;  /* 0x004ab01a01007387 */ /* 0x0005e80000100a00 */
[----:B--2---:R-:W2:Y:S04]  /*79650*/  LDL.LU.64 R26, [R1+0x79d8] ;  /* 0x0079d800011a7983 */ /* 0x004ea80000300a00 */
[----:B------:R-:W-:Y:S04]  /*79660*/  STL [R1+0x799c], R12 ;  /* 0x00799c0c01007387 */ /* 0x000fe80000100800 */
[----:B------:R3:W-:Y:S04]  /*79670*/  STL [R1+0x4a98], R10 ;  /* 0x004a980a01007387 */ /* 0x0007e80000100800 */
[----:B---3--:R-:W3:Y:S01]  /*79680*/  LDL.LU.64 R10, [R1+0x79d0] ;  /* 0x0079d000010a7983 */ /* 0x008ee20000300a00 */
[----:B------:R-:W-:-:S02]  /*79690*/  IADD3 R16, P1, PT, R29, R9, RZ ;  /* 0x000000091d107210 */ /* 0x000fc40007f3e0ff */
[----:B------:R-:W-:-:S05]  /*796a0*/  SHF.R.S32.HI R12, RZ, 0x1f, R29 ;  /* 0x0000001fff0c7819 */ /* 0x000fca000001141d */
[----:B---3--:R-:W-:-:S05]  /*796b0*/  IMAD.X R17, R12, 0x1, R11, P1 ;  /* 0x000000010c117824 */ /* 0x008fca00008e060b */
[----:B------:R3:W-:Y:S04]  /*796c0*/  STL.64 [R1+0x4aa8], R16 ;  /* 0x004aa81001007387 */ /* 0x0007e80000100a00 */
[----:B---3--:R-:W3:Y:S04]  /*796d0*/  LDL.LU.64 R16, [R1+0x79c8] ;  /* 0x0079c80001107983 */ /* 0x008ee80000300a00 */
[----:B------:R3:W-:Y:S01]  /*796e0*/  STL.64 [R1+0x79b0], R10 ;  /* 0x0079b00a01007387 */ /* 0x0007e20000100a00 */
[C---:B------:R-:W-:Y:S01]  /*796f0*/  IADD3 R20, P2, PT, R29.reuse, R7, RZ ;  /* 0x000000071d147210 */ /* 0x040fe20007f5e0ff */
[----:B---3--:R-:W-:Y:S01]  /*79700*/  IMAD.MOV.U32 R11, RZ, RZ, R16 ;  /* 0x000000ffff0b7224 */ /* 0x008fe200078e0010 */
[----:B------:R-:W-:-:S05]  /*79710*/  IADD3 R16, P1, PT, R29, R5, RZ ;  /* 0x000000051d107210 */ /* 0x000fca0007f3e0ff */
[----:B------:R3:W-:Y:S04]  /*79720*/  STL [R1+0x4a90], R16 ;  /* 0x004a901001007387 */ /* 0x0007e80000100800 */
[----:B---3--:R-:W3:Y:S04]  /*79730*/  LDL.LU.64 R16, [R1+0x79c0] ;  /* 0x0079c00001107983 */ /* 0x008ee80000300a00 */
[----:B------:R4:W-:Y:S02]  /*79740*/  STL.64 [R1+0x79a8], R4 ;  /* 0x0079a80401007387 */ /* 0x0009e40000100a00 */
[----:B----4-:R-:W-:-:S02]  /*79750*/  IMAD.MOV.U32 R4, RZ, RZ, R21 ;  /* 0x000000ffff047224 */ /* 0x010fc400078e0015 */
[----:B------:R-:W-:-:S05]  /*79760*/  IMAD.X R21, R12, 0x1, R8, P2 ;  /* 0x000000010c157824 */ /* 0x000fca00010e0608 */
[----:B------:R4:W-:Y:S04]  /*79770*/  STL.64 [R1+0x4aa0], R20 ;  /* 0x004aa01401007387 */ /* 0x0009e80000100a00 */
[----:B----4-:R-:W4:Y:S04]  /*79780*/  LDL.LU.64 R20, [R1+0x79b8] ;  /* 0x0079b80001147983 */ /* 0x010f280000300a00 */
[----:B------:R0:W-:Y:S04]  /*79790*/  STL.64 [R1+0x79a0], R8 ;  /* 0x0079a00801007387 */ /* 0x0001e80000100a00 */
[----:B0-----:R0:W2:Y:S04]  /*797a0*/  LDL.64 R8, [R1+0x4a98] ;  /* 0x004a980001087983 */ /* 0x0010a80000100a00 */
[----:B----4-:R-:W-:Y:S04]  /*797b0*/  STL.64 [R1+0x7990], R20 ;  /* 0x0079901401007387 */ /* 0x010fe80000100a00 */
[----:B------:R4:W-:Y:S04]  /*797c0*/  STL [R1+0x7998], R21 ;  /* 0x0079981501007387 */ /* 0x0009e80000100800 */
[----:B----4-:R0:W4:Y:S01]  /*797d0*/  LDL.64 R20, [R1+0x4a90] ;  /* 0x004a900001147983 */ /* 0x0101220000100a00 */
[----:B--2---:R-:W-:-:S04]  /*797e0*/  IMAD.MOV.U32 R9, RZ, RZ, R11 ;  /* 0x000000ffff097224 */ /* 0x004fc800078e000b */
[----:B------:R-:W-:Y:S02]  /*797f0*/  IMAD.MOV.U32 R11, RZ, RZ, R9 ;  /* 0x000000ffff0b7224 */ /* 0x000fe400078e0009 */
[C---:B---3--:R-:W-:Y:S01]  /*79800*/  IMAD.X R9, R12.reuse, 0x1, R16, P0 ;  /* 0x000000010c097824 */ /* 0x048fe200000e0610 */
[C---:B------:R-:W-:Y:S02]  /*79810*/  IADD3 R10, P2, PT, R29.reuse, R13, RZ ;  /* 0x0000000d1d0a7210 */ /* 0x040fe40007f5e0ff */
[C---:B------:R-:W-:Y:S02]  /*79820*/  IADD3 R8, P0, PT, R29.reuse, R3, RZ ;  /* 0x000000031d087210 */ /* 0x040fe40007f1e0ff */
[----:B------:R-:W-:Y:S01]  /*79830*/  STL [R1+0x4a9c], R9 ;  /* 0x004a9c0901007387 */ /* 0x000fe20000100800 */
[----:B----4-:R-:W-:Y:S01]  /*79840*/  IMAD.X R21, R12, 0x1, R6, P1 ;  /* 0x000000010c157824 */ /* 0x010fe200008e0606 */
[----:B------:R-:W-:-:S04]  /*79850*/  IADD3 R20, P1, PT, R29, R0, RZ ;  /* 0x000000001d147210 */ /* 0x000fc80007f3e0ff */
[----:B------:R2:W-:Y:S04]  /*79860*/  STL [R1+0x4a94], R21 ;  /* 0x004a941501007387 */ /* 0x0005e80000100800 */
[----:B------:R3:W-:Y:S01]  /*79870*/  STL [R1+0x5470], R29 ;  /* 0x0054701d01007387 */ /* 0x0007e20000100800 */
[----:B--2---:R-:W-:Y:S02]  /*79880*/  IMAD.MOV.U32 R21, RZ, RZ, R11 ;  /* 0x000000ffff157224 */ /* 0x004fe400078e000b */
[----:B------:R-:W-:Y:S02]  /*79890*/  IMAD.X R11, R12, 0x1, R15, P2 ;  /* 0x000000010c0b7824 */ /* 0x000fe400010e060f */
[----:B---3--:R-:W-:-:S05]  /*798a0*/  IMAD.MOV.U32 R29, RZ, RZ, R4 ;  /* 0x000000ffff1d7224 */ /* 0x008fca00078e0004 */
[----:B------:R2:W-:Y:S04]  /*798b0*/  STL.64 [R1+0x7988], R28 ;  /* 0x0079881c01007387 */ /* 0x0005e80000100a00 */
[----:B--2---:R-:W2:Y:S04]  /*798c0*/  LDL R29, [R1] ;  /* 0x00000000011d7983 */ /* 0x004ea80000100800 */
[----:B------:R3:W-:Y:S04]  /*798d0*/  STL.64 [R1+0x4a88], R10 ;  /* 0x004a880a01007387 */ /* 0x0007e80000100a00 */
[----:B---3--:R-:W2:Y:S02]  /*798e0*/  LDL.LU.64 R10, [R1+0x79b0] ;  /* 0x0079b000010a7983 */ /* 0x008ea40000300a00 */
[----:B--2---:R-:W-:-:S05]  /*798f0*/  IADD3 R4, P2, PT, R29, R10, RZ ;  /* 0x0000000a1d047210 */ /* 0x004fca0007f5e0ff */
[----:B------:R2:W-:Y:S04]  /*79900*/  STL [R1+0x4a70], R4 ;  /* 0x004a700401007387 */ /* 0x0005e80000100800 */
[----:B--2---:R-:W2:Y:S02]  /*79910*/  LDL.LU.64 R4, [R1+0x79a8] ;  /* 0x0079a80001047983 */ /* 0x004ea40000300a00 */
[----:B--2---:R-:W-:-:S05]  /*79920*/  IMAD.X R9, R12, 0x1, R4, P0 ;  /* 0x000000010c097824 */ /* 0x004fca00000e0604 */
[----:B------:R2:W-:Y:S04]  /*79930*/  STL.64 [R1+0x4a80], R8 ;  /* 0x004a800801007387 */ /* 0x0005e80000100a00 */
[----:B--2---:R-:W2:Y:S02]  /*79940*/  LDL.LU.64 R8, [R1+0x79a0] ;  /* 0x0079a00001087983 */ /* 0x004ea40000300a00 */
[----:B--2---:R-:W-:Y:S01]  /*79950*/  IADD3 R28, P0, PT, R29, R9, RZ ;  /* 0x000000091d1c7210 */ /* 0x004fe20007f1e0ff */
[----:B------:R-:W-:Y:S02]  /*79960*/  IMAD.MOV.U32 R29, RZ, RZ, R21 ;  /* 0x000000ffff1d7224 */ /* 0x000fe400078e0015 */
[----:B------:R-:W-:Y:S01]  /*79970*/  IMAD.X R21, R12, 0x1, R2, P1 ;  /* 0x000000010c157824 */ /* 0x000fe200008e0602 */
[----:B------:R2:W-:Y:S04]  /*79980*/  STL [R1+0x7978], R9 ;  /* 0x0079780901007387 */ /* 0x0005e80000100800 */
[----:B--2---:R-:W2:Y:S04]  /*79990*/  LDL.LU R9, [R1] ;  /* 0x0000000001097983 */ /* 0x004ea80000300800 */
[----:B------:R-:W3:Y:S04]  /*799a0*/  LDL.LU R12, [R1+0x799c] ;  /* 0x00799c00010c7983 */ /* 0x000ee80000300800 */
[----:B------:R4:W-:Y:S04]  /*799b0*/  STL.64 [R1+0x4a78], R20 ;  /* 0x004a781401007387 */ /* 0x0009e80000100a00 */
[----:B----4-:R0:W4:Y:S04]  /*799c0*/  LDL.LU R21, [R1+0x7998] ;  /* 0x0079980001157983 */ /* 0x0101280000300800 */
[----:B------:R0:W-:Y:S04]  /*799d0*/  STL.64 [R1+0x7980], R2 ;  /* 0x0079800201007387 */ /* 0x0001e80000100a00 */
[----:B0-----:R0:W2:Y:S04]  /*799e0*/  LDL.64 R2, [R1+0x4a70] ;  /* 0x004a700001027983 */ /* 0x0010a80000100a00 */
[----:B--2---:R-:W3:Y:S01]  /*799f0*/  LDL R3, [R1+0x55c] ;  /* 0x00055c0001037983 */ /* 0x004ee20000100800 */
[----:B------:R-:W-:-:S05]  /*79a00*/  IADD3 R20, P1, PT, R9, R7, RZ ;  /* 0x0000000709147210 */ /* 0x000fca0007f3e0ff */
[----:B------:R4:W-:Y:S04]  /*79a10*/  STL [R1+0x4a60], R20 ;  /* 0x004a601401007387 */ /* 0x0009e80000100800 */
[----:B----4-:R-:W2:Y:S01]  /*79a20*/  LDL.LU.64 R20, [R1+0x7990] ;  /* 0x0079900001147983 */ /* 0x010ea20000300a00 */
[----:B---3--:R-:W-:-:S05]  /*79a30*/  IMAD.X R3, R3, 0x1, R12, P2 ;  /* 0x0000000103037824 */ /* 0x008fca00010e060c */
[----:B------:R-:W-:Y:S04]  /*79a40*/  STL [R1+0x4a74], R3 ;  /* 0x004a740301007387 */ /* 0x000fe80000100800 */
[----:B------:R-:W-:Y:S04]  /*79a50*/  STL.64 [R1+0x7960], R22 ;  /* 0x0079601601007387 */ /* 0x000fe80000100a00 */
[----:B------:R3:W-:Y:S04]  /*79a60*/  STL [R1+0x7950], R12 ;  /* 0x0079500c01007387 */ /* 0x0007e80000100800 */
[----:B---3--:R-:W3:Y:S01]  /*79a70*/  LDL.LU R12, [R1+0x55c] ;  /* 0x00055c00010c7983 */ /* 0x008ee20000300800 */
[----:B------:R-:W-:-:S02]  /*79a80*/  IMAD.MOV.U32 R23, RZ, RZ, R29 ;  /* 0x000000ffff177224 */ /* 0x000fc400078e001d */
[----:B---3--:R-:W-:-:S05]  /*79a90*/  IMAD.X R29, R12, 0x1, R11, P0 ;  /* 0x000000010c1d7824 */ /* 0x008fca00000e060b */
[----:B------:R3:W-:Y:S04]  /*79aa0*/  STL.64 [R1+0x4a68], R28 ;  /* 0x004a681c01007387 */ /* 0x0007e80000100a00 */
[----:B---3--:R-:W3:Y:S04]  /*79ab0*/  LDL.LU.64 R28, [R1+0x7988] ;  /* 0x00798800011c7983 */ /* 0x008ee80000300a00 */
[----:B------:R4:W-:Y:S04]  /*79ac0*/  STL.64 [R1+0x7970], R10 ;  /* 0x0079700a01007387 */ /* 0x0009e80000100a00 */
[----:B----4-:R0:W4:Y:S04]  /*79ad0*/  LDL.64 R10, [R1+0x4a60] ;  /* 0x004a6000010a7983 */ /* 0x0101280000100a00 */
[----:B---3--:R3:W-:Y:S04]  /*79ae0*/  STL.64 [R1+0x7948], R28 ;  /* 0x0079481c01007387 */ /* 0x0087e80000100a00 */
[----:B------:R0:W-:Y:S01]  /*79af0*/  STL [R1+0x7940], R5 ;  /* 0x0079400501007387 */ /* 0x0001e20000100800 */
[----:B---3--:R-:W-:-:S03]  /*79b00*/  IADD3 R28, P0, PT, R9, R5, RZ ;  /* 0x00000005091c7210 */ /* 0x008fc60007f1e0ff */
[----:B0-----:R-:W3:Y:S01]  /*79b10*/  LDL R5, [R1+0x558] ;  /* 0x0005580001057983 */ /* 0x001ee20000100800 */
[----:B------:R-:W-:Y:S01]  /*79b20*/  IADD3 R2, P2, PT, R9, R14, RZ ;  /* 0x0000000e09027210 */ /* 0x000fe20007f5e0ff */
[----:B----4-:R-:W-:-:S04]  /*79b30*/  IMAD.X R11, R12, 0x1, R8, P1 ;  /* 0x000000010c0b7824 */ /* 0x010fc800008e0608 */
[C---:B------:R-:W-:Y:S01]  /*79b40*/  IMAD.X R3, R12.reuse, 0x1, R16, P2 ;  /* 0x000000010c037824 */ /* 0x040fe200010e0610 */
[----:B---3--:R0:W-:Y:S04]  /*79b50*/  STL.64 [R1+0x7968], R4 ;  /* 0x0079680401007387 */ /* 0x0081e80000100a00 */
[----:B0-----:R-:W3:Y:S04]  /*79b60*/  LDL R4, [R1+0x4] ;  /* 0x0000040001047983 */ /* 0x001ee80000100800 */
[----:B------:R-:W-:Y:S04]  /*79b70*/  STL [R1+0x4a64], R11 ;  /* 0x004a640b01007387 */ /* 0x000fe80000100800 */
[----:B------:R0:W-:Y:S04]  /*79b80*/  STL.64 [R1+0x4a58], R2 ;  /* 0x004a580201007387 */ /* 0x0001e80000100a00 */
[----:B0-----:R-:W4:Y:S01]  /*79b90*/  LDL.LU.64 R2, [R1+0x7980] ;  /* 0x0079800001027983 */ /* 0x001f220000300a00 */
[----:B------:R-:W-:Y:S01]  /*79ba0*/  IADD3 R10, P1, PT, R9, R13, RZ ;  /* 0x0000000d090a7210 */ /* 0x000fe20007f3e0ff */
[----:B------:R-:W-:-:S02]  /*79bb0*/  IMAD.X R29, R12, 0x1, R6, P0 ;  /* 0x000000010c1d7824 */ /* 0x000fc400000e0606 */
[----:B------:R-:W-:Y:S02]  /*79bc0*/  STL.64 [R1+0x7958], R26 ;  /* 0x0079581a01007387 */ /* 0x000fe40000100a00 */
[----:B------:R-:W-:Y:S02]  /*79bd0*/  IMAD.X R11, R12, 0x1, R15, P1 ;  /* 0x000000010c0b7824 */ /* 0x000fe400008e060f */
[----:B------:R0:W-:Y:S02]  /*79be0*/  STL.64 [R1+0x4a50], R28 ;  /* 0x004a501c01007387 */ /* 0x0001e40000100a00 */
[C---:B0-----:R-:W-:Y:S02]  /*79bf0*/  IADD3 R28, P0, PT, R9.reuse, R0, RZ ;  /* 0x00000000091c7210 */ /* 0x041fe40007f1e0ff */
[----:B----4-:R-:W-:Y:S02]  /*79c00*/  IADD3 R22, P2, PT, R9, R3, RZ ;  /* 0x0000000309167210 */ /* 0x010fe40007f5e0ff */
[----:B------:R-:W4:Y:S04]  /*79c10*/  LDL.LU R9, [R1+0x7978] ;  /* 0x0079780001097983 */ /* 0x000f280000300800 */
[----:B------:R0:W-:Y:S04]  /*79c20*/  STL.64 [R1+0x4a48], R10 ;  /* 0x004a480a01007387 */ /* 0x0001e80000100a00 */
[----:B0-----:R-:W3:Y:S02]  /*79c30*/  LDL.LU.64 R10, [R1+0x7970] ;  /* 0x00797000010a7983 */ /* 0x001ee40000300a00 */
[----:B---3--:R-:W-:-:S05]  /*79c40*/  IADD3 R4, P1, PT, R4, R10, RZ ;  /* 0x0000000a04047210 */ /* 0x008fca0007f3e0ff */
[----:B------:R0:W-:Y:S04]  /*79c50*/  STL [R1+0x4a30], R4 ;  /* 0x004a300401007387 */ /* 0x0001e80000100800 */
[----:B0-----:R-:W3:Y:S01]  /*79c60*/  LDL.LU.64 R4, [R1+0x7968] ;  /* 0x0079680001047983 */ /* 0x001ee20000300a00 */
[----:B------:R-:W-:-:S03]  /*79c70*/  IMAD.MOV.U32 R26, RZ, RZ, R23 ;  /* 0x000000ffff1a7224 */ /* 0x000fc600078e0017 */
[----:B------:R0:W-:Y:S04]  /*79c80*/  STL [R1+0x7938], R10 ;  /* 0x0079380a01007387 */ /* 0x0001e80000100800 */
[----:B0-----:R-:W4:Y:S01]  /*79c90*/  LDL.LU R10, [R1+0x4] ;  /* 0x00000400010a7983 */ /* 0x001f220000300800 */
[----:B---3--:R-:W-:-:S05]  /*79ca0*/  IMAD.X R23, R12, 0x1, R4, P2 ;  /* 0x000000010c177824 */ /* 0x008fca00010e0604 */
[----:B------:R0:W-:Y:S04]  /*79cb0*/  STL.64 [R1+0x4a40], R22 ;  /* 0x004a401601007387 */ /* 0x0001e80000100a00 */
[----:B0-----:R-:W3:Y:S01]  /*79cc0*/  LDL.LU.64 R22, [R1+0x7960] ;  /* 0x0079600001167983 */ /* 0x001ee20000300a00 */
[----:B------:R-:W-:-:S03]  /*79cd0*/  IMAD.X R29, R12, 0x1, R2, P0 ;  /* 0x000000010c1d7824 */ /* 0x000fc600000e0602 */
[----:B---3--:R0:W-:Y:S02]  /*79ce0*/  STL.64 [R1+0x7928], R22 ;  /* 0x0079281601007387 */ /* 0x0081e40000100a00 */
[----:B0-----:R-:W-:Y:S01]  /*79cf0*/  IMAD.MOV.U32 R23, RZ, RZ, R26 ;  /* 0x000000ffff177224 */ /* 0x001fe200078e001a */
[----:B----4-:R-:W-:-:S05]  /*79d00*/  IADD3 R26, P2, PT, R10, R9, RZ ;  /* 0x000000090a1a7210 */ /* 0x010fca0007f5e0ff */
[----:B------:R0:W-:Y:S04]  /*79d10*/  STL [R1+0x4a28], R26 ;  /* 0x004a281a01007387 */ /* 0x0001e80000100800 */
[----:B0-----:R-:W3:Y:S04]  /*79d20*/  LDL.LU.64 R26, [R1+0x7958] ;  /* 0x00795800011a7983 */ /* 0x001ee80000300a00 */
[----:B------:R-:W4:Y:S04]  /*79d30*/  LDL.LU R12, [R1+0x7950] ;  /* 0x00795000010c7983 */ /* 0x000f280000300800 */
[----:B------:R0:W-:Y:S04]  /*79d40*/  STL.64 [R1+0x4a38], R28 ;  /* 0x004a381c01007387 */ /* 0x0001e80000100a00 */
[----:B0-----:R-:W2:Y:S04]  /*79d50*/  LDL.LU.64 R28, [R1+0x7948] ;  /* 0x00794800011c7983 */ /* 0x001ea80000300a00 */
[----:B--2---:R0:W-:Y:S04]  /*79d60*/  STL.64 [R1+0x7918], R28 ;  /* 0x0079181c01007387 */ /* 0x0041e80000100a00 */
[----:B0-----:R0:W2:Y:S02]  /*79d70*/  LDL.64 R28, [R1+0x4a30] ;  /* 0x004a3000011c7983 */ /* 0x0010a40000100a00 */
[----:B--2---:R-:W-:-:S04]  /*79d80*/  IMAD.MOV.U32 R29, RZ, RZ, R23 ;  /* 0x000000ffff1d7224 */ /* 0x004fc800078e0017 */
[----:B------:R-:W-:Y:S02]  /*79d90*/  IMAD.MOV.U32 R23, RZ, RZ, R29 ;  /* 0x000000ffff177224 */ /* 0x000fe400078e001d */
[----:B----4-:R-:W-:Y:S01]  /*79da0*/  IMAD.X R29, R5, 0x1, R12, P1 ;  /* 0x00000001051d7824 */ /* 0x010fe200008e060c */
[----:B------:R-:W-:-:S04]  /*79db0*/  IADD3 R28, P1, PT, R10, R14, RZ ;  /* 0x0000000e0a1c7210 */ /* 0x000fc80007f3e0ff */
[----:B------:R-:W-:Y:S04]  /*79dc0*/  STL [R1+0x4a34], R29 ;  /* 0x004a341d01007387 */ /* 0x000fe80000100800 */
[----:B------:R-:W-:Y:S04]  /*79dd0*/  STL.64 [R1+0x7930], R14 ;  /* 0x0079300e01007387 */ /* 0x000fe80000100a00 */
[----:B------:R2:W-:Y:S04]  /*79de0*/  STL [R1+0x793c], R15 ;  /* 0x00793c0f01007387 */ /* 0x0005e80000100800 */
[----:B--2---:R0:W2:Y:S02]  /*79df0*/  LDL.64 R14, [R1+0x4a28] ;  /* 0x004a2800010e7983 */ /* 0x0040a40000100a00 */
[----:B--2---:R-:W-:-:S02]  /*79e00*/  IMAD.X R15, R5, 0x1, R11, P2 ;  /* 0x00000001050f7824 */ /* 0x004fc400010e060b */
[----:B------:R-:W2:Y:S04]  /*79e10*/  LDL.LU R5, [R1+0x7940] ;  /* 0x0079400001057983 */ /* 0x000ea80000300800 */
[----:B------:R-:W-:Y:S04]  /*79e20*/  STL [R1+0x4a2c], R15 ;  /* 0x004a2c0f01007387 */ /* 0x000fe80000100800 */
[----:B---3--:R-:W-:Y:S04]  /*79e30*/  STL.64 [R1+0x7920], R26 ;  /* 0x0079201a01007387 */ /* 0x008fe80000100a00 */
[----:B------:R3:W-:Y:S04]  /*79e40*/  STL [R1+0x7910], R11 ;  /* 0x0079100b01007387 */ /* 0x0007e80000100800 */
[----:B---3--:R-:W3:Y:S01]  /*79e50*/  LDL.LU R11, [R1+0x558] ;  /* 0x00055800010b7983 */ /* 0x008ee20000300800 */
[C---:B------:R-:W-:Y:S01]  /*79e60*/  IADD3 R22, P0, PT, R10.reuse, R7, RZ ;  /* 0x000000070a167210 */ /* 0x040fe20007f1e0ff */
[----:B------:R-:W-:Y:S01]  /*79e70*/  IMAD.MOV.U32 R26, RZ, RZ, R23 ;  /* 0x000000ffff1a7224 */ /* 0x000fe200078e0017 */
[----:B--2---:R-:W-:-:S03]  /*79e80*/  IADD3 R14, P2, PT, R10, R5, RZ ;  /* 0x000000050a0e7210 */ /* 0x004fc60007f5e0ff */
[C---:B---3--:R-:W-:Y:S02]  /*79e90*/  IMAD.X R23, R11.reuse, 0x1, R8, P0 ;  /* 0x000000010b177824 */ /* 0x048fe400000e0608 */
[C---:B------:R-:W-:Y:S02]  /*79ea0*/  IMAD.X R29, R11.reuse, 0x1, R16, P1 ;  /* 0x000000010b1d7824 */ /* 0x040fe400008e0610 */
[----:B------:R-:W-:Y:S01]  /*79eb0*/  IMAD.X R15, R11, 0x1, R6, P2 ;  /* 0x000000010b0f7824 */ /* 0x000fe200010e0606 */
[----:B------:R-:W-:Y:S04]  /*79ec0*/  STL.64 [R1+0x4a20], R22 ;  /* 0x004a201601007387 */ /* 0x000fe80000100a00 */
[----:B------:R-:W-:Y:S04]  /*79ed0*/  STL.64 [R1+0x4a18], R28 ;  /* 0x004a181c01007387 */ /* 0x000fe80000100a00 */
[----:B------:R2:W-:Y:S04]  /*79ee0*/  STL.64 [R1+0x4a10], R14 ;  /* 0x004a100e01007387 */ /* 0x0005e80000100a00 */
[----:B--2---:R0:W2:Y:S01]  /*79ef0*/  LDL.LU R15, [R1+0x793c] ;  /* 0x00793c00010f7983 */ /* 0x0040a20000300800 */
[----:B------:R-:W-:-:S02]  /*79f00*/  IADD3 R14, P2, PT, R10, R0, RZ ;  /* 0x000000000a0e7210 */ /* 0x000fc40007f5e0ff */
[C---:B------:R-:W-:Y:S02]  /*79f10*/  IADD3 R22, P0, PT, R10.reuse, R13, RZ ;  /* 0x0000000d0a167210 */ /* 0x040fe40007f1e0ff */
[----:B------:R-:W-:Y:S02]  /*79f20*/  IADD3 R28, P1, PT, R10, R3, RZ ;  /* 0x000000030a1c7210 */ /* 0x000fe40007f3e0ff */
[----:B------:R-:W3:Y:S04]  /*79f30*/  LDL.LU R10, [R1+0x7938] ;  /* 0x00793800010a7983 */ /* 0x000ee80000300800 */
[----:B------:R2:W-:Y:S04]  /*79f40*/  STL [R1+0x49f8], R14 ;  /* 0x0049f80e01007387 */ /* 0x0005e80000100800 */
[----:B--2---:R-:W2:Y:S02]  /*79f50*/  LDL.LU.64 R14, [R1+0x7930] ;  /* 0x00793000010e7983 */ /* 0x004ea40000300a00 */
[----:B--2---:R-:W-:-:S05]  /*79f60*/  IMAD.X R23, R11, 0x1, R15, P0 ;  /* 0x000000010b177824 */ /* 0x004fca00000e060f */
[----:B------:R2:W-:Y:S04]  /*79f70*/  STL.64 [R1+0x4a08], R22 ;  /* 0x004a081601007387 */ /* 0x0005e80000100a00 */
[----:B--2---:R-:W2:Y:S04]  /*79f80*/  LDL.LU.64 R22, [R1+0x7928] ;  /* 0x0079280001167983 */ /* 0x004ea80000300a00 */
[----:B--2---:R2:W-:Y:S04]  /*79f90*/  STL.64 [R1+0x7908], R22 ;  /* 0x0079081601007387 */ /* 0x0045e80000100a00 */
[----:B--2---:R-:W3:Y:S01]  /*79fa0*/  LDL R23, [R1+0x8] ;  /* 0x0000080001177983 */ /* 0x004ee20000100800 */
[----:B------:R-:W-:-:S02]  /*79fb0*/  IMAD.MOV.U32 R22, RZ, RZ, R26 ;  /* 0x000000ffff167224 */ /* 0x000fc400078e001a */
[----:B------:R-:W-:Y:S01]  /*79fc0*/  IMAD.X R29, R11, 0x1, R4, P1 ;  /* 0x000000010b1d7824 */ /* 0x000fe200008e0604 */
[----:B---3--:R-:W-:-:S05]  /*79fd0*/  IADD3 R26, P0, PT, R23, R10, RZ ;  /* 0x0000000a171a7210 */ /* 0x008fca0007f1e0ff */
[----:B------:R2:W-:Y:S04]  /*79fe0*/  STL [R1+0x49f0], R26 ;  /* 0x0049f01a01007387 */ /* 0x0005e80000100800 */
[----:B--2---:R-:W2:Y:S04]  /*79ff0*/  LDL.LU.64 R26, [R1+0x7920] ;  /* 0x00792000011a7983 */ /* 0x004ea80000300a00 */
[----:B------:R3:W-:Y:S04]  /*7a000*/  STL.64 [R1+0x4a00], R28 ;  /* 0x004a001c01007387 */ /* 0x0007e80000100a00 */
[----:B---3--:R-:W3:Y:S04]  /*7a010*/  LDL.LU.64 R28, [R1+0x7918] ;  /* 0x00791800011c7983 */ /* 0x008ee80000300a00 */
[----:B---3--:R3:W-:Y:S04]  /*7a020*/  STL.64 [R1+0x78f8], R28 ;  /* 0x0078f81c01007387 */ /* 0x0087e80000100a00 */
[----:B---3--:R0:W3:Y:S02]  /*7a030*/  LDL.64 R28, [R1+0x49f8] ;  /* 0x0049f800011c7983 */ /* 0x0080e40000100a00 */
[----:B---3--:R-:W-:Y:S01]  /*7a040*/  IMAD.MOV.U32 R29, RZ, RZ, R22 ;  /* 0x000000ffff1d7224 */ /* 0x008fe200078e0016 */
[----:B------:R-:W-:-:S02]  /*7a050*/  IADD3 R22, P1, PT, R23, R9, RZ ;  /* 0x0000000917167210 */ /* 0x000fc40007f3e0ff */
[----:B------:R-:W3:Y:S04]  /*7a060*/  LDL.LU R23, [R1+0x14] ;  /* 0x0000140001177983 */ /* 0x000ee80000300800 */
[----:B------:R4:W-:Y:S04]  /*7a070*/  STL.64 [R1+0x7900], R16 ;  /* 0x0079001001007387 */ /* 0x0009e80000100a00 */
[----:B------:R0:W-:Y:S01]  /*7a080*/  STL [R1+0x78e8], R9 ;  /* 0x0078e80901007387 */ /* 0x0001e20000100800 */
[----:B----4-:R-:W-:Y:S02]  /*7a090*/  IMAD.MOV.U32 R16, RZ, RZ, R29 ;  /* 0x000000ffff107224 */ /* 0x010fe400078e001d */
[----:B------:R-:W-:Y:S01]  /*7a0a0*/  IMAD.X R29, R11, 0x1, R2, P2 ;  /* 0x000000010b1d7824 */ /* 0x000fe200010e0602 */
[----:B0-----:R-:W4:Y:S04]  /*7a0b0*/  LDL.LU R9, [R1+0x8] ;  /* 0x0000080001097983 */ /* 0x001f280000300800 */
[----:B------:R-:W2:Y:S04]  /*7a0c0*/  LDL.LU R11, [R1+0x7910] ;  /* 0x00791000010b7983 */ /* 0x000ea80000300800 */
[----:B------:R0:W-:Y:S04]  /*7a0d0*/  STL.64 [R1+0x78f0], R2 ;  /* 0x0078f00201007387 */ /* 0x0001e80000100a00 */
[----:B0-----:R0:W2:Y:S04]  /*7a0e0*/  LDL.64 R2, [R1+0x49f0] ;  /* 0x0049f00001027983 */ /* 0x0010a80000100a00 */
[----:B------:R0:W-:Y:S04]  /*7a0f0*/  STL [R1+0x49fc], R29 ;  /* 0x0049fc1d01007387 */ /* 0x0001e80000100800 */
[----:B0-----:R-:W2:Y:S02]  /*7a100*/  LDL R29, [R1+0x554] ;  /* 0x00055400011d7983 */ /* 0x001ea40000100800 */
[----:B--2---:R-:W-:-:S05]  /*7a110*/  IMAD.X R3, R29, 0x1, R12, P0 ;  /* 0x000000011d037824 */ /* 0x004fca00000e060c */
[----:B------:R3:W-:Y:S01]  /*7a120*/  STL [R1+0x49f4], R3 ;  /* 0x0049f40301007387 */ /* 0x0007e20000100800 */
[----:B----4-:R-:W-:-:S03]  /*7a130*/  IADD3 R2, P0, PT, R9, R14, RZ ;  /* 0x0000000e09027210 */ /* 0x010fc60007f1e0ff */
[----:B------:R0:W-:Y:S01]  /*7a140*/  STL [R1+0x78c8], R14 ;  /* 0x0078c80e01007387 */ /* 0x0001e20000100800 */
[----:B---3--:R-:W-:Y:S02]  /*7a150*/  IMAD.MOV.U32 R3, RZ, RZ, R23 ;  /* 0x000000ffff037224 */ /* 0x008fe400078e0017 */
[----:B------:R-:W-:Y:S01]  /*7a160*/  IMAD.X R23, R29, 0x1, R11, P1 ;  /* 0x000000011d177824 */ /* 0x000fe200008e060b */
[----:B0-----:R-:W2:Y:S04]  /*7a170*/  LDL.LU R14, [R1+0xc] ;  /* 0x00000c00010e7983 */ /* 0x001ea80000300800 */
[----:B------:R0:W-:Y:S04]  /*7a180*/  STL.64 [R1+0x49e8], R22 ;  /* 0x0049e81601007387 */ /* 0x0001e80000100a00 */
[----:B0-----:R-:W3:Y:S01]  /*7a190*/  LDL.LU.64 R22, [R1+0x7908] ;  /* 0x0079080001167983 */ /* 0x001ee20000300a00 */
[----:B------:R-:W-:-:S05]  /*7a1a0*/  IADD3 R28, P2, PT, R9, R7, RZ ;  /* 0x00000007091c7210 */ /* 0x000fca0007f5e0ff */
[----:B------:R-:W-:Y:S01]  /*7a1b0*/  IMAD.X R29, R29, 0x1, R8, P2 ;  /* 0x000000011d1d7824 */ /* 0x000fe200010e0608 */
[----:B---3--:R0:W-:Y:S02]  /*7a1c0*/  STL.64 [R1+0x78e0], R22 ;  /* 0x0078e01601007387 */ /* 0x0081e40000100a00 */
[----:B0-----:R-:W-:Y:S01]  /*7a1d0*/  IMAD.MOV.U32 R23, RZ, RZ, R16 ;  /* 0x000000ffff177224 */ /* 0x001fe200078e0010 */
[----:B------:R-:W-:-:S05]  /*7a1e0*/  IADD3 R16, P1, PT, R9, R5, RZ ;  /* 0x0000000509107210 */ /* 0x000fca0007f3e0ff */
[----:B------:R0:W-:Y:S04]  /*7a1f0*/  STL [R1+0x49d0], R16 ;  /* 0x0049d01001007387 */ /* 0x0001e80000100800 */
[----:B0-----:R-:W3:Y:S04]  /*7a200*/  LDL.LU.64 R16, [R1+0x7900] ;  /* 0x0079000001107983 */ /* 0x001ee80000300a00 */
[----:B------:R0:W-:Y:S04]  /*7a210*/  STL.64 [R1+0x49e0], R28 ;  /* 0x0049e01c01007387 */ /* 0x0001e80000100a00 */
[----:B0-----:R-:W4:Y:S04]  /*7a220*/  LDL.LU.64 R28, [R1+0x78f8] ;  /* 0x0078f800011c7983 */ /* 0x001f280000300a00 */
[----:B------:R0:W-:Y:S04]  /*7a230*/  STL [R1+0x78d8], R8 ;  /* 0x0078d80801007387 */ /* 0x0001e80000100800 */
[----:B0-----:R-:W3:Y:S04]  /*7a240*/  LDL.LU R8, [R1+0x554] ;  /* 0x0005540001087983 */ /* 0x001ee80000300800 */
[----:B----4-:R0:W-:Y:S02]  /*7a250*/  STL.64 [R1+0x78c0], R28 ;  /* 0x0078c01c01007387 */ /* 0x0101e40000100a00 */
[----:B0-----:R-:W-:-:S02]  /*7a260*/  IMAD.MOV.U32 R29, RZ, RZ, R3 ;  /* 0x000000ffff1d7224 */ /* 0x001fc400078e0003 */
[----:B---3--:R-:W-:-:S05]  /*7a270*/  IMAD.X R3, R8, 0x1, R16, P0 ;  /* 0x0000000108037824 */ /* 0x008fca00000e0610 */
[----:B------:R0:W-:Y:S04]  /*7a280*/  STL.64 [R1+0x49d8], R2 ;  /* 0x0049d80201007387 */ /* 0x0001e80000100a00 */
[----:B0-----:R-:W3:Y:S04]  /*7a290*/  LDL.LU.64 R2, [R1+0x78f0] ;  /* 0x0078f00001027983 */ /* 0x001ee80000300a00 */
[----:B------:R0:W-:Y:S04]  /*7a2a0*/  STL.64 [R1+0x78d0], R16 ;  /* 0x0078d01001007387 */ /* 0x0001e80000100a00 */
[----:B0-----:R0:W4:Y:S01]  /*7a2b0*/  LDL.64 R16, [R1+0x49d0] ;  /* 0x0049d00001107983 */ /* 0x0011220000100a00 */
[----:B------:R-:W-:-:S02]  /*7a2c0*/  IADD3 R28, P2, PT, R9, R13, RZ ;  /* 0x0000000d091c7210 */ /* 0x000fc40007f5e0ff */
[----:B---3--:R-:W-:Y:S01]  /*7a2d0*/  IADD3 R22, P0, PT, R9, R3, RZ ;  /* 0x0000000309167210 */ /* 0x008fe20007f1e0ff */
[----:B----4-:R-:W-:-:S04]  /*7a2e0*/  IMAD.MOV.U32 R17, RZ, RZ, R23 ;  /* 0x000000ffff117224 */ /* 0x010fc800078e0017 */
[----:B------:R-:W-:Y:S02]  /*7a2f0*/  IMAD.MOV.U32 R23, RZ, RZ, R17 ;  /* 0x000000ffff177224 */ /* 0x000fe400078e0011 */
[----:B------:R-:W-:-:S05]  /*7a300*/  IMAD.X R17, R8, 0x1, R6, P1 ;  /* 0x0000000108117824 */ /* 0x000fca00008e0606 */
[----:B------:R3:W-:Y:S01]  /*7a310*/  STL [R1+0x49d4], R17 ;  /* 0x0049d41101007387 */ /* 0x0007e20000100800 */
[----:B------:R-:W-:-:S03]  /*7a320*/  IADD3 R16, P1, PT, R9, R0, RZ ;  /* 0x0000000009107210 */ /* 0x000fc60007f3e0ff */
[----:B------:R-:W4:Y:S01]  /*7a330*/  LDL.LU R9, [R1+0x78e8] ;  /* 0x0078e80001097983 */ /* 0x000f220000300800 */
[----:B---3--:R-:W-:Y:S02]  /*7a340*/  IMAD.MOV.U32 R17, RZ, RZ, R29 ;  /* 0x000000ffff117224 */ /* 0x008fe400078e001d */
[----:B------:R-:W-:-:S05]  /*7a350*/  IMAD.X R29, R8, 0x1, R15, P2 ;  /* 0x00000001081d7824 */ /* 0x000fca00010e060f */
[----:B------:R3:W-:Y:S04]  /*7a360*/  STL.64 [R1+0x49c8], R28 ;  /* 0x0049c81c01007387 */ /* 0x0007e80000100a00 */
[----:B---3--:R-:W3:Y:S01]  /*7a370*/  LDL R29, [R1+0x550] ;  /* 0x00055000011d7983 */ /* 0x008ee20000100800 */
[----:B--2---:R-:W-:-:S03]  /*7a380*/  IADD3 R28, P2, PT, R14, R10, RZ ;  /* 0x0000000a0e1c7210 */ /* 0x004fc60007f5e0ff */
[----:B------:R2:W-:Y:S02]  /*7a390*/  STL.64 [R1+0x78b8], R10 ;  /* 0x0078b80a01007387 */ /* 0x0005e40000100a00 */
[----:B--2---:R-:W-:Y:S02]  /*7a3a0*/  IMAD.MOV.U32 R10, RZ, RZ, R23 ;  /* 0x000000ffff0a7224 */ /* 0x004fe400078e0017 */
[----:B------:R-:W-:-:S05]  /*7a3b0*/  IMAD.X R23, R8, 0x1, R4, P0 ;  /* 0x0000000108177824 */ /* 0x000fca00000e0604 */
[----:B------:R2:W-:Y:S04]  /*7a3c0*/  STL.64 [R1+0x49c0], R22 ;  /* 0x0049c01601007387 */ /* 0x0005e80000100a00 */
[----:B--2---:R-:W2:Y:S04]  /*7a3d0*/  LDL.LU.64 R22, [R1+0x78e0] ;  /* 0x0078e00001167983 */ /* 0x004ea80000300a00 */
[----:B------:R0:W-:Y:S02]  /*7a3e0*/  STL.64 [R1+0x78b0], R4 ;  /* 0x0078b00401007387 */ /* 0x0001e40000100a00 */
[----:B0-----:R-:W-:-:S02]  /*7a3f0*/  IMAD.MOV.U32 R5, RZ, RZ, R17 ;  /* 0x000000ffff057224 */ /* 0x001fc400078e0011 */
[----:B------:R-:W-:Y:S01]  /*7a400*/  IMAD.X R17, R8, 0x1, R2, P1 ;  /* 0x0000000108117824 */ /* 0x000fe200008e0602 */
[C---:B----4-:R-:W-:Y:S01]  /*7a410*/  IADD3 R4, P0, PT, R14.reuse, R9, RZ ;  /* 0x000000090e047210 */ /* 0x050fe20007f1e0ff */
[----:B---3--:R-:W-:Y:S01]  /*7a420*/  IMAD.X R29, R29, 0x1, R12, P2 ;  /* 0x000000011d1d7824 */ /* 0x008fe200010e060c */
[----:B--2---:R0:W-:Y:S04]  /*7a430*/  STL.64 [R1+0x78a8], R22 ;  /* 0x0078a81601007387 */ /* 0x0041e80000100a00 */
[----:B------:R-:W2:Y:S04]  /*7a440*/  LDL.LU R8, [R1+0x78d8] ;  /* 0x0078d80001087983 */ /* 0x000ea80000300800 */
[----:B------:R3:W-:Y:S01]  /*7a450*/  STL.64 [R1+0x49b8], R16 ;  /* 0x0049b81001007387 */ /* 0x0007e20000100a00 */
[----:B0-----:R-:W-:Y:S01]  /*7a460*/  IADD3 R22, P1, PT, R14, R7, RZ ;  /* 0x000000070e167210 */ /* 0x001fe20007f3e0ff */
[----:B------:R-:W-:-:S02]  /*7a470*/  IMAD.MOV.U32 R23, RZ, RZ, R14 ;  /* 0x000000ffff177224 */ /* 0x000fc400078e000e */
[----:B---3--:R-:W3:Y:S04]  /*7a480*/  LDL.LU.64 R16, [R1+0x78d0] ;  /* 0x0078d00001107983 */ /* 0x008ee80000300a00 */
[----:B------:R-:W4:Y:S04]  /*7a490*/  LDL.LU R14, [R1+0x78c8] ;  /* 0x0078c800010e7983 */ /* 0x000f280000300800 */
[----:B------:R0:W-:Y:S04]  /*7a4a0*/  STL.64 [R1+0x49b0], R28 ;  /* 0x0049b01c01007387 */ /* 0x0001e80000100a00 */
[----:B0-----:R-:W2:Y:S04]  /*7a4b0*/  LDL.LU.64 R28, [R1+0x78c0] ;  /* 0x0078c000011c7983 */ /* 0x001ea80000300a00 */
[----:B--2---:R0:W-:Y:S02]  /*7a4c0*/  STL.64 [R1+0x78a0], R28 ;  /* 0x0078a01c01007387 */ /* 0x0041e40000100a00 */
[----:B0-----:R-:W-:Y:S01]  /*7a4d0*/  IMAD.MOV.U32 R29, RZ, RZ, R10 ;  /* 0x000000ffff1d7224 */ /* 0x001fe200078e000a */
[----:B----4-:R-:W-:-:S05]  /*7a4e0*/  IADD3 R10, P2, PT, R23, R14, RZ ;  /* 0x0000000e170a7210 */ /* 0x010fca0007f5e0ff */
[----:B------:R0:W-:Y:S04]  /*7a4f0*/  STL [R1+0x4998], R10 ;  /* 0x0049980a01007387 */ /* 0x0001e80000100800 */
[----:B0-----:R-:W2:Y:S04]  /*7a500*/  LDL.LU.64 R10, [R1+0x78b8] ;  /* 0x0078b800010a7983 */ /* 0x001ea80000300a00 */
[----:B------:R0:W-:Y:S04]  /*7a510*/  STL [R1+0x7880], R14 ;  /* 0x0078800e01007387 */ /* 0x0001e80000100800 */
[----:B0-----:R-:W2:Y:S01]  /*7a520*/  LDL.LU R14, [R1+0x550] ;  /* 0x00055000010e7983 */ /* 0x001ea20000300800 */
[----:B------:R-:W-:-:S02]  /*7a530*/  IMAD.MOV.U32 R28, RZ, RZ, R5 ;  /* 0x000000ffff1c7224 */ /* 0x000fc400078e0005 */
[----:B--2---:R-:W-:-:S05]  /*7a540*/  IMAD.X R5, R14, 0x1, R11, P0 ;  /* 0x000000010e057824 */ /* 0x004fca00000e060b */
[----:B------:R0:W-:Y:S04]  /*7a550*/  STL.64 [R1+0x49a8], R4 ;  /* 0x0049a80401007387 */ /* 0x0001e80000100a00 */
[----:B0-----:R-:W2:Y:S04]  /*7a560*/  LDL.LU.64 R4, [R1+0x78b0] ;  /* 0x0078b00001047983 */ /* 0x001ea80000300a00 */
[----:B------:R0:W-:Y:S04]  /*7a570*/  STL.64 [R1+0x7890], R10 ;  /* 0x0078900a01007387 */ /* 0x0001e80000100a00 */
[----:B------:R4:W-:Y:S01]  /*7a580*/  STL.64 [R1+0x7888], R20 ;  /* 0x0078881401007387 */ /* 0x0009e20000100a00 */
[----:B0-----:R-:W-:-:S03]  /*7a590*/  IMAD.MOV.U32 R10, RZ, RZ, R28 ;  /* 0x000000ffff0a7224 */ /* 0x001fc600078e001c */
[----:B----4-:R0:W3:Y:S04]  /*7a5a0*/  LDL.64 R20, [R1+0x4998] ;  /* 0x0049980001147983 */ /* 0x0100e80000100a00 */
[----:B--2---:R2:W-:Y:S01]  /*7a5b0*/  STL.64 [R1+0x7898], R4 ;  /* 0x0078980401007387 */ /* 0x0045e20000100a00 */
[----:B------:R-:W-:Y:S01]  /*7a5c0*/  IADD3 R28, P0, PT, R23, R5, RZ ;  /* 0x00000005171c7210 */ /* 0x000fe20007f1e0ff */
[----:B--2---:R-:W-:Y:S02]  /*7a5d0*/  IMAD.MOV.U32 R4, RZ, RZ, R23 ;  /* 0x000000ffff047224 */ /* 0x004fe400078e0017 */
[----:B------:R-:W-:-:S05]  /*7a5e0*/  IMAD.X R23, R14, 0x1, R8, P1 ;  /* 0x000000010e177824 */ /* 0x000fca00008e0608 */
[----:B------:R2:W-:Y:S04]  /*7a5f0*/  STL.64 [R1+0x49a0], R22 ;  /* 0x0049a01601007387 */ /* 0x0005e80000100a00 */
[----:B--2---:R-:W2:Y:S01]  /*7a600*/  LDL.LU.64 R22, [R1+0x78a8] ;  /* 0x0078a80001167983 */ /* 0x004ea20000300a00 */
[----:B---3--:R-:W-:Y:S02]  /*7a610*/  IMAD.X R21, R14, 0x1, R16, P2 ;  /* 0x000000010e157824 */ /* 0x008fe400010e0610 */
[----:B------:R-:W-:Y:S02]  /*7a620*/  IMAD.MOV.U32 R11, RZ, RZ, R29 ;  /* 0x000000ffff0b7224 */ /* 0x000fe400078e001d */
[----:B------:R-:W-:Y:S01]  /*7a630*/  IMAD.MOV.U32 R29, RZ, RZ, R10 ;  /* 0x000000ffff1d7224 */ /* 0x000fe200078e000a */
[----:B--2---:R2:W-:Y:S04]  /*7a640*/  STL.64 [R1+0x7878], R22 ;  /* 0x0078781601007387 */ /* 0x0045e80000100a00 */
[----:B--2---:R-:W2:Y:S04]  /*7a650*/  LDL R23, [R1+0x10] ;  /* 0x0000100001177983 */ /* 0x004ea80000100800 */
[----:B------:R3:W-:Y:S02]  /*7a660*/  STL [R1+0x499c], R21 ;  /* 0x00499c1501007387 */ /* 0x0007e40000100800 */
[----:B---3--:R-:W-:-:S02]  /*7a670*/  IMAD.MOV.U32 R21, RZ, RZ, R29 ;  /* 0x000000ffff157224 */ /* 0x008fc400078e001d */
[----:B------:R-:W-:-:S05]  /*7a680*/  IMAD.X R29, R14, 0x1, R6, P0 ;  /* 0x000000010e1d7824 */ /* 0x000fca00000e0606 */
[----:B------:R3:W-:Y:S04]  /*7a690*/  STL.64 [R1+0x4990], R28 ;  /* 0x0049901c01007387 */ /* 0x0007e80000100a00 */
[----:B---3--:R-:W3:Y:S01]  /*7a6a0*/  LDL.LU.64 R28, [R1+0x78a0] ;  /* 0x0078a000011c7983 */ /* 0x008ee20000300a00 */
[C---:B------:R-:W-:Y:S02]  /*7a6b0*/  IADD3 R10, P1, PT, R4.reuse, R13, RZ ;  /* 0x0000000d040a7210 */ /* 0x040fe40007f3e0ff */
[C---:B------:R-:W-:Y:S01]  /*7a6c0*/  IADD3 R20, P2, PT, R4.reuse, R3, RZ ;  /* 0x0000000304147210 */ /* 0x040fe20007f5e0ff */
[----:B------:R-:W-:Y:S01]  /*7a6d0*/  IMAD.MOV.U32 R22, RZ, RZ, R11 ;  /* 0x000000ffff167224 */ /* 0x000fe200078e000b */
[----:B------:R-:W-:Y:S01]  /*7a6e0*/  IADD3 R4, P0, PT, R4, R0, RZ ;  /* 0x0000000004047210 */ /* 0x000fe20007f1e0ff */
[----:B------:R-:W-:Y:S01]  /*7a6f0*/  IMAD.X R11, R14, 0x1, R15, P1 ;  /* 0x000000010e0b7824 */ /* 0x000fe200008e060f */
[----:B---3--:R-:W-:Y:S04]  /*7a700*/  STL.64 [R1+0x7868], R28 ;  /* 0x0078681c01007387 */ /* 0x008fe80000100a00 */
[----:B------:R3:W-:Y:S04]  /*7a710*/  STL [R1+0x4978], R4 ;  /* 0x0049780401007387 */ /* 0x0007e80000100800 */
[----:B---3--:R-:W3:Y:S04]  /*7a720*/  LDL.LU.64 R4, [R1+0x7898] ;  /* 0x0078980001047983 */ /* 0x008ee80000300a00 */
[----:B------:R4:W-:Y:S04]  /*7a730*/  STL.64 [R1+0x4988], R10 ;  /* 0x0049880a01007387 */ /* 0x0009e80000100a00 */
[----:B----4-:R-:W2:Y:S01]  /*7a740*/  LDL.LU.64 R10, [R1+0x7890] ;  /* 0x00789000010a7983 */ /* 0x010ea20000300a00 */
[----:B------:R-:W-:Y:S01]  /*7a750*/  IMAD.MOV.U32 R29, RZ, RZ, R22 ;  /* 0x000000ffff1d7224 */ /* 0x000fe200078e0016 */
[----:B--2---:R-:W-:-:S02]  /*7a760*/  IADD3 R22, P1, PT, R23, R10, RZ ;  /* 0x0000000a17167210 */ /* 0x004fc40007f3e0ff */
[----:B------:R-:W2:Y:S04]  /*7a770*/  LDL R23, [R1+0x54c] ;  /* 0x00054c0001177983 */ /* 0x000ea80000100800 */
[----:B------:R4:W-:Y:S02]  /*7a780*/  STL.64 [R1+0x7870], R10 ;  /* 0x0078700a01007387 */ /* 0x0009e40000100a00 */
[----:B----4-:R-:W-:Y:S02]  /*7a790*/  IMAD.MOV.U32 R10, RZ, RZ, R21 ;  /* 0x000000ffff0a7224 */ /* 0x010fe400078e0015 */
[----:B---3--:R-:W-:-:S05]  /*7a7a0*/  IMAD.X R21, R14, 0x1, R4, P2 ;  /* 0x000000010e157824 */ /* 0x008fca00010e0604 */
[----:B------:R3:W-:Y:S04]  /*7a7b0*/  STL.64 [R1+0x4980], R20 ;  /* 0x0049801401007387 */ /* 0x0007e80000100a00 */
[----:B---3--:R-:W3:Y:S04]  /*7a7c0*/  LDL.LU.64 R20, [R1+0x7888] ;  /* 0x0078880001147983 */ /* 0x008ee80000300a00 */
[----:B------:R4:W-:Y:S04]  /*7a7d0*/  STL.64 [R1+0x7860], R16 ;  /* 0x0078601001007387 */ /* 0x0009e80000100a00 */
[----:B----4-:R0:W4:Y:S04]  /*7a7e0*/  LDL.64 R16, [R1+0x4978] ;  /* 0x0049780001107983 */ /* 0x0101280000100a00 */
[----:B------:R0:W-:Y:S04]  /*7a7f0*/  STL [R1+0x7858], R4 ;  /* 0x0078580401007387 */ /* 0x0001e80000100800 */
[----:B0-----:R-:W3:Y:S01]  /*7a800*/  LDL.LU R4, [R1+0x10] ;  /* 0x0000100001047983 */ /* 0x001ee20000300800 */
[----:B--2---:R-:W-:-:S02]  /*7a810*/  IMAD.X R23, R23, 0x1, R12, P1 ;  /* 0x0000000117177824 */ /* 0x004fc400008e060c */
[----:B----4-:R-:W-:-:S04]  /*7a820*/  IMAD.MOV.U32 R17, RZ, RZ, R29 ;  /* 0x000000ffff117224 */ /* 0x010fc800078e001d */
[----:B------:R-:W-:Y:S02]  /*7a830*/  IMAD.MOV.U32 R29, RZ, RZ, R17 ;  /* 0x000000ffff1d7224 */ /* 0x000fe400078e0011 */
[----:B------:R-:W-:Y:S02]  /*7a840*/  IMAD.X R17, R14, 0x1, R2, P0 ;  /* 0x000000010e117824 */ /* 0x000fe400000e0602 */
[----:B------:R-:W3:Y:S04]  /*7a850*/  LDL.LU R14, [R1+0x7880] ;  /* 0x00788000010e7983 */ /* 0x000ee80000300800 */
[----:B------:R-:W-:Y:S04]  /*7a860*/  STL [R1+0x497c], R17 ;  /* 0x00497c1101007387 */ /* 0x000fe80000100800 */
[----:B------:R0:W-:Y:S04]  /*7a870*/  STL.64 [R1+0x4970], R22 ;  /* 0x0049701601007387 */ /* 0x0001e80000100a00 */
[----:B0-----:R-:W2:Y:S04]  /*7a880*/  LDL.LU.64 R22, [R1+0x7878] ;  /* 0x0078780001167983 */ /* 0x001ea80000300a00 */
[----:B--2---:R0:W-:Y:S04]  /*7a890*/  STL.64 [R1+0x7850], R22 ;  /* 0x0078501601007387 */ /* 0x0041e80000100a00 */
[----:B------:R2:W-:Y:S01]  /*7a8a0*/  STL [R1+0x7838], R12 ;  /* 0x0078380c01007387 */ /* 0x0005e20000100800 */
[----:B0-----:R-:W-:Y:S01]  /*7a8b0*/  IMAD.MOV.U32 R23, RZ, RZ, R10 ;  /* 0x000000ffff177224 */ /* 0x001fe200078e000a */
[----:B---3--:R-:W-:-:S02]  /*7a8c0*/  IADD3 R10, P1, PT, R4, R14, RZ ;  /* 0x0000000e040a7210 */ /* 0x008fc40007f3e0ff */
[----:B--2---:R-:W2:Y:S04]  /*7a8d0*/  LDL.LU R12, [R1+0x54c] ;  /* 0x00054c00010c7983 */ /* 0x004ea80000300800 */
[----:B------:R0:W-:Y:S04]  /*7a8e0*/  STL [R1+0x4958], R10 ;  /* 0x0049580a01007387 */ /* 0x0001e80000100800 */
[----:B0-----:R-:W2:Y:S01]  /*7a8f0*/  LDL.LU.64 R10, [R1+0x7870] ;  /* 0x00787000010a7983 */ /* 0x001ea20000300a00 */
[C---:B------:R-:W-:Y:S01]  /*7a900*/  IADD3 R28, P2, PT, R4.reuse, R9, RZ ;  /* 0x00000009041c7210 */ /* 0x040fe20007f5e0ff */
[----:B------:R-:W-:Y:S01]  /*7a910*/  IMAD.MOV.U32 R22, RZ, RZ, R29 ;  /* 0x000000ffff167224 */ /* 0x000fe200078e001d */
[----:B------:R-:W-:-:S03]  /*7a920*/  IADD3 R16, P0, PT, R4, R7, RZ ;  /* 0x0000000704107210 */ /* 0x000fc60007f1e0ff */
[----:B--2---:R-:W-:-:S05]  /*7a930*/  IMAD.X R29, R12, 0x1, R11, P2 ;  /* 0x000000010c1d7824 */ /* 0x004fca00010e060b */
[----:B------:R0:W-:Y:S04]  /*7a940*/  STL.64 [R1+0x4968], R28 ;  /* 0x0049681c01007387 */ /* 0x0001e80000100a00 */
[----:B0-----:R-:W2:Y:S01]  /*7a950*/  LDL.LU.64 R28, [R1+0x7868] ;  /* 0x00786800011c7983 */ /* 0x001ea20000300a00 */
[----:B------:R-:W-:-:S03]  /*7a960*/  IMAD.X R17, R12, 0x1, R8, P0 ;  /* 0x000000010c117824 */ /* 0x000fc600000e0608 */
[----:B--2---:R-:W-:Y:S04]  /*7a970*/  STL.64 [R1+0x7830], R28 ;  /* 0x0078301c01007387 */ /* 0x004fe80000100a00 */
[----:B------:R0:W-:Y:S04]  /*7a980*/  STL.64 [R1+0x4960], R16 ;  /* 0x0049601001007387 */ /* 0x0001e80000100a00 */
[----:B0-----:R-:W2:Y:S04]  /*7a990*/  LDL.LU.64 R16, [R1+0x7860] ;  /* 0x0078600001107983 */ /* 0x001ea80000300a00 */
[----:B------:R0:W-:Y:S04]  /*7a9a0*/  STL.64 [R1+0x7848], R8 ;  /* 0x0078480801007387 */ /* 0x0001e80000100a00 */
[----:B0-----:R0:W2:Y:S01]  /*7a9b0*/  LDL.64 R8, [R1+0x4958] ;  /* 0x0049580001087983 */ /* 0x0010a20000100a00 */
[----:B------:R-:W-:-:S03]  /*7a9c0*/  IADD3 R28, P2, PT, R4, R5, RZ ;  /* 0x00000005041c7210 */ /* 0x000fc60007f5e0ff */
[----:B------:R3:W-:Y:S02]  /*7a9d0*/  STL.64 [R1+0x7840], R26 ;  /* 0x0078401a01007387 */ /* 0x0007e40000100a00 */
[----:B------:R-:W-:Y:S02]  /*7a9e0*/  IMAD.X R29, R12, 0x1, R6, P2 ;  /* 0x000000010c1d7824 */ /* 0x000fe400010e0606 */
[----:B------:R4:W-:Y:S01]  /*7a9f0*/  STL.64 [R1+0x7828], R20 ;  /* 0x0078281401007387 */ /* 0x0009e20000100a00 */
[----:B---3--:R-:W-:Y:S01]  /*7aa00*/  IMAD.MOV.U32 R26, RZ, RZ, R22 ;  /* 0x000000ffff1a7224 */ /* 0x008fe200078e0016 */
[----:B------:R-:W-:Y:S01]  /*7aa10*/  IADD3 R22, P0, PT, R4, R13, RZ ;  /* 0x0000000d04167210 */ /* 0x000fe20007f1e0ff */
[----:B----4-:R-:W-:-:S04]  /*7aa20*/  IMAD.MOV.U32 R21, RZ, RZ, R23 ;  /* 0x000000ffff157224 */ /* 0x010fc800078e0017 */
[C---:B------:R-:W-:Y:S02]  /*7aa30*/  IMAD.X R23, R12.reuse, 0x1, R15, P0 ;  /* 0x000000010c177824 */ /* 0x040fe400000e060f */
[----:B--2---:R-:W-:Y:S01]  /*7aa40*/  IMAD.X R9, R12, 0x1, R16, P1 ;  /* 0x000000010c097824 */ /* 0x004fe200008e0610 */
[----:B------:R-:W-:-:S04]  /*7aa50*/  IADD3 R8, P1, PT, R4, R3, RZ ;  /* 0x0000000304087210 */ /* 0x000fc80007f3e0ff */
[----:B------:R-:W-:Y:S04]  /*7aa60*/  STL [R1+0x495c], R9 ;  /* 0x00495c0901007387 */ /* 0x000fe80000100800 */
[----:B------:R2:W-:Y:S02]  /*7aa70*/  STL.64 [R1+0x4950], R28 ;  /* 0x0049501c01007387 */ /* 0x0005e40000100a00 */
[----:B--2---:R-:W-:Y:S02]  /*7aa80*/  IADD3 R28, P2, PT, R4, R0, RZ ;  /* 0x00000000041c7210 */ /* 0x004fe40007f5e0ff */
[----:B------:R-:W2:Y:S04]  /*7aa90*/  LDL.LU R4, [R1+0x7858] ;  /* 0x0078580001047983 */ /* 0x000ea80000300800 */
[----:B------:R3:W-:Y:S04]  /*7aaa0*/  STL.64 [R1+0x4948], R22 ;  /* 0x0049481601007387 */ /* 0x0007e80000100a00 */
[----:B---3--:R-:W3:Y:S01]  /*7aab0*/  LDL.LU.64 R22, [R1+0x7850] ;  /* 0x0078500001167983 */ /* 0x008ee20000300a00 */
[----:B--2---:R-:W-:-:S03]  /*7aac0*/  IMAD.X R9, R12, 0x1, R4, P1 ;  /* 0x000000010c097824 */ /* 0x004fc600008e0604 */
[----:B---3--:R2:W-:Y:S02]  /*7aad0*/  STL.64 [R1+0x7810], R22 ;  /* 0x0078101601007387 */ /* 0x0085e40000100a00 */
[----:B--2---:R-:W-:Y:S02]  /*7aae0*/  IMAD.MOV.U32 R22, RZ, RZ, R21 ;  /* 0x000000ffff167224 */ /* 0x004fe400078e0015 */
[----:B------:R-:W2:Y:S04]  /*7aaf0*/  LDL R21, [R1+0x548] ;  /* 0x0005480001157983 */ /* 0x000ea80000100800 */
[----:B------:R3:W-:Y:S04]  /*7ab00*/  STL.64 [R1+0x4940], R8 ;  /* 0x0049400801007387 */ /* 0x0007e80000100a00 */
[----:B---3--:R-:W3:Y:S01]  /*7ab10*/  LDL.LU.64 R8, [R1+0x7848] ;  /* 0x0078480001087983 */ /* 0x008ee20000300a00 */
[----:B------:R-:W-:-:S02]  /*7ab20*/  IMAD.MOV.U32 R23, RZ, RZ, R26 ;  /* 0x000000ffff177224 */ /* 0x000fc400078e001a */
[----:B------:R-:W-:Y:S01]  /*7ab30*/  IMAD.X R29, R12, 0x1, R2, P2 ;  /* 0x000000010c1d7824 */ /* 0x000fe200010e0602 */
[----:B---3--:R-:W-:-:S05]  /*7ab40*/  IADD3 R26, P1, PT, R22, R9, RZ ;  /* 0x00000009161a7210 */ /* 0x008fca0007f3e0ff */
[----:B------:R3:W-:Y:S04]  /*7ab50*/  STL [R1+0x4928], R26 ;  /* 0x0049281a01007387 */ /* 0x0007e80000100800 */
[----:B---3--:R-:W3:Y:S04]  /*7ab60*/  LDL.LU.64 R26, [R1+0x7840] ;  /* 0x00784000011a7983 */ /* 0x008ee80000300a00 */
[----:B------:R-:W2:Y:S04]  /*7ab70*/  LDL.LU R12, [R1+0x7838] ;  /* 0x00783800010c7983 */ /* 0x000ea80000300800 */
[----:B------:R4:W-:Y:S04]  /*7ab80*/  STL.64 [R1+0x4938], R28 ;  /* 0x0049381c01007387 */ /* 0x0009e80000100a00 */
[----:B----4-:R-:W4:Y:S01]  /*7ab90*/  LDL.LU.64 R28, [R1+0x7830] ;  /* 0x00783000011c7983 */ /* 0x010f220000300a00 */
[----:B------:R-:W-:-:S03]  /*7aba0*/  IADD3 R20, P0, PT, R22, R10, RZ ;  /* 0x0000000a16147210 */ /* 0x000fc60007f1e0ff */
[----:B------:R-:W-:Y:S04]  /*7abb0*/  STL.64 [R1+0x7818], R2 ;  /* 0x0078180201007387 */ /* 0x000fe80000100a00 */
[----:B------:R-:W-:Y:S01]  /*7abc0*/  STL [R1+0x7820], R3 ;  /* 0x0078200301007387 */ /* 0x000fe20000100800 */
[----:B--2---:R-:W-:-:S03]  /*7abd0*/  IMAD.X R21, R21, 0x1, R12, P0 ;  /* 0x0000000115157824 */ /* 0x004fc600000e060c */
[----:B----4-:R2:W-:Y:S04]  /*7abe0*/  STL.64 [R1+0x7808], R28 ;  /* 0x0078081c01007387 */ /* 0x0105e80000100a00 */
[----:B--2---:R0:W2:Y:S04]  /*7abf0*/  LDL.64 R28, [R1+0x4928] ;  /* 0x00492800011c7983 */ /* 0x0040a80000100a00 */
[----:B------:R4:W-:Y:S04]  /*7ac00*/  STL.64 [R1+0x4930], R20 ;  /* 0x0049301401007387 */ /* 0x0009e80000100a00 */
[----:B----4-:R-:W4:Y:S01]  /*7ac10*/  LDL.LU.64 R20, [R1+0x7828] ;  /* 0x0078280001147983 */ /* 0x010f220000300a00 */
[----:B------:R-:W-:-:S03]  /*7ac20*/  IADD3 R2, P2, PT, R22, R7, RZ ;  /* 0x0000000716027210 */ /* 0x000fc60007f5e0ff */
[----:B----4-:R4:W-:Y:S04]  /*7ac30*/  STL.64 [R1+0x7800], R20 ;  /* 0x0078001401007387 */ /* 0x0109e80000100a00 */
[----:B------:R0:W-:Y:S01]  /*7ac40*/  STL [R1+0x77f8], R14 ;  /* 0x0077f80e01007387 */ /* 0x0001e20000100800 */
[----:B----4-:R-:W-:-:S05]  /*7ac50*/  IMAD.MOV.U32 R20, RZ, RZ, R22 ;  /* 0x000000ffff147224 */ /* 0x010fca00078e0016 */
[----:B------:R-:W-:Y:S02]  /*7ac60*/  IADD3 R22, P0, PT, R20, R14, RZ ;  /* 0x0000000e14167210 */ /* 0x000fe40007f1e0ff */
[----:B0-----:R-:W2:Y:S02]  /*7ac70*/  LDL.LU R14, [R1+0x548] ;  /* 0x00054800010e7983 */ /* 0x001ea40000300800 */
[C---:B--2---:R-:W-:Y:S02]  /*7ac80*/  IMAD.X R29, R14.reuse, 0x1, R11, P1 ;  /* 0x000000010e1d7824 */ /* 0x044fe400008e060b */
[----:B------:R-:W-:-:S03]  /*7ac90*/  IMAD.X R3, R14, 0x1, R8, P2 ;  /* 0x000000010e037824 */ /* 0x000fc600010e0608 */
[----:B------:R-:W-:Y:S04]  /*7aca0*/  STL [R1+0x492c], R29 ;  /* 0x00492c1d01007387 */ /* 0x000fe80000100800 */
[----:B------:R0:W-:Y:S04]  /*7acb0*/  STL.64 [R1+0x4920], R2 ;  /* 0x0049200201007387 */ /* 0x0001e80000100a00 */
[----:B0-----:R0:W2:Y:S01]  /*7acc0*/  LDL.LU R3, [R1+0x7820] ;  /* 0x0078200001037983 */ /* 0x0010a20000300800 */
[----:B------:R-:W-:Y:S01]  /*7acd0*/  IADD3 R2, P2, PT, R20, R13, RZ ;  /* 0x0000000d14027210 */ /* 0x000fe20007f5e0ff */
[----:B------:R-:W-:-:S02]  /*7ace0*/  IMAD.MOV.U32 R21, RZ, RZ, R23 ;  /* 0x000000ffff157224 */ /* 0x000fc400078e0017 */
[----:B------:R-:W-:Y:S02]  /*7acf0*/  IMAD.X R23, R14, 0x1, R16, P0 ;  /* 0x000000010e177824 */ /* 0x000fe400000e0610 */
[----:B------:R2:W-:Y:S04]  /*7ad00*/  STL [R1+0x4908], R2 ;  /* 0x0049080201007387 */ /* 0x0005e80000100800 */
[----:B--2---:R-:W2:Y:S04]  /*7ad10*/  LDL.LU.64 R2, [R1+0x7818] ;  /* 0x0078180001027983 */ /* 0x004ea80000300a00 */
[----:B------:R-:W-:Y:S04]  /*7ad20*/  STL.64 [R1+0x77f0], R12 ;  /* 0x0077f00c01007387 */ /* 0x000fe80000100a00 */
[----:B------:R4:W-:Y:S04]  /*7ad30*/  STL.64 [R1+0x4918], R22 ;  /* 0x0049181601007387 */ /* 0x0009e80000100a00 */
[----:B----4-:R-:W4:Y:S01]  /*7ad40*/  LDL.LU.64 R22, [R1+0x7810] ;  /* 0x0078100001167983 */ /* 0x010f220000300a00 */
[----:B------:R-:W-:-:S05]  /*7ad50*/  IADD3 R28, P1, PT, R20, R5, RZ ;  /* 0x00000005141c7210 */ /* 0x000fca0007f3e0ff */
[----:B------:R-:W-:Y:S01]  /*7ad60*/  IMAD.X R29, R14, 0x1, R6, P1 ;  /* 0x000000010e1d7824 */ /* 0x000fe200008e0606 */
[----:B----4-:R4:W-:Y:S04]  /*7ad70*/  STL.64 [R1+0x77e0], R22 ;  /* 0x0077e01601007387 */ /* 0x0109e80000100a00 */
[----:B----4-:R-:W4:Y:S04]  /*7ad80*/  LDL R23, [R1+0x18] ;  /* 0x0000180001177983 */ /* 0x010f280000100800 */
[----:B------:R0:W-:Y:S04]  /*7ad90*/  STL.64 [R1+0x4910], R28 ;  /* 0x0049101c01007387 */ /* 0x0001e80000100a00 */
[----:B0-----:R-:W2:Y:S01]  /*7ada0*/  LDL.LU.64 R28, [R1+0x7808] ;  /* 0x00780800011c7983 */ /* 0x001ea20000300a00 */
[----:B------:R-:W-:-:S03]  /*7adb0*/  IMAD.MOV.U32 R13, RZ, RZ, R20 ;  /* 0x000000ffff0d7224 */ /* 0x000fc600078e0014 */
[----:B--2---:R0:W-:Y:S04]  /*7adc0*/  STL.64 [R1+0x77e8], R28 ;  /* 0x0077e81c01007387 */ /* 0x0041e80000100a00 */
[----:B0-----:R0:W2:Y:S01]  /*7add0*/  LDL.64 R28, [R1+0x4908] ;  /* 0x00490800011c7983 */ /* 0x0010a20000100a00 */
[----:B------:R-:W-:Y:S01]  /*7ade0*/  IADD3 R20, P0, PT, R13, R3, RZ ;  /* 0x000000030d147210 */ /* 0x000fe20007f1e0ff */
[----:B------:R-:W-:-:S04]  /*7adf0*/  IMAD.MOV.U32 R22, RZ, RZ, R21 ;  /* 0x000000ffff167224 */ /* 0x000fc800078e0015 */
[C---:B------:R-:W-:Y:S02]  /*7ae00*/  IMAD.X R21, R14.reuse, 0x1, R4, P0 ;  /* 0x000000010e157824 */ /* 0x040fe400000e0604 */
[----:B--2---:R-:W-:-:S05]  /*7ae10*/  IMAD.X R29, R14, 0x1, R15, P2 ;  /* 0x000000010e1d7824 */ /* 0x004fca00010e060f */
[----:B------:R-:W-:Y:S04]  /*7ae20*/  STL [R1+0x490c], R29 ;  /* 0x00490c1d01007387 */ /* 0x000fe80000100800 */
[----:B------:R2:W-:Y:S04]  /*7ae30*/  STL.64 [R1+0x4900], R20 ;  /* 0x0049001401007387 */ /* 0x0005e80000100a00 */
[----:B--2---:R-:W2:Y:S01]  /*7ae40*/  LDL.LU.64 R20, [R1+0x7800] ;  /* 0x0078000001147983 */ /* 0x004ea20000300a00 */
[----:B------:R-:W-:Y:S01]  /*7ae50*/  IADD3 R12, P1, PT, R13, R0, RZ ;  /* 0x000000000d0c7210 */ /* 0x000fe20007f3e0ff */
[----:B------:R-:W-:Y:S01]  /*7ae60*/  IMAD.MOV.U32 R13, RZ, RZ, R22 ;  /* 0x000000ffff0d7224 */ /* 0x000fe200078e0016 */
[----:B----4-:R-:W-:-:S02]  /*7ae70*/  IADD3 R28, P2, PT, R23, R10, RZ ;  /* 0x0000000a171c7210 */ /* 0x010fc40007f5e0ff */
[----:B------:R-:W-:Y:S01]  /*7ae80*/  IADD3 R22, P0, PT, R23, R9, RZ ;  /* 0x0000000917167210 */ /* 0x000fe20007f1e0ff */
[----:B------:R-:W-:Y:S02]  /*7ae90*/  IMAD.MOV.U32 R23, RZ, RZ, R13 ;  /* 0x000000ffff177224 */ /* 0x000fe400078e000d */
[----:B------:R-:W-:Y:S01]  /*7aea0*/  IMAD.X R13, R14, 0x1, R2, P1 ;  /* 0x000000010e0d7824 */ /* 0x000fe200008e0602 */
[----:B--2---:R-:W-:Y:S04]  /*7aeb0*/  STL.64 [R1+0x77d8], R20 ;  /* 0x0077d81401007387 */ /* 0x004fe80000100a00 */
[----:B------:R-:W2:Y:S04]  /*7aec0*/  LDL.LU R14, [R1+0x77f8] ;  /* 0x0077f800010e7983 */ /* 0x000ea80000300800 */
[----:B------:R4:W-:Y:S04]  /*7aed0*/  STL.64 [R1+0x48f8], R12 ;  /* 0x0048f80c01007387 */ /* 0x0009e80000100a00 */
[----:B----4-:R-:W4:Y:S04]  /*7aee0*/  LDL.LU.64 R12, [R1+0x77f0] ;  /* 0x0077f000010c7983 */ /* 0x010f280000300a00 */
[----:B------:R0:W-:Y:S04]  /*7aef0*/  STL [R1+0x77d0], R2 ;  /* 0x0077d00201007387 */ /* 0x0001e80000100800 */
[----:B0-----:R-:W2:Y:S01]  /*7af00*/  LDL.LU R2, [R1+0x18] ;  /* 0x0000180001027983 */ /* 0x001ea20000300800 */
[----:B------:R-:W-:-:S02]  /*7af10*/  IMAD.MOV.U32 R21, RZ, RZ, R23 ;  /* 0x000000ffff157224 */ /* 0x000fc400078e0017 */
[----:B----4-:R-:W-:Y:S02]  /*7af20*/  IMAD.X R29, R23, 0x1, R12, P2 ;  /* 0x00000001171d7824 */ /* 0x010fe400010e060c */
[----:B------:R-:W-:-:S03]  /*7af30*/  IMAD.X R23, R21, 0x1, R11, P0 ;  /* 0x0000000115177824 */ /* 0x000fc600000e060b */
[----:B------:R0:W-:Y:S01]  /*7af40*/  STL.64 [R1+0x48f0], R28 ;  /* 0x0048f01c01007387 */ /* 0x0001e20000100a00 */
[----:B--2---:R-:W-:-:S05]  /*7af50*/  IADD3 R20, P1, PT, R2, R7, RZ ;  /* 0x0000000702147210 */ /* 0x004fca0007f3e0ff */
[----:B------:R-:W-:Y:S04]  /*7af60*/  STL [R1+0x48e0], R20 ;  /* 0x0048e01401007387 */ /* 0x000fe80000100800 */
[----:B0-----:R-:W2:Y:S04]  /*7af70*/  LDL.LU.64 R28, [R1+0x77e8] ;  /* 0x0077e800011c7983 */ /* 0x001ea80000300a00 */
[----:B------:R0:W-:Y:S04]  /*7af80*/  STL.64 [R1+0x48e8], R22 ;  /* 0x0048e81601007387 */ /* 0x0001e80000100a00 */
[----:B0-----:R-:W4:Y:S04]  /*7af90*/  LDL.LU.64 R22, [R1+0x77e0] ;  /* 0x0077e00001167983 */ /* 0x001f280000300a00 */
[----:B------:R0:W-:Y:S04]  /*7afa0*/  STL.64 [R1+0x77c8], R10 ;  /* 0x0077c80a01007387 */ /* 0x0001e80000100a00 */
[----:B0-----:R0:W2:Y:S01]  /*7afb0*/  LDL.64 R10, [R1+0x48e0] ;  /* 0x0048e000010a7983 */ /* 0x0010a20000100a00 */
[----:B------:R-:W-:-:S03]  /*7afc0*/  IADD3 R20, P2, PT, R2, R14, RZ ;  /* 0x0000000e02147210 */ /* 0x000fc60007f5e0ff */
[----:B--2---:R-:W2:Y:S04]  /*7afd0*/  LDL.LU R11, [R1+0x20] ;  /* 0x00002000010b7983 */ /* 0x004ea80000300800 */
[----:B----4-:R-:W-:Y:S04]  /*7afe0*/  STL.64 [R1+0x77c0], R22 ;  /* 0x0077c01601007387 */ /* 0x010fe80000100a00 */
[----:B------:R4:W-:Y:S02]  /*7aff0*/  STL.64 [R1+0x77b8], R28 ;  /* 0x0077b81c01007387 */ /* 0x0009e40000100a00 */
[----:B----4-:R-:W-:-:S02]  /*7b000*/  IMAD.MOV.U32 R28, RZ, RZ, R21 ;  /* 0x000000ffff1c7224 */ /* 0x010fc400078e0015 */
[----:B--2---:R-:W-:Y:S02]  /*7b010*/  IMAD.MOV.U32 R23, RZ, RZ, R11 ;  /* 0x000000ffff177224 */ /* 0x004fe400078e000b */
[----:B------:R-:W-:Y:S02]  /*7b020*/  IMAD.X R11, R21, 0x1, R8, P1 ;  /* 0x00000001150b7824 */ /* 0x000fe400008e0608 */
[----:B------:R-:W-:-:S03]  /*7b030*/  IMAD.X R21, R28, 0x1, R16, P2 ;  /* 0x000000011c157824 */ /* 0x000fc600010e0610 */
[----:B------:R-:W-:Y:S04]  /*7b040*/  STL [R1+0x48e4], R11 ;  /* 0x0048e40b01007387 */ /* 0x000fe80000100800 */
[----:B------:R-:W2:Y:S04]  /*7b050*/  LDL R29, [R1+0x1c] ;  /* 0x00001c00011d7983 */ /* 0x000ea80000100800 */
[----:B------:R4:W-:Y:S04]  /*7b060*/  STL.64 [R1+0x48d8], R20 ;  /* 0x0048d81401007387 */ /* 0x0009e80000100a00 */
[----:B----4-:R-:W4:Y:S01]  /*7b070*/  LDL.LU.64 R20, [R1+0x77d8] ;  /* 0x0077d80001147983 */ /* 0x010f220000300a00 */
[----:B------:R-:W-:-:S03]  /*7b080*/  IADD3 R22, P0, PT, R2, R5, RZ ;  /* 0x0000000502167210 */ /* 0x000fc60007f1e0ff */
[----:B------:R0:W-:Y:S01]  /*7b090*/  STL.64 [R1+0x77a8], R16 ;  /* 0x0077a81001007387 */ /* 0x0001e20000100a00 */
[C---:B------:R-:W-:Y:S02]  /*7b0a0*/  IADD3 R10, P1, PT, R2.reuse, R13, RZ ;  /* 0x0000000d020a7210 */ /* 0x040fe40007f3e0ff */
[----:B0-----:R-:W-:Y:S01]  /*7b0b0*/  IADD3 R16, P2, PT, R2, R3, RZ ;  /* 0x0000000302107210 */ /* 0x001fe20007f5e0ff */
[----:B----4-:R0:W-:Y:S02]  /*7b0c0*/  STL.64 [R1+0x77b0], R20 ;  /* 0x0077b01401007387 */ /* 0x0101e40000100a00 */
[----:B0-----:R-:W-:Y:S02]  /*7b0d0*/  IMAD.MOV.U32 R20, RZ, RZ, R23 ;  /* 0x000000ffff147224 */ /* 0x001fe400078e0017 */
[----:B------:R-:W-:-:S05]  /*7b0e0*/  IMAD.X R23, R28, 0x1, R6, P0 ;  /* 0x000000011c177824 */ /* 0x000fca00000e0606 */
[----:B------:R0:W-:Y:S02]  /*7b0f0*/  STL.64 [R1+0x48d0], R22 ;  /* 0x0048d01601007387 */ /* 0x0001e40000100a00 */
[----:B0-----:R-:W-:Y:S01]  /*7b100*/  IMAD.MOV.U32 R23, RZ, RZ, R28 ;  /* 0x000000ffff177224 */ /* 0x001fe200078e001c */
[----:B------:R-:W-:Y:S02]  /*7b110*/  IADD3 R22, P0, PT, R2, R0, RZ ;  /* 0x0000000002167210 */ /* 0x000fe40007f1e0ff */
[----:B------:R-:W4:Y:S01]  /*7b120*/  LDL.LU R2, [R1+0x77d0] ;  /* 0x0077d00001027983 */ /* 0x000f220000300800 */
[----:B------:R-:W-:-:S05]  /*7b130*/  IMAD.X R11, R23, 0x1, R15, P1 ;  /* 0x00000001170b7824 */ /* 0x000fca00008e060f */
[----:B------:R0:W-:Y:S04]  /*7b140*/  STL.64 [R1+0x48c8], R10 ;  /* 0x0048c80a01007387 */ /* 0x0001e80000100a00 */
[----:B0-----:R-:W2:Y:S01]  /*7b150*/  LDL.LU.64 R10, [R1+0x77c8] ;  /* 0x0077c800010a7983 */ /* 0x001ea20000300a00 */
[C---:B------:R-:W-:Y:S02]  /*7b160*/  IMAD.X R17, R23.reuse, 0x1, R4, P2 ;  /* 0x0000000117117824 */ /* 0x040fe400010e0604 */
[----:B----4-:R-:W-:Y:S01]  /*7b170*/  IMAD.X R23, R23, 0x1, R2, P0 ;  /* 0x0000000117177824 */ /* 0x010fe200000e0602 */
[----:B--2---:R-:W-:Y:S01]  /*7b180*/  IADD3 R28, P1, PT, R29, R10, RZ ;  /* 0x0000000a1d1c7210 */ /* 0x004fe20007f3e0ff */
[----:B------:R0:W-:Y:S04]  /*7b190*/  STL [R1+0x77a0], R10 ;  /* 0x0077a00a01007387 */ /* 0x0001e80000100800 */
[----:B0-----:R-:W2:Y:S04]  /*7b1a0*/  LDL.LU R10, [R1+0x1c] ;  /* 0x00001c00010a7983 */ /* 0x001ea80000300800 */
[----:B------:R0:W-:Y:S04]  /*7b1b0*/  STL.64 [R1+0x48c0], R16 ;  /* 0x0048c01001007387 */ /* 0x0001e80000100a00 */
[----:B0-----:R-:W4:Y:S04]  /*7b1c0*/  LDL R17, [R1+0x540] ;  /* 0x0005400001117983 */ /* 0x001f280000100800 */
[----:B------:R0:W-:Y:S04]  /*7b1d0*/  STL.64 [R1+0x48b8], R22 ;  /* 0x0048b81601007387 */ /* 0x0001e80000100a00 */
[----:B0-----:R-:W3:Y:S01]  /*7b1e0*/  LDL.LU.64 R22, [R1+0x77c0] ;  /* 0x0077c00001167983 */ /* 0x001ee20000300a00 */
[----:B--2---:R-:W-:Y:S01]  /*7b1f0*/  IADD3 R16, P2, PT, R10, R9, RZ ;  /* 0x000000090a107210 */ /* 0x004fe20007f5e0ff */
[----:B----4-:R-:W-:-:S04]  /*7b200*/  IMAD.X R29, R17, 0x1, R12, P1 ;  /* 0x00000001111d7824 */ /* 0x010fc800008e060c */
[----:B------:R-:W-:Y:S01]  /*7b210*/  IMAD.X R17, R17, 0x1, R11, P2 ;  /* 0x0000000111117824 */ /* 0x000fe200010e060b */
[----:B---3--:R0:W-:Y:S04]  /*7b220*/  STL.64 [R1+0x7798], R22 ;  /* 0x0077981601007387 */ /* 0x0081e80000100a00 */
[----:B------:R2:W-:Y:S01]  /*7b230*/  STL.64 [R1+0x48b0], R28 ;  /* 0x0048b01c01007387 */ /* 0x0005e20000100a00 */
[----:B0-----:R-:W-:Y:S01]  /*7b240*/  IMAD.MOV.U32 R23, RZ, RZ, R20 ;  /* 0x000000ffff177224 */ /* 0x001fe200078e0014 */
[C---:B------:R-:W-:Y:S02]  /*7b250*/  IADD3 R20, P1, PT, R10.reuse, R14, RZ ;  /* 0x0000000e0a147210 */ /* 0x040fe40007f3e0ff */
[----:B--2---:R-:W2:Y:S04]  /*7b260*/  LDL.LU.64 R28, [R1+0x77b8] ;  /* 0x0077b800011c7983 */ /* 0x004ea80000300a00 */
[----:B------:R0:W-:Y:S04]  /*7b270*/  STL [R1+0x4898], R20 ;  /* 0x0048981401007387 */ /* 0x0001e80000100800 */
[----:B0-----:R-:W3:Y:S04]  /*7b280*/  LDL.LU.64 R20, [R1+0x77b0] ;  /* 0x0077b00001147983 */ /* 0x001ee80000300a00 */
[----:B------:R0:W-:Y:S04]  /*7b290*/  STL.64 [R1+0x48a8], R16 ;  /* 0x0048a81001007387 */ /* 0x0001e80000100a00 */
[----:B0-----:R-:W4:Y:S04]  /*7b2a0*/  LDL.LU.64 R16, [R1+0x77a8] ;  /* 0x0077a80001107983 */ /* 0x001f280000300a00 */
[----:B------:R0:W-:Y:S04]  /*7b2b0*/  STL [R1+0x7788], R11 ;  /* 0x0077880b01007387 */ /* 0x0001e80000100800 */
[----:B0-----:R-:W2:Y:S01]  /*7b2c0*/  LDL.LU R11, [R1+0x540] ;  /* 0x00054000010b7983 */ /* 0x001ea20000300800 */
[----:B------:R-:W-:-:S03]  /*7b2d0*/  IADD3 R22, P0, PT, R10, R7, RZ ;  /* 0x000000070a167210 */ /* 0x000fc60007f1e0ff */
[----:B---3--:R0:W-:Y:S02]  /*7b2e0*/  STL.64 [R1+0x7780], R20 ;  /* 0x0077801401007387 */ /* 0x0081e40000100a00 */
[----:B0-----:R-:W-:Y:S02]  /*7b2f0*/  IMAD.MOV.U32 R21, RZ, RZ, R23 ;  /* 0x000000ffff157224 */ /* 0x001fe400078e0017 */
[----:B--2---:R-:W-:-:S05]  /*7b300*/  IMAD.X R23, R11, 0x1, R8, P0 ;  /* 0x000000010b177824 */ /* 0x004fca00000e0608 */
[----:B------:R0:W-:Y:S04]  /*7b310*/  STL.64 [R1+0x48a0], R22 ;  /* 0x0048a01601007387 */ /* 0x0001e80000100a00 */
[----:B------:R2:W-:Y:S01]  /*7b320*/  STL.64 [R1+0x7790], R12 ;  /* 0x0077900c01007387 */ /* 0x0005e20000100a00 */
[----:B0-----:R-:W-:-:S03]  /*7b330*/  IADD3 R22, P0, PT, R10, R13, RZ ;  /* 0x0000000d0a167210 */ /* 0x001fc60007f1e0ff */
[----:B--2---:R0:W4:Y:S01]  /*7b340*/  LDL.64 R12, [R1+0x4898] ;  /* 0x00489800010c7983 */ /* 0x0041220000100a00 */
[----:B------:R-:W-:Y:S01]  /*7b350*/  IADD3 R20, P2, PT, R10, R5, RZ ;  /* 0x000000050a147210 */ /* 0x000fe20007f5e0ff */
[----:B------:R-:W-:-:S04]  /*7b360*/  IMAD.MOV.U32 R23, RZ, RZ, R21 ;  /* 0x000000ffff177224 */ /* 0x000fc800078e0015 */
[C---:B------:R-:W-:Y:S02]  /*7b370*/  IMAD.X R21, R11.reuse, 0x1, R6, P2 ;  /* 0x000000010b157824 */ /* 0x040fe400010e0606 */
[----:B----4-:R-:W-:-:S05]  /*7b380*/  IMAD.X R13, R11, 0x1, R16, P1 ;  /* 0x000000010b0d7824 */ /* 0x010fca00008e0610 */
[----:B------:R-:W-:Y:S04]  /*7b390*/  STL [R1+0x489c], R13 ;  /* 0x00489c0d01007387 */ /* 0x000fe80000100800 */
[----:B------:R2:W-:Y:S01]  /*7b3a0*/  STL.64 [R1+0x4890], R20 ;  /* 0x0048901401007387 */ /* 0x0005e20000100a00 */
[C---:B------:R-:W-:Y:S01]  /*7b3b0*/  IADD3 R12, P1, PT, R10.reuse, R3, RZ ;  /* 0x000000030a0c7210 */ /* 0x040fe20007f3e0ff */
[----:B--2---:R-:W-:Y:S02]  /*7b3c0*/  IMAD.MOV.U32 R21, RZ, RZ, R23 ;  /* 0x000000ffff157224 */ /* 0x004fe400078e0017 */
[C---:B------:R-:W-:Y:S01]  /*7b3d0*/  IMAD.X R23, R11.reuse, 0x1, R15, P0 ;  /* 0x000000010b177824 */ /* 0x040fe200000e060f */
[----:B------:R-:W-:Y:S02]  /*7b3e0*/  IADD3 R20, P2, PT, R10, R0, RZ ;  /* 0x000000000a147210 */ /* 0x000fe40007f5e0ff */
[----:B------:R-:W2:Y:S04]  /*7b3f0*/  LDL.LU R10, [R1+0x77a0] ;  /* 0x0077a000010a7983 */ /* 0x000ea80000300800 */
[----:B------:R3:W-:Y:S04]  /*7b400*/  STL.64 [R1+0x4888], R22 ;  /* 0x0048881601007387 */ /* 0x0007e80000100a00 */
[----:B---3--:R-:W3:Y:S01]  /*7b410*/  LDL.LU.64 R22, [R1+0x7798] ;  /* 0x0077980001167983 */ /* 0x008ee20000300a00 */
[----:B------:R-:W-:-:S03]  /*7b420*/  IMAD.X R13, R11, 0x1, R4, P1 ;  /* 0x000000010b0d7824 */ /* 0x000fc600008e0604 */
[----:B------:R4:W-:Y:S04]  /*7b430*/  STL.64 [R1+0x7778], R14 ;  /* 0x0077780e01007387 */ /* 0x0009e80000100a00 */
[----:B---3--:R-:W-:Y:S04]  /*7b440*/  STL.64 [R1+0x7770], R22 ;  /* 0x0077701601007387 */ /* 0x008fe80000100a00 */
[----:B----4-:R-:W3:Y:S04]  /*7b450*/  LDL R15, [R1+0x53c] ;  /* 0x00053c00010f7983 */ /* 0x010ee80000100800 */
[----:B------:R4:W-:Y:S04]  /*7b460*/  STL.64 [R1+0x4880], R12 ;  /* 0x0048800c01007387 */ /* 0x0009e80000100a00 */
[----:B----4-:R-:W3:Y:S01]  /*7b470*/  LDL.LU.64 R12, [R1+0x7790] ;  /* 0x00779000010c7983 */ /* 0x010ee20000300a00 */
[----:B--2---:R-:W-:-:S03]  /*7b480*/  IADD3 R14, P0, PT, R21, R10, RZ ;  /* 0x0000000a150e7210 */ /* 0x004fc60007f1e0ff */
[----:B------:R2:W-:Y:S02]  /*7b490*/  STL.64 [R1+0x7750], R28 ;  /* 0x0077501c01007387 */ /* 0x0005e40000100a00 */
[----:B--2---:R-:W-:Y:S02]  /*7b4a0*/  IMAD.MOV.U32 R29, RZ, RZ, R21 ;  /* 0x000000ffff1d7224 */ /* 0x004fe400078e0015 */
[----:B------:R-:W-:Y:S02]  /*7b4b0*/  IMAD.X R21, R11, 0x1, R2, P2 ;  /* 0x000000010b157824 */ /* 0x000fe400010e0602 */
[----:B------:R-:W2:Y:S04]  /*7b4c0*/  LDL.LU R11, [R1+0x7788] ;  /* 0x00778800010b7983 */ /* 0x000ea80000300800 */
[----:B------:R4:W-:Y:S04]  /*7b4d0*/  STL.64 [R1+0x4878], R20 ;  /* 0x0048781401007387 */ /* 0x0009e80000100a00 */
[----:B----4-:R-:W4:Y:S04]  /*7b4e0*/  LDL.LU.64 R20, [R1+0x7780] ;  /* 0x0077800001147983 */ /* 0x010f280000300a00 */
[----:B------:R-:W-:Y:S01]  /*7b4f0*/  STL.64 [R1+0x7768], R2 ;  /* 0x0077680201007387 */ /* 0x000fe20000100a00 */
[----:B---3--:R-:W-:-:S05]  /*7b500*/  IMAD.X R15, R15, 0x1, R12, P0 ;  /* 0x000000010f0f7824 */ /* 0x008fca00000e060c */
[----:B------:R3:W-:Y:S04]  /*7b510*/  STL.64 [R1+0x4870], R14 ;  /* 0x0048700e01007387 */ /* 0x0007e80000100a00 */
[----:B---3--:R-:W3:Y:S01]  /*7b520*/  LDL.LU.64 R14, [R1+0x7778] ;  /* 0x00777800010e7983 */ /* 0x008ee20000300a00 */
[----:B------:R-:W-:-:S03]  /*7b530*/  IMAD.MOV.U32 R2, RZ, RZ, R29 ;  /* 0x000000ffff027224 */ /* 0x000fc600078e001d */
[----:B----4-:R3:W-:Y:S02]  /*7b540*/  STL.64 [R1+0x7748], R20 ;  /* 0x0077481401007387 */ /* 0x0107e40000100a00 */
[C---:B---3--:R-:W-:Y:S02]  /*7b550*/  IADD3 R20, P0, PT, R2.reuse, R14, RZ ;  /* 0x0000000e02147210 */ /* 0x048fe40007f1e0ff */
[----:B------:R3:W-:Y:S04]  /*7b560*/  STL [R1+0x7740], R14 ;  /* 0x0077400e01007387 */ /* 0x0007e80000100800 */
[----:B---3--:R-:W2:Y:S01]  /*7b570*/  LDL.LU R14, [R1+0x53c] ;  /* 0x00053c00010e7983 */ /* 0x008ea20000300800 */
[----:B------:R-:W-:Y:S02]  /*7b580*/  IADD3 R22, P1, PT, R29, R9, RZ ;  /* 0x000000091d167210 */ /* 0x000fe40007f3e0ff */
[----:B------:R-:W-:-:S03]  /*7b590*/  IADD3 R28, P2, PT, R2, R7, RZ ;  /* 0x00000007021c7210 */ /* 0x000fc60007f5e0ff */
[----:B--2---:R-:W-:-:S05]  /*7b5a0*/  IMAD.X R23, R14, 0x1, R11, P1 ;  /* 0x000000010e177824 */ /* 0x004fca00008e060b */
[----:B------:R2:W-:Y:S04]  /*7b5b0*/  STL.64 [R1+0x4868], R22 ;  /* 0x0048681601007387 */ /* 0x0005e80000100a00 */
[----:B--2---:R-:W2:Y:S04]  /*7b5c0*/  LDL.LU.64 R22, [R1+0x7770] ;  /* 0x0077700001167983 */ /* 0x004ea80000300a00 */
[----:B------:R3:W-:Y:S02]  /*7b5d0*/  STL.64 [R1+0x7758], R10 ;  /* 0x0077580a01007387 */ /* 0x0007e40000100a00 */
[----:B---3--:R-:W-:-:S02]  /*7b5e0*/  IMAD.MOV.U32 R10, RZ, RZ, R2 ;  /* 0x000000ffff0a7224 */ /* 0x008fc400078e0002 */
[----:B------:R3:W-:Y:S03]  /*7b5f0*/  STL.64 [R1+0x7760], R4 ;  /* 0x0077600401007387 */ /* 0x0007e60000100a00 */
[----:B------:R-:W-:-:S05]  /*7b600*/  IADD3 R2, P1, PT, R10, R5, RZ ;  /* 0x000000050a027210 */ /* 0x000fca0007f3e0ff */
[----:B------:R4:W-:Y:S01]  /*7b610*/  STL [R1+0x4850], R2 ;  /* 0x0048500201007387 */ /* 0x0009e20000100800 */
[----:B---3--:R-:W-:Y:S02]  /*7b620*/  IMAD.MOV.U32 R4, RZ, RZ, R2 ;  /* 0x000000ffff047224 */ /* 0x008fe400078e0002 */
[----:B------:R-:W-:Y:S02]  /*7b630*/  IMAD.MOV.U32 R5, RZ, RZ, R3 ;  /* 0x000000ffff057224 */ /* 0x000fe400078e0003 */
[----:B----4-:R-:W3:Y:S01]  /*7b640*/  LDL.LU.64 R2, [R1+0x7768] ;  /* 0x0077680001027983 */ /* 0x010ee20000300a00 */
[C---:B------:R-:W-:Y:S02]  /*7b650*/  IMAD.X R29, R14.reuse, 0x1, R8, P2 ;  /* 0x000000010e1d7824 */ /* 0x040fe400010e0608 */
[----:B------:R-:W-:-:S03]  /*7b660*/  IMAD.X R21, R14, 0x1, R16, P0 ;  /* 0x000000010e157824 */ /* 0x000fc600000e0610 */
[----:B------:R4:W-:Y:S01]  /*7b670*/  STL.64 [R1+0x4860], R28 ;  /* 0x0048601c01007387 */ /* 0x0009e20000100a00 */
[----:B------:R-:W-:-:S03]  /*7b680*/  IMAD.X R5, R14, 0x1, R6, P1 ;  /* 0x000000010e057824 */ /* 0x000fc600008e0606 */
[----:B------:R0:W-:Y:S01]  /*7b690*/  STL.64 [R1+0x4858], R20 ;  /* 0x0048581401007387 */ /* 0x0001e20000100a00 */
[----:B----4-:R-:W-:-:S03]  /*7b6a0*/  IADD3 R28, P2, PT, R10, R13, RZ ;  /* 0x0000000d0a1c7210 */ /* 0x010fc60007f5e0ff */
[----:B0-----:R-:W4:Y:S02]  /*7b6b0*/  LDL R21, [R1+0x24] ;  /* 0x0000240001157983 */ /* 0x001f240000100800 */
[----:B------:R-:W-:Y:S02]  /*7b6c0*/  IMAD.X R29, R14, 0x1, R15, P2 ;  /* 0x000000010e1d7824 */ /* 0x000fe400010e060f */
[----:B------:R0:W-:Y:S04]  /*7b6d0*/  STL [R1+0x4854], R5 ;  /* 0x0048540501007387 */ /* 0x0001e80000100800 */
[----:B0-----:R-:W2:Y:S01]  /*7b6e0*/  LDL.LU.64 R4, [R1+0x7760] ;  /* 0x0077600001047983 */ /* 0x001ea20000300a00 */
[C---:B---3--:R-:W-:Y:S02]  /*7b6f0*/  IADD3 R20, P0, PT, R10.reuse, R3, RZ ;  /* 0x000000030a147210 */ /* 0x048fe40007f1e0ff */
[----:B------:R-:W-:-:S05]  /*7b700*/  IADD3 R10, P1, PT, R10, R0, RZ ;  /* 0x000000000a0a7210 */ /* 0x000fca0007f3e0ff */
[----:B------:R0:W-:Y:S04]  /*7b710*/  STL [R1+0x4838], R10 ;  /* 0x0048380a01007387 */ /* 0x0001e80000100800 */
[----:B0-----:R-:W4:Y:S04]  /*7b720*/  LDL.LU.64 R10, [R1+0x7758] ;  /* 0x00775800010a7983 */ /* 0x001f280000300a00 */
[----:B------:R0:W-:Y:S04]  /*7b730*/  STL.64 [R1+0x4848], R28 ;  /* 0x0048481c01007387 */ /* 0x0001e80000100a00 */
[----:B0-----:R-:W3:Y:S04]  /*7b740*/  LDL.LU.64 R28, [R1+0x7750] ;  /* 0x00775000011c7983 */ /* 0x001ee80000300a00 */
[----:B---3--:R4:W-:Y:S02]  /*7b750*/  STL.64 [R1+0x7728], R28 ;  /* 0x0077281c01007387 */ /* 0x0089e40000100a00 */
[----:B----4-:R-:W-:Y:S01]  /*7b760*/  IADD3 R28, P2, PT, R21, R10, RZ ;  /* 0x0000000a151c7210 */ /* 0x010fe20007f5e0ff */
[----:B--2---:R-:W-:Y:S01]  /*7b770*/  IMAD.X R21, R14, 0x1, R4, P0 ;  /* 0x000000010e157824 */ /* 0x004fe200000e0604 */
[----:B------:R-:W2:Y:S04]  /*7b780*/  LDL R29, [R1+0x538] ;  /* 0x00053800011d7983 */ /* 0x000ea80000100800 */
[----:B------:R0:W-:Y:S04]  /*7b790*/  STL.64 [R1+0x4840], R20 ;  /* 0x0048401401007387 */ /* 0x0001e80000100a00 */
[----:B0-----:R-:W3:Y:S04]  /*7b7a0*/  LDL.LU.64 R20, [R1+0x7748] ;  /* 0x0077480001147983 */ /* 0x001ee80000300a00 */
[----:B------:R0:W-:Y:S04]  /*7b7b0*/  STL.64 [R1+0x7738], R16 ;  /* 0x0077381001007387 */ /* 0x0001e80000100a00 */
[----:B0-----:R-:W4:Y:S04]  /*7b7c0*/  LDL.LU R17, [R1+0x30] ;  /* 0x0000300001117983 */ /* 0x001f280000300800 */
[----:B---3--:R0:W-:Y:S04]  /*7b7d0*/  STL.64 [R1+0x7730], R20 ;  /* 0x0077301401007387 */ /* 0x0081e80000100a00 */
[----:B0-----:R0:W4:Y:S04]  /*7b7e0*/  LDL.64 R20, [R1+0x4838] ;  /* 0x0048380001147983 */ /* 0x0011280000100a00 */
[----:B------:R3:W-:Y:S04]  /*7b7f0*/  STL [R1+0x7720], R4 ;  /* 0x0077200401007387 */ /* 0x0007e80000100800 */
[----:B---3--:R-:W3:Y:S01]  /*7b800*/  LDL.LU R4, [R1+0x24] ;  /* 0x0000240001047983 */ /* 0x008ee20000300800 */
[----:B----4-:R-:W-:-:S04]  /*7b810*/  IMAD.MOV.U32 R21, RZ, RZ, R17 ;  /* 0x000000ffff157224 */ /* 0x010fc800078e0011 */
[----:B------:R-:W-:Y:S02]  /*7b820*/  IMAD.MOV.U32 R17, RZ, RZ, R21 ;  /* 0x000000ffff117224 */ /* 0x000fe400078e0015 */
[----:B------:R-:W-:Y:S02]  /*7b830*/  IMAD.X R21, R14, 0x1, R2, P1 ;  /* 0x000000010e157824 */ /* 0x000fe400008e0602 */
[----:B------:R-:W3:Y:S01]  /*7b840*/  LDL.LU R14, [R1+0x7740] ;  /* 0x00774000010e7983 */ /* 0x000ee20000300800 */
[----:B--2---:R-:W-:-:S03]  /*7b850*/  IMAD.X R29, R29, 0x1, R12, P2 ;  /* 0x000000011d1d7824 */ /* 0x004fc600010e060c */
[----:B------:R-:W-:Y:S04]  /*7b860*/  STL [R1+0x483c], R21 ;  /* 0x00483c1501007387 */ /* 0x000fe80000100800 */
[----:B------:R3:W-:Y:S04]  /*7b870*/  STL.64 [R1+0x4830], R28 ;  /* 0x0048301c01007387 */ /* 0x0007e80000100a00 */
[----:B------:R-:W-:Y:S01]  /*7b880*/  STL.64 [R1+0x7718], R22 ;  /* 0x0077181601007387 */ /* 0x000fe20000100a00 */
[----:B---3--:R-:W-:-:S03]  /*7b890*/  IADD3 R28, P2, PT, R4, R14, RZ ;  /* 0x0000000e041c7210 */ /* 0x008fc60007f5e0ff */
[----:B------:R2:W-:Y:S04]  /*7b8a0*/  STL [R1+0x7710], R14 ;  /* 0x0077100e01007387 */ /* 0x0005e80000100800 */
[----:B--2---:R-:W2:Y:S01]  /*7b8b0*/  LDL.LU R14, [R1+0x538] ;  /* 0x00053800010e7983 */ /* 0x004ea20000300800 */
[----:B------:R-:W-:Y:S01]  /*7b8c0*/  IADD3 R16, P0, PT, R4, R9, RZ ;  /* 0x0000000904107210 */ /* 0x000fe20007f1e0ff */
[----:B------:R-:W-:-:S04]  /*7b8d0*/  IMAD.MOV.U32 R29, RZ, RZ, R17 ;  /* 0x000000ffff1d7224 */ /* 0x000fc800078e0011 */
[----:B--2---:R-:W-:-:S05]  /*7b8e0*/  IMAD.X R17, R14, 0x1, R11, P0 ;  /* 0x000000010e117824 */ /* 0x004fca00000e060b */
[----:B------:R2:W-:Y:S04]  /*7b8f0*/  STL.64 [R1+0x4828], R16 ;  /* 0x0048281001007387 */ /* 0x0005e80000100a00 */
[----:B--2---:R-:W2:Y:S01]  /*7b900*/  LDL.LU.64 R16, [R1+0x7738] ;  /* 0x0077380001107983 */ /* 0x004ea20000300a00 */
[C---:B------:R-:W-:Y:S01]  /*7b910*/  IADD3 R20, P1, PT, R4.reuse, R7, RZ ;  /* 0x0000000704147210 */ /* 0x040fe20007f3e0ff */
[----:B------:R-:W-:Y:S01]  /*7b920*/  IMAD.MOV.U32 R23, RZ, RZ, R29 ;  /* 0x000000ffff177224 */ /* 0x000fe200078e001d */
[----:B------:R-:W-:-:S03]  /*7b930*/  IADD3 R22, P0, PT, R4, R5, RZ ;  /* 0x0000000504167210 */ /* 0x000fc60007f1e0ff */
[----:B------:R-:W-:-:S05]  /*7b940*/  IMAD.X R21, R14, 0x1, R8, P1 ;  /* 0x000000010e157824 */ /* 0x000fca00008e0608 */
[----:B------:R3:W-:Y:S04]  /*7b950*/  STL.64 [R1+0x4820], R20 ;  /* 0x0048201401007387 */ /* 0x0007e80000100a00 */
[----:B------:R-:W-:Y:S04]  /*7b960*/  STL [R1+0x4810], R22 ;  /* 0x0048101601007387 */ /* 0x000fe80000100800 */
[----:B---3--:R-:W3:Y:S01]  /*7b970*/  LDL.LU.64 R20, [R1+0x7730] ;  /* 0x0077300001147983 */ /* 0x008ee20000300a00 */
[----:B--2---:R-:W-:-:S05]  /*7b980*/  IMAD.X R29, R14, 0x1, R16, P2 ;  /* 0x000000010e1d7824 */ /* 0x004fca00010e0610 */
[----:B------:R2:W-:Y:S04]  /*7b990*/  STL.64 [R1+0x4818], R28 ;  /* 0x0048181c01007387 */ /* 0x0005e80000100a00 */
[----:B--2---:R-:W2:Y:S04]  /*7b9a0*/  LDL.LU.64 R28, [R1+0x7728] ;  /* 0x00772800011c7983 */ /* 0x004ea80000300a00 */
[----:B--2---:R2:W-:Y:S04]  /*7b9b0*/  STL.64 [R1+0x7700], R28 ;  /* 0x0077001c01007387 */ /* 0x0045e80000100a00 */
[----:B--2---:R-:W2:Y:S04]  /*7b9c0*/  LDL.LU R28, [R1+0x530] ;  /* 0x00053000011c7983 */ /* 0x004ea80000300800 */
[----:B------:R-:W4:Y:S04]  /*7b9d0*/  LDL R29, [R1+0x28] ;  /* 0x00002800011d7983 */ /* 0x000f280000100800 */
[----:B------:R-:W-:Y:S04]  /*7b9e0*/  STL.64 [R1+0x76f0], R16 ;  /* 0x0076f01001007387 */ /* 0x000fe80000100a00 */
[----:B---3--:R2:W-:Y:S02]  /*7b9f0*/  STL.64 [R1+0x76f8], R20 ;  /* 0x0076f81401007387 */ /* 0x0085e40000100a00 */
[----:B--2---:R-:W-:-:S05]  /*7ba00*/  IMAD.MOV.U32 R20, RZ, RZ, R28 ;  /* 0x000000ffff147224 */ /* 0x004fca00078e001c */
[----:B------:R2:W-:Y:S04]  /*7ba10*/  STL.64 [R1+0x7708], R20 ;  /* 0x0077081401007387 */ /* 0x0005e80000100a00 */
[----:B--2---:R0:W2:Y:S01]  /*7ba20*/  LDL.64 R20, [R1+0x4810] ;  /* 0x0048100001147983 */ /* 0x0040a20000100a00 */
[C---:B------:R-:W-:Y:S01]  /*7ba30*/  IADD3 R22, P1, PT, R4.reuse, R13, RZ ;  /* 0x0000000d04167210 */ /* 0x040fe20007f3e0ff */
[----:B------:R-:W-:Y:S01]  /*7ba40*/  IMAD.MOV.U32 R17, RZ, RZ, R23 ;  /* 0x000000ffff117224 */ /* 0x000fe200078e0017 */
[----:B------:R-:W-:-:S03]  /*7ba50*/  IADD3 R16, P2, PT, R4, R3, RZ ;  /* 0x0000000304107210 */ /* 0x000fc60007f5e0ff */
[C---:B------:R-:W-:Y:S02]  /*7ba60*/  IMAD.X R23, R14.reuse, 0x1, R15, P1 ;  /* 0x000000010e177824 */ /* 0x040fe400008e060f */
[----:B--2---:R-:W-:Y:S01]  /*7ba70*/  IMAD.X R21, R14, 0x1, R6, P0 ;  /* 0x000000010e157824 */ /* 0x004fe200000e0606 */
[----:B------:R-:W-:-:S04]  /*7ba80*/  IADD3 R20, P0, PT, R4, R0, RZ ;  /* 0x0000000004147210 */ /* 0x000fc80007f1e0ff */
[----:B------:R-:W-:Y:S04]  /*7ba90*/  STL [R1+0x4814], R21 ;  /* 0x0048141501007387 */ /* 0x000fe80000100800 */
[----:B------:R-:W2:Y:S04]  /*7baa0*/  LDL.LU R4, [R1+0x7720] ;  /* 0x0077200001047983 */ /* 0x000ea80000300800 */
[----:B------:R3:W-:Y:S04]  /*7bab0*/  STL.64 [R1+0x4808], R22 ;  /* 0x0048081601007387 */ /* 0x0007e80000100a00 */
[----:B---3--:R-:W3:Y:S01]  /*7bac0*/  LDL.LU.64 R22, [R1+0x7718] ;  /* 0x0077180001167983 */ /* 0x008ee20000300a00 */
[----:B----4-:R-:W-:Y:S01]  /*7bad0*/  IADD3 R28, P1, PT, R29, R10, RZ ;  /* 0x0000000a1d1c7210 */ /* 0x010fe20007f3e0ff */
[----:B------:R-:W-:-:S02]  /*7bae0*/  IMAD.MOV.U32 R29, RZ, RZ, R17 ;  /* 0x000000ffff1d7224 */ /* 0x000fc400078e0011 */
[C---:B--2---:R-:W-:Y:S01]  /*7baf0*/  IMAD.X R17, R14.reuse, 0x1, R4, P2 ;  /* 0x000000010e117824 */ /* 0x044fe200010e0604 */
[----:B---3--:R-:W-:Y:S04]  /*7bb00*/  STL.64 [R1+0x76e8], R22 ;  /* 0x0076e81601007387 */ /* 0x008fe80000100a00 */
[----:B------:R2:W-:Y:S04]  /*7bb10*/  STL [R1+0x76d8], R10 ;  /* 0x0076d80a01007387 */ /* 0x0005e80000100800 */
[----:B--2---:R-:W2:Y:S04]  /*7bb20*/  LDL.LU R10, [R1+0x28] ;  /* 0x00002800010a7983 */ /* 0x004ea80000300800 */
[----:B------:R3:W-:Y:S04]  /*7bb30*/  STL.64 [R1+0x4800], R16 ;  /* 0x0048001001007387 */ /* 0x0007e80000100a00 */
[----:B---3--:R-:W3:Y:S01]  /*7bb40*/  LDL R17, [R1+0x534] ;  /* 0x0005340001117983 */ /* 0x008ee20000100800 */
[----:B------:R-:W-:-:S02]  /*7bb50*/  IMAD.X R21, R14, 0x1, R2, P0 ;  /* 0x000000010e157824 */ /* 0x000fc400000e0602 */
[----:B------:R-:W-:Y:S01]  /*7bb60*/  IMAD.MOV.U32 R23, RZ, RZ, R29 ;  /* 0x000000ffff177224 */ /* 0x000fe200078e001d */
[----:B------:R-:W4:Y:S04]  /*7bb70*/  LDL.LU R14, [R1+0x7710] ;  /* 0x00771000010e7983 */ /* 0x000f280000300800 */
[----:B------:R0:W-:Y:S04]  /*7bb80*/  STL.64 [R1+0x47f8], R20 ;  /* 0x0047f81401007387 */ /* 0x0001e80000100a00 */
[----:B0-----:R-:W4:Y:S01]  /*7bb90*/  LDL.LU.64 R20, [R1+0x7708] ;  /* 0x0077080001147983 */ /* 0x001f220000300a00 */
[----:B---3--:R-:W-:-:S05]  /*7bba0*/  IMAD.X R29, R17, 0x1, R12, P1 ;  /* 0x00000001111d7824 */ /* 0x008fca00008e060c */
[----:B------:R0:W-:Y:S04]  /*7bbb0*/  STL.64 [R1+0x47f0], R28 ;  /* 0x0047f01c01007387 */ /* 0x0001e80000100a00 */
[----:B0-----:R-:W3:Y:S01]  /*7bbc0*/  LDL.LU.64 R28, [R1+0x7700] ;  /* 0x00770000011c7983 */ /* 0x001ee20000300a00 */
[----:B--2---:R-:W-:-:S03]  /*7bbd0*/  IADD3 R16, P2, PT, R10, R9, RZ ;  /* 0x000000090a107210 */ /* 0x004fc60007f5e0ff */
[----:B---3--:R4:W-:Y:S02]  /*7bbe0*/  STL.64 [R1+0x76e0], R28 ;  /* 0x0076e01c01007387 */ /* 0x0089e40000100a00 */
[----:B----4-:R-:W-:Y:S01]  /*7bbf0*/  IMAD.MOV.U32 R29, RZ, RZ, R20 ;  /* 0x000000ffff1d7224 */ /* 0x010fe200078e0014 */
[----:B------:R-:W-:-:S05]  /*7bc00*/  IADD3 R20, P1, PT, R10, R14, RZ ;  /* 0x0000000e0a147210 */ /* 0x000fca0007f3e0ff */
[----:B------:R0:W-:Y:S04]  /*7bc10*/  STL [R1+0x47d8], R20 ;  /* 0x0047d81401007387 */ /* 0x0001e80000100800 */
[----:B0-----:R-:W2:Y:S01]  /*7bc20*/  LDL.LU.64 R20, [R1+0x76f8] ;  /* 0x0076f80001147983 */ /* 0x001ea20000300a00 */
[----:B------:R-:W-:-:S05]  /*7bc30*/  IMAD.X R17, R17, 0x1, R11, P2 ;  /* 0x0000000111117824 */ /* 0x000fca00010e060b */
[----:B------:R0:W-:Y:S04]  /*7bc40*/  STL.64 [R1+0x47e8], R16 ;  /* 0x0047e81001007387 */ /* 0x0001e80000100a00 */
[----:B0-----:R-:W3:Y:S04]  /*7bc50*/  LDL.LU.64 R16, [R1+0x76f0] ;  /* 0x0076f00001107983 */ /* 0x001ee80000300a00 */
[----:B--2---:R-:W-:Y:S04]  /*7bc60*/  STL.64 [R1+0x76d0], R20 ;  /* 0x0076d01401007387 */ /* 0x004fe80000100a00 */
[----:B------:R0:W-:Y:S04]  /*7bc70*/  STL [R1+0x76c4], R11 ;  /* 0x0076c40b01007387 */ /* 0x0001e80000100800 */
[----:B0-----:R-:W2:Y:S01]  /*7bc80*/  LDL.LU R11, [R1+0x534] ;  /* 0x00053400010b7983 */ /* 0x001ea20000300800 */
[----:B------:R-:W-:Y:S01]  /*7bc90*/  IADD3 R22, P0, PT, R10, R7, RZ ;  /* 0x000000070a167210 */ /* 0x000fe20007f1e0ff */
[----:B------:R-:W-:-:S02]  /*7bca0*/  IMAD.MOV.U32 R21, RZ, RZ, R29 ;  /* 0x000000ffff157224 */ /* 0x000fc400078e001d */
[----:B------:R-:W-:Y:S02]  /*7bcb0*/  IMAD.MOV.U32 R29, RZ, RZ, R23 ;  /* 0x000000ffff1d7224 */ /* 0x000fe400078e0017 */
[----:B--2---:R-:W-:-:S05]  /*7bcc0*/  IMAD.X R23, R11, 0x1, R8, P0 ;  /* 0x000000010b177824 */ /* 0x004fca00000e0608 */
[----:B------:R0:W-:Y:S04]  /*7bcd0*/  STL.64 [R1+0x47e0], R22 ;  /* 0x0047e01601007387 */ /* 0x0001e80000100a00 */
[----:B0-----:R-:W2:Y:S04]  /*7bce0*/  LDL.LU.64 R22, [R1+0x76e8] ;  /* 0x0076e80001167983 */ /* 0x001ea80000300a00 */
[----:B------:R0:W-:Y:S04]  /*7bcf0*/  STL.64 [R1+0x76c8], R8 ;  /* 0x0076c80801007387 */ /* 0x0001e80000100a00 */
[----:B0-----:R0:W4:Y:S01]  /*7bd00*/  LDL.64 R8, [R1+0x47d8] ;  /* 0x0047d80001087983 */ /* 0x0011220000100a00 */
[----:B------:R-:W-:-:S02]  /*7bd10*/  IADD3 R28, P2, PT, R10, R5, RZ ;  /* 0x000000050a1c7210 */ /* 0x000fc40007f5e0ff */
[----:B------:R-:W-:Y:S01]  /*7bd20*/  IADD3 R20, P0, PT, R10, R13, RZ ;  /* 0x0000000d0a147210 */ /* 0x000fe20007f1e0ff */
[----:B----4-:R-:W-:Y:S02]  /*7bd30*/  IMAD.MOV.U32 R9, RZ, RZ, R21 ;  /* 0x000000ffff097224 */ /* 0x010fe400078e0015 */
[----:B------:R-:W4:Y:S04]  /*7bd40*/  LDL.LU R21, [R1+0x52c] ;  /* 0x00052c0001157983 */ /* 0x000f280000300800 */
[----:B------:R0:W-:Y:S04]  /*7bd50*/  STL.64 [R1+0x76b8], R12 ;  /* 0x0076b80c01007387 */ /* 0x0001e80000100a00 */
[----:B------:R1:W-:Y:S01]  /*7bd60*/  STL [R1+0x76c0], R13 ;  /* 0x0076c00d01007387 */ /* 0x0003e20000100800 */
[----:B0-----:R-:W-:-:S02]  /*7bd70*/  IMAD.MOV.U32 R12, RZ, RZ, R9 ;  /* 0x000000ffff0c7224 */ /* 0x001fc400078e0009 */
[C---:B---3--:R-:W-:Y:S02]  /*7bd80*/  IMAD.X R9, R11.reuse, 0x1, R16, P1 ;  /* 0x000000010b097824 */ /* 0x048fe400008e0610 */
[----:B-1----:R-:W-:Y:S02]  /*7bd90*/  IMAD.MOV.U32 R13, RZ, RZ, R29 ;  /* 0x000000ffff0d7224 */ /* 0x002fe400078e001d */
[----:B------:R-:W-:Y:S01]  /*7bda0*/  IMAD.X R29, R11, 0x1, R6, P2 ;  /* 0x000000010b1d7824 */ /* 0x000fe200010e0606 */
[----:B------:R0:W-:Y:S04]  /*7bdb0*/  STL [R1+0x47dc], R9 ;  /* 0x0047dc0901007387 */ /* 0x0001e80000100800 */
[----:B0-----:R-:W3:Y:S04]  /*7bdc0*/  LDL R9, [R1+0x2c] ;  /* 0x00002c0001097983 */ /* 0x001ee80000100800 */
[----:B------:R0:W-:Y:S04]  /*7bdd0*/  STL.64 [R1+0x47d0], R28 ;  /* 0x0047d01c01007387 */ /* 0x0001e80000100a00 */
[----:B0-----:R-:W2:Y:S01]  /*7bde0*/  LDL.LU.64 R28, [R1+0x76e0] ;  /* 0x0076e000011c7983 */ /* 0x001ea20000300a00 */
[----:B------:R-:W-:-:S03]  /*7bdf0*/  IADD3 R8, P1, PT, R10, R3, RZ ;  /* 0x000000030a087210 */ /* 0x000fc60007f3e0ff */
[----:B--2---:R0:W-:Y:S02]  /*7be00*/  STL.64 [R1+0x76a0], R28 ;  /* 0x0076a01c01007387 */ /* 0x0041e40000100a00 */
[----:B0-----:R-:W-:Y:S02]  /*7be10*/  IMAD.MOV.U32 R28, RZ, RZ, R13 ;  /* 0x000000ffff1c7224 */ /* 0x001fe400078e000d */
[----:B----4-:R-:W-:Y:S02]  /*7be20*/  IMAD.MOV.U32 R13, RZ, RZ, R21 ;  /* 0x000000ffff0d7224 */ /* 0x010fe400078e0015 */
[----:B------:R-:W-:Y:S02]  /*7be30*/  IMAD.X R21, R11, 0x1, R15, P0 ;  /* 0x000000010b157824 */ /* 0x000fe400000e060f */
[----:B------:R-:W-:Y:S01]  /*7be40*/  IMAD.MOV.U32 R29, RZ, RZ, R12 ;  /* 0x000000ffff1d7224 */ /* 0x000fe200078e000c */
[----:B------:R-:W-:Y:S02]  /*7be50*/  IADD3 R12, P2, PT, R10, R0, RZ ;  /* 0x000000000a0c7210 */ /* 0x000fe40007f5e0ff */
[----:B------:R-:W3:Y:S04]  /*7be60*/  LDL.LU R10, [R1+0x76d8] ;  /* 0x0076d800010a7983 */ /* 0x000ee80000300800 */
[----:B------:R0:W-:Y:S04]  /*7be70*/  STL.64 [R1+0x47c8], R20 ;  /* 0x0047c81401007387 */ /* 0x0001e80000100a00 */
[----:B0-----:R-:W2:Y:S04]  /*7be80*/  LDL.LU.64 R20, [R1+0x76d0] ;  /* 0x0076d00001147983 */ /* 0x001ea80000300a00 */
[----:B------:R3:W-:Y:S02]  /*7be90*/  STL.64 [R1+0x76b0], R14 ;  /* 0x0076b00e01007387 */ /* 0x0007e40000100a00 */
[----:B---3--:R-:W-:Y:S01]  /*7bea0*/  IADD3 R14, P0, PT, R9, R10, RZ ;  /* 0x0000000a090e7210 */ /* 0x008fe20007f1e0ff */
[----:B------:R-:W-:Y:S01]  /*7beb0*/  IMAD.X R9, R11, 0x1, R4, P1 ;  /* 0x000000010b097824 */ /* 0x000fe200008e0604 */
[----:B--2---:R0:W-:Y:S04]  /*7bec0*/  STL.64 [R1+0x76a8], R20 ;  /* 0x0076a81401007387 */ /* 0x0041e80000100a00 */
[----:B------:R1:W-:Y:S01]  /*7bed0*/  STL [R1+0x7690], R10 ;  /* 0x0076900a01007387 */ /* 0x0003e20000100800 */
[----:B0-----:R-:W-:-:S03]  /*7bee0*/  IMAD.MOV.U32 R20, RZ, RZ, R13 ;  /* 0x000000ffff147224 */ /* 0x001fc600078e000d */
[----:B-1----:R-:W2:Y:S01]  /*7bef0*/  LDL.LU R10, [R1+0x2c] ;  /* 0x00002c00010a7983 */ /* 0x002ea20000300800 */
[----:B------:R-:W-:-:S03]  /*7bf00*/  IMAD.X R13, R11, 0x1, R2, P2 ;  /* 0x000000010b0d7824 */ /* 0x000fc600010e0602 */
[----:B------:R0:W-:Y:S04]  /*7bf10*/  STL.64 [R1+0x47c0], R8 ;  /* 0x0047c00801007387 */ /* 0x0001e80000100a00 */
[----:B0-----:R-:W3:Y:S04]  /*7bf20*/  LDL.LU.64 R8, [R1+0x76c8] ;  /* 0x0076c80001087983 */ /* 0x001ee80000300a00 */
[----:B------:R-:W-:Y:S04]  /*7bf30*/  STL.64 [R1+0x7698], R22 ;  /* 0x0076981601007387 */ /* 0x000fe80000100a00 */
[----:B------:R-:W4:Y:S04]  /*7bf40*/  LDL.LU R11, [R1+0x76c4] ;  /* 0x0076c400010b7983 */ /* 0x000f280000300800 */
[----:B------:R0:W-:Y:S04]  /*7bf50*/  STL.64 [R1+0x47b8], R12 ;  /* 0x0047b80c01007387 */ /* 0x0001e80000100a00 */
[----:B0-----:R0:W3:Y:S01]  /*7bf60*/  LDL.LU R13, [R1+0x76c0] ;  /* 0x0076c000010d7983 */ /* 0x0010e20000300800 */
[----:B--2---:R-:W-:-:S05]  /*7bf70*/  IADD3 R12, P2, PT, R10, R7, RZ ;  /* 0x000000070a0c7210 */ /* 0x004fca0007f5e0ff */
[----:B------:R3:W-:Y:S04]  /*7bf80*/  STL [R1+0x47a0], R12 ;  /* 0x0047a00c01007387 */ /* 0x0007e80000100800 */
[----:B---3--:R-:W2:Y:S01]  /*7bf90*/  LDL.LU.64 R12, [R1+0x76b8] ;  /* 0x0076b800010c7983 */ /* 0x008ea20000300a00 */
[----:B------:R-:W-:-:S04]  /*7bfa0*/  IMAD.MOV.U32 R23, RZ, RZ, R29 ;  /* 0x000000ffff177224 */ /* 0x000fc800078e001d */
[----:B--2---:R-:W-:-:S05]  /*7bfb0*/  IMAD.X R15, R23, 0x1, R12, P0 ;  /* 0x00000001170f7824 */ /* 0x004fca00000e060c */
[----:B------:R1:W-:Y:S04]  /*7bfc0*/  STL.64 [R1+0x47b0], R14 ;  /* 0x0047b00e01007387 */ /* 0x0003e80000100a00 */
[----:B-1----:R-:W2:Y:S04]  /*7bfd0*/  LDL.LU.64 R14, [R1+0x76b0] ;  /* 0x0076b000010e7983 */ /* 0x002ea80000300a00 */
[----:B------:R1:W-:Y:S04]  /*7bfe0*/  STL.64 [R1+0x7688], R18 ;  /* 0x0076881201007387 */ /* 0x0003e80000100a00 */
[----:B-1----:R0:W3:Y:S01]  /*7bff0*/  LDL.64 R18, [R1+0x47a0] ;  /* 0x0047a00001127983 */ /* 0x0020e20000100a00 */
[----:B------:R-:W-:Y:S01]  /*7c000*/  IMAD.MOV.U32 R22, RZ, RZ, R28 ;  /* 0x000000ffff167224 */ /* 0x000fe200078e001c */
[----:B------:R-:W-:-:S05]  /*7c010*/  IADD3 R28, P1, PT, R10, R9, RZ ;  /* 0x000000090a1c7210 */ /* 0x000fca0007f3e0ff */
[----:B----4-:R-:W-:Y:S02]  /*7c020*/  IMAD.X R29, R23, 0x1, R11, P1 ;  /* 0x00000001171d7824 */ /* 0x010fe400008e060b */
[----:B---3--:R-:W-:Y:S01]  /*7c030*/  IMAD.MOV.U32 R19, RZ, RZ, R20 ;  /* 0x000000ffff137224 */ /* 0x008fe200078e0014 */
[----:B--2---:R-:W-:-:S05]  /*7c040*/  IADD3 R20, P0, PT, R10, R14, RZ ;  /* 0x0000000e0a147210 */ /* 0x004fca0007f1e0ff */
[----:B------:R1:W-:Y:S04]  /*7c050*/  STL [R1+0x4798], R20 ;  /* 0x0047981401007387 */ /* 0x0003e80000100800 */
[----:B-1----:R-:W2:Y:S04]  /*7c060*/  LDL.LU.64 R20, [R1+0x76a8] ;  /* 0x0076a80001147983 */ /* 0x002ea80000300a00 */
[----:B------:R1:W-:Y:S04]  /*7c070*/  STL.64 [R1+0x47a8], R28 ;  /* 0x0047a81c01007387 */ /* 0x0003e80000100a00 */
[----:B-1----:R-:W3:Y:S04]  /*7c080*/  LDL.LU.64 R28, [R1+0x76a0] ;  /* 0x0076a000011c7983 */ /* 0x002ee80000300a00 */
[----:B---3--:R1:W-:Y:S02]  /*7c090*/  STL.64 [R1+0x7678], R28 ;  /* 0x0076781c01007387 */ /* 0x0083e40000100a00 */
[----:B-1----:R-:W-:-:S02]  /*7c0a0*/  IMAD.MOV.U32 R29, RZ, RZ, R23 ;  /* 0x000000ffff1d7224 */ /* 0x002fc400078e0017 */
[----:B------:R-:W-:Y:S02]  /*7c0b0*/  IMAD.MOV.U32 R23, RZ, RZ, R19 ;  /* 0x000000ffff177224 */ /* 0x000fe400078e0013 */
[----:B------:R-:W-:-:S05]  /*7c0c0*/  IMAD.X R19, R29, 0x1, R8, P2 ;  /* 0x000000011d137824 */ /* 0x000fca00010e0608 */
[----:B------:R-:W-:Y:S04]  /*7c0d0*/  STL [R1+0x47a4], R19 ;  /* 0x0047a41301007387 */ /* 0x000fe80000100800 */
[----:B--2---:R1:W-:Y:S04]  /*7c0e0*/  STL.64 [R1+0x7670], R20 ;  /* 0x0076701401007387 */ /* 0x0043e80000100a00 */
[----:B-1----:R0:W2:Y:S01]  /*7c0f0*/  LDL.64 R20, [R1+0x4798] ;  /* 0x0047980001147983 */ /* 0x0020a20000100a00 */
[----:B------:R-:W-:Y:S01]  /*7c100*/  IMAD.MOV.U32 R28, RZ, RZ, R22 ;  /* 0x000000ffff1c7224 */ /* 0x000fe200078e0016 */
[----:B------:R-:W-:Y:S01]  /*7c110*/  IADD3 R22, P1, PT, R10, R5, RZ ;  /* 0x000000050a167210 */ /* 0x000fe20007f3e0ff */
[----:B------:R-:W-:Y:S01]  /*7c120*/  IMAD.MOV.U32 R19, RZ, RZ, R23 ;  /* 0x000000ffff137224 */ /* 0x000fe200078e0017 */
[----:B------:R-:W-:Y:S03]  /*7c130*/  STL.64 [R1+0x7680], R16 ;  /* 0x0076801001007387 */ /* 0x000fe60000100a00 */
[----:B------:R-:W-:-:S02]  /*7c140*/  IMAD.X R23, R29, 0x1, R6, P1 ;  /* 0x000000011d177824 */ /* 0x000fc400008e0606 */
[----:B--2---:R-:W-:-:S05]  /*7c150*/  IMAD.X R21, R29, 0x1, R16, P0 ;  /* 0x000000011d157824 */ /* 0x004fca00000e0610 */
[----:B------:R-:W-:Y:S04]  /*7c160*/  STL [R1+0x479c], R21 ;  /* 0x00479c1501007387 */ /* 0x000fe80000100800 */
[----:B------:R1:W-:Y:S04]  /*7c170*/  STL.64 [R1+0x4790], R22 ;  /* 0x0047901601007387 */ /* 0x0003e80000100a00 */
[----:B-1----:R-:W2:Y:S01]  /*7c180*/  LDL.LU.64 R22, [R1+0x7698] ;  /* 0x0076980001167983 */ /* 0x002ea20000300a00 */
[C---:B------:R-:W-:Y:S02]  /*7c190*/  IADD3 R18, P2, PT, R10.reuse, R13, RZ ;  /* 0x0000000d0a127210 */ /* 0x040fe40007f5e0ff */
[----:B------:R-:W-:-:S02]  /*7c1a0*/  IADD3 R20, P0, PT, R10, R3, RZ ;  /* 0x000000030a147210 */ /* 0x000fc40007f1e0ff */
[----:B------:R-:W-:Y:S01]  /*7c1b0*/  IADD3 R16, P1, PT, R10, R0, RZ ;  /* 0x000000000a107210 */ /* 0x000fe20007f3e0ff */
[----:B--2---:R1:W-:Y:S04]  /*7c1c0*/  STL.64 [R1+0x7660], R22 ;  /* 0x0076601601007387 */ /* 0x0043e80000100a00 */
[----:B------:R-:W2:Y:S01]  /*7c1d0*/  LDL.LU R10, [R1+0x7690] ;  /* 0x00769000010a7983 */ /* 0x000ea20000300800 */
[----:B-1----:R-:W-:Y:S02]  /*7c1e0*/  IMAD.MOV.U32 R22, RZ, RZ, R19 ;  /* 0x000000ffff167224 */ /* 0x002fe400078e0013 */
[----:B------:R-:W-:-:S05]  /*7c1f0*/  IMAD.X R19, R29, 0x1, R15, P2 ;  /* 0x000000011d137824 */ /* 0x000fca00010e060f */
[----:B------:R1:W-:Y:S04]  /*7c200*/  STL.64 [R1+0x4788], R18 ;  /* 0x0047881201007387 */ /* 0x0003e80000100a00 */
[----:B-1----:R-:W3:Y:S01]  /*7c210*/  LDL.LU.64 R18, [R1+0x7688] ;  /* 0x0076880001127983 */ /* 0x002ee20000300a00 */
[----:B------:R-:W-:-:S03]  /*7c220*/  IMAD.MOV.U32 R23, RZ, RZ, R28 ;  /* 0x000000ffff177224 */ /* 0x000fc600078e001c */
[----:B------:R-:W-:Y:S02]  /*7c230*/  STL [R1+0x4778], R16 ;  /* 0x0047781001007387 */ /* 0x000fe40000100800 */
[----:B--2---:R-:W-:Y:S02]  /*7c240*/  IADD3 R28, P2, PT, R23, R10, RZ ;  /* 0x0000000a171c7210 */ /* 0x004fe40007f5e0ff */
[----:B---3--:R1:W-:Y:S02]  /*7c250*/  STL.64 [R1+0x7668], R18 ;  /* 0x0076681201007387 */ /* 0x0083e40000100a00 */
[----:B-1----:R-:W-:Y:S02]  /*7c260*/  IMAD.MOV.U32 R19, RZ, RZ, R17 ;  /* 0x000000ffff137224 */ /* 0x002fe400078e0011 */
[----:B------:R-:W-:Y:S02]  /*7c270*/  IMAD.MOV.U32 R19, RZ, RZ, R29 ;  /* 0x000000ffff137224 */ /* 0x000fe400078e001d */
[----:B------:R-:W-:-:S02]  /*7c280*/  IMAD.X R29, R22, 0x1, R12, P2 ;  /* 0x00000001161d7824 */ /* 0x000fc400010e060c */
[C---:B------:R-:W-:Y:S02]  /*7c290*/  IMAD.X R21, R19.reuse, 0x1, R4, P0 ;  /* 0x0000000113157824 */ /* 0x040fe400000e0604 */
[----:B------:R-:W-:Y:S02]  /*7c2a0*/  IMAD.X R19, R19, 0x1, R2, P1 ;  /* 0x0000000113137824 */ /* 0x000fe400008e0602 */
[----:B------:R-:W-:Y:S02]  /*7c2b0*/  IMAD.MOV.U32 R18, RZ, RZ, R16 ;  /* 0x000000ffff127224 */ /* 0x000fe400078e0010 */
[----:B------:R-:W2:Y:S04]  /*7c2c0*/  LDL.LU.64 R16, [R1+0x7680] ;  /* 0x0076800001107983 */ /* 0x000ea80000300a00 */
[----:B------:R-:W-:Y:S04]  /*7c2d0*/  STL.64 [R1+0x4780], R20 ;  /* 0x0047801401007387 */ /* 0x000fe80000100a00 */
[----:B------:R-:W-:Y:S04]  /*7c2e0*/  STL [R1+0x477c], R19 ;  /* 0x00477c1301007387 */ /* 0x000fe80000100800 */
[----:B------:R1:W-:Y:S04]  /*7c2f0*/  STL.64 [R1+0x4770], R28 ;  /* 0x0047701c01007387 */ /* 0x0003e80000100a00 */
[----:B-1----:R-:W3:Y:S01]  /*7c300*/  LDL.LU.64 R28, [R1+0x7678] ;  /* 0x00767800011c7983 */ /* 0x002ee20000300a00 */
[----:B------:R-:W-:-:S03]  /*7c310*/  IADD3 R20, P0, PT, R23, R9, RZ ;  /* 0x0000000917147210 */ /* 0x000fc60007f1e0ff */
[----:B---3--:R1:W-:Y:S02]  /*7c320*/  STL.64 [R1+0x7650], R28 ;  /* 0x0076501c01007387 */ /* 0x0083e40000100a00 */
[----:B-1----:R-:W-:-:S04]  /*7c330*/  IMAD.MOV.U32 R28, RZ, RZ, R22 ;  /* 0x000000ffff1c7224 */ /* 0x002fc800078e0016 */
[----:B------:R-:W-:-:S05]  /*7c340*/  IMAD.X R21, R28, 0x1, R11, P0 ;  /* 0x000000011c157824 */ /* 0x000fca00000e060b */
[----:B------:R1:W-:Y:S04]  /*7c350*/  STL.64 [R1+0x4768], R20 ;  /* 0x0047681401007387 */ /* 0x0003e80000100a00 */
[----:B-1----:R-:W3:Y:S01]  /*7c360*/  LDL.LU.64 R20, [R1+0x7670] ;  /* 0x0076700001147983 */ /* 0x002ee20000300a00 */
[----:B------:R-:W-:Y:S01]  /*7c370*/  IMAD.MOV.U32 R29, RZ, RZ, R23 ;  /* 0x000000ffff1d7224 */ /* 0x000fe200078e0017 */
[----:B------:R-:W-:-:S04]  /*7c380*/  IADD3 R18, P1, PT, R23, R7, RZ ;  /* 0x0000000717127210 */ /* 0x000fc80007f3e0ff */
[C---:B------:R-:W-:Y:S01]  /*7c390*/  IADD3 R22, P2, PT, R29.reuse, R14, RZ ;  /* 0x0000000e1d167210 */ /* 0x040fe20007f5e0ff */
[----:B------:R-:W-:Y:S01]  /*7c3a0*/  IMAD.X R19, R28, 0x1, R8, P1 ;  /* 0x000000011c137824 */ /* 0x000fe200008e0608 */
[----:B---3--:R1:W-:Y:S04]  /*7c3b0*/  STL.64 [R1+0x7658], R20 ;  /* 0x0076581401007387 */ /* 0x0083e80000100a00 */
[----:B------:R3:W-:Y:S01]  /*7c3c0*/  STL.64 [R1+0x4760], R18 ;  /* 0x0047601201007387 */ /* 0x0007e20000100a00 */
[----:B-1----:R-:W-:Y:S01]  /*7c3d0*/  IMAD.MOV.U32 R21, RZ, RZ, R28 ;  /* 0x000000ffff157224 */ /* 0x002fe200078e001c */
[----:B------:R-:W-:-:S03]  /*7c3e0*/  IADD3 R20, P0, PT, R29, R5, RZ ;  /* 0x000000051d147210 */ /* 0x000fc60007f1e0ff */
[----:B--2---:R-:W-:Y:S02]  /*7c3f0*/  IMAD.X R23, R21, 0x1, R16, P2 ;  /* 0x0000000115177824 */ /* 0x004fe400010e0610 */
[----:B------:R-:W-:Y:S04]  /*7c400*/  STL [R1+0x4750], R20 ;  /* 0x0047501401007387 */ /* 0x000fe80000100800 */
[----:B---3--:R-:W2:Y:S04]  /*7c410*/  LDL.LU.64 R18, [R1+0x7668] ;  /* 0x0076680001127983 */ /* 0x008ea80000300a00 */
[----:B------:R1:W-:Y:S04]  /*7c420*/  STL.64 [R1+0x4758], R22 ;  /* 0x0047581601007387 */ /* 0x0003e80000100a00 */
[----:B-1----:R-:W3:Y:S04]  /*7c430*/  LDL.LU.64 R22, [R1+0x7660] ;  /* 0x0076600001167983 */ /* 0x002ee80000300a00 */
[----:B---3--:R1:W-:Y:S04]  /*7c440*/  STL.64 [R1+0x7640], R22 ;  /* 0x0076401601007387 */ /* 0x0083e80000100a00 */
[----:B-1----:R-:W3:Y:S04]  /*7c450*/  LDL R23, [R1+0x34] ;  /* 0x0000340001177983 */ /* 0x002ee80000100800 */
[----:B--2---:R1:W-:Y:S04]  /*7c460*/  STL.64 [R1+0x7630], R18 ;  /* 0x0076301201007387 */ /* 0x0043e80000100a00 */
[----:B-1----:R0:W2:Y:S01]  /*7c470*/  LDL.64 R18, [R1+0x4750] ;  /* 0x0047500001127983 */ /* 0x0020a20000100a00 */
[----:B------:R-:W-:Y:S01]  /*7c480*/  IMAD.MOV.U32 R22, RZ, RZ, R29 ;  /* 0x000000ffff167224 */ /* 0x000fe200078e001d */
[----:B------:R-:W-:-:S04]  /*7c490*/  IADD3 R20, P1, PT, R29, R13, RZ ;  /* 0x0000000d1d147210 */ /* 0x000fc80007f3e0ff */
[----:B------:R-:W-:Y:S01]  /*7c4a0*/  IADD3 R28, P2, PT, R22, R3, RZ ;  /* 0x00000003161c7210 */ /* 0x000fe20007f5e0ff */
[----:B--2---:R-:W-:-:S05]  /*7c4b0*/  IMAD.X R19, R21, 0x1, R6, P0 ;  /* 0x0000000115137824 */ /* 0x004fca00000e0606 */
[----:B------:R1:W-:Y:S04]  /*7c4c0*/  STL [R1+0x4754], R19 ;  /* 0x0047541301007387 */ /* 0x0003e80000100800 */
[----:B------:R-:W-:Y:S01]  /*7c4d0*/  STL.64 [R1+0x7638], R24 ;  /* 0x0076381801007387 */ /* 0x000fe20000100a00 */
[----:B-1----:R-:W-:-:S03]  /*7c4e0*/  IMAD.MOV.U32 R19, RZ, RZ, R21 ;  /* 0x000000ffff137224 */ /* 0x002fc600078e0015 */
[----:B------:R-:W-:Y:S01]  /*7c4f0*/  STL [R1+0x7648], R25 ;  /* 0x0076481901007387 */ /* 0x000fe20000100800 */
[C---:B------:R-:W-:Y:S02]  /*7c500*/  IMAD.X R21, R19.reuse, 0x1, R15, P1 ;  /* 0x0000000113157824 */ /* 0x040fe400008e060f */
[----:B------:R-:W-:Y:S01]  /*7c510*/  IMAD.X R29, R19, 0x1, R4, P2 ;  /* 0x00000001131d7824 */ /* 0x000fe200010e0604 */
[----:B------:R-:W-:Y:S01]  /*7c520*/  STL [R1+0x764c], R25 ;  /* 0x00764c1901007387 */ /* 0x000fe20000100800 */
[----:B------:R-:W-:-:S03]  /*7c530*/  IADD3 R18, P0, PT, R22, R0, RZ ;  /* 0x0000000016127210 */ /* 0x000fc60007f1e0ff */
[----:B------:R1:W-:Y:S01]  /*7c540*/  STL.64 [R1+0x4748], R20 ;  /* 0x0047481401007387 */ /* 0x0003e20000100a00 */
[----:B---3--:R-:W-:-:S03]  /*7c550*/  IADD3 R22, P2, PT, R23, R9, RZ ;  /* 0x0000000917167210 */ /* 0x008fc60007f5e0ff */
[----:B-1----:R-:W2:Y:S04]  /*7c560*/  LDL.LU.64 R20, [R1+0x7658] ;  /* 0x0076580001147983 */ /* 0x002ea80000300a00 */
[----:B------:R1:W-:Y:S04]  /*7c570*/  STL.64 [R1+0x4740], R28 ;  /* 0x0047401c01007387 */ /* 0x0003e80000100a00 */
[----:B-1----:R-:W3:Y:S04]  /*7c580*/  LDL.LU.64 R28, [R1+0x7650] ;  /* 0x00765000011c7983 */ /* 0x002ee80000300a00 */
[----:B------:R1:W-:Y:S04]  /*7c590*/  STL [R1+0x7628], R9 ;  /* 0x0076280901007387 */ /* 0x0003e80000100800 */
[----:B-1----:R-:W4:Y:S01]  /*7c5a0*/  LDL.LU R9, [R1+0x34] ;  /* 0x0000340001097983 */ /* 0x002f220000300800 */
[----:B------:R-:W-:-:S05]  /*7c5b0*/  IMAD.X R19, R19, 0x1, R2, P0 ;  /* 0x0000000113137824 */ /* 0x000fca00000e0602 */
[----:B------:R4:W-:Y:S04]  /*7c5c0*/  STL.64 [R1+0x4738], R18 ;  /* 0x0047381201007387 */ /* 0x0009e80000100a00 */
[----:B------:R1:W-:Y:S01]  /*7c5d0*/  STL [R1+0x7618], R7 ;  /* 0x0076180701007387 */ /* 0x0003e20000100800 */
[----:B----4-:R-:W-:-:S03]  /*7c5e0*/  IADD3 R18, P0, PT, R9, R7, RZ ;  /* 0x0000000709127210 */ /* 0x010fc60007f1e0ff */
[----:B-1----:R-:W4:Y:S01]  /*7c5f0*/  LDL.LU R7, [R1+0x528] ;  /* 0x0005280001077983 */ /* 0x002f220000300800 */
[----:B------:R-:W-:-:S05]  /*7c600*/  IADD3 R24, P1, PT, R23, R10, RZ ;  /* 0x0000000a17187210 */ /* 0x000fca0007f3e0ff */
[----:B----4-:R-:W-:-:S05]  /*7c610*/  IMAD.X R25, R7, 0x1, R12, P1 ;  /* 0x0000000107197824 */ /* 0x010fca00008e060c */
[----:B------:R1:W-:Y:S04]  /*7c620*/  STL.64 [R1+0x4730], R24 ;  /* 0x0047301801007387 */ /* 0x0003e80000100a00 */
[----:B-1----:R0:W4:Y:S01]  /*7c630*/  LDL.LU R25, [R1+0x764c] ;  /* 0x00764c0001197983 */ /* 0x0021220000300800 */
[----:B------:R-:W-:-:S05]  /*7c640*/  IADD3 R24, P1, PT, R9, R14, RZ ;  /* 0x0000000e09187210 */ /* 0x000fca0007f3e0ff */
[----:B------:R1:W-:Y:S01]  /*7c650*/  STL [R1+0x4718], R24 ;  /* 0x0047181801007387 */ /* 0x0003e20000100800 */
[----:B------:R-:W-:-:S03]  /*7c660*/  IMAD.X R23, R7, 0x1, R11, P2 ;  /* 0x0000000107177824 */ /* 0x000fc600010e060b */
[----:B----4-:R0:W4:Y:S01]  /*7c670*/  LDL.LU R25, [R1+0x7648] ;  /* 0x0076480001197983 */ /* 0x0101220000300800 */
[----:B-1----:R-:W-:Y:S01]  /*7c680*/  IADD3 R24, P2, PT, R9, R5, RZ ;  /* 0x0000000509187210 */ /* 0x002fe20007f5e0ff */
[----:B------:R-:W-:Y:S02]  /*7c690*/  IMAD.X R19, R7, 0x1, R8, P0 ;  /* 0x0000000107137824 */ /* 0x000fe400000e0608 */
[----:B------:R1:W-:Y:S04]  /*7c6a0*/  STL.64 [R1+0x4728], R22 ;  /* 0x0047281601007387 */ /* 0x0003e80000100a00 */
[----:B-1----:R-:W2:Y:S04]  /*7c6b0*/  LDL.LU.64 R22, [R1+0x7640] ;  /* 0x0076400001167983 */ /* 0x002ea80000300a00 */
[----:B------:R4:W-:Y:S04]  /*7c6c0*/  STL [R1+0x4710], R24 ;  /* 0x0047101801007387 */ /* 0x0009e80000100800 */
[----:B----4-:R-:W4:Y:S04]  /*7c6d0*/  LDL.LU.64 R24, [R1+0x7638] ;  /* 0x0076380001187983 */ /* 0x010f280000300a00 */
[----:B------:R1:W-:Y:S04]  /*7c6e0*/  STL.64 [R1+0x4720], R18 ;  /* 0x0047201201007387 */ /* 0x0003e80000100a00 */
[----:B-1----:R-:W2:Y:S04]  /*7c6f0*/  LDL.LU.64 R18, [R1+0x7630] ;  /* 0x0076300001127983 */ /* 0x002ea80000300a00 */
[----:B--2---:R1:W-:Y:S04]  /*7c700*/  STL.64 [R1+0x7610], R18 ;  /* 0x0076101201007387 */ /* 0x0043e80000100a00 */
[----:B-1----:R0:W2:Y:S04]  /*7c710*/  LDL.64 R18, [R1+0x4710] ;  /* 0x0047100001127983 */ /* 0x0020a80000100a00 */
[----:B--2---:R-:W2:Y:S04]  /*7c720*/  LDL.LU R19, [R1+0x40] ;  /* 0x0000400001137983 */ /* 0x004ea80000300800 */
[----:B----4-:R1:W-:Y:S04]  /*7c730*/  STL.64 [R1+0x7620], R24 ;  /* 0x0076201801007387 */ /* 0x0103e80000100a00 */
[----:B-1----:R0:W4:Y:S04]  /*7c740*/  LDL.64 R24, [R1+0x4718] ;  /* 0x0047180001187983 */ /* 0x0021280000100a00 */
[----:B----4-:R-:W4:Y:S04]  /*7c750*/  LDL.LU R25, [R1+0x38] ;  /* 0x0000380001197983 */ /* 0x010f280000300800 */
[----:B---3--:R1:W-:Y:S04]  /*7c760*/  STL.64 [R1+0x7600], R28 ;  /* 0x0076001c01007387 */ /* 0x0083e80000100a00 */
[----:B-1----:R-:W3:Y:S04]  /*7c770*/  LDL.LU R29, [R1+0x51c] ;  /* 0x00051c00011d7983 */ /* 0x002ee80000300800 */
[----:B------:R4:W-:Y:S01]  /*7c780*/  STL.64 [R1+0x7608], R12 ;  /* 0x0076080c01007387 */ /* 0x0009e20000100a00 */
[----:B------:R-:W-:Y:S01]  /*7c790*/  IADD3 R28, P0, PT, R9, R13, RZ ;  /* 0x0000000d091c7210 */ /* 0x000fe20007f1e0ff */
[----:B----4-:R-:W-:-:S02]  /*7c7a0*/  IMAD.MOV.U32 R12, RZ, RZ, R25 ;  /* 0x000000ffff0c7224 */ /* 0x010fc400078e0019 */
[----:B------:R-:W-:-:S05]  /*7c7b0*/  IMAD.X R25, R7, 0x1, R16, P1 ;  /* 0x0000000107197824 */ /* 0x000fca00008e0610 */
[----:B------:R2:W-:Y:S04]  /*7c7c0*/  STL [R1+0x471c], R25 ;  /* 0x00471c1901007387 */ /* 0x0005e80000100800 */
[----:B------:R-:W-:Y:S01]  /*7c7d0*/  STL.64 [R1+0x75f0], R20 ;  /* 0x0075f01401007387 */ /* 0x000fe20000100a00 */
[----:B--2---:R-:W-:Y:S02]  /*7c7e0*/  IMAD.MOV.U32 R25, RZ, RZ, R19 ;  /* 0x000000ffff197224 */ /* 0x004fe400078e0013 */
[----:B------:R-:W-:-:S05]  /*7c7f0*/  IMAD.X R19, R7, 0x1, R6, P2 ;  /* 0x0000000107137824 */ /* 0x000fca00010e0606 */
[----:B------:R3:W-:Y:S01]  /*7c800*/  STL [R1+0x4714], R19 ;  /* 0x0047141301007387 */ /* 0x0007e20000100800 */
[C---:B------:R-:W-:Y:S02]  /*7c810*/  IADD3 R24, P1, PT, R9.reuse, R3, RZ ;  /* 0x0000000309187210 */ /* 0x040fe40007f3e0ff */
[----:B------:R-:W-:Y:S02]  /*7c820*/  IADD3 R18, P2, PT, R9, R0, RZ ;  /* 0x0000000009127210 */ /* 0x000fe40007f5e0ff */
[----:B------:R-:W2:Y:S01]  /*7c830*/  LDL.LU R9, [R1+0x7628] ;  /* 0x0076280001097983 */ /* 0x000ea20000300800 */
[----:B---3--:R-:W-:Y:S02]  /*7c840*/  IMAD.MOV.U32 R19, RZ, RZ, R29 ;  /* 0x000000ffff137224 */ /* 0x008fe400078e001d */
[----:B------:R-:W-:-:S05]  /*7c850*/  IMAD.X R29, R7, 0x1, R15, P0 ;  /* 0x00000001071d7824 */ /* 0x000fca00000e060f */
[----:B------:R1:W-:Y:S04]  /*7c860*/  STL.64 [R1+0x4708], R28 ;  /* 0x0047081c01007387 */ /* 0x0003e80000100a00 */
[----:B-1----:R-:W3:Y:S01]  /*7c870*/  LDL R29, [R1+0x524] ;  /* 0x00052400011d7983 */ /* 0x002ee20000100800 */
[----:B------:R-:W-:-:S03]  /*7c880*/  IADD3 R28, P0, PT, R12, R10, RZ ;  /* 0x0000000a0c1c7210 */ /* 0x000fc60007f1e0ff */
[----:B------:R1:W-:Y:S01]  /*7c890*/  STL.64 [R1+0x75f8], R10 ;  /* 0x0075f80a01007387 */ /* 0x0003e20000100a00 */
[----:B------:R-:W-:Y:S02]  /*7c8a0*/  IMAD.MOV.U32 R21, RZ, RZ, R19 ;  /* 0x000000ffff157224 */ /* 0x000fe400078e0013 */
[----:B-1----:R-:W-:Y:S02]  /*7c8b0*/  IMAD.MOV.U32 R10, RZ, RZ, R25 ;  /* 0x000000ffff0a7224 */ /* 0x002fe400078e0019 */
[----:B------:R-:W-:-:S05]  /*7c8c0*/  IMAD.X R25, R7, 0x1, R4, P1 ;  /* 0x0000000107197824 */ /* 0x000fca00008e0604 */
[----:B------:R1:W-:Y:S01]  /*7c8d0*/  STL.64 [R1+0x4700], R24 ;  /* 0x0047001801007387 */ /* 0x0003e20000100a00 */
[----:B------:R-:W-:-:S03]  /*7c8e0*/  IMAD.X R19, R7, 0x1, R2, P2 ;  /* 0x0000000107137824 */ /* 0x000fc600010e0602 */
[----:B-1----:R-:W4:Y:S04]  /*7c8f0*/  LDL.LU.64 R24, [R1+0x7620] ;  /* 0x0076200001187983 */ /* 0x002f280000300a00 */
[----:B------:R-:W3:Y:S04]  /*7c900*/  LDL.LU R7, [R1+0x7618] ;  /* 0x0076180001077983 */ /* 0x000ee80000300800 */
[----:B------:R1:W-:Y:S04]  /*7c910*/  STL.64 [R1+0x46f8], R18 ;  /* 0x0046f81201007387 */ /* 0x0003e80000100a00 */
[----:B-1----:R-:W3:Y:S01]  /*7c920*/  LDL.LU.64 R18, [R1+0x7610] ;  /* 0x0076100001127983 */ /* 0x002ee20000300a00 */
[----:B--2---:R-:W-:-:S03]  /*7c930*/  IADD3 R20, P1, PT, R12, R9, RZ ;  /* 0x000000090c147210 */ /* 0x004fc60007f3e0ff */
[----:B----4-:R1:W-:Y:S02]  /*7c940*/  STL.64 [R1+0x75e8], R24 ;  /* 0x0075e81801007387 */ /* 0x0103e40000100a00 */
[----:B-1----:R-:W-:-:S05]  /*7c950*/  IMAD.MOV.U32 R25, RZ, RZ, R12 ;  /* 0x000000ffff197224 */ /* 0x002fca00078e000c */
[----:B---3--:R-:W-:-:S05]  /*7c960*/  IADD3 R12, P2, PT, R25, R7, RZ ;  /* 0x00000007190c7210 */ /* 0x008fca0007f5e0ff */
[----:B------:R1:W-:Y:S04]  /*7c970*/  STL [R1+0x46e0], R12 ;  /* 0x0046e00c01007387 */ /* 0x0003e80000100800 */
[----:B-1----:R-:W2:Y:S02]  /*7c980*/  LDL.LU.64 R12, [R1+0x7608] ;  /* 0x00760800010c7983 */ /* 0x002ea40000300a00 */
[----:B--2---:R-:W-:-:S05]  /*7c990*/  IMAD.X R29, R29, 0x1, R12, P0 ;  /* 0x000000011d1d7824 */ /* 0x004fca00000e060c */
[----:B------:R1:W-:Y:S04]  /*7c9a0*/  STL.64 [R1+0x46f0], R28 ;  /* 0x0046f01c01007387 */ /* 0x0003e80000100a00 */
[----:B-1----:R-:W2:Y:S04]  /*7c9b0*/  LDL.LU.64 R28, [R1+0x7600] ;  /* 0x00760000011c7983 */ /* 0x002ea80000300a00 */
[----:B--2---:R1:W-:Y:S04]  /*7c9c0*/  STL.64 [R1+0x75e0], R28 ;  /* 0x0075e01c01007387 */ /* 0x0043e80000100a00 */
[----:B-1----:R0:W2:Y:S02]  /*7c9d0*/  LDL.64 R28, [R1+0x46e0] ;  /* 0x0046e000011c7983 */ /* 0x0020a40000100a00 */
[----:B--2---:R-:W-:Y:S01]  /*7c9e0*/  IMAD.MOV.U32 R29, RZ, RZ, R10 ;  /* 0x000000ffff1d7224 */ /* 0x004fe200078e000a */
[----:B------:R-:W-:-:S05]  /*7c9f0*/  IADD3 R10, P0, PT, R25, R14, RZ ;  /* 0x0000000e190a7210 */ /* 0x000fca0007f1e0ff */
[----:B------:R1:W-:Y:S04]  /*7ca00*/  STL [R1+0x46d8], R10 ;  /* 0x0046d80a01007387 */ /* 0x0003e80000100800 */
[----:B-1----:R-:W2:Y:S04]  /*7ca10*/  LDL.LU.64 R10, [R1+0x75f8] ;  /* 0x0075f800010a7983 */ /* 0x002ea80000300a00 */
[----:B------:R1:W-:Y:S04]  /*7ca20*/  STL [R1+0x75d0], R14 ;  /* 0x0075d00e01007387 */ /* 0x0003e80000100800 */
[----:B-1----:R-:W2:Y:S01]  /*7ca30*/  LDL.LU R14, [R1+0x524] ;  /* 0x00052400010e7983 */ /* 0x002ea20000300800 */
[----:B------:R-:W-:-:S02]  /*7ca40*/  IMAD.MOV.U32 R24, RZ, RZ, R21 ;  /* 0x000000ffff187224 */ /* 0x000fc400078e0015 */
[----:B--2---:R-:W-:-:S05]  /*7ca50*/  IMAD.X R21, R14, 0x1, R11, P1 ;  /* 0x000000010e157824 */ /* 0x004fca00008e060b */
[----:B------:R1:W-:Y:S04]  /*7ca60*/  STL.64 [R1+0x46e8], R20 ;  /* 0x0046e81401007387 */ /* 0x0003e80000100a00 */
[----:B-1----:R-:W2:Y:S04]  /*7ca70*/  LDL.LU.64 R20, [R1+0x75f0] ;  /* 0x0075f00001147983 */ /* 0x002ea80000300a00 */
[----:B--2---:R1:W-:Y:S04]  /*7ca80*/  STL.64 [R1+0x75c8], R20 ;  /* 0x0075c81401007387 */ /* 0x0043e80000100a00 */
[----:B------:R2:W-:Y:S01]  /*7ca90*/  STL.64 [R1+0x75d8], R8 ;  /* 0x0075d80801007387 */ /* 0x0005e20000100a00 */
[----:B-1----:R-:W-:-:S02]  /*7caa0*/  IMAD.MOV.U32 R21, RZ, RZ, R25 ;  /* 0x000000ffff157224 */ /* 0x002fc400078e0019 */
[----:B------:R-:W-:Y:S02]  /*7cab0*/  IMAD.MOV.U32 R25, RZ, RZ, R29 ;  /* 0x000000ffff197224 */ /* 0x000fe400078e001d */
[C---:B------:R-:W-:Y:S02]  /*7cac0*/  IMAD.X R29, R14.reuse, 0x1, R8, P2 ;  /* 0x000000010e1d7824 */ /* 0x040fe400010e0608 */
[----:B--2---:R0:W2:Y:S01]  /*7cad0*/  LDL.64 R8, [R1+0x46d8] ;  /* 0x0046d80001087983 */ /* 0x0040a20000100a00 */
[----:B------:R-:W-:Y:S01]  /*7cae0*/  IMAD.MOV.U32 R20, RZ, RZ, R24 ;  /* 0x000000ffff147224 */ /* 0x000fe200078e0018 */
[----:B------:R-:W-:Y:S02]  /*7caf0*/  IADD3 R24, P1, PT, R21, R5, RZ ;  /* 0x0000000515187210 */ /* 0x000fe40007f3e0ff */
[----:B------:R-:W-:Y:S01]  /*7cb00*/  STL [R1+0x46e4], R29 ;  /* 0x0046e41d01007387 */ /* 0x000fe20000100800 */
[----:B--2---:R-:W-:-:S05]  /*7cb10*/  IMAD.X R9, R14, 0x1, R16, P0 ;  /* 0x000000010e097824 */ /* 0x004fca00000e0610 */
[----:B------:R-:W-:Y:S04]  /*7cb20*/  STL [R1+0x46dc], R9 ;  /* 0x0046dc0901007387 */ /* 0x000fe80000100800 */
[----:B------:R1:W-:Y:S02]  /*7cb30*/  STL.64 [R1+0x75c0], R22 ;  /* 0x0075c01601007387 */ /* 0x0003e40000100a00 */
[----:B-1----:R-:W-:Y:S02]  /*7cb40*/  IMAD.MOV.U32 R23, RZ, RZ, R25 ;  /* 0x000000ffff177224 */ /* 0x002fe400078e0019 */
[----:B------:R-:W-:-:S05]  /*7cb50*/  IMAD.X R25, R14, 0x1, R6, P1 ;  /* 0x000000010e197824 */ /* 0x000fca00008e0606 */
[----:B------:R1:W-:Y:S04]  /*7cb60*/  STL.64 [R1+0x46d0], R24 ;  /* 0x0046d01801007387 */ /* 0x0003e80000100a00 */
[----:B-1----:R-:W2:Y:S01]  /*7cb70*/  LDL.LU.64 R24, [R1+0x75e8] ;  /* 0x0075e80001187983 */ /* 0x002ea20000300a00 */
[----:B------:R-:W-:-:S05]  /*7cb80*/  IADD3 R28, P2, PT, R21, R13, RZ ;  /* 0x0000000d151c7210 */ /* 0x000fca0007f5e0ff */
[----:B------:R-:W-:Y:S01]  /*7cb90*/  IMAD.X R29, R14, 0x1, R15, P2 ;  /* 0x000000010e1d7824 */ /* 0x000fe200010e060f */
[----:B------:R-:W-:Y:S01]  /*7cba0*/  IADD3 R8, P0, PT, R21, R3, RZ ;  /* 0x0000000315087210 */ /* 0x000fe20007f1e0ff */
[----:B------:R-:W-:Y:S01]  /*7cbb0*/  IMAD.MOV.U32 R9, RZ, RZ, R20 ;  /* 0x000000ffff097224 */ /* 0x000fe200078e0014 */
[----:B--2---:R1:W-:Y:S04]  /*7cbc0*/  STL.64 [R1+0x75b0], R24 ;  /* 0x0075b01801007387 */ /* 0x0043e80000100a00 */
[----:B-1----:R-:W2:Y:S04]  /*7cbd0*/  LDL R25, [R1+0x3c] ;  /* 0x00003c0001197983 */ /* 0x002ea80000100800 */
[----:B------:R1:W-:Y:S04]  /*7cbe0*/  STL.64 [R1+0x46c8], R28 ;  /* 0x0046c81c01007387 */ /* 0x0003e80000100a00 */
[----:B-1----:R-:W3:Y:S04]  /*7cbf0*/  LDL.LU.64 R28, [R1+0x75e0] ;  /* 0x0075e000011c7983 */ /* 0x002ee80000300a00 */
[----:B------:R1:W-:Y:S02]  /*7cc00*/  STL.64 [R1+0x75b8], R16 ;  /* 0x0075b81001007387 */ /* 0x0003e40000100a00 */
[----:B-1----:R-:W-:-:S02]  /*7cc10*/  IMAD.MOV.U32 R16, RZ, RZ, R23 ;  /* 0x000000ffff107224 */ /* 0x002fc400078e0017 */
[----:B------:R-:W-:Y:S02]  /*7cc20*/  IMAD.MOV.U32 R23, RZ, RZ, R9 ;  /* 0x000000ffff177224 */ /* 0x000fe400078e0009 */
[----:B------:R-:W-:-:S05]  /*7cc30*/  IMAD.X R9, R14, 0x1, R4, P0 ;  /* 0x000000010e097824 */ /* 0x000fca00000e0604 */
[----:B------:R1:W-:Y:S04]  /*7cc40*/  STL.64 [R1+0x46c0], R8 ;  /* 0x0046c00801007387 */ /* 0x0003e80000100a00 */
[----:B-1----:R-:W2:Y:S01]  /*7cc50*/  LDL.LU.64 R8, [R1+0x75d8] ;  /* 0x0075d80001087983 */ /* 0x002ea20000300a00 */
[----:B------:R-:W-:-:S05]  /*7cc60*/  IADD3 R20, P1, PT, R21, R0, RZ ;  /* 0x0000000015147210 */ /* 0x000fca0007f3e0ff */
[----:B------:R-:W-:Y:S01]  /*7cc70*/  IMAD.X R21, R14, 0x1, R2, P1 ;  /* 0x000000010e157824 */ /* 0x000fe200008e0602 */
[C---:B--2---:R-:W-:Y:S01]  /*7cc80*/  IADD3 R24, P0, PT, R25.reuse, R9, RZ ;  /* 0x0000000919187210 */ /* 0x044fe20007f1e0ff */
[----:B------:R1:W-:Y:S04]  /*7cc90*/  STL [R1+0x75a8], R9 ;  /* 0x0075a80901007387 */ /* 0x0003e80000100800 */
[----:B-1----:R-:W2:Y:S04]  /*7cca0*/  LDL.LU R9, [R1+0x3c] ;  /* 0x00003c0001097983 */ /* 0x002ea80000300800 */
[----:B------:R-:W4:Y:S04]  /*7ccb0*/  LDL.LU R14, [R1+0x75d0] ;  /* 0x0075d000010e7983 */ /* 0x000f280000300800 */
[----:B------:R1:W-:Y:S04]  /*7ccc0*/  STL.64 [R1+0x46b8], R20 ;  /* 0x0046b81401007387 */ /* 0x0003e80000100a00 */
[----:B-1----:R-:W2:Y:S01]  /*7ccd0*/  LDL.LU.64 R20, [R1+0x75c8] ;  /* 0x0075c80001147983 */ /* 0x002ea20000300a00 */
[----:B------:R-:W-:-:S03]  /*7cce0*/  IADD3 R22, P2, PT, R25, R10, RZ ;  /* 0x0000000a19167210 */ /* 0x000fc60007f5e0ff */
[----:B--2---:R1:W-:Y:S04]  /*7ccf0*/  STL.64 [R1+0x75a0], R20 ;  /* 0x0075a01401007387 */ /* 0x0043e80000100a00 */
[----:B------:R2:W-:Y:S01]  /*7cd00*/  STL [R1+0x7590], R7 ;  /* 0x0075900701007387 */ /* 0x0005e20000100800 */
[----:B-1----:R-:W-:-:S03]  /*7cd10*/  IADD3 R20, P1, PT, R9, R7, RZ ;  /* 0x0000000709147210 */ /* 0x002fc60007f3e0ff */
[----:B--2---:R-:W2:Y:S01]  /*7cd20*/  LDL.LU R7, [R1+0x520] ;  /* 0x0005200001077983 */ /* 0x004ea20000300800 */
[----:B------:R-:W-:Y:S02]  /*7cd30*/  IMAD.MOV.U32 R21, RZ, RZ, R23 ;  /* 0x000000ffff157224 */ /* 0x000fe400078e0017 */
[----:B--2---:R-:W-:-:S05]  /*7cd40*/  IMAD.X R23, R7, 0x1, R12, P2 ;  /* 0x0000000107177824 */ /* 0x004fca00010e060c */
[----:B------:R1:W-:Y:S04]  /*7cd50*/  STL.64 [R1+0x46b0], R22 ;  /* 0x0046b01601007387 */ /* 0x0003e80000100a00 */
[----:B-1----:R-:W2:Y:S01]  /*7cd60*/  LDL.LU.64 R22, [R1+0x75c0] ;  /* 0x0075c00001167983 */ /* 0x002ea20000300a00 */
[----:B------:R-:W-:-:S03]  /*7cd70*/  IMAD.X R25, R7, 0x1, R11, P0 ;  /* 0x0000000107197824 */ /* 0x000fc600000e060b */
[----:B--2---:R1:W-:Y:S02]  /*7cd80*/  STL.64 [R1+0x7588], R22 ;  /* 0x0075881601007387 */ /* 0x0043e40000100a00 */
[----:B-1----:R-:W-:Y:S01]  /*7cd90*/  IMAD.MOV.U32 R23, RZ, RZ, R16 ;  /* 0x000000ffff177224 */ /* 0x002fe200078e0010 */
[----:B----4-:R-:W-:-:S05]  /*7cda0*/  IADD3 R16, P2, PT, R9, R14, RZ ;  /* 0x0000000e09107210 */ /* 0x010fca0007f5e0ff */
[----:B------:R1:W-:Y:S04]  /*7cdb0*/  STL [R1+0x4698], R16 ;  /* 0x0046981001007387 */ /* 0x0003e80000100800 */
[----:B-1----:R-:W2:Y:S04]  /*7cdc0*/  LDL.LU.64 R16, [R1+0x75b8] ;  /* 0x0075b80001107983 */ /* 0x002ea80000300a00 */
[----:B------:R1:W-:Y:S04]  /*7cdd0*/  STL.64 [R1+0x46a8], R24 ;  /* 0x0046a81801007387 */ /* 0x0003e80000100a00 */
[----:B-1----:R-:W4:Y:S04]  /*7cde0*/  LDL.LU.64 R24, [R1+0x75b0] ;  /* 0x0075b00001187983 */ /* 0x002f280000300a00 */
[----:B----4-:R1:W-:Y:S04]  /*7cdf0*/  STL.64 [R1+0x7598], R24 ;  /* 0x0075981801007387 */ /* 0x0103e80000100a00 */
[----:B-1----:R0:W4:Y:S04]  /*7ce00*/  LDL.64 R24, [R1+0x4698] ;  /* 0x0046980001187983 */ /* 0x0021280000100a00 */
[----:B---3--:R1:W-:Y:S01]  /*7ce10*/  STL.64 [R1+0x7580], R28 ;  /* 0x0075801c01007387 */ /* 0x0083e20000100a00 */
[----:B------:R-:W-:Y:S01]  /*7ce20*/  IADD3 R22, P0, PT, R9, R5, RZ ;  /* 0x0000000509167210 */ /* 0x000fe20007f1e0ff */
[----:B-1----:R-:W-:-:S02]  /*7ce30*/  IMAD.MOV.U32 R28, RZ, RZ, R21 ;  /* 0x000000ffff1c7224 */ /* 0x002fc400078e0015 */
[----:B------:R-:W-:-:S05]  /*7ce40*/  IMAD.X R21, R7, 0x1, R8, P1 ;  /* 0x0000000107157824 */ /* 0x000fca00008e0608 */
[----:B------:R1:W-:Y:S02]  /*7ce50*/  STL.64 [R1+0x46a0], R20 ;  /* 0x0046a01401007387 */ /* 0x0003e40000100a00 */
[----:B-1----:R-:W-:Y:S01]  /*7ce60*/  IADD3 R20, P1, PT, R9, R13, RZ ;  /* 0x0000000d09147210 */ /* 0x002fe20007f3e0ff */
[----:B----4-:R-:W-:Y:S02]  /*7ce70*/  IMAD.MOV.U32 R25, RZ, RZ, R23 ;  /* 0x000000ffff197224 */ /* 0x010fe400078e0017 */
[C---:B------:R-:W-:Y:S02]  /*7ce80*/  IMAD.X R23, R7.reuse, 0x1, R6, P0 ;  /* 0x0000000107177824 */ /* 0x040fe400000e0606 */
[----:B------:R-:W-:Y:S02]  /*7ce90*/  IMAD.MOV.U32 R21, RZ, RZ, R25 ;  /* 0x000000ffff157224 */ /* 0x000fe400078e0019 */
[----:B--2---:R-:W-:-:S05]  /*7cea0*/  IMAD.X R25, R7, 0x1, R16, P2 ;  /* 0x0000000107197824 */ /* 0x004fca00010e0610 */
[----:B------:R-:W-:Y:S04]  /*7ceb0*/  STL [R1+0x469c], R25 ;  /* 0x00469c1901007387 */ /* 0x000fe80000100800 */
[----:B------:R1:W-:Y:S01]  /*7cec0*/  STL.64 [R1+0x4690], R22 ;  /* 0x0046901601007387 */ /* 0x0003e20000100a00 */
[----:B------:R-:W-:Y:S01]  /*7ced0*/  IADD3 R24, P2, PT, R9, R3, RZ ;  /* 0x0000000309187210 */ /* 0x000fe20007f5e0ff */
[----:B-1----:R-:W-:Y:S02]  /*7cee0*/  IMAD.MOV.U32 R23, RZ, RZ, R21 ;  /* 0x000000ffff177224 */ /* 0x002fe400078e0015 */
[----:B------:R-:W-:Y:S01]  /*7cef0*/  IMAD.X R21, R7, 0x1, R15, P1 ;  /* 0x0000000107157824 */ /* 0x000fe200008e060f */
[----:B------:R-:W-:Y:S02]  /*7cf00*/  IADD3 R22, P0, PT, R9, R0, RZ ;  /* 0x0000000009167210 */ /* 0x000fe40007f1e0ff */
[----:B------:R-:W2:Y:S04]  /*7cf10*/  LDL.LU R9, [R1+0x75a8] ;  /* 0x0075a80001097983 */ /* 0x000ea80000300800 */
[----:B------:R1:W-:Y:S04]  /*7cf20*/  STL.64 [R1+0x4688], R20 ;  /* 0x0046881401007387 */ /* 0x0003e80000100a00 */
[----:B-1----:R-:W3:Y:S01]  /*7cf30*/  LDL.LU.64 R20, [R1+0x75a0] ;  /* 0x0075a00001147983 */ /* 0x002ee20000300a00 */
[----:B------:R-:W-:-:S03]  /*7cf40*/  IMAD.X R25, R7, 0x1, R4, P2 ;  /* 0x0000000107197824 */ /* 0x000fc600010e0604 */
[----:B---3--:R1:W-:Y:S04]  /*7cf50*/  STL.64 [R1+0x7578], R20 ;  /* 0x0075781401007387 */ /* 0x0083e80000100a00 */
[----:B------:R3:W-:Y:S01]  /*7cf60*/  STL.64 [R1+0x4680], R24 ;  /* 0x0046801801007387 */ /* 0x0007e20000100a00 */
[----:B-1----:R-:W-:Y:S01]  /*7cf70*/  IADD3 R20, P1, PT, R23, R10, RZ ;  /* 0x0000000a17147210 */ /* 0x002fe20007f3e0ff */
[----:B------:R-:W-:-:S04]  /*7cf80*/  IMAD.MOV.U32 R21, RZ, RZ, R23 ;  /* 0x000000ffff157224 */ /* 0x000fc800078e0017 */
[----:B------:R2:W-:Y:S04]  /*7cf90*/  STL [R1+0x4670], R20 ;  /* 0x0046701401007387 */ /* 0x0005e80000100800 */
[----:B---3--:R-:W3:Y:S01]  /*7cfa0*/  LDL.LU.64 R24, [R1+0x7598] ;  /* 0x0075980001187983 */ /* 0x008ee20000300a00 */
[----:B--2---:R-:W-:Y:S01]  /*7cfb0*/  IADD3 R20, P2, PT, R23, R9, RZ ;  /* 0x0000000917147210 */ /* 0x004fe20007f5e0ff */
[----:B------:R-:W-:Y:S02]  /*7cfc0*/  IMAD.X R23, R7, 0x1, R2, P0 ;  /* 0x0000000107177824 */ /* 0x000fe400000e0602 */
[----:B------:R-:W2:Y:S04]  /*7cfd0*/  LDL.LU R7, [R1+0x7590] ;  /* 0x0075900001077983 */ /* 0x000ea80000300800 */
[----:B------:R1:W-:Y:S04]  /*7cfe0*/  STL.64 [R1+0x4678], R22 ;  /* 0x0046781601007387 */ /* 0x0003e80000100a00 */
[----:B-1----:R-:W4:Y:S04]  /*7cff0*/  LDL.LU.64 R22, [R1+0x7588] ;  /* 0x0075880001167983 */ /* 0x002f280000300a00 */
[----:B----4-:R1:W-:Y:S04]  /*7d000*/  STL.64 [R1+0x7568], R22 ;  /* 0x0075681601007387 */ /* 0x0103e80000100a00 */
[----:B------:R4:W-:Y:S01]  /*7d010*/  STL.64 [R1+0x7570], R18 ;  /* 0x0075701201007387 */ /* 0x0009e20000100a00 */
[----:B-1----:R-:W-:Y:S01]  /*7d020*/  IMAD.MOV.U32 R23, RZ, RZ, R28 ;  /* 0x000000ffff177224 */ /* 0x002fe200078e001c */
[----:B--2---:R-:W-:-:S02]  /*7d030*/  IADD3 R28, P0, PT, R21, R7, RZ ;  /* 0x00000007151c7210 */ /* 0x004fc40007f1e0ff */
[----:B----4-:R0:W2:Y:S04]  /*7d040*/  LDL.64 R18, [R1+0x4670] ;  /* 0x0046700001127983 */ /* 0x0100a80000100a00 */
[----:B------:R1:W-:Y:S04]  /*7d050*/  STL [R1+0x4660], R28 ;  /* 0x0046601c01007387 */ /* 0x0003e80000100800 */
[----:B-1----:R-:W4:Y:S01]  /*7d060*/  LDL.LU.64 R28, [R1+0x7580] ;  /* 0x00758000011c7983 */ /* 0x002f220000300a00 */
[----:B--2---:R-:W-:-:S05]  /*7d070*/  IMAD.X R19, R23, 0x1, R12, P1 ;  /* 0x0000000117137824 */ /* 0x004fca00008e060c */
[----:B------:R-:W-:Y:S04]  /*7d080*/  STL [R1+0x4674], R19 ;  /* 0x0046741301007387 */ /* 0x000fe80000100800 */
[----:B----4-:R1:W-:Y:S04]  /*7d090*/  STL.64 [R1+0x7548], R28 ;  /* 0x0075481c01007387 */ /* 0x0103e80000100a00 */
[----:B-1----:R0:W2:Y:S01]  /*7d0a0*/  LDL.64 R28, [R1+0x4660] ;  /* 0x00466000011c7983 */ /* 0x0020a20000100a00 */
[----:B------:R-:W-:Y:S01]  /*7d0b0*/  IADD3 R18, P1, PT, R21, R14, RZ ;  /* 0x0000000e15127210 */ /* 0x000fe20007f3e0ff */
[----:B------:R-:W-:-:S02]  /*7d0c0*/  IMAD.MOV.U32 R19, RZ, RZ, R21 ;  /* 0x000000ffff137224 */ /* 0x000fc400078e0015 */
[----:B--2---:R-:W-:-:S04]  /*7d0d0*/  IMAD.MOV.U32 R29, RZ, RZ, R23 ;  /* 0x000000ffff1d7224 */ /* 0x004fc800078e0017 */
[----:B------:R-:W-:-:S05]  /*7d0e0*/  IMAD.X R21, R29, 0x1, R11, P2 ;  /* 0x000000011d157824 */ /* 0x000fca00010e060b */
[----:B------:R1:W-:Y:S04]  /*7d0f0*/  STL.64 [R1+0x4668], R20 ;  /* 0x0046681401007387 */ /* 0x0003e80000100a00 */
[----:B-1----:R-:W2:Y:S01]  /*7d100*/  LDL.LU.64 R20, [R1+0x7578] ;  /* 0x0075780001147983 */ /* 0x002ea20000300a00 */
[----:B------:R-:W-:-:S04]  /*7d110*/  IMAD.MOV.U32 R23, RZ, RZ, R29 ;  /* 0x000000ffff177224 */ /* 0x000fc800078e001d */
[----:B------:R-:W-:Y:S01]  /*7d120*/  IMAD.X R29, R23, 0x1, R8, P0 ;  /* 0x00000001171d7824 */ /* 0x000fe200000e0608 */
[----:B------:R-:W-:Y:S04]  /*7d130*/  STL.64 [R1+0x7560], R8 ;  /* 0x0075600801007387 */ /* 0x000fe80000100a00 */
[----:B------:R1:W-:Y:S01]  /*7d140*/  STL [R1+0x4664], R29 ;  /* 0x0046641d01007387 */ /* 0x0003e20000100800 */
[----:B------:R-:W-:-:S03]  /*7d150*/  IADD3 R22, P2, PT, R19, R5, RZ ;  /* 0x0000000513167210 */ /* 0x000fc60007f5e0ff */
[----:B------:R4:W-:Y:S01]  /*7d160*/  STL.64 [R1+0x7550], R12 ;  /* 0x0075500c01007387 */ /* 0x0009e20000100a00 */
[----:B------:R-:W-:Y:S01]  /*7d170*/  IADD3 R28, P0, PT, R19, R13, RZ ;  /* 0x0000000d131c7210 */ /* 0x000fe20007f1e0ff */
[----:B-1----:R-:W-:Y:S02]  /*7d180*/  IMAD.MOV.U32 R29, RZ, RZ, R23 ;  /* 0x000000ffff1d7224 */ /* 0x002fe400078e0017 */
[----:B------:R1:W-:Y:S01]  /*7d190*/  STL [R1+0x7558], R13 ;  /* 0x0075580d01007387 */ /* 0x0003e20000100800 */
[----:B----4-:R-:W-:Y:S02]  /*7d1a0*/  IMAD.MOV.U32 R12, RZ, RZ, R19 ;  /* 0x000000ffff0c7224 */ /* 0x010fe400078e0013 */
[C---:B------:R-:W-:Y:S02]  /*7d1b0*/  IMAD.X R19, R29.reuse, 0x1, R16, P1 ;  /* 0x000000011d137824 */ /* 0x040fe400008e0610 */
[----:B-1----:R-:W-:Y:S01]  /*7d1c0*/  IMAD.MOV.U32 R13, RZ, RZ, R29 ;  /* 0x000000ffff0d7224 */ /* 0x002fe200078e001d */
[----:B------:R-:W-:Y:S01]  /*7d1d0*/  IADD3 R8, P1, PT, R12, R3, RZ ;  /* 0x000000030c087210 */ /* 0x000fe20007f3e0ff */
[----:B------:R-:W-:Y:S01]  /*7d1e0*/  IMAD.X R23, R29, 0x1, R6, P2 ;  /* 0x000000011d177824 */ /* 0x000fe200010e0606 */
[----:B------:R1:W-:Y:S01]  /*7d1f0*/  STL.64 [R1+0x4658], R18 ;  /* 0x0046581201007387 */ /* 0x0003e20000100a00 */
[----:B------:R-:W-:-:S02]  /*7d200*/  IMAD.X R29, R13, 0x1, R15, P0 ;  /* 0x000000010d1d7824 */ /* 0x000fc400000e060f */
[----:B------:R-:W-:Y:S01]  /*7d210*/  IMAD.X R9, R13, 0x1, R4, P1 ;  /* 0x000000010d097824 */ /* 0x000fe200008e0604 */
[----:B-1----:R-:W4:Y:S04]  /*7d220*/  LDL.LU.64 R18, [R1+0x7570] ;  /* 0x0075700001127983 */ /* 0x002f280000300a00 */
[----:B--2---:R1:W-:Y:S04]  /*7d230*/  STL.64 [R1+0x7540], R20 ;  /* 0x0075401401007387 */ /* 0x0043e80000100a00 */
[----:B-1----:R-:W2:Y:S04]  /*7d240*/  LDL R21, [R1+0x44] ;  /* 0x0000440001157983 */ /* 0x002ea80000100800 */
[----:B------:R1:W-:Y:S04]  /*7d250*/  STL.64 [R1+0x4650], R22 ;  /* 0x0046501601007387 */ /* 0x0003e80000100a00 */
[----:B-1----:R-:W2:Y:S04]  /*7d260*/  LDL.LU.64 R22, [R1+0x7568] ;  /* 0x0075680001167983 */ /* 0x002ea80000300a00 */
[----:B------:R1:W-:Y:S04]  /*7d270*/  STL.64 [R1+0x4648], R28 ;  /* 0x0046481c01007387 */ /* 0x0003e80000100a00 */
[----:B-1----:R-:W2:Y:S04]  /*7d280*/  LDL R29, [R1+0x518] ;  /* 0x00051800011d7983 */ /* 0x002ea80000100800 */
[----:B------:R1:W-:Y:S04]  /*7d290*/  STL.64 [R1+0x4640], R8 ;  /* 0x0046400801007387 */ /* 0x0003e80000100a00 */
[----:B-1----:R-:W2:Y:S01]  /*7d2a0*/  LDL.LU.64 R8, [R1+0x7560] ;  /* 0x0075600001087983 */ /* 0x002ea20000300a00 */
[----:B------:R-:W-:-:S05]  /*7d2b0*/  IADD3 R12, P2, PT, R12, R0, RZ ;  /* 0x000000000c0c7210 */ /* 0x000fca0007f5e0ff */
[----:B------:R-:W-:Y:S01]  /*7d2c0*/  IMAD.X R13, R13, 0x1, R2, P2 ;  /* 0x000000010d0d7824 */ /* 0x000fe200010e0602 */
[----:B--2---:R-:W-:Y:S01]  /*7d2d0*/  IADD3 R20, P1, PT, R21, R9, RZ ;  /* 0x0000000915147210 */ /* 0x004fe20007f3e0ff */
[----:B------:R1:W-:Y:S04]  /*7d2e0*/  STL [R1+0x7538], R9 ;  /* 0x0075380901007387 */ /* 0x0003e80000100800 */
[----:B-1----:R-:W2:Y:S04]  /*7d2f0*/  LDL.LU R9, [R1+0x44] ;  /* 0x0000440001097983 */ /* 0x002ea80000300800 */
[----:B------:R1:W-:Y:S04]  /*7d300*/  STL.64 [R1+0x4638], R12 ;  /* 0x0046380c01007387 */ /* 0x0003e80000100a00 */
[----:B-1----:R0:W3:Y:S01]  /*7d310*/  LDL.LU R13, [R1+0x7558] ;  /* 0x00755800010d7983 */ /* 0x0020e20000300800 */
[----:B--2---:R-:W-:-:S05]  /*7d320*/  IADD3 R12, P2, PT, R9, R7, RZ ;  /* 0x00000007090c7210 */ /* 0x004fca0007f5e0ff */
[----:B------:R3:W-:Y:S04]  /*7d330*/  STL [R1+0x4620], R12 ;  /* 0x0046200c01007387 */ /* 0x0007e80000100800 */
[----:B---3--:R-:W2:Y:S01]  /*7d340*/  LDL.LU.64 R12, [R1+0x7550] ;  /* 0x00755000010c7983 */ /* 0x008ea20000300a00 */
[----:B------:R-:W-:-:S05]  /*7d350*/  IADD3 R28, P0, PT, R21, R10, RZ ;  /* 0x0000000a151c7210 */ /* 0x000fca0007f1e0ff */
[----:B--2---:R-:W-:-:S05]  /*7d360*/  IMAD.X R29, R29, 0x1, R12, P0 ;  /* 0x000000011d1d7824 */ /* 0x004fca00000e060c */
[----:B------:R1:W-:Y:S04]  /*7d370*/  STL.64 [R1+0x4630], R28 ;  /* 0x0046301c01007387 */ /* 0x0003e80000100a00 */
[----:B-1----:R-:W2:Y:S04]  /*7d380*/  LDL.LU.64 R28, [R1+0x7548] ;  /* 0x00754800011c7983 */ /* 0x002ea80000300a00 */
[----:B--2---:R-:W-:Y:S04]  /*7d390*/  STL.64 [R1+0x7528], R28 ;  /* 0x0075281c01007387 */ /* 0x004fe80000100a00 */
[----:B------:R1:W-:Y:S04]  /*7d3a0*/  STL [R1+0x7520], R12 ;  /* 0x0075200c01007387 */ /* 0x0003e80000100800 */
[----:B-1----:R-:W2:Y:S01]  /*7d3b0*/  LDL.LU R12, [R1+0x518] ;  /* 0x00051800010c7983 */ /* 0x002ea20000300800 */
[----:B------:R-:W-:-:S03]  /*7d3c0*/  IADD3 R28, P0, PT, R9, R14, RZ ;  /* 0x0000000e091c7210 */ /* 0x000fc60007f1e0ff */
[----:B------:R1:W-:Y:S04]  /*7d3d0*/  STL [R1+0x7510], R14 ;  /* 0x0075100e01007387 */ /* 0x0003e80000100800 */
[----:B-1----:R-:W3:Y:S01]  /*7d3e0*/  LDL R14, [R1+0x48] ;  /* 0x00004800010e7983 */ /* 0x002ee20000100800 */
[----:B--2---:R-:W-:-:S05]  /*7d3f0*/  IMAD.X R21, R12, 0x1, R11, P1 ;  /* 0x000000010c157824 */ /* 0x004fca00008e060b */
[----:B------:R1:W-:Y:S04]  /*7d400*/  STL.64 [R1+0x4628], R20 ;  /* 0x0046281401007387 */ /* 0x0003e80000100a00 */
[----:B-1----:R-:W2:Y:S04]  /*7d410*/  LDL.LU.64 R20, [R1+0x7540] ;  /* 0x0075400001147983 */ /* 0x002ea80000300a00 */
[----:B--2---:R1:W-:Y:S04]  /*7d420*/  STL.64 [R1+0x7530], R20 ;  /* 0x0075301401007387 */ /* 0x0043e80000100a00 */
[----:B-1----:R0:W2:Y:S01]  /*7d430*/  LDL.64 R20, [R1+0x4620] ;  /* 0x0046200001147983 */ /* 0x0020a20000100a00 */
[----:B------:R-:W-:-:S03]  /*7d440*/  IMAD.X R29, R12, 0x1, R16, P0 ;  /* 0x000000010c1d7824 */ /* 0x000fc600000e0610 */
[----:B------:R1:W-:Y:S02]  /*7d450*/  STL.64 [R1+0x7518], R22 ;  /* 0x0075181601007387 */ /* 0x0003e40000100a00 */
[----:B-1----:R-:W-:-:S05]  /*7d460*/  IADD3 R22, P1, PT, R9, R5, RZ ;  /* 0x0000000509167210 */ /* 0x002fca0007f3e0ff */
[C---:B------:R-:W-:Y:S02]  /*7d470*/  IMAD.X R23, R12.reuse, 0x1, R6, P1 ;  /* 0x000000010c177824 */ /* 0x040fe400008e0606 */
[----:B--2---:R-:W-:Y:S01]  /*7d480*/  IMAD.X R21, R12, 0x1, R8, P2 ;  /* 0x000000010c157824 */ /* 0x004fe200010e0608 */
[----:B------:R-:W-:-:S04]  /*7d490*/  IADD3 R20, P2, PT, R9, R13, RZ ;  /* 0x0000000d09147210 */ /* 0x000fc80007f5e0ff */
[----:B------:R1:W-:Y:S04]  /*7d4a0*/  STL [R1+0x4624], R21 ;  /* 0x0046241501007387 */ /* 0x0003e80000100800 */
[----:B------:R2:W-:Y:S04]  /*7d4b0*/  STL.64 [R1+0x4618], R28 ;  /* 0x0046181c01007387 */ /* 0x0005e80000100a00 */
[----:B------:R-:W-:Y:S01]  /*7d4c0*/  STL.64 [R1+0x7508], R16 ;  /* 0x0075081001007387 */ /* 0x000fe20000100a00 */
[----:B-1----:R-:W-:-:S03]  /*7d4d0*/  IMAD.X R21, R12, 0x1, R15, P2 ;  /* 0x000000010c157824 */ /* 0x002fc600010e060f */
[----:B------:R1:W-:Y:S01]  /*7d4e0*/  STL.64 [R1+0x4610], R22 ;  /* 0x0046101601007387 */ /* 0x0003e20000100a00 */
[----:B--2---:R-:W-:-:S05]  /*7d4f0*/  IADD3 R28, P0, PT, R9, R3, RZ ;  /* 0x00000003091c7210 */ /* 0x004fca0007f1e0ff */
[C---:B------:R-:W-:Y:S01]  /*7d500*/  IMAD.X R29, R12.reuse, 0x1, R4, P0 ;  /* 0x000000010c1d7824 */ /* 0x040fe200000e0604 */
[----:B-1----:R-:W-:Y:S02]  /*7d510*/  IADD3 R22, P1, PT, R9, R0, RZ ;  /* 0x0000000009167210 */ /* 0x002fe40007f3e0ff */
[----:B------:R-:W2:Y:S04]  /*7d520*/  LDL.LU R9, [R1+0x7538] ;  /* 0x0075380001097983 */ /* 0x000ea80000300800 */
[----:B------:R1:W-:Y:S04]  /*7d530*/  STL.64 [R1+0x4608], R20 ;  /* 0x0046081401007387 */ /* 0x0003e80000100a00 */
[----:B-1----:R-:W2:Y:S04]  /*7d540*/  LDL.LU.64 R20, [R1+0x7530] ;  /* 0x0075300001147983 */ /* 0x002ea80000300a00 */
[----:B------:R-:W2:Y:S04]  /*7d550*/  LDL R17, [R1+0x514] ;  /* 0x0005140001117983 */ /* 0x000ea80000100800 */
[----:B------:R1:W-:Y:S04]  /*7d560*/  STL.64 [R1+0x4600], R28 ;  /* 0x0046001c01007387 */ /* 0x0003e80000100a00 */
[----:B-1----:R-:W2:Y:S01]  /*7d570*/  LDL.LU.64 R28, [R1+0x7528] ;  /* 0x00752800011c7983 */ /* 0x002ea20000300a00 */
[----:B------:R-:W-:Y:S01]  /*7d580*/  IMAD.X R23, R12, 0x1, R2, P1 ;  /* 0x000000010c177824 */ /* 0x000fe200008e0602 */
[----:B---3--:R-:W-:-:S02]  /*7d590*/  IADD3 R16, P2, PT, R14, R10, RZ ;  /* 0x0000000a0e107210 */ /* 0x008fc40007f5e0ff */
[----:B--2---:R1:W-:Y:S04]  /*7d5a0*/  STL.64 [R1+0x74f0], R28 ;  /* 0x0074f01c01007387 */ /* 0x0043e80000100a00 */
[----:B------:R-:W2:Y:S01]  /*7d5b0*/  LDL.LU R12, [R1+0x7520] ;  /* 0x00752000010c7983 */ /* 0x000ea20000300800 */
[----:B-1----:R-:W-:-:S05]  /*7d5c0*/  IADD3 R28, P0, PT, R14, R9, RZ ;  /* 0x000000090e1c7210 */ /* 0x002fca0007f1e0ff */
[----:B------:R-:W-:Y:S04]  /*7d5d0*/  STL [R1+0x45e8], R28 ;  /* 0x0045e81c01007387 */ /* 0x000fe80000100800 */
[----:B------:R1:W-:Y:S04]  /*7d5e0*/  STL.64 [R1+0x45f8], R22 ;  /* 0x0045f81601007387 */ /* 0x0003e80000100a00 */
[----:B-1----:R-:W3:Y:S04]  /*7d5f0*/  LDL.LU.64 R22, [R1+0x7518] ;  /* 0x0075180001167983 */ /* 0x002ee80000300a00 */
[----:B------:R1:W-:Y:S04]  /*7d600*/  STL.64 [R1+0x74f8], R2 ;  /* 0x0074f80201007387 */ /* 0x0003e80000100a00 */
[----:B------:R-:W-:Y:S01]  /*7d610*/  STL [R1+0x7500], R3 ;  /* 0x0075000301007387 */ /* 0x000fe20000100800 */
[----:B-1----:R-:W-:-:S03]  /*7d620*/  IADD3 R2, P1, PT, R14, R7, RZ ;  /* 0x000000070e027210 */ /* 0x002fc60007f3e0ff */
[----:B------:R-:W4:Y:S04]  /*7d630*/  LDL.LU R14, [R1+0x7510] ;  /* 0x00751000010e7983 */ /* 0x000f280000300800 */
[----:B------:R1:W-:Y:S04]  /*7d640*/  STL.64 [R1+0x74e8], R20 ;  /* 0x0074e81401007387 */ /* 0x0003e80000100a00 */
[----:B-1----:R0:W4:Y:S01]  /*7d650*/  LDL.64 R20, [R1+0x45e8] ;  /* 0x0045e80001147983 */ /* 0x0021220000100a00 */
[----:B--2---:R-:W-:-:S05]  /*7d660*/  IMAD.X R17, R17, 0x1, R12, P2 ;  /* 0x0000000111117824 */ /* 0x004fca00010e060c */
[----:B------:R1:W-:Y:S04]  /*7d670*/  STL.64 [R1+0x45f0], R16 ;  /* 0x0045f01001007387 */ /* 0x0003e80000100a00 */
[----:B-1----:R-:W2:Y:S04]  /*7d680*/  LDL.LU.64 R16, [R1+0x7508] ;  /* 0x0075080001107983 */ /* 0x002ea80000300a00 */
[----:B---3--:R1:W-:Y:S04]  /*7d690*/  STL.64 [R1+0x74d8], R22 ;  /* 0x0074d81601007387 */ /* 0x0083e80000100a00 */
[----:B-1----:R-:W3:Y:S04]  /*7d6a0*/  LDL.LU R23, [R1+0x48] ;  /* 0x0000480001177983 */ /* 0x002ee80000300800 */
[----:B----4-:R1:W-:Y:S01]  /*7d6b0*/  STL [R1+0x74e0], R14 ;  /* 0x0074e00e01007387 */ /* 0x0103e20000100800 */
[----:B---3--:R-:W-:-:S03]  /*7d6c0*/  IADD3 R28, P2, PT, R23, R14, RZ ;  /* 0x0000000e171c7210 */ /* 0x008fc60007f5e0ff */
[----:B-1----:R-:W3:Y:S02]  /*7d6d0*/  LDL.LU R14, [R1+0x514] ;  /* 0x00051400010e7983 */ /* 0x002ee40000300800 */
[C---:B---3--:R-:W-:Y:S02]  /*7d6e0*/  IMAD.X R21, R14.reuse, 0x1, R11, P0 ;  /* 0x000000010e157824 */ /* 0x048fe400000e060b */
[----:B------:R-:W-:-:S03]  /*7d6f0*/  IMAD.X R3, R14, 0x1, R8, P1 ;  /* 0x000000010e037824 */ /* 0x000fc600008e0608 */
[----:B------:R-:W-:Y:S04]  /*7d700*/  STL [R1+0x45ec], R21 ;  /* 0x0045ec1501007387 */ /* 0x000fe80000100800 */
[----:B------:R1:W-:Y:S04]  /*7d710*/  STL.64 [R1+0x45e0], R2 ;  /* 0x0045e00201007387 */ /* 0x0003e80000100a00 */
[----:B-1----:R0:W3:Y:S01]  /*7d720*/  LDL.LU R3, [R1+0x7500] ;  /* 0x0075000001037983 */ /* 0x0020e20000300800 */
[----:B------:R-:W-:Y:S01]  /*7d730*/  IADD3 R2, P1, PT, R23, R13, RZ ;  /* 0x0000000d17027210 */ /* 0x000fe20007f3e0ff */
[----:B--2---:R-:W-:-:S04]  /*7d740*/  IMAD.X R29, R14, 0x1, R16, P2 ;  /* 0x000000010e1d7824 */ /* 0x004fc800010e0610 */
[----:B------:R3:W-:Y:S04]  /*7d750*/  STL [R1+0x45c8], R2 ;  /* 0x0045c80201007387 */ /* 0x0007e80000100800 */
[----:B---3--:R-:W2:Y:S04]  /*7d760*/  LDL.LU.64 R2, [R1+0x74f8] ;  /* 0x0074f80001027983 */ /* 0x008ea80000300a00 */
[----:B------:R1:W-:Y:S04]  /*7d770*/  STL.64 [R1+0x74d0], R12 ;  /* 0x0074d00c01007387 */ /* 0x0003e80000100a00 */
[----:B-1----:R-:W3:Y:S04]  /*7d780*/  LDL R12, [R1+0x4c] ;  /* 0x00004c00010c7983 */ /* 0x002ee80000100800 */
[----:B------:R1:W-:Y:S04]  /*7d790*/  STL.64 [R1+0x45d8], R28 ;  /* 0x0045d81c01007387 */ /* 0x0003e80000100a00 */
[----:B-1----:R-:W4:Y:S01]  /*7d7a0*/  LDL.LU.64 R28, [R1+0x74f0] ;  /* 0x0074f000011c7983 */ /* 0x002f220000300a00 */
[----:B------:R-:W-:-:S03]  /*7d7b0*/  IADD3 R20, P0, PT, R23, R5, RZ ;  /* 0x0000000517147210 */ /* 0x000fc60007f1e0ff */
[----:B------:R1:W-:Y:S02]  /*7d7c0*/  STL.64 [R1+0x74c8], R16 ;  /* 0x0074c81001007387 */ /* 0x0003e40000100a00 */
[----:B------:R-:W-:Y:S02]  /*7d7d0*/  IMAD.X R21, R14, 0x1, R6, P0 ;  /* 0x000000010e157824 */ /* 0x000fe400000e0606 */
[----:B-1----:R0:W2:Y:S04]  /*7d7e0*/  LDL.64 R16, [R1+0x45c8] ;  /* 0x0045c80001107983 */ /* 0x0020a80000100a00 */
[----:B----4-:R-:W-:Y:S04]  /*7d7f0*/  STL.64 [R1+0x74b8], R28 ;  /* 0x0074b81c01007387 */ /* 0x010fe80000100a00 */
[----:B------:R1:W-:Y:S04]  /*7d800*/  STL.64 [R1+0x45d0], R20 ;  /* 0x0045d01401007387 */ /* 0x0003e80000100a00 */
[----:B-1----:R-:W4:Y:S01]  /*7d810*/  LDL.LU.64 R20, [R1+0x74e8] ;  /* 0x0074e80001147983 */ /* 0x002f220000300a00 */
[----:B--2---:R-:W-:-:S02]  /*7d820*/  IADD3 R28, P2, PT, R23, R3, RZ ;  /* 0x00000003171c7210 */ /* 0x004fc40007f5e0ff */
[----:B------:R-:W-:Y:S01]  /*7d830*/  IADD3 R22, P0, PT, R23, R0, RZ ;  /* 0x0000000017167210 */ /* 0x000fe20007f1e0ff */
[C---:B------:R-:W-:Y:S02]  /*7d840*/  IMAD.X R17, R14.reuse, 0x1, R15, P1 ;  /* 0x000000010e117824 */ /* 0x040fe400008e060f */
[C---:B------:R-:W-:Y:S02]  /*7d850*/  IMAD.X R29, R14.reuse, 0x1, R4, P2 ;  /* 0x000000010e1d7824 */ /* 0x040fe400010e0604 */
[----:B------:R-:W-:Y:S01]  /*7d860*/  IMAD.X R23, R14, 0x1, R2, P0 ;  /* 0x000000010e177824 */ /* 0x000fe200000e0602 */
[----:B----4-:R1:W-:Y:S04]  /*7d870*/  STL.64 [R1+0x74c0], R20 ;  /* 0x0074c01401007387 */ /* 0x0103e80000100a00 */
[----:B-1----:R-:W2:Y:S04]  /*7d880*/  LDL R20, [R1+0x510] ;  /* 0x0005100001147983 */ /* 0x002ea80000100800 */
[----:B------:R-:W-:Y:S04]  /*7d890*/  STL [R1+0x45cc], R17 ;  /* 0x0045cc1101007387 */ /* 0x000fe80000100800 */
[----:B------:R-:W-:Y:S04]  /*7d8a0*/  STL.64 [R1+0x45c0], R28 ;  /* 0x0045c01c01007387 */ /* 0x000fe80000100a00 */
[----:B------:R-:W4:Y:S04]  /*7d8b0*/  LDL.LU R14, [R1+0x74e0] ;  /* 0x0074e000010e7983 */ /* 0x000f280000300800 */
[----:B------:R1:W-:Y:S04]  /*7d8c0*/  STL.64 [R1+0x45b8], R22 ;  /* 0x0045b81601007387 */ /* 0x0003e80000100a00 */
[----:B-1----:R-:W2:Y:S04]  /*7d8d0*/  LDL.LU.64 R22, [R1+0x74d8] ;  /* 0x0074d80001167983 */ /* 0x002ea80000300a00 */
[----:B--2---:R1:W-:Y:S04]  /*7d8e0*/  STL.64 [R1+0x74a8], R22 ;  /* 0x0074a81601007387 */ /* 0x0043e80000100a00 */
[----:B-1----:R-:W2:Y:S01]  /*7d8f0*/  LDL.LU R22, [R1+0x4c] ;  /* 0x00004c0001167983 */ /* 0x002ea20000300800 */
[----:B---3--:R-:W-:-:S02]  /*7d900*/  IADD3 R16, P1, PT, R12, R10, RZ ;  /* 0x0000000a0c107210 */ /* 0x008fc40007f3e0ff */
[----:B------:R-:W-:Y:S02]  /*7d910*/  IADD3 R28, P2, PT, R12, R9, RZ ;  /* 0x000000090c1c7210 */ /* 0x000fe40007f5e0ff */
[----:B--2---:R-:W-:-:S05]  /*7d920*/  IADD3 R12, P0, PT, R22, R7, RZ ;  /* 0x00000007160c7210 */ /* 0x004fca0007f1e0ff */
[----:B------:R1:W-:Y:S04]  /*7d930*/  STL [R1+0x45a0], R12 ;  /* 0x0045a00c01007387 */ /* 0x0003e80000100800 */
[----:B-1----:R-:W2:Y:S02]  /*7d940*/  LDL.LU.64 R12, [R1+0x74d0] ;  /* 0x0074d000010c7983 */ /* 0x002ea40000300a00 */
[----:B--2---:R-:W-:Y:S01]  /*7d950*/  IMAD.X R17, R20, 0x1, R12, P1 ;  /* 0x0000000114117824 */ /* 0x004fe200008e060c */
[----:B----4-:R-:W-:-:S04]  /*7d960*/  IADD3 R20, P1, PT, R22, R14, RZ ;  /* 0x0000000e16147210 */ /* 0x010fc80007f3e0ff */
[----:B------:R1:W-:Y:S04]  /*7d970*/  STL.64 [R1+0x45b0], R16 ;  /* 0x0045b01001007387 */ /* 0x0003e80000100a00 */
[----:B-1----:R-:W2:Y:S04]  /*7d980*/  LDL.LU.64 R16, [R1+0x74c8] ;  /* 0x0074c80001107983 */ /* 0x002ea80000300a00 */
[----:B------:R1:W-:Y:S04]  /*7d990*/  STL [R1+0x4598], R20 ;  /* 0x0045981401007387 */ /* 0x0003e80000100800 */
[----:B-1----:R-:W3:Y:S04]  /*7d9a0*/  LDL.LU.64 R20, [R1+0x74c0] ;  /* 0x0074c00001147983 */ /* 0x002ee80000300a00 */
[----:B------:R1:W-:Y:S04]  /*7d9b0*/  STL [R1+0x7490], R14 ;  /* 0x0074900e01007387 */ /* 0x0003e80000100800 */
[----:B-1----:R-:W4:Y:S02]  /*7d9c0*/  LDL.LU R14, [R1+0x510] ;  /* 0x00051000010e7983 */ /* 0x002f240000300800 */
[----:B----4-:R-:W-:-:S05]  /*7d9d0*/  IMAD.X R29, R14, 0x1, R11, P2 ;  /* 0x000000010e1d7824 */ /* 0x010fca00010e060b */
[----:B------:R1:W-:Y:S04]  /*7d9e0*/  STL.64 [R1+0x45a8], R28 ;  /* 0x0045a81c01007387 */ /* 0x0003e80000100a00 */
[----:B-1----:R-:W4:Y:S04]  /*7d9f0*/  LDL.LU.64 R28, [R1+0x74b8] ;  /* 0x0074b800011c7983 */ /* 0x002f280000300a00 */
[----:B------:R1:W-:Y:S04]  /*7da00*/  STL.64 [R1+0x74a0], R10 ;  /* 0x0074a00a01007387 */ /* 0x0003e80000100a00 */
[----:B-1----:R0:W2:Y:S04]  /*7da10*/  LDL.64 R10, [R1+0x45a0] ;  /* 0x0045a000010a7983 */ /* 0x0020a80000100a00 */
[----:B--2---:R-:W2:Y:S04]  /*7da20*/  LDL.LU R11, [R1+0x58] ;  /* 0x00005800010b7983 */ /* 0x004ea80000300800 */
[----:B----4-:R2:W-:Y:S02]  /*7da30*/  STL.64 [R1+0x74b0], R28 ;  /* 0x0074b01c01007387 */ /* 0x0105e40000100a00 */
[----:B--2---:R-:W-:-:S02]  /*7da40*/  IMAD.MOV.U32 R29, RZ, RZ, R11 ;  /* 0x000000ffff1d7224 */ /* 0x004fc400078e000b */
[----:B------:R-:W-:Y:S01]  /*7da50*/  IMAD.X R11, R14, 0x1, R8, P0 ;  /* 0x000000010e0b7824 */ /* 0x000fe200000e0608 */
[----:B------:R-:W-:-:S04]  /*7da60*/  IADD3 R10, P0, PT, R22, R13, RZ ;  /* 0x0000000d160a7210 */ /* 0x000fc80007f1e0ff */
[----:B------:R1:W-:Y:S04]  /*7da70*/  STL [R1+0x45a4], R11 ;  /* 0x0045a40b01007387 */ /* 0x0003e80000100800 */
[----:B-1----:R-:W2:Y:S04]  /*7da80*/  LDL.LU R11, [R1+0x68] ;  /* 0x00006800010b7983 */ /* 0x002ea80000300800 */
[----:B------:R1:W-:Y:S04]  /*7da90*/  STL.64 [R1+0x7498], R12 ;  /* 0x0074980c01007387 */ /* 0x0003e80000100a00 */
[----:B-1----:R0:W4:Y:S01]  /*7daa0*/  LDL.64 R12, [R1+0x4598] ;  /* 0x00459800010c7983 */ /* 0x0021220000100a00 */
[----:B------:R-:W-:Y:S01]  /*7dab0*/  IADD3 R28, P2, PT, R22, R5, RZ ;  /* 0x00000005161c7210 */ /* 0x000fe20007f5e0ff */
[----:B----4-:R-:W-:Y:S01]  /*7dac0*/  IMAD.X R13, R14, 0x1, R16, P1 ;  /* 0x000000010e0d7824 */ /* 0x010fe200008e0610 */
[----:B------:R-:W-:-:S04]  /*7dad0*/  IADD3 R12, P1, PT, R22, R3, RZ ;  /* 0x00000003160c7210 */ /* 0x000fc80007f3e0ff */
[----:B------:R1:W-:Y:S04]  /*7dae0*/  STL [R1+0x459c], R13 ;  /* 0x00459c0d01007387 */ /* 0x0003e80000100800 */
[----:B------:R4:W-:Y:S01]  /*7daf0*/  STL.64 [R1+0x7488], R26 ;  /* 0x0074881a01007387 */ /* 0x0009e20000100a00 */
[----:B-1----:R-:W-:Y:S02]  /*7db00*/  IMAD.MOV.U32 R13, RZ, RZ, R29 ;  /* 0x000000ffff0d7224 */ /* 0x002fe400078e001d */
[----:B------:R-:W-:Y:S01]  /*7db10*/  IMAD.X R29, R14, 0x1, R6, P2 ;  /* 0x000000010e1d7824 */ /* 0x000fe200010e0606 */
[----:B------:R-:W-:Y:S01]  /*7db20*/  IADD3 R22, P2, PT, R22, R0, RZ ;  /* 0x0000000016167210 */ /* 0x000fe20007f5e0ff */
[----:B----4-:R-:W4:Y:S04]  /*7db30*/  LDL R27, [R1+0x50] ;  /* 0x00005000011b7983 */ /* 0x010f280000100800 */
[----:B------:R1:W-:Y:S04]  /*7db40*/  STL.64 [R1+0x4590], R28 ;  /* 0x0045901c01007387 */ /* 0x0003e80000100a00 */
[----:B-1----:R-:W2:Y:S04]  /*7db50*/  LDL.LU.64 R28, [R1+0x74b0] ;  /* 0x0074b000011c7983 */ /* 0x002ea80000300a00 */
[----:B------:R1:W-:Y:S04]  /*7db60*/  STL [R1+0x4570], R22 ;  /* 0x0045701601007387 */ /* 0x0003e80000100800 */
[----:B-1----:R-:W2:Y:S04]  /*7db70*/  LDL.LU.64 R22, [R1+0x74a8] ;  /* 0x0074a80001167983 */ /* 0x002ea80000300a00 */
[----:B--2---:R1:W-:Y:S02]  /*7db80*/  STL.64 [R1+0x7478], R22 ;  /* 0x0074781601007387 */ /* 0x0043e40000100a00 */
[----:B-1----:R-:W-:-:S02]  /*7db90*/  IMAD.MOV.U32 R23, RZ, RZ, R11 ;  /* 0x000000ffff177224 */ /* 0x002fc400078e000b */
[----:B------:R-:W-:-:S05]  /*7dba0*/  IMAD.X R11, R14, 0x1, R15, P0 ;  /* 0x000000010e0b7824 */ /* 0x000fca00000e060f */
[----:B------:R1:W-:Y:S04]  /*7dbb0*/  STL.64 [R1+0x4588], R10 ;  /* 0x0045880a01007387 */ /* 0x0003e80000100a00 */
[----:B-1----:R-:W4:Y:S02]  /*7dbc0*/  LDL.LU.64 R10, [R1+0x74a0] ;  /* 0x0074a000010a7983 */ /* 0x002f240000300a00 */
[----:B----4-:R-:W-:Y:S02]  /*7dbd0*/  IADD3 R26, P0, PT, R27, R10, RZ ;  /* 0x0000000a1b1a7210 */ /* 0x010fe40007f1e0ff */
[----:B------:R-:W2:Y:S04]  /*7dbe0*/  LDL R27, [R1+0x50c] ;  /* 0x00050c00011b7983 */ /* 0x000ea80000100800 */
[----:B------:R-:W-:Y:S04]  /*7dbf0*/  STL.64 [R1+0x7480], R10 ;  /* 0x0074800a01007387 */ /* 0x000fe80000100a00 */
[----:B------:R1:W-:Y:S04]  /*7dc00*/  STL.64 [R1+0x7468], R16 ;  /* 0x0074681001007387 */ /* 0x0003e80000100a00 */
[----:B-1----:R0:W4:Y:S04]  /*7dc10*/  LDL.64 R16, [R1+0x4570] ;  /* 0x0045700001107983 */ /* 0x0021280000100a00 */
[----:B------:R1:W-:Y:S02]  /*7dc20*/  STL.64 [R1+0x7470], R28 ;  /* 0x0074701c01007387 */ /* 0x0003e40000100a00 */
[----:B-1----:R-:W-:-:S02]  /*7dc30*/  IMAD.MOV.U32 R28, RZ, RZ, R13 ;  /* 0x000000ffff1c7224 */ /* 0x002fc400078e000d */
[----:B------:R-:W-:-:S05]  /*7dc40*/  IMAD.X R13, R14, 0x1, R4, P1 ;  /* 0x000000010e0d7824 */ /* 0x000fca00008e0604 */
[----:B------:R1:W-:Y:S04]  /*7dc50*/  STL.64 [R1+0x4578], R12 ;  /* 0x0045780c01007387 */ /* 0x0003e80000100a00 */
[----:B-1----:R-:W2:Y:S04]  /*7dc60*/  LDL.LU.64 R12, [R1+0x7498] ;  /* 0x00749800010c7983 */ /* 0x002ea80000300a00 */
[----:B------:R1:W-:Y:S04]  /*7dc70*/  STL [R1+0x7460], R4 ;  /* 0x0074600401007387 */ /* 0x0003e80000100800 */
[----:B-1----:R-:W3:Y:S01]  /*7dc80*/  LDL.LU R4, [R1+0x50] ;  /* 0x0000500001047983 */ /* 0x002ee20000300800 */
[----:B----4-:R-:W-:-:S03]  /*7dc90*/  IMAD.X R17, R14, 0x1, R2, P2 ;  /* 0x000000010e117824 */ /* 0x010fc600010e0602 */
[----:B------:R-:W3:Y:S04]  /*7dca0*/  LDL.LU R14, [R1+0x7490] ;  /* 0x00749000010e7983 */ /* 0x000ee80000300800 */
[----:B------:R-:W-:Y:S01]  /*7dcb0*/  STL [R1+0x4574], R17 ;  /* 0x0045741101007387 */ /* 0x000fe20000100800 */
[----:B--2---:R-:W-:-:S05]  /*7dcc0*/  IMAD.X R27, R27, 0x1, R12, P0 ;  /* 0x000000011b1b7824 */ /* 0x004fca00000e060c */
[----:B------:R1:W-:Y:S04]  /*7dcd0*/  STL.64 [R1+0x4560], R26 ;  /* 0x0045601a01007387 */ /* 0x0003e80000100a00 */
[----:B-1----:R-:W2:Y:S01]  /*7dce0*/  LDL.LU.64 R26, [R1+0x7488] ;  /* 0x00748800011a7983 */ /* 0x002ea20000300a00 */
[----:B------:R-:W-:-:S03]  /*7dcf0*/  IMAD.MOV.U32 R10, RZ, RZ, R23 ;  /* 0x000000ffff0a7224 */ /* 0x000fc600078e0017 */
[----:B--2---:R1:W-:Y:S02]  /*7dd00*/  STL.64 [R1+0x7458], R26 ;  /* 0x0074581a01007387 */ /* 0x0043e40000100a00 */
[----:B-1----:R-:W-:Y:S01]  /*7dd10*/  IMAD.MOV.U32 R27, RZ, RZ, R10 ;  /* 0x000000ffff1b7224 */ /* 0x002fe200078e000a */
[----:B---3--:R-:W-:-:S05]  /*7dd20*/  IADD3 R10, P0, PT, R4, R14, RZ ;  /* 0x0000000e040a7210 */ /* 0x008fca0007f1e0ff */
[----:B------:R1:W-:Y:S04]  /*7dd30*/  STL [R1+0x4540], R10 ;  /* 0x0045400a01007387 */ /* 0x0003e80000100800 */
[----:B-1----:R-:W2:Y:S04]  /*7dd40*/  LDL.LU.64 R10, [R1+0x7480] ;  /* 0x00748000010a7983 */ /* 0x002ea80000300a00 */
[----:B------:R1:W-:Y:S04]  /*7dd50*/  STL [R1+0x7448], R14 ;  /* 0x0074480e01007387 */ /* 0x0003e80000100800 */
[----:B-1----:R-:W2:Y:S01]  /*7dd60*/  LDL.LU R14, [R1+0x50c] ;  /* 0x00050c00010e7983 */ /* 0x002ea20000300800 */
[----:B------:R-:W-:-:S05]  /*7dd70*/  IADD3 R22, P1, PT, R4, R9, RZ ;  /* 0x0000000904167210 */ /* 0x000fca0007f3e0ff */
[----:B--2---:R-:W-:-:S05]  /*7dd80*/  IMAD.X R23, R14, 0x1, R11, P1 ;  /* 0x000000010e177824 */ /* 0x004fca00008e060b */
[----:B------:R1:W-:Y:S04]  /*7dd90*/  STL.64 [R1+0x4558], R22 ;  /* 0x0045581601007387 */ /* 0x0003e80000100a00 */
[----:B-1----:R-:W2:Y:S04]  /*7dda0*/  LDL.LU.64 R22, [R1+0x7478] ;  /* 0x0074780001167983 */ /* 0x002ea80000300a00 */
[----:B--2---:R1:W-:Y:S04]  /*7ddb0*/  STL.64 [R1+0x7450], R22 ;  /* 0x0074501601007387 */ /* 0x0043e80000100a00 */
[----:B-1----:R0:W2:Y:S01]  /*7ddc0*/  LDL.64 R22, [R1+0x4540] ;  /* 0x0045400001167983 */ /* 0x0020a20000100a00 */
[----:B------:R-:W-:-:S05]  /*7ddd0*/  IADD3 R16, P2, PT, R4, R7, RZ ;  /* 0x0000000704107210 */ /* 0x000fca0007f5e0ff */
[----:B------:R-:W-:Y:S02]  /*7dde0*/  IMAD.X R17, R14, 0x1, R8, P2 ;  /* 0x000000010e117824 */ /* 0x000fe400010e0608 */
[----:B--2---:R-:W-:Y:S01]  /*7ddf0*/  IMAD.MOV.U32 R23, RZ, RZ, R28 ;  /* 0x000000ffff177224 */ /* 0x004fe200078e001c */
[----:B------:R-:W-:-:S05]  /*7de00*/  IADD3 R28, P1, PT, R4, R5, RZ ;  /* 0x00000005041c7210 */ /* 0x000fca0007f3e0ff */
[----:B------:R1:W-:Y:S04]  /*7de10*/  STL [R1+0x4538], R28 ;  /* 0x0045381c01007387 */ /* 0x0003e80000100800 */
[----:B-1----:R-:W2:Y:S04]  /*7de20*/  LDL.LU.64 R28, [R1+0x7470] ;  /* 0x00747000011c7983 */ /* 0x002ea80000300a00 */
[----:B------:R1:W-:Y:S04]  /*7de30*/  STL.64 [R1+0x4548], R16 ;  /* 0x0045481001007387 */ /* 0x0003e80000100a00 */
[----:B-1----:R-:W3:Y:S04]  /*7de40*/  LDL.LU.64 R16, [R1+0x7468] ;  /* 0x0074680001107983 */ /* 0x002ee80000300a00 */
[----:B--2---:R1:W-:Y:S02]  /*7de50*/  STL.64 [R1+0x7438], R28 ;  /* 0x0074381c01007387 */ /* 0x0043e40000100a00 */
[----:B-1----:R-:W-:-:S02]  /*7de60*/  IMAD.MOV.U32 R28, RZ, RZ, R27 ;  /* 0x000000ffff1c7224 */ /* 0x002fc400078e001b */
[----:B------:R-:W2:Y:S01]  /*7de70*/  LDL R29, [R1+0x54] ;  /* 0x00005400011d7983 */ /* 0x000ea20000100800 */
[----:B------:R-:W-:Y:S02]  /*7de80*/  IMAD.MOV.U32 R27, RZ, RZ, R23 ;  /* 0x000000ffff1b7224 */ /* 0x000fe400078e0017 */
[----:B---3--:R-:W-:Y:S01]  /*7de90*/  IMAD.X R23, R14, 0x1, R16, P0 ;  /* 0x000000010e177824 */ /* 0x008fe200000e0610 */
[----:B------:R1:W-:Y:S04]  /*7dea0*/  STL.64 [R1+0x7440], R20 ;  /* 0x0074401401007387 */ /* 0x0003e80000100a00 */
[----:B------:R3:W-:Y:S04]  /*7deb0*/  STL [R1+0x4544], R23 ;  /* 0x0045441701007387 */ /* 0x0007e80000100800 */
[----:B-1----:R0:W4:Y:S01]  /*7dec0*/  LDL.64 R20, [R1+0x4538] ;  /* 0x0045380001147983 */ /* 0x0021220000100a00 */
[C---:B------:R-:W-:Y:S01]  /*7ded0*/  IADD3 R26, P2, PT, R4.reuse, R13, RZ ;  /* 0x0000000d041a7210 */ /* 0x040fe20007f5e0ff */
[----:B---3--:R-:W-:Y:S01]  /*7dee0*/  IMAD.MOV.U32 R23, RZ, RZ, R27 ;  /* 0x000000ffff177224 */ /* 0x008fe200078e001b */
[----:B------:R-:W-:-:S03]  /*7def0*/  IADD3 R22, P0, PT, R4, R3, RZ ;  /* 0x0000000304167210 */ /* 0x000fc60007f1e0ff */
[C---:B------:R-:W-:Y:S02]  /*7df00*/  IMAD.X R27, R14.reuse, 0x1, R15, P2 ;  /* 0x000000010e1b7824 */ /* 0x040fe400010e060f */
[----:B----4-:R-:W-:Y:S01]  /*7df10*/  IMAD.X R21, R14, 0x1, R6, P1 ;  /* 0x000000010e157824 */ /* 0x010fe200008e0606 */
[----:B------:R-:W-:-:S04]  /*7df20*/  IADD3 R20, P1, PT, R4, R0, RZ ;  /* 0x0000000004147210 */ /* 0x000fc80007f3e0ff */
[----:B------:R-:W-:Y:S04]  /*7df30*/  STL [R1+0x453c], R21 ;  /* 0x00453c1501007387 */ /* 0x000fe80000100800 */
[----:B------:R-:W3:Y:S04]  /*7df40*/  LDL.LU R4, [R1+0x7460] ;  /* 0x0074600001047983 */ /* 0x000ee80000300800 */
[----:B------:R1:W-:Y:S04]  /*7df50*/  STL.64 [R1+0x4528], R26 ;  /* 0x0045281a01007387 */ /* 0x0003e80000100a00 */
[----:B-1----:R-:W4:Y:S01]  /*7df60*/  LDL.LU.64 R26, [R1+0x7458] ;  /* 0x00745800011a7983 */ /* 0x002f220000300a00 */
[----:B------:R-:W-:Y:S01]  /*7df70*/  IMAD.MOV.U32 R21, RZ, RZ, R28 ;  /* 0x000000ffff157224 */ /* 0x000fe200078e001c */
[----:B--2---:R-:W-:-:S02]  /*7df80*/  IADD3 R28, P2, PT, R29, R10, RZ ;  /* 0x0000000a1d1c7210 */ /* 0x004fc40007f5e0ff */
[----:B------:R-:W2:Y:S04]  /*7df90*/  LDL R29, [R1+0x508] ;  /* 0x00050800011d7983 */ /* 0x000ea80000100800 */
[----:B----4-:R1:W-:Y:S04]  /*7dfa0*/  STL.64 [R1+0x7428], R26 ;  /* 0x0074281a01007387 */ /* 0x0103e80000100a00 */
[----:B------:R4:W-:Y:S01]  /*7dfb0*/  STL [R1+0x7420], R10 ;  /* 0x0074200a01007387 */ /* 0x0009e20000100800 */
[----:B-1----:R-:W-:Y:S02]  /*7dfc0*/  IMAD.MOV.U32 R27, RZ, RZ, R23 ;  /* 0x000000ffff1b7224 */ /* 0x002fe400078e0017 */
[----:B---3--:R-:W-:Y:S01]  /*7dfd0*/  IMAD.X R23, R14, 0x1, R4, P0 ;  /* 0x000000010e177824 */ /* 0x008fe200000e0604 */
[----:B----4-:R-:W3:Y:S04]  /*7dfe0*/  LDL.LU R10, [R1+0x54] ;  /* 0x00005400010a7983 */ /* 0x010ee80000300800 */
[----:B------:R1:W-:Y:S04]  /*7dff0*/  STL.64 [R1+0x4520], R22 ;  /* 0x0045201601007387 */ /* 0x0003e80000100a00 */
[----:B-1----:R-:W4:Y:S01]  /*7e000*/  LDL.LU.64 R22, [R1+0x7450] ;  /* 0x0074500001167983 */ /* 0x002f220000300a00 */
[----:B------:R-:W-:-:S02]  /*7e010*/  IMAD.MOV.U32 R26, RZ, RZ, R21 ;  /* 0x000000ffff1a7224 */ /* 0x000fc400078e0015 */
[----:B------:R-:W-:Y:S02]  /*7e020*/  IMAD.X R21, R14, 0x1, R2, P1 ;  /* 0x000000010e157824 */ /* 0x000fe400008e0602 */
[----:B--2---:R-:W-:Y:S01]  /*7e030*/  IMAD.X R29, R29, 0x1, R12, P2 ;  /* 0x000000011d1d7824 */ /* 0x004fe200010e060c */
[----:B----4-:R3:W-:Y:S04]  /*7e040*/  STL.64 [R1+0x7430], R22 ;  /* 0x0074301601007387 */ /* 0x0107e80000100a00 */
[----:B------:R-:W2:Y:S01]  /*7e050*/  LDL.LU R14, [R1+0x7448] ;  /* 0x00744800010e7983 */ /* 0x000ea20000300800 */
[----:B---3--:R-:W-:-:S05]  /*7e060*/  IADD3 R22, P0, PT, R10, R9, RZ ;  /* 0x000000090a167210 */ /* 0x008fca0007f1e0ff */
[----:B------:R-:W-:Y:S04]  /*7e070*/  STL [R1+0x44f8], R22 ;  /* 0x0044f81601007387 */ /* 0x000fe80000100800 */
[----:B------:R1:W-:Y:S04]  /*7e080*/  STL.64 [R1+0x4510], R20 ;  /* 0x0045101401007387 */ /* 0x0003e80000100a00 */
[----:B-1----:R-:W3:Y:S04]  /*7e090*/  LDL.LU.64 R20, [R1+0x7440] ;  /* 0x0074400001147983 */ /* 0x002ee80000300a00 */
[----:B------:R1:W-:Y:S04]  /*7e0a0*/  STL.64 [R1+0x4508], R28 ;  /* 0x0045081c01007387 */ /* 0x0003e80000100a00 */
[----:B-1----:R-:W4:Y:S04]  /*7e0b0*/  LDL.LU.64 R28, [R1+0x7438] ;  /* 0x00743800011c7983 */ /* 0x002f280000300a00 */
[----:B----4-:R-:W-:Y:S04]  /*7e0c0*/  STL.64 [R1+0x7418], R28 ;  /* 0x0074181c01007387 */ /* 0x010fe80000100a00 */
[----:B------:R1:W-:Y:S04]  /*7e0d0*/  STL [R1+0x7400], R12 ;  /* 0x0074000c01007387 */ /* 0x0003e80000100800 */
[----:B-1----:R-:W4:Y:S04]  /*7e0e0*/  LDL.LU R12, [R1+0x508] ;  /* 0x00050800010c7983 */ /* 0x002f280000300800 */
[----:B---3--:R1:W-:Y:S04]  /*7e0f0*/  STL.64 [R1+0x73f8], R20 ;  /* 0x0073f81401007387 */ /* 0x0083e80000100a00 */
[----:B-1----:R0:W3:Y:S01]  /*7e100*/  LDL.64 R20, [R1+0x44f8] ;  /* 0x0044f80001147983 */ /* 0x0020e20000100a00 */
[C---:B------:R-:W-:Y:S01]  /*7e110*/  IADD3 R22, P1, PT, R10.reuse, R7, RZ ;  /* 0x000000070a167210 */ /* 0x040fe20007f3e0ff */
[----:B------:R-:W-:Y:S01]  /*7e120*/  IMAD.MOV.U32 R23, RZ, RZ, R26 ;  /* 0x000000ffff177224 */ /* 0x000fe200078e001a */
[----:B--2---:R-:W-:Y:S01]  /*7e130*/  IADD3 R26, P2, PT, R10, R14, RZ ;  /* 0x0000000e0a1a7210 */ /* 0x004fe20007f5e0ff */
[----:B------:R-:W-:-:S04]  /*7e140*/  IMAD.MOV.U32 R29, RZ, RZ, R27 ;  /* 0x000000ffff1d7224 */ /* 0x000fc800078e001b */
[C---:B----4-:R-:W-:Y:S02]  /*7e150*/  IMAD.X R27, R12.reuse, 0x1, R16, P2 ;  /* 0x000000010c1b7824 */ /* 0x050fe400010e0610 */
[----:B---3--:R-:W-:-:S05]  /*7e160*/  IMAD.X R21, R12, 0x1, R11, P0 ;  /* 0x000000010c157824 */ /* 0x008fca00000e060b */
[----:B------:R1:W-:Y:S02]  /*7e170*/  STL [R1+0x44fc], R21 ;  /* 0x0044fc1501007387 */ /* 0x0003e40000100800 */
[----:B-1----:R-:W-:Y:S02]  /*7e180*/  IMAD.MOV.U32 R21, RZ, RZ, R23 ;  /* 0x000000ffff157224 */ /* 0x002fe400078e0017 */
[----:B------:R-:W-:-:S05]  /*7e190*/  IMAD.X R23, R12, 0x1, R8, P1 ;  /* 0x000000010c177824 */ /* 0x000fca00008e0608 */
[----:B------:R1:W-:Y:S04]  /*7e1a0*/  STL.64 [R1+0x44f0], R22 ;  /* 0x0044f01601007387 */ /* 0x0003e80000100a00 */
[----:B-1----:R-:W2:Y:S04]  /*7e1b0*/  LDL.LU.64 R22, [R1+0x7430] ;  /* 0x0074300001167983 */ /* 0x002ea80000300a00 */
[----:B------:R-:W-:Y:S04]  /*7e1c0*/  STL.64 [R1+0x7410], R8 ;  /* 0x0074100801007387 */ /* 0x000fe80000100a00 */
[----:B------:R1:W-:Y:S04]  /*7e1d0*/  STL.64 [R1+0x44e0], R26 ;  /* 0x0044e01a01007387 */ /* 0x0003e80000100a00 */
[----:B-1----:R-:W3:Y:S01]  /*7e1e0*/  LDL.LU.64 R26, [R1+0x7428] ;  /* 0x00742800011a7983 */ /* 0x002ee20000300a00 */
[----:B------:R-:W-:-:S02]  /*7e1f0*/  IADD3 R20, P0, PT, R10, R5, RZ ;  /* 0x000000050a147210 */ /* 0x000fc40007f1e0ff */
[C---:B------:R-:W-:Y:S01]  /*7e200*/  IADD3 R28, P1, PT, R10.reuse, R13, RZ ;  /* 0x0000000d0a1c7210 */ /* 0x040fe20007f3e0ff */
[----:B------:R-:W-:Y:S01]  /*7e210*/  IMAD.MOV.U32 R9, RZ, RZ, R29 ;  /* 0x000000ffff097224 */ /* 0x000fe200078e001d */
[----:B------:R-:W-:-:S03]  /*7e220*/  IADD3 R8, P2, PT, R10, R3, RZ ;  /* 0x000000030a087210 */ /* 0x000fc60007f5e0ff */
[C---:B------:R-:W-:Y:S01]  /*7e230*/  IMAD.X R29, R12.reuse, 0x1, R15, P1 ;  /* 0x000000010c1d7824 */ /* 0x040fe200008e060f */
[----:B---3--:R-:W-:Y:S04]  /*7e240*/  STL.64 [R1+0x73f0], R26 ;  /* 0x0073f01a01007387 */ /* 0x008fe80000100a00 */
[----:B--2---:R1:W-:Y:S02]  /*7e250*/  STL.64 [R1+0x7408], R22 ;  /* 0x0074081601007387 */ /* 0x0043e40000100a00 */
[----:B-1----:R-:W-:Y:S02]  /*7e260*/  IMAD.MOV.U32 R22, RZ, RZ, R21 ;  /* 0x000000ffff167224 */ /* 0x002fe400078e0015 */
[----:B------:R-:W-:-:S05]  /*7e270*/  IMAD.X R21, R12, 0x1, R6, P0 ;  /* 0x000000010c157824 */ /* 0x000fca00000e0606 */
[----:B------:R1:W-:Y:S02]  /*7e280*/  STL.64 [R1+0x44d8], R20 ;  /* 0x0044d81401007387 */ /* 0x0003e40000100a00 */
[----:B-1----:R-:W-:Y:S02]  /*7e290*/  IADD3 R20, P0, PT, R10, R0, RZ ;  /* 0x000000000a147210 */ /* 0x002fe40007f1e0ff */
[----:B------:R-:W2:Y:S04]  /*7e2a0*/  LDL.LU R10, [R1+0x7420] ;  /* 0x00742000010a7983 */ /* 0x000ea80000300800 */
[----:B------:R1:W-:Y:S04]  /*7e2b0*/  STL.64 [R1+0x44d0], R28 ;  /* 0x0044d01c01007387 */ /* 0x0003e80000100a00 */
[----:B-1----:R-:W3:Y:S01]  /*7e2c0*/  LDL.LU.64 R28, [R1+0x7418] ;  /* 0x00741800011c7983 */ /* 0x002ee20000300a00 */
[----:B------:R-:W-:-:S02]  /*7e2d0*/  IMAD.MOV.U32 R27, RZ, RZ, R9 ;  /* 0x000000ffff1b7224 */ /* 0x000fc400078e0009 */
[----:B------:R-:W-:Y:S01]  /*7e2e0*/  IMAD.X R9, R12, 0x1, R4, P2 ;  /* 0x000000010c097824 */ /* 0x000fe200010e0604 */
[----:B---3--:R-:W-:Y:S04]  /*7e2f0*/  STL.64 [R1+0x73e0], R28 ;  /* 0x0073e01c01007387 */ /* 0x008fe80000100a00 */
[----:B------:R-:W-:Y:S04]  /*7e300*/  STL [R1+0x73e8], R29 ;  /* 0x0073e81d01007387 */ /* 0x000fe80000100800 */
[----:B------:R1:W-:Y:S04]  /*7e310*/  STL.64 [R1+0x44c0], R8 ;  /* 0x0044c00801007387 */ /* 0x0003e80000100a00 */
[----:B-1----:R-:W3:Y:S01]  /*7e320*/  LDL.LU.64 R8, [R1+0x7410] ;  /* 0x0074100001087983 */ /* 0x002ee20000300a00 */
[----:B------:R-:W-:-:S02]  /*7e330*/  IMAD.MOV.U32 R28, RZ, RZ, R27 ;  /* 0x000000ffff1c7224 */ /* 0x000fc400078e001b */
[----:B------:R-:W-:Y:S02]  /*7e340*/  IMAD.MOV.U32 R27, RZ, RZ, R22 ;  /* 0x000000ffff1b7224 */ /* 0x000fe400078e0016 */
[----:B------:R-:W-:Y:S01]  /*7e350*/  IMAD.X R21, R12, 0x1, R2, P0 ;  /* 0x000000010c157824 */ /* 0x000fe200000e0602 */
[----:B---3--:R-:W-:-:S05]  /*7e360*/  IADD3 R22, P2, PT, R28, R9, RZ ;  /* 0x000000091c167210 */ /* 0x008fca0007f5e0ff */
[----:B------:R1:W-:Y:S04]  /*7e370*/  STL [R1+0x44a0], R22 ;  /* 0x0044a01601007387 */ /* 0x0003e80000100800 */
[----:B-1----:R-:W3:Y:S04]  /*7e380*/  LDL.LU.64 R22, [R1+0x7408] ;  /* 0x0074080001167983 */ /* 0x002ee80000300a00 */
[----:B------:R-:W4:Y:S04]  /*7e390*/  LDL.LU R12, [R1+0x7400] ;  /* 0x00740000010c7983 */ /* 0x000f280000300800 */
[----:B------:R1:W-:Y:S04]  /*7e3a0*/  STL.64 [R1+0x44b8], R20 ;  /* 0x0044b81401007387 */ /* 0x0003e80000100a00 */
[----:B-1----:R-:W2:Y:S04]  /*7e3b0*/  LDL.LU.64 R20, [R1+0x73f8] ;  /* 0x0073f80001147983 */ /* 0x002ea80000300a00 */
[----:B--2---:R1:W-:Y:S04]  /*7e3c0*/  STL.64 [R1+0x73d8], R20 ;  /* 0x0073d81401007387 */ /* 0x0043e80000100a00 */
[----:B-1----:R0:W2:Y:S01]  /*7e3d0*/  LDL.64 R20, [R1+0x44a0] ;  /* 0x0044a00001147983 */ /* 0x0020a20000100a00 */
[----:B------:R-:W-:-:S03]  /*7e3e0*/  IADD3 R26, P1, PT, R28, R10, RZ ;  /* 0x0000000a1c1a7210 */ /* 0x000fc60007f3e0ff */
[----:B------:R1:W-:Y:S01]  /*7e3f0*/  STL [R1+0x73c8], R7 ;  /* 0x0073c80701007387 */ /* 0x0003e20000100800 */
[----:B--2---:R-:W-:-:S05]  /*7e400*/  IMAD.MOV.U32 R21, RZ, RZ, R28 ;  /* 0x000000ffff157224 */ /* 0x004fca00078e001c */
[----:B------:R-:W-:Y:S02]  /*7e410*/  IADD3 R28, P0, PT, R21, R7, RZ ;  /* 0x00000007151c7210 */ /* 0x000fe40007f1e0ff */
[----:B-1----:R-:W4:Y:S01]  /*7e420*/  LDL.LU R7, [R1+0x504] ;  /* 0x0005040001077983 */ /* 0x002f220000300800 */
[----:B------:R-:W-:Y:S02]  /*7e430*/  IMAD.MOV.U32 R29, RZ, RZ, R27 ;  /* 0x000000ffff1d7224 */ /* 0x000fe400078e001b */
[----:B----4-:R-:W-:-:S05]  /*7e440*/  IMAD.X R27, R7, 0x1, R12, P1 ;  /* 0x00000001071b7824 */ /* 0x010fca00008e060c */
[----:B------:R1:W-:Y:S04]  /*7e450*/  STL.64 [R1+0x44a8], R26 ;  /* 0x0044a81a01007387 */ /* 0x0003e80000100a00 */
[----:B-1----:R-:W2:Y:S04]  /*7e460*/  LDL.LU.64 R26, [R1+0x73f0] ;  /* 0x0073f000011a7983 */ /* 0x002ea80000300a00 */
[----:B--2---:R1:W-:Y:S04]  /*7e470*/  STL.64 [R1+0x73c0], R26 ;  /* 0x0073c01a01007387 */ /* 0x0043e80000100a00 */
[----:B---3--:R-:W-:Y:S01]  /*7e480*/  STL.64 [R1+0x73d0], R22 ;  /* 0x0073d01601007387 */ /* 0x008fe20000100a00 */
[----:B-1----:R-:W-:-:S02]  /*7e490*/  IMAD.MOV.U32 R27, RZ, RZ, R21 ;  /* 0x000000ffff1b7224 */ /* 0x002fc400078e0015 */
[----:B------:R-:W-:Y:S02]  /*7e4a0*/  IMAD.MOV.U32 R26, RZ, RZ, R29 ;  /* 0x000000ffff1a7224 */ /* 0x000fe400078e001d */
[C---:B------:R-:W-:Y:S02]  /*7e4b0*/  IMAD.X R21, R7.reuse, 0x1, R11, P2 ;  /* 0x0000000107157824 */ /* 0x040fe400010e060b */
[----:B------:R-:W-:-:S03]  /*7e4c0*/  IMAD.X R29, R7, 0x1, R8, P0 ;  /* 0x00000001071d7824 */ /* 0x000fc600000e0608 */
[----:B------:R-:W-:Y:S04]  /*7e4d0*/  STL [R1+0x44a4], R21 ;  /* 0x0044a41501007387 */ /* 0x000fe80000100800 */
[----:B------:R1:W-:Y:S04]  /*7e4e0*/  STL.64 [R1+0x4490], R28 ;  /* 0x0044901c01007387 */ /* 0x0003e80000100a00 */
[----:B-1----:R0:W2:Y:S01]  /*7e4f0*/  LDL.LU R29, [R1+0x73e8] ;  /* 0x0073e800011d7983 */ /* 0x0020a20000300800 */
[----:B------:R-:W-:-:S05]  /*7e500*/  IADD3 R28, P0, PT, R27, R13, RZ ;  /* 0x0000000d1b1c7210 */ /* 0x000fca0007f1e0ff */
[----:B------:R2:W-:Y:S01]  /*7e510*/  STL [R1+0x4470], R28 ;  /* 0x0044701c01007387 */ /* 0x0005e20000100800 */
[----:B------:R-:W-:-:S03]  /*7e520*/  IADD3 R22, P1, PT, R27, R14, RZ ;  /* 0x0000000e1b167210 */ /* 0x000fc60007f3e0ff */
[----:B--2---:R-:W2:Y:S01]  /*7e530*/  LDL.LU.64 R28, [R1+0x73e0] ;  /* 0x0073e000011c7983 */ /* 0x004ea20000300a00 */
[----:B------:R-:W-:Y:S01]  /*7e540*/  IADD3 R20, P2, PT, R27, R5, RZ ;  /* 0x000000051b147210 */ /* 0x000fe20007f5e0ff */
[----:B------:R-:W-:-:S04]  /*7e550*/  IMAD.X R23, R7, 0x1, R16, P1 ;  /* 0x0000000107177824 */ /* 0x000fc800008e0610 */
[----:B------:R-:W-:Y:S01]  /*7e560*/  IMAD.X R21, R7, 0x1, R6, P2 ;  /* 0x0000000107157824 */ /* 0x000fe200010e0606 */
[----:B------:R-:W-:Y:S04]  /*7e570*/  STL.64 [R1+0x4488], R22 ;  /* 0x0044881601007387 */ /* 0x000fe80000100a00 */
[----:B--2---:R1:W-:Y:S04]  /*7e580*/  STL.64 [R1+0x73b0], R28 ;  /* 0x0073b01c01007387 */ /* 0x0043e80000100a00 */
[----:B-1----:R-:W2:Y:S04]  /*7e590*/  LDL R29, [R1+0x5c] ;  /* 0x00005c00011d7983 */ /* 0x002ea80000100800 */
[----:B------:R1:W-:Y:S04]  /*7e5a0*/  STL.64 [R1+0x4478], R20 ;  /* 0x0044781401007387 */ /* 0x0003e80000100a00 */
[----:B-1----:R-:W3:Y:S01]  /*7e5b0*/  LDL.LU.64 R20, [R1+0x73d8] ;  /* 0x0073d80001147983 */ /* 0x002ee20000300a00 */
[----:B------:R-:W-:Y:S01]  /*7e5c0*/  IMAD.MOV.U32 R28, RZ, RZ, R26 ;  /* 0x000000ffff1c7224 */ /* 0x000fe200078e001a */
[----:B------:R-:W-:-:S02]  /*7e5d0*/  IADD3 R22, P1, PT, R27, R3, RZ ;  /* 0x000000031b167210 */ /* 0x000fc40007f3e0ff */
[----:B---3--:R1:W-:Y:S04]  /*7e5e0*/  STL.64 [R1+0x73b8], R20 ;  /* 0x0073b81401007387 */ /* 0x0083e80000100a00 */
[----:B-1----:R0:W3:Y:S01]  /*7e5f0*/  LDL.64 R20, [R1+0x4470] ;  /* 0x0044700001147983 */ /* 0x0020e20000100a00 */
[----:B------:R-:W-:Y:S01]  /*7e600*/  IADD3 R26, P2, PT, R27, R0, RZ ;  /* 0x000000001b1a7210 */ /* 0x000fe20007f5e0ff */
[----:B------:R-:W-:Y:S02]  /*7e610*/  IMAD.MOV.U32 R27, RZ, RZ, R28 ;  /* 0x000000ffff1b7224 */ /* 0x000fe400078e001c */
[----:B------:R-:W-:Y:S01]  /*7e620*/  IMAD.X R23, R7, 0x1, R4, P1 ;  /* 0x0000000107177824 */ /* 0x000fe200008e0604 */
[----:B--2---:R-:W-:Y:S01]  /*7e630*/  IADD3 R28, P1, PT, R29, R9, RZ ;  /* 0x000000091d1c7210 */ /* 0x004fe20007f3e0ff */
[----:B---3--:R-:W-:Y:S01]  /*7e640*/  IMAD.X R21, R7, 0x1, R15, P0 ;  /* 0x0000000107157824 */ /* 0x008fe200000e060f */
[----:B------:R-:W-:Y:S01]  /*7e650*/  IADD3 R20, P0, PT, R29, R10, RZ ;  /* 0x0000000a1d147210 */ /* 0x000fe20007f1e0ff */
[----:B------:R-:W-:-:S02]  /*7e660*/  IMAD.MOV.U32 R29, RZ, RZ, R27 ;  /* 0x000000ffff1d7224 */ /* 0x000fc400078e001b */
[----:B------:R-:W-:Y:S01]  /*7e670*/  IMAD.X R27, R7, 0x1, R2, P2 ;  /* 0x00000001071b7824 */ /* 0x000fe200010e0602 */
[----:B------:R1:W-:Y:S04]  /*7e680*/  STL [R1+0x4474], R21 ;  /* 0x0044741501007387 */ /* 0x0003e80000100800 */
[----:B-1----:R-:W2:Y:S04]  /*7e690*/  LDL R21, [R1+0x500] ;  /* 0x0005000001157983 */ /* 0x002ea80000100800 */
[----:B------:R1:W-:Y:S04]  /*7e6a0*/  STL.64 [R1+0x4468], R22 ;  /* 0x0044681601007387 */ /* 0x0003e80000100a00 */
[----:B-1----:R-:W3:Y:S04]  /*7e6b0*/  LDL.LU.64 R22, [R1+0x73d0] ;  /* 0x0073d00001167983 */ /* 0x002ee80000300a00 */
[----:B------:R-:W4:Y:S04]  /*7e6c0*/  LDL.LU R7, [R1+0x73c8] ;  /* 0x0073c80001077983 */ /* 0x000f280000300800 */
[----:B------:R1:W-:Y:S04]  /*7e6d0*/  STL.64 [R1+0x4460], R26 ;  /* 0x0044601a01007387 */ /* 0x0003e80000100a00 */
[----:B-1----:R-:W2:Y:S04]  /*7e6e0*/  LDL.LU.64 R26, [R1+0x73c0] ;  /* 0x0073c000011a7983 */ /* 0x002ea80000300a00 */
[----:B--2---:R-:W-:Y:S04]  /*7e6f0*/  STL.64 [R1+0x73a8], R26 ;  /* 0x0073a81a01007387 */ /* 0x004fe80000100a00 */
[----:B------:R1:W-:Y:S04]  /*7e700*/  STL [R1+0x739c], R2 ;  /* 0x00739c0201007387 */ /* 0x0003e80000100800 */
[----:B-1----:R-:W4:Y:S01]  /*7e710*/  LDL.LU R2, [R1+0x5c] ;  /* 0x00005c0001027983 */ /* 0x002f220000300800 */
[----:B------:R-:W-:-:S05]  /*7e720*/  IMAD.X R21, R21, 0x1, R12, P0 ;  /* 0x0000000115157824 */ /* 0x000fca00000e060c */
[----:B------:R1:W-:Y:S01]  /*7e730*/  STL.64 [R1+0x4458], R20 ;  /* 0x0044581401007387 */ /* 0x0003e20000100a00 */
[----:B----4-:R-:W-:-:S05]  /*7e740*/  IADD3 R26, P2, PT, R2, R7, RZ ;  /* 0x00000007021a7210 */ /* 0x010fca0007f5e0ff */
[----:B------:R2:W-:Y:S04]  /*7e750*/  STL [R1+0x4448], R26 ;  /* 0x0044481a01007387 */ /* 0x0005e80000100800 */
[----:B-1----:R-:W4:Y:S04]  /*7e760*/  LDL.LU.64 R20, [R1+0x73b8] ;  /* 0x0073b80001147983 */ /* 0x002f280000300a00 */
[----:B------:R1:W-:Y:S01]  /*7e770*/  STL [R1+0x7398], R14 ;  /* 0x0073980e01007387 */ /* 0x0003e20000100800 */
[----:B--2---:R-:W-:-:S03]  /*7e780*/  IADD3 R26, P0, PT, R2, R14, RZ ;  /* 0x0000000e021a7210 */ /* 0x004fc60007f1e0ff */
[----:B-1----:R-:W2:Y:S01]  /*7e790*/  LDL.LU R14, [R1+0x500] ;  /* 0x00050000010e7983 */ /* 0x002ea20000300800 */
[----:B------:R-:W-:Y:S02]  /*7e7a0*/  IMAD.MOV.U32 R27, RZ, RZ, R29 ;  /* 0x000000ffff1b7224 */ /* 0x000fe400078e001d */
[----:B--2---:R-:W-:-:S05]  /*7e7b0*/  IMAD.X R29, R14, 0x1, R11, P1 ;  /* 0x000000010e1d7824 */ /* 0x004fca00008e060b */
[----:B------:R1:W-:Y:S04]  /*7e7c0*/  STL.64 [R1+0x4450], R28 ;  /* 0x0044501c01007387 */ /* 0x0003e80000100a00 */
[----:B-1----:R-:W2:Y:S04]  /*7e7d0*/  LDL.LU.64 R28, [R1+0x73b0] ;  /* 0x0073b000011c7983 */ /* 0x002ea80000300a00 */
[----:B------:R-:W-:Y:S04]  /*7e7e0*/  STL.64 [R1+0x73a0], R10 ;  /* 0x0073a00a01007387 */ /* 0x000fe80000100a00 */
[----:B--2---:R-:W-:Y:S04]  /*7e7f0*/  STL.64 [R1+0x7390], R28 ;  /* 0x0073901c01007387 */ /* 0x004fe80000100a00 */
[----:B------:R1:W-:Y:S04]  /*7e800*/  STL.64 [R1+0x7380], R18 ;  /* 0x0073801201007387 */ /* 0x0003e80000100a00 */
[----:B-1----:R0:W2:Y:S01]  /*7e810*/  LDL.64 R18, [R1+0x4448] ;  /* 0x0044480001127983 */ /* 0x0020a20000100a00 */
[----:B------:R-:W-:-:S02]  /*7e820*/  IMAD.MOV.U32 R29, RZ, RZ, R27 ;  /* 0x000000ffff1d7224 */ /* 0x000fc400078e001b */
[C---:B------:R-:W-:Y:S02]  /*7e830*/  IMAD.X R27, R14.reuse, 0x1, R16, P0 ;  /* 0x000000010e1b7824 */ /* 0x040fe400000e0610 */
[----:B--2---:R-:W-:-:S05]  /*7e840*/  IMAD.X R19, R14, 0x1, R8, P2 ;  /* 0x000000010e137824 */ /* 0x004fca00010e0608 */
[----:B------:R-:W-:Y:S04]  /*7e850*/  STL [R1+0x444c], R19 ;  /* 0x00444c1301007387 */ /* 0x000fe80000100800 */
[----:B------:R1:W-:Y:S04]  /*7e860*/  STL.64 [R1+0x7388], R12 ;  /* 0x0073880c01007387 */ /* 0x0003e80000100a00 */
[----:B-1----:R-:W2:Y:S04]  /*7e870*/  LDL R12, [R1+0x60] ;  /* 0x00006000010c7983 */ /* 0x002ea80000100800 */
[----:B------:R1:W-:Y:S04]  /*7e880*/  STL.64 [R1+0x4440], R26 ;  /* 0x0044401a01007387 */ /* 0x0003e80000100a00 */
[----:B-1----:R-:W2:Y:S01]  /*7e890*/  LDL.LU.64 R26, [R1+0x73a8] ;  /* 0x0073a800011a7983 */ /* 0x002ea20000300a00 */
[----:B------:R-:W-:-:S02]  /*7e8a0*/  IADD3 R10, P1, PT, R2, R5, RZ ;  /* 0x00000005020a7210 */ /* 0x000fc40007f3e0ff */
[----:B------:R-:W-:-:S03]  /*7e8b0*/  IADD3 R18, P2, PT, R2, R13, RZ ;  /* 0x0000000d02127210 */ /* 0x000fc60007f5e0ff */
[C---:B------:R-:W-:Y:S02]  /*7e8c0*/  IMAD.X R11, R14.reuse, 0x1, R6, P1 ;  /* 0x000000010e0b7824 */ /* 0x040fe400008e0606 */
[----:B------:R-:W-:Y:S01]  /*7e8d0*/  IMAD.X R19, R14, 0x1, R15, P2 ;  /* 0x000000010e137824 */ /* 0x000fe200010e060f */
[C---:B------:R-:W-:Y:S01]  /*7e8e0*/  IADD3 R28, P1, PT, R2.reuse, R0, RZ ;  /* 0x00000000021c7210 */ /* 0x040fe20007f3e0ff */
[----:B--2---:R1:W-:Y:S04]  /*7e8f0*/  STL.64 [R1+0x7370], R26 ;  /* 0x0073701a01007387 */ /* 0x0043e80000100a00 */
[----:B------:R2:W-:Y:S01]  /*7e900*/  STL.64 [R1+0x4438], R10 ;  /* 0x0044380a01007387 */ /* 0x0005e20000100a00 */
[----:B-1----:R-:W-:-:S03]  /*7e910*/  IADD3 R26, P0, PT, R2, R3, RZ ;  /* 0x00000003021a7210 */ /* 0x002fc60007f1e0ff */
[----:B--2---:R-:W2:Y:S02]  /*7e920*/  LDL.LU.64 R10, [R1+0x73a0] ;  /* 0x0073a000010a7983 */ /* 0x004ea40000300a00 */
[----:B------:R-:W-:Y:S02]  /*7e930*/  IMAD.X R27, R14, 0x1, R4, P0 ;  /* 0x000000010e1b7824 */ /* 0x000fe400000e0604 */
[----:B---3--:R-:W-:Y:S04]  /*7e940*/  STL.64 [R1+0x7378], R22 ;  /* 0x0073781601007387 */ /* 0x008fe80000100a00 */
[----:B------:R-:W3:Y:S04]  /*7e950*/  LDL.LU R2, [R1+0x739c] ;  /* 0x00739c0001027983 */ /* 0x000ee80000300800 */
[----:B------:R1:W-:Y:S04]  /*7e960*/  STL.64 [R1+0x4430], R18 ;  /* 0x0044301201007387 */ /* 0x0003e80000100a00 */
[----:B-1----:R-:W4:Y:S04]  /*7e970*/  LDL R19, [R1+0x4fc] ;  /* 0x0004fc0001137983 */ /* 0x002f280000100800 */
[----:B------:R1:W-:Y:S04]  /*7e980*/  STL.64 [R1+0x4428], R26 ;  /* 0x0044281a01007387 */ /* 0x0003e80000100a00 */
[----:B------:R0:W-:Y:S01]  /*7e990*/  STL [R1+0x7368], R9 ;  /* 0x0073680901007387 */ /* 0x0001e20000100800 */
[----:B-1----:R-:W-:-:S03]  /*7e9a0*/  IADD3 R26, P0, PT, R12, R9, RZ ;  /* 0x000000090c1a7210 */ /* 0x002fc60007f1e0ff */
[----:B0-----:R-:W4:Y:S01]  /*7e9b0*/  LDL.LU R9, [R1+0x60] ;  /* 0x0000600001097983 */ /* 0x001f220000300800 */
[----:B------:R-:W-:Y:S01]  /*7e9c0*/  IMAD.MOV.U32 R22, RZ, RZ, R29 ;  /* 0x000000ffff167224 */ /* 0x000fe200078e001d */
[----:B--2---:R-:W-:Y:S01]  /*7e9d0*/  IADD3 R18, P2, PT, R12, R10, RZ ;  /* 0x0000000a0c127210 */ /* 0x004fe20007f5e0ff */
[----:B---3--:R-:W-:Y:S02]  /*7e9e0*/  IMAD.X R29, R14, 0x1, R2, P1 ;  /* 0x000000010e1d7824 */ /* 0x008fe400008e0602 */
[----:B------:R-:W2:Y:S04]  /*7e9f0*/  LDL.LU R14, [R1+0x7398] ;  /* 0x00739800010e7983 */ /* 0x000ea80000300800 */
[----:B------:R0:W-:Y:S04]  /*7ea00*/  STL.64 [R1+0x4420], R28 ;  /* 0x0044201c01007387 */ /* 0x0001e80000100a00 */
[----:B0-----:R-:W3:Y:S01]  /*7ea10*/  LDL.LU.64 R28, [R1+0x7390] ;  /* 0x00739000011c7983 */ /* 0x001ee20000300a00 */
[----:B----4-:R-:W-:-:S05]  /*7ea20*/  IADD3 R12, P1, PT, R9, R7, RZ ;  /* 0x00000007090c7210 */ /* 0x010fca0007f3e0ff */
[----:B------:R0:W-:Y:S04]  /*7ea30*/  STL [R1+0x4408], R12 ;  /* 0x0044080c01007387 */ /* 0x0001e80000100800 */
[----:B0-----:R-:W4:Y:S02]  /*7ea40*/  LDL.LU.64 R12, [R1+0x7388] ;  /* 0x00738800010c7983 */ /* 0x001f240000300a00 */
[----:B----4-:R-:W-:-:S05]  /*7ea50*/  IMAD.X R19, R19, 0x1, R12, P2 ;  /* 0x0000000113137824 */ /* 0x010fca00010e060c */
[----:B------:R0:W-:Y:S04]  /*7ea60*/  STL.64 [R1+0x4418], R18 ;  /* 0x0044181201007387 */ /* 0x0001e80000100a00 */
[----:B0-----:R-:W4:Y:S04]  /*7ea70*/  LDL.LU.64 R18, [R1+0x7380] ;  /* 0x0073800001127983 */ /* 0x001f280000300a00 */
[----:B----4-:R0:W-:Y:S04]  /*7ea80*/  STL.64 [R1+0x7360], R18 ;  /* 0x0073601201007387 */ /* 0x0101e80000100a00 */
[----:B0-----:R0:W4:Y:S02]  /*7ea90*/  LDL.64 R18, [R1+0x4408] ;  /* 0x0044080001127983 */ /* 0x0011240000100a00 */
[----:B----4-:R-:W-:Y:S01]  /*7eaa0*/  IMAD.MOV.U32 R19, RZ, RZ, R22 ;  /* 0x000000ffff137224 */ /* 0x010fe200078e0016 */
[----:B--2---:R-:W-:-:S05]  /*7eab0*/  IADD3 R22, P2, PT, R9, R14, RZ ;  /* 0x0000000e09167210 */ /* 0x004fca0007f5e0ff */
[----:B------:R1:W-:Y:S04]  /*7eac0*/  STL [R1+0x4400], R22 ;  /* 0x0044001601007387 */ /* 0x0003e80000100800 */
[----:B-1----:R-:W2:Y:S04]  /*7ead0*/  LDL.LU.64 R22, [R1+0x7378] ;  /* 0x0073780001167983 */ /* 0x002ea80000300a00 */
[----:B------:R1:W-:Y:S04]  /*7eae0*/  STL [R1+0x7350], R14 ;  /* 0x0073500e01007387 */ /* 0x0003e80000100800 */
[----:B-1----:R-:W4:Y:S02]  /*7eaf0*/  LDL.LU R14, [R1+0x4fc] ;  /* 0x0004fc00010e7983 */ /* 0x002f240000300800 */
[----:B----4-:R-:W-:-:S05]  /*7eb00*/  IMAD.X R27, R14, 0x1, R11, P0 ;  /* 0x000000010e1b7824 */ /* 0x010fca00000e060b */
[----:B------:R1:W-:Y:S04]  /*7eb10*/  STL.64 [R1+0x4410], R26 ;  /* 0x0044101a01007387 */ /* 0x0003e80000100a00 */
[----:B-1----:R-:W4:Y:S04]  /*7eb20*/  LDL.LU.64 R26, [R1+0x7370] ;  /* 0x00737000011a7983 */ /* 0x002f280000300a00 */
[----:B----4-:R-:W-:Y:S04]  /*7eb30*/  STL.64 [R1+0x7348], R26 ;  /* 0x0073481a01007387 */ /* 0x010fe80000100a00 */
[----:B--2---:R1:W-:Y:S04]  /*7eb40*/  STL.64 [R1+0x7358], R22 ;  /* 0x0073581601007387 */ /* 0x0043e80000100a00 */
[----:B-1----:R0:W2:Y:S01]  /*7eb50*/  LDL.64 R22, [R1+0x4400] ;  /* 0x0044000001167983 */ /* 0x0020a20000100a00 */
[----:B------:R-:W-:-:S05]  /*7eb60*/  IADD3 R26, P0, PT, R9, R5, RZ ;  /* 0x00000005091a7210 */ /* 0x000fca0007f1e0ff */
[C---:B------:R-:W-:Y:S02]  /*7eb70*/  IMAD.X R27, R14.reuse, 0x1, R6, P0 ;  /* 0x000000010e1b7824 */ /* 0x040fe400000e0606 */
[----:B--2---:R-:W-:Y:S02]  /*7eb80*/  IMAD.MOV.U32 R23, RZ, RZ, R19 ;  /* 0x000000ffff177224 */ /* 0x004fe400078e0013 */
[----:B------:R-:W-:-:S05]  /*7eb90*/  IMAD.X R19, R14, 0x1, R8, P1 ;  /* 0x000000010e137824 */ /* 0x000fca00008e0608 */
[----:B------:R-:W-:Y:S04]  /*7eba0*/  STL [R1+0x440c], R19 ;  /* 0x00440c1301007387 */ /* 0x000fe80000100800 */
[----:B------:R1:W-:Y:S01]  /*7ebb0*/  STL.64 [R1+0x7340], R12 ;  /* 0x0073400c01007387 */ /* 0x0003e20000100a00 */
[----:B------:R-:W-:Y:S01]  /*7ebc0*/  IADD3 R18, P1, PT, R9, R13, RZ ;  /* 0x0000000d09127210 */ /* 0x000fe20007f3e0ff */
[----:B-1----:R-:W-:Y:S02]  /*7ebd0*/  IMAD.MOV.U32 R12, RZ, RZ, R23 ;  /* 0x000000ffff0c7224 */ /* 0x002fe400078e0017 */
[----:B------:R-:W-:-:S05]  /*7ebe0*/  IMAD.X R23, R14, 0x1, R16, P2 ;  /* 0x000000010e177824 */ /* 0x000fca00010e0610 */
[----:B------:R1:W-:Y:S01]  /*7ebf0*/  STL [R1+0x4404], R23 ;  /* 0x0044041701007387 */ /* 0x0003e20000100800 */
[----:B------:R-:W-:Y:S01]  /*7ec00*/  IMAD.X R19, R14, 0x1, R15, P1 ;  /* 0x000000010e137824 */ /* 0x000fe200008e060f */
[C---:B------:R-:W-:Y:S02]  /*7ec10*/  IADD3 R22, P2, PT, R9.reuse, R3, RZ ;  /* 0x0000000309167210 */ /* 0x040fe40007f5e0ff */
[----:B-1----:R-:W2:Y:S04]  /*7ec20*/  LDL R23, [R1+0x64] ;  /* 0x0000640001177983 */ /* 0x002ea80000100800 */
[----:B------:R1:W-:Y:S04]  /*7ec30*/  STL.64 [R1+0x43f8], R26 ;  /* 0x0043f81a01007387 */ /* 0x0003e80000100a00 */
[----:B------:R-:W-:Y:S01]  /*7ec40*/  STL.64 [R1+0x7338], R20 ;  /* 0x0073381401007387 */ /* 0x000fe20000100a00 */
[----:B-1----:R-:W-:-:S03]  /*7ec50*/  IADD3 R26, P0, PT, R9, R0, RZ ;  /* 0x00000000091a7210 */ /* 0x002fc60007f1e0ff */
[----:B------:R-:W4:Y:S04]  /*7ec60*/  LDL.LU R9, [R1+0x7368] ;  /* 0x0073680001097983 */ /* 0x000f280000300800 */
[----:B------:R1:W-:Y:S04]  /*7ec70*/  STL.64 [R1+0x43f0], R18 ;  /* 0x0043f01201007387 */ /* 0x0003e80000100a00 */
[----:B-1----:R-:W3:Y:S01]  /*7ec80*/  LDL.LU.64 R18, [R1+0x7360] ;  /* 0x0073600001127983 */ /* 0x002ee20000300a00 */
[----:B--2---:R-:W-:Y:S01]  /*7ec90*/  IADD3 R20, P1, PT, R23, R10, RZ ;  /* 0x0000000a17147210 */ /* 0x004fe20007f3e0ff */
[----:B------:R-:W-:-:S05]  /*7eca0*/  IMAD.X R23, R14, 0x1, R4, P2 ;  /* 0x000000010e177824 */ /* 0x000fca00010e0604 */
[----:B------:R1:W-:Y:S04]  /*7ecb0*/  STL.64 [R1+0x43e8], R22 ;  /* 0x0043e81601007387 */ /* 0x0003e80000100a00 */
[----:B------:R-:W-:Y:S04]  /*7ecc0*/  STL [R1+0x43d8], R20 ;  /* 0x0043d81401007387 */ /* 0x000fe80000100800 */
[----:B-1----:R-:W2:Y:S04]  /*7ecd0*/  LDL.LU.64 R22, [R1+0x7358] ;  /* 0x0073580001167983 */ /* 0x002ea80000300a00 */
[----:B---3--:R1:W-:Y:S04]  /*7ece0*/  STL.64 [R1+0x7330], R18 ;  /* 0x0073301201007387 */ /* 0x0083e80000100a00 */
[----:B-1----:R0:W3:Y:S04]  /*7ecf0*/  LDL.64 R18, [R1+0x43d8] ;  /* 0x0043d80001127983 */ /* 0x0020e80000100a00 */
[----:B------:R1:W-:Y:S04]  /*7ed00*/  STL [R1+0x7328], R4 ;  /* 0x0073280401007387 */ /* 0x0003e80000100800 */
[----:B-1----:R-:W2:Y:S01]  /*7ed10*/  LDL.LU R4, [R1+0x64] ;  /* 0x0000640001047983 */ /* 0x002ea20000300800 */
[----:B------:R-:W-:-:S02]  /*7ed20*/  IMAD.X R27, R14, 0x1, R2, P0 ;  /* 0x000000010e1b7824 */ /* 0x000fc400000e0602 */
[----:B------:R-:W-:Y:S01]  /*7ed30*/  IMAD.MOV.U32 R21, RZ, RZ, R12 ;  /* 0x000000ffff157224 */ /* 0x000fe200078e000c */
[----:B------:R-:W3:Y:S04]  /*7ed40*/  LDL.LU R14, [R1+0x7350] ;  /* 0x00735000010e7983 */ /* 0x000ee80000300800 */
[----:B------:R1:W-:Y:S04]  /*7ed50*/  STL.64 [R1+0x43e0], R26 ;  /* 0x0043e01a01007387 */ /* 0x0003e80000100a00 */
[----:B-1----:R-:W3:Y:S01]  /*7ed60*/  LDL.LU.64 R26, [R1+0x7348] ;  /* 0x00734800011a7983 */ /* 0x002ee20000300a00 */
[----:B--2---:R-:W-:-:S05]  /*7ed70*/  IADD3 R12, P0, PT, R4, R7, RZ ;  /* 0x00000007040c7210 */ /* 0x004fca0007f1e0ff */
[----:B------:R1:W-:Y:S04]  /*7ed80*/  STL [R1+0x43c8], R12 ;  /* 0x0043c80c01007387 */ /* 0x0003e80000100800 */
[----:B-1----:R-:W3:Y:S04]  /*7ed90*/  LDL.LU.64 R12, [R1+0x7340] ;  /* 0x00734000010c7983 */ /* 0x002ee80000300a00 */
[----:B------:R1:W-:Y:S04]  /*7eda0*/  STL [R1+0x7310], R7 ;  /* 0x0073100701007387 */ /* 0x0003e80000100800 */
[----:B-1----:R-:W3:Y:S01]  /*7edb0*/  LDL.LU R7, [R1+0x4f8] ;  /* 0x0004f80001077983 */ /* 0x002ee20000300800 */
[----:B----4-:R-:W-:Y:S01]  /*7edc0*/  IADD3 R20, P2, PT, R4, R9, RZ ;  /* 0x0000000904147210 */ /* 0x010fe20007f5e0ff */
[----:B---3--:R-:W-:-:S05]  /*7edd0*/  IMAD.X R19, R7, 0x1, R12, P1 ;  /* 0x0000000107137824 */ /* 0x008fca00008e060c */
[----:B------:R1:W-:Y:S02]  /*7ede0*/  STL [R1+0x43dc], R19 ;  /* 0x0043dc1301007387 */ /* 0x0003e40000100800 */
[----:B-1----:R-:W-:Y:S02]  /*7edf0*/  IMAD.MOV.U32 R19, RZ, RZ, R21 ;  /* 0x000000ffff137224 */ /* 0x002fe400078e0015 */
[----:B------:R-:W-:-:S05]  /*7ee00*/  IMAD.X R21, R7, 0x1, R11, P2 ;  /* 0x0000000107157824 */ /* 0x000fca00010e060b */
[----:B------:R1:W-:Y:S04]  /*7ee10*/  STL.64 [R1+0x43d0], R20 ;  /* 0x0043d01401007387 */ /* 0x0003e80000100a00 */
[----:B-1----:R-:W2:Y:S04]  /*7ee20*/  LDL.LU.64 R20, [R1+0x7338] ;  /* 0x0073380001147983 */ /* 0x002ea80000300a00 */
[----:B------:R1:W-:Y:S04]  /*7ee30*/  STL.64 [R1+0x7320], R10 ;  /* 0x0073200a01007387 */ /* 0x0003e80000100a00 */
[----:B-1----:R0:W3:Y:S01]  /*7ee40*/  LDL.64 R10, [R1+0x43c8] ;  /* 0x0043c800010a7983 */ /* 0x0020e20000100a00 */
[----:B------:R-:W-:-:S03]  /*7ee50*/  IADD3 R18, P1, PT, R4, R14, RZ ;  /* 0x0000000e04127210 */ /* 0x000fc60007f3e0ff */
[----:B--2---:R-:W-:Y:S04]  /*7ee60*/  STL.64 [R1+0x7308], R20 ;  /* 0x0073081401007387 */ /* 0x004fe80000100a00 */
[----:B------:R1:W-:Y:S01]  /*7ee70*/  STL.64 [R1+0x7318], R28 ;  /* 0x0073181c01007387 */ /* 0x0003e20000100a00 */
[----:B---3--:R-:W-:-:S03]  /*7ee80*/  IMAD.X R11, R7, 0x1, R8, P0 ;  /* 0x00000001070b7824 */ /* 0x008fc600000e0608 */
[----:B-1----:R-:W2:Y:S04]  /*7ee90*/  LDL.LU R29, [R1+0x4f4] ;  /* 0x0004f400011d7983 */ /* 0x002ea80000300800 */
[----:B------:R1:W-:Y:S02]  /*7eea0*/  STL [R1+0x43cc], R11 ;  /* 0x0043cc0b01007387 */ /* 0x0003e40000100800 */
[----:B-1----:R-:W-:Y:S02]  /*7eeb0*/  IMAD.MOV.U32 R11, RZ, RZ, R19 ;  /* 0x000000ffff0b7224 */ /* 0x002fe400078e0013 */
[----:B------:R-:W-:-:S05]  /*7eec0*/  IMAD.X R19, R7, 0x1, R16, P1 ;  /* 0x0000000107137824 */ /* 0x000fca00008e0610 */
[----:B------:R1:W-:Y:S04]  /*7eed0*/  STL.64 [R1+0x43c0], R18 ;  /* 0x0043c01201007387 */ /* 0x0003e80000100a00 */
[----:B-1----:R-:W3:Y:S01]  /*7eee0*/  LDL.LU.64 R18, [R1+0x7330] ;  /* 0x0073300001127983 */ /* 0x002ee20000300a00 */
[----:B------:R-:W-:-:S05]  /*7eef0*/  IADD3 R20, P2, PT, R4, R5, RZ ;  /* 0x0000000504147210 */ /* 0x000fca0007f5e0ff */
[----:B------:R-:W-:Y:S01]  /*7ef00*/  IMAD.X R21, R7, 0x1, R6, P2 ;  /* 0x0000000107157824 */ /* 0x000fe200010e0606 */
[C---:B------:R-:W-:Y:S02]  /*7ef10*/  IADD3 R10, P0, PT, R4.reuse, R13, RZ ;  /* 0x0000000d040a7210 */ /* 0x040fe40007f1e0ff */
[C---:B------:R-:W-:Y:S01]  /*7ef20*/  IADD3 R28, P1, PT, R4.reuse, R3, RZ ;  /* 0x00000003041c7210 */ /* 0x040fe20007f3e0ff */
[----:B---3--:R-:W-:Y:S04]  /*7ef30*/  STL.64 [R1+0x72f8], R18 ;  /* 0x0072f81201007387 */ /* 0x008fe80000100a00 */
[----:B------:R1:W-:Y:S02]  /*7ef40*/  STL.64 [R1+0x43b8], R20 ;  /* 0x0043b81401007387 */ /* 0x0003e40000100a00 */
[----:B-1----:R-:W-:-:S02]  /*7ef50*/  IADD3 R20, P2, PT, R4, R0, RZ ;  /* 0x0000000004147210 */ /* 0x002fc40007f5e0ff */
[----:B------:R-:W3:Y:S04]  /*7ef60*/  LDL.LU R4, [R1+0x7328] ;  /* 0x0073280001047983 */ /* 0x000ee80000300800 */
[----:B------:R1:W-:Y:S01]  /*7ef70*/  STL.64 [R1+0x72f0], R26 ;  /* 0x0072f01a01007387 */ /* 0x0003e20000100a00 */
[----:B--2---:R-:W-:Y:S02]  /*7ef80*/  IMAD.MOV.U32 R19, RZ, RZ, R29 ;  /* 0x000000ffff137224 */ /* 0x004fe400078e001d */
[----:B-1----:R-:W-:Y:S02]  /*7ef90*/  IMAD.MOV.U32 R27, RZ, RZ, R11 ;  /* 0x000000ffff1b7224 */ /* 0x002fe400078e000b */
[----:B------:R-:W-:-:S05]  /*7efa0*/  IMAD.X R11, R7, 0x1, R15, P0 ;  /* 0x00000001070b7824 */ /* 0x000fca00000e060f */
[----:B------:R1:W-:Y:S01]  /*7efb0*/  STL.64 [R1+0x43b0], R10 ;  /* 0x0043b00a01007387 */ /* 0x0003e20000100a00 */
[----:B------:R-:W-:-:S03]  /*7efc0*/  IMAD.X R21, R7, 0x1, R2, P2 ;  /* 0x0000000107157824 */ /* 0x000fc600010e0602 */
[----:B-1----:R-:W2:Y:S04]  /*7efd0*/  LDL.LU.64 R10, [R1+0x7320] ;  /* 0x00732000010a7983 */ /* 0x002ea80000300a00 */
[----:B------:R-:W-:Y:S01]  /*7efe0*/  STL.64 [R1+0x7300], R14 ;  /* 0x0073000e01007387 */ /* 0x000fe20000100a00 */
[----:B---3--:R-:W-:-:S05]  /*7eff0*/  IMAD.X R29, R7, 0x1, R4, P1 ;  /* 0x00000001071d7824 */ /* 0x008fca00008e0604 */
[----:B------:R1:W-:Y:S04]  /*7f000*/  STL.64 [R1+0x43a8], R28 ;  /* 0x0043a81c01007387 */ /* 0x0003e80000100a00 */
[----:B-1----:R-:W3:Y:S04]  /*7f010*/  LDL.LU.64 R28, [R1+0x7318] ;  /* 0x00731800011c7983 */ /* 0x002ee80000300a00 */
[----:B------:R-:W-:Y:S04]  /*7f020*/  STL.64 [R1+0x72e8], R16 ;  /* 0x0072e81001007387 */ /* 0x000fe80000100a00 */
[----:B------:R-:W4:Y:S04]  /*7f030*/  LDL.LU R7, [R1+0x7310] ;  /* 0x0073100001077983 */ /* 0x000f280000300800 */
[----:B------:R1:W-:Y:S04]  /*7f040*/  STL.64 [R1+0x43a0], R20 ;  /* 0x0043a01401007387 */ /* 0x0003e80000100a00 */
[----:B-1----:R-:W4:Y:S01]  /*7f050*/  LDL.LU.64 R20, [R1+0x7308] ;  /* 0x0073080001147983 */ /* 0x002f220000300a00 */
[C---:B--2---:R-:W-:Y:S01]  /*7f060*/  IADD3 R14, P0, PT, R27.reuse, R10, RZ ;  /* 0x0000000a1b0e7210 */ /* 0x044fe20007f1e0ff */
[----:B------:R-:W-:Y:S01]  /*7f070*/  IMAD.MOV.U32 R16, RZ, RZ, R19 ;  /* 0x000000ffff107224 */ /* 0x000fe200078e0013 */
[----:B------:R-:W-:-:S03]  /*7f080*/  IADD3 R18, P1, PT, R27, R9, RZ ;  /* 0x000000091b127210 */ /* 0x000fc60007f3e0ff */
[C---:B------:R-:W-:Y:S02]  /*7f090*/  IMAD.X R15, R16.reuse, 0x1, R12, P0 ;  /* 0x00000001100f7824 */ /* 0x040fe400000e060c */
[----:B------:R-:W-:Y:S01]  /*7f0a0*/  IMAD.X R19, R16, 0x1, R11, P1 ;  /* 0x0000000110137824 */ /* 0x000fe200008e060b */
[----:B---3--:R-:W-:Y:S04]  /*7f0b0*/  STL.64 [R1+0x72e0], R28 ;  /* 0x0072e01c01007387 */ /* 0x008fe80000100a00 */
[----:B----4-:R-:W-:Y:S04]  /*7f0c0*/  STL.64 [R1+0x72d0], R20 ;  /* 0x0072d01401007387 */ /* 0x010fe80000100a00 */
[----:B------:R1:W-:Y:S04]  /*7f0d0*/  STL.64 [R1+0x4398], R14 ;  /* 0x0043980e01007387 */ /* 0x0003e80000100a00 */
[----:B-1----:R-:W2:Y:S04]  /*7f0e0*/  LDL.LU.64 R14, [R1+0x7300] ;  /* 0x00730000010e7983 */ /* 0x002ea80000300a00 */
[----:B------:R1:W-:Y:S04]  /*7f0f0*/  STL.64 [R1+0x4390], R18 ;  /* 0x0043901201007387 */ /* 0x0003e80000100a00 */
[----:B-1----:R-:W3:Y:S01]  /*7f100*/  LDL.LU.64 R18, [R1+0x72f8] ;  /* 0x0072f80001127983 */ /* 0x002ee20000300a00 */
[----:B------:R-:W-:-:S05]  /*7f110*/  IMAD.MOV.U32 R21, RZ, RZ, R27 ;  /* 0x000000ffff157224 */ /* 0x000fca00078e001b */
[----:B------:R-:W-:-:S05]  /*7f120*/  IADD3 R26, P2, PT, R21, R7, RZ ;  /* 0x00000007151a7210 */ /* 0x000fca0007f5e0ff */
[----:B------:R-:W-:Y:S01]  /*7f130*/  IMAD.X R27, R16, 0x1, R8, P2 ;  /* 0x00000001101b7824 */ /* 0x000fe200010e0608 */
[----:B--2---:R-:W-:-:S05]  /*7f140*/  IADD3 R28, P0, PT, R21, R14, RZ ;  /* 0x0000000e151c7210 */ /* 0x004fca0007f1e0ff */
[----:B------:R-:W-:Y:S04]  /*7f150*/  STL [R1+0x4380], R28 ;  /* 0x0043801c01007387 */ /* 0x000fe80000100800 */
[----:B---3--:R-:W-:Y:S04]  /*7f160*/  STL.64 [R1+0x72d8], R18 ;  /* 0x0072d81201007387 */ /* 0x008fe80000100a00 */
[----:B------:R1:W-:Y:S04]  /*7f170*/  STL.64 [R1+0x4388], R26 ;  /* 0x0043881a01007387 */ /* 0x0003e80000100a00 */
[----:B-1----:R-:W2:Y:S04]  /*7f180*/  LDL.LU.64 R26, [R1+0x72f0] ;  /* 0x0072f000011a7983 */ /* 0x002ea80000300a00 */
[----:B--2---:R1:W-:Y:S02]  /*7f190*/  STL.64 [R1+0x72c0], R26 ;  /* 0x0072c01a01007387 */ /* 0x0043e40000100a00 */
[----:B-1----:R-:W-:Y:S01]  /*7f1a0*/  IMAD.MOV.U32 R26, RZ, RZ, R16 ;  /* 0x000000ffff1a7224 */ /* 0x002fe200078e0010 */
[C---:B------:R-:W-:Y:S01]  /*7f1b0*/  IADD3 R16, P2, PT, R21.reuse, R13, RZ ;  /* 0x0000000d15107210 */ /* 0x040fe20007f5e0ff */
[----:B------:R-:W2:Y:S04]  /*7f1c0*/  LDL R27, [R1+0x6c] ;  /* 0x00006c00011b7983 */ /* 0x000ea80000100800 */
[----:B------:R1:W-:Y:S04]  /*7f1d0*/  STL [R1+0x4370], R16 ;  /* 0x0043701001007387 */ /* 0x0003e80000100800 */
[----:B-1----:R-:W3:Y:S01]  /*7f1e0*/  LDL.LU.64 R16, [R1+0x72e8] ;  /* 0x0072e80001107983 */ /* 0x002ee20000300a00 */
[----:B------:R-:W-:Y:S01]  /*7f1f0*/  IMAD.MOV.U32 R18, RZ, RZ, R28 ;  /* 0x000000ffff127224 */ /* 0x000fe200078e001c */
[----:B------:R-:W-:Y:S01]  /*7f200*/  IADD3 R28, P1, PT, R21, R5, RZ ;  /* 0x00000005151c7210 */ /* 0x000fe20007f3e0ff */
[----:B------:R-:W-:-:S04]  /*7f210*/  IMAD.MOV.U32 R19, RZ, RZ, R29 ;  /* 0x000000ffff137224 */ /* 0x000fc800078e001d */
[C---:B------:R-:W-:Y:S02]  /*7f220*/  IMAD.X R29, R26.reuse, 0x1, R6, P1 ;  /* 0x000000011a1d7824 */ /* 0x040fe400008e0606 */
[----:B---3--:R-:W-:-:S05]  /*7f230*/  IMAD.X R19, R26, 0x1, R16, P0 ;  /* 0x000000011a137824 */ /* 0x008fca00000e0610 */
[----:B------:R-:W-:Y:S04]  /*7f240*/  STL [R1+0x4384], R19 ;  /* 0x0043841301007387 */ /* 0x000fe80000100800 */
[----:B------:R1:W-:Y:S04]  /*7f250*/  STL.64 [R1+0x4378], R28 ;  /* 0x0043781c01007387 */ /* 0x0003e80000100a00 */
[----:B-1----:R-:W3:Y:S04]  /*7f260*/  LDL.LU.64 R28, [R1+0x72e0] ;  /* 0x0072e000011c7983 */ /* 0x002ee80000300a00 */
[----:B------:R1:W-:Y:S04]  /*7f270*/  STL.64 [R1+0x72c8], R16 ;  /* 0x0072c81001007387 */ /* 0x0003e80000100a00 */
[----:B-1----:R0:W4:Y:S01]  /*7f280*/  LDL.64 R16, [R1+0x4370] ;  /* 0x0043700001107983 */ /* 0x0021220000100a00 */
[----:B------:R-:W-:-:S02]  /*7f290*/  IADD3 R18, P0, PT, R21, R3, RZ ;  /* 0x0000000315127210 */ /* 0x000fc40007f1e0ff */
[----:B------:R-:W-:Y:S01]  /*7f2a0*/  IADD3 R20, P1, PT, R21, R0, RZ ;  /* 0x0000000015147210 */ /* 0x000fe20007f3e0ff */
[----:B------:R-:W-:-:S04]  /*7f2b0*/  IMAD.MOV.U32 R21, RZ, RZ, R26 ;  /* 0x000000ffff157224 */ /* 0x000fc800078e001a */
[C---:B------:R-:W-:Y:S02]  /*7f2c0*/  IMAD.X R19, R21.reuse, 0x1, R4, P0 ;  /* 0x0000000115137824 */ /* 0x040fe400000e0604 */
[C---:B----4-:R-:W-:Y:S02]  /*7f2d0*/  IMAD.X R17, R21.reuse, 0x1, R15, P2 ;  /* 0x0000000115117824 */ /* 0x050fe400010e060f */
[----:B------:R-:W-:-:S03]  /*7f2e0*/  IMAD.X R21, R21, 0x1, R2, P1 ;  /* 0x0000000115157824 */ /* 0x000fc600008e0602 */
[----:B------:R1:W-:Y:S04]  /*7f2f0*/  STL [R1+0x4374], R17 ;  /* 0x0043741101007387 */ /* 0x0003e80000100800 */
[----:B-1----:R-:W4:Y:S04]  /*7f300*/  LDL R17, [R1+0x4f0] ;  /* 0x0004f00001117983 */ /* 0x002f280000100800 */
[----:B------:R1:W-:Y:S04]  /*7f310*/  STL.64 [R1+0x4368], R18 ;  /* 0x0043681201007387 */ /* 0x0003e80000100a00 */
[----:B-1----:R-:W3:Y:S04]  /*7f320*/  LDL.LU.64 R18, [R1+0x72d8] ;  /* 0x0072d80001127983 */ /* 0x002ee80000300a00 */
[----:B------:R1:W-:Y:S04]  /*7f330*/  STL.64 [R1+0x4360], R20 ;  /* 0x0043601401007387 */ /* 0x0003e80000100a00 */
[----:B-1----:R-:W3:Y:S01]  /*7f340*/  LDL.LU.64 R20, [R1+0x72d0] ;  /* 0x0072d00001147983 */ /* 0x002ee20000300a00 */
[----:B--2---:R-:W-:-:S03]  /*7f350*/  IADD3 R16, P2, PT, R27, R10, RZ ;  /* 0x0000000a1b107210 */ /* 0x004fc60007f5e0ff */
[----:B---3--:R-:W-:Y:S04]  /*7f360*/  STL.64 [R1+0x72b8], R20 ;  /* 0x0072b81401007387 */ /* 0x008fe80000100a00 */
[----:B------:R1:W-:Y:S04]  /*7f370*/  STL [R1+0x72b4], R2 ;  /* 0x0072b40201007387 */ /* 0x0003e80000100800 */
[----:B-1----:R-:W2:Y:S01]  /*7f380*/  LDL.LU R2, [R1+0x6c] ;  /* 0x00006c0001027983 */ /* 0x002ea20000300800 */
[----:B----4-:R-:W-:-:S05]  /*7f390*/  IMAD.X R17, R17, 0x1, R12, P2 ;  /* 0x0000000111117824 */ /* 0x010fca00010e060c */
[----:B------:R1:W-:Y:S01]  /*7f3a0*/  STL.64 [R1+0x4358], R16 ;  /* 0x0043581001007387 */ /* 0x0003e20000100a00 */
[----:B--2---:R-:W-:-:S05]  /*7f3b0*/  IADD3 R20, P1, PT, R2, R7, RZ ;  /* 0x0000000702147210 */ /* 0x004fca0007f3e0ff */
[----:B------:R2:W-:Y:S04]  /*7f3c0*/  STL [R1+0x4348], R20 ;  /* 0x0043481401007387 */ /* 0x0005e80000100800 */
[----:B-1----:R-:W3:Y:S04]  /*7f3d0*/  LDL.LU.64 R16, [R1+0x72c8] ;  /* 0x0072c80001107983 */ /* 0x002ee80000300a00 */
[----:B------:R1:W-:Y:S01]  /*7f3e0*/  STL [R1+0x72b0], R14 ;  /* 0x0072b00e01007387 */ /* 0x0003e20000100800 */
[----:B--2---:R-:W-:-:S03]  /*7f3f0*/  IADD3 R20, P2, PT, R2, R14, RZ ;  /* 0x0000000e02147210 */ /* 0x004fc60007f5e0ff */
[----:B-1----:R-:W2:Y:S01]  /*7f400*/  LDL.LU R14, [R1+0x4f0] ;  /* 0x0004f000010e7983 */ /* 0x002ea20000300800 */
[----:B------:R-:W-:-:S05]  /*7f410*/  IADD3 R26, P0, PT, R27, R9, RZ ;  /* 0x000000091b1a7210 */ /* 0x000fca0007f1e0ff */
[----:B--2---:R-:W-:-:S05]  /*7f420*/  IMAD.X R27, R14, 0x1, R11, P0 ;  /* 0x000000010e1b7824 */ /* 0x004fca00000e060b */
[----:B------:R1:W-:Y:S04]  /*7f430*/  STL.64 [R1+0x4350], R26 ;  /* 0x0043501a01007387 */ /* 0x0003e80000100a00 */
[----:B-1----:R-:W2:Y:S04]  /*7f440*/  LDL.LU.64 R26, [R1+0x72c0] ;  /* 0x0072c000011a7983 */ /* 0x002ea80000300a00 */
[----:B--2---:R-:W-:Y:S04]  /*7f450*/  STL.64 [R1+0x72a8], R26 ;  /* 0x0072a81a01007387 */ /* 0x004fe80000100a00 */
[----:B------:R1:W-:Y:S04]  /*7f460*/  STL.64 [R1+0x7298], R22 ;  /* 0x0072981601007387 */ /* 0x0003e80000100a00 */
[----:B-1----:R0:W2:Y:S01]  /*7f470*/  LDL.64 R22, [R1+0x4348] ;  /* 0x0043480001167983 */ /* 0x0020a20000100a00 */
[----:B---3--:R-:W-:Y:S01]  /*7f480*/  IMAD.X R21, R14, 0x1, R16, P2 ;  /* 0x000000010e157824 */ /* 0x008fe200010e0610 */
[----:B------:R-:W-:Y:S01]  /*7f490*/  IADD3 R26, P0, PT, R2, R5, RZ ;  /* 0x00000005021a7210 */ /* 0x000fe20007f1e0ff */
[----:B--2---:R-:W-:-:S05]  /*7f4a0*/  IMAD.X R23, R14, 0x1, R8, P1 ;  /* 0x000000010e177824 */ /* 0x004fca00008e0608 */
[----:B------:R-:W-:Y:S04]  /*7f4b0*/  STL [R1+0x434c], R23 ;  /* 0x00434c1701007387 */ /* 0x000fe80000100800 */
[----:B------:R1:W-:Y:S04]  /*7f4c0*/  STL.64 [R1+0x72a0], R12 ;  /* 0x0072a00c01007387 */ /* 0x0003e80000100a00 */
[----:B-1----:R-:W2:Y:S01]  /*7f4d0*/  LDL R12, [R1+0x70] ;  /* 0x00007000010c7983 */ /* 0x002ea20000100800 */
[----:B------:R-:W-:-:S03]  /*7f4e0*/  IADD3 R22, P1, PT, R2, R13, RZ ;  /* 0x0000000d02167210 */ /* 0x000fc60007f3e0ff */
[----:B------:R1:W-:Y:S01]  /*7f4f0*/  STL.64 [R1+0x4340], R20 ;  /* 0x0043401401007387 */ /* 0x0003e20000100a00 */
[C---:B------:R-:W-:Y:S02]  /*7f500*/  IMAD.X R27, R14.reuse, 0x1, R6, P0 ;  /* 0x000000010e1b7824 */ /* 0x040fe400000e0606 */
[----:B------:R-:W-:Y:S01]  /*7f510*/  IMAD.X R23, R14, 0x1, R15, P1 ;  /* 0x000000010e177824 */ /* 0x000fe200008e060f */
[----:B-1----:R-:W3:Y:S04]  /*7f520*/  LDL.LU.64 R20, [R1+0x72b8] ;  /* 0x0072b80001147983 */ /* 0x002ee80000300a00 */
[----:B------:R1:W-:Y:S04]  /*7f530*/  STL.64 [R1+0x7288], R16 ;  /* 0x0072881001007387 */ /* 0x0003e80000100a00 */
[----:B------:R-:W-:Y:S01]  /*7f540*/  STL.64 [R1+0x7290], R28 ;  /* 0x0072901c01007387 */ /* 0x000fe20000100a00 */
[----:B-1----:R-:W-:-:S03]  /*7f550*/  IADD3 R16, P2, PT, R2, R3, RZ ;  /* 0x0000000302107210 */ /* 0x002fc60007f5e0ff */
[----:B------:R1:W-:Y:S02]  /*7f560*/  STL.64 [R1+0x4338], R26 ;  /* 0x0043381a01007387 */ /* 0x0003e40000100a00 */
[----:B------:R-:W-:Y:S01]  /*7f570*/  IMAD.X R17, R14, 0x1, R4, P2 ;  /* 0x000000010e117824 */ /* 0x000fe200010e0604 */
[----:B-1----:R-:W-:Y:S02]  /*7f580*/  IADD3 R26, P0, PT, R2, R0, RZ ;  /* 0x00000000021a7210 */ /* 0x002fe40007f1e0ff */
[----:B------:R-:W4:Y:S04]  /*7f590*/  LDL.LU R2, [R1+0x72b4] ;  /* 0x0072b40001027983 */ /* 0x000f280000300800 */
[----:B------:R-:W-:Y:S04]  /*7f5a0*/  STL.64 [R1+0x4330], R22 ;  /* 0x0043301601007387 */ /* 0x000fe80000100a00 */
[----:B------:R1:W-:Y:S04]  /*7f5b0*/  STL.64 [R1+0x4328], R16 ;  /* 0x0043281001007387 */ /* 0x0003e80000100a00 */
[----:B-1----:R-:W3:Y:S04]  /*7f5c0*/  LDL R17, [R1+0x4ec] ;  /* 0x0004ec0001117983 */ /* 0x002ee80000100800 */
[----:B------:R1:W-:Y:S01]  /*7f5d0*/  STL [R1+0x7280], R9 ;  /* 0x0072800901007387 */ /* 0x0003e20000100800 */
[----:B--2---:R-:W-:-:S03]  /*7f5e0*/  IADD3 R16, P2, PT, R12, R9, RZ ;  /* 0x000000090c107210 */ /* 0x004fc60007f5e0ff */
[----:B-1----:R-:W2:Y:S01]  /*7f5f0*/  LDL.LU R9, [R1+0x70] ;  /* 0x0000700001097983 */ /* 0x002ea20000300800 */
[----:B------:R-:W-:Y:S01]  /*7f600*/  IADD3 R22, P1, PT, R12, R10, RZ ;  /* 0x0000000a0c167210 */ /* 0x000fe20007f3e0ff */
[----:B----4-:R-:W-:Y:S02]  /*7f610*/  IMAD.X R27, R14, 0x1, R2, P0 ;  /* 0x000000010e1b7824 */ /* 0x010fe400000e0602 */
[----:B------:R-:W4:Y:S04]  /*7f620*/  LDL.LU R14, [R1+0x72b0] ;  /* 0x0072b000010e7983 */ /* 0x000f280000300800 */
[----:B------:R1:W-:Y:S04]  /*7f630*/  STL.64 [R1+0x4320], R26 ;  /* 0x0043201a01007387 */ /* 0x0003e80000100a00 */
[----:B-1----:R-:W3:Y:S01]  /*7f640*/  LDL.LU.64 R26, [R1+0x72a8] ;  /* 0x0072a800011a7983 */ /* 0x002ee20000300a00 */
[----:B--2---:R-:W-:-:S05]  /*7f650*/  IADD3 R12, P0, PT, R9, R7, RZ ;  /* 0x00000007090c7210 */ /* 0x004fca0007f1e0ff */
[----:B------:R1:W-:Y:S04]  /*7f660*/  STL [R1+0x4308], R12 ;  /* 0x0043080c01007387 */ /* 0x0003e80000100800 */
[----:B-1----:R-:W3:Y:S02]  /*7f670*/  LDL.LU.64 R12, [R1+0x72a0] ;  /* 0x0072a000010c7983 */ /* 0x002ee40000300a00 */
[----:B---3--:R-:W-:Y:S01]  /*7f680*/  IMAD.X R23, R17, 0x1, R12, P1 ;  /* 0x0000000111177824 */ /* 0x008fe200008e060c */
[----:B----4-:R-:W-:Y:S01]  /*7f690*/  IADD3 R28, P1, PT, R9, R14, RZ ;  /* 0x0000000e091c7210 */ /* 0x010fe20007f3e0ff */
[----:B------:R-:W-:-:S03]  /*7f6a0*/  IMAD.X R17, R17, 0x1, R11, P2 ;  /* 0x0000000111117824 */ /* 0x000fc600010e060b */
[----:B------:R1:W-:Y:S04]  /*7f6b0*/  STL.64 [R1+0x4318], R22 ;  /* 0x0043181601007387 */ /* 0x0003e80000100a00 */
[----:B-1----:R-:W2:Y:S04]  /*7f6c0*/  LDL.LU.64 R22, [R1+0x7298] ;  /* 0x0072980001167983 */ /* 0x002ea80000300a00 */
[----:B------:R1:W-:Y:S04]  /*7f6d0*/  STL [R1+0x4300], R28 ;  /* 0x0043001c01007387 */ /* 0x0003e80000100800 */
[----:B-1----:R-:W3:Y:S04]  /*7f6e0*/  LDL.LU.64 R28, [R1+0x7290] ;  /* 0x00729000011c7983 */ /* 0x002ee80000300a00 */
[----:B------:R1:W-:Y:S04]  /*7f6f0*/  STL [R1+0x7260], R14 ;  /* 0x0072600e01007387 */ /* 0x0003e80000100800 */
[----:B-1----:R-:W4:Y:S04]  /*7f700*/  LDL.LU R14, [R1+0x74] ;  /* 0x00007400010e7983 */ /* 0x002f280000300800 */
[----:B------:R1:W-:Y:S04]  /*7f710*/  STL.64 [R1+0x4310], R16 ;  /* 0x0043101001007387 */ /* 0x0003e80000100a00 */
[----:B-1----:R-:W2:Y:S04]  /*7f720*/  LDL.LU.64 R16, [R1+0x7288] ;  /* 0x0072880001107983 */ /* 0x002ea80000300a00 */
[----:B------:R1:W-:Y:S04]  /*7f730*/  STL [R1+0x7270], R11 ;  /* 0x0072700b01007387 */ /* 0x0003e80000100800 */
[----:B-1----:R-:W2:Y:S04]  /*7f740*/  LDL.LU R11, [R1+0x4ec] ;  /* 0x0004ec00010b7983 */ /* 0x002ea80000300800 */
[----:B------:R1:W-:Y:S04]  /*7f750*/  STL.64 [R1+0x7258], R20 ;  /* 0x0072581401007387 */ /* 0x0003e80000100a00 */
[----:B-1----:R0:W2:Y:S04]  /*7f760*/  LDL.64 R20, [R1+0x4308] ;  /* 0x0043080001147983 */ /* 0x0020a80000100a00 */
[----:B--2---:R-:W2:Y:S04]  /*7f770*/  LDL R21, [R1+0x4e8] ;  /* 0x0004e80001157983 */ /* 0x004ea80000100800 */
[----:B------:R2:W-:Y:S02]  /*7f780*/  STL.64 [R1+0x7268], R18 ;  /* 0x0072681201007387 */ /* 0x0005e40000100a00 */
[----:B--2---:R-:W-:-:S02]  /*7f790*/  IMAD.MOV.U32 R19, RZ, RZ, R21 ;  /* 0x000000ffff137224 */ /* 0x004fc400078e0015 */
[----:B------:R-:W-:Y:S01]  /*7f7a0*/  IMAD.X R21, R11, 0x1, R8, P0 ;  /* 0x000000010b157824 */ /* 0x000fe200000e0608 */
[----:B------:R-:W-:-:S04]  /*7f7b0*/  IADD3 R20, P0, PT, R9, R13, RZ ;  /* 0x0000000d09147210 */ /* 0x000fc80007f1e0ff */
[----:B------:R1:W-:Y:S04]  /*7f7c0*/  STL [R1+0x430c], R21 ;  /* 0x00430c1501007387 */ /* 0x0003e80000100800 */
[----:B-1----:R-:W2:Y:S04]  /*7f7d0*/  LDL.LU R21, [R1+0x4e0] ;  /* 0x0004e00001157983 */ /* 0x002ea80000300800 */
[----:B------:R1:W-:Y:S04]  /*7f7e0*/  STL.64 [R1+0x7278], R12 ;  /* 0x0072780c01007387 */ /* 0x0003e80000100a00 */
[----:B-1----:R0:W2:Y:S01]  /*7f7f0*/  LDL.64 R12, [R1+0x4300] ;  /* 0x00430000010c7983 */ /* 0x0020a20000100a00 */
[----:B------:R-:W-:Y:S01]  /*7f800*/  IADD3 R18, P2, PT, R9, R5, RZ ;  /* 0x0000000509127210 */ /* 0x000fe20007f5e0ff */
[----:B--2---:R-:W-:-:S05]  /*7f810*/  IMAD.X R13, R11, 0x1, R16, P1 ;  /* 0x000000010b0d7824 */ /* 0x004fca00008e0610 */
[----:B------:R1:W-:Y:S04]  /*7f820*/  STL [R1+0x4304], R13 ;  /* 0x0043040d01007387 */ /* 0x0003e80000100800 */
[----:B------:R-:W-:Y:S01]  /*7f830*/  STL.64 [R1+0x7250], R26 ;  /* 0x0072501a01007387 */ /* 0x000fe20000100a00 */
[----:B-1----:R-:W-:Y:S02]  /*7f840*/  IMAD.MOV.U32 R13, RZ, RZ, R19 ;  /* 0x000000ffff0d7224 */ /* 0x002fe400078e0013 */
[----:B------:R-:W-:Y:S01]  /*7f850*/  IMAD.X R19, R11, 0x1, R6, P2 ;  /* 0x000000010b137824 */ /* 0x000fe200010e0606 */
[----:B------:R-:W-:-:S04]  /*7f860*/  IADD3 R12, P1, PT, R9, R3, RZ ;  /* 0x00000003090c7210 */ /* 0x000fc80007f3e0ff */
[----:B------:R1:W-:Y:S02]  /*7f870*/  STL.64 [R1+0x42f8], R18 ;  /* 0x0042f81201007387 */ /* 0x0003e40000100a00 */
[----:B-1----:R-:W-:Y:S02]  /*7f880*/  IMAD.MOV.U32 R19, RZ, RZ, R21 ;  /* 0x000000ffff137224 */ /* 0x002fe400078e0015 */
[----:B------:R-:W-:Y:S01]  /*7f890*/  IMAD.X R21, R11, 0x1, R15, P0 ;  /* 0x000000010b157824 */ /* 0x000fe200000e060f */
[----:B------:R-:W-:Y:S02]  /*7f8a0*/  IADD3 R18, P2, PT, R9, R0, RZ ;  /* 0x0000000009127210 */ /* 0x000fe40007f5e0ff */
[----:B------:R-:W2:Y:S04]  /*7f8b0*/  LDL.LU R9, [R1+0x7280] ;  /* 0x0072800001097983 */ /* 0x000ea80000300800 */
[----:B------:R-:W-:Y:S04]  /*7f8c0*/  STL.64 [R1+0x7248], R22 ;  /* 0x0072481601007387 */ /* 0x000fe80000100a00 */
[----:B------:R1:W-:Y:S02]  /*7f8d0*/  STL.64 [R1+0x42f0], R20 ;  /* 0x0042f01401007387 */ /* 0x0003e40000100a00 */
[----:B-1----:R-:W-:-:S02]  /*7f8e0*/  IMAD.MOV.U32 R21, RZ, RZ, R13 ;  /* 0x000000ffff157224 */ /* 0x002fc400078e000d */
[----:B------:R-:W-:-:S05]  /*7f8f0*/  IMAD.X R13, R11, 0x1, R4, P1 ;  /* 0x000000010b0d7824 */ /* 0x000fca00008e0604 */
[----:B------:R1:W-:Y:S04]  /*7f900*/  STL.64 [R1+0x42e8], R12 ;  /* 0x0042e80c01007387 */ /* 0x0003e80000100a00 */
[----:B-1----:R-:W3:Y:S01]  /*7f910*/  LDL.LU.64 R12, [R1+0x7278] ;  /* 0x00727800010c7983 */ /* 0x002ee20000300a00 */
[C---:B----4-:R-:W-:Y:S01]  /*7f920*/  IADD3 R20, P0, PT, R14.reuse, R10, RZ ;  /* 0x0000000a0e147210 */ /* 0x050fe20007f1e0ff */
[----:B------:R-:W-:Y:S02]  /*7f930*/  IMAD.MOV.U32 R27, RZ, RZ, R19 ;  /* 0x000000ffff1b7224 */ /* 0x000fe400078e0013 */
[----:B------:R-:W-:Y:S02]  /*7f940*/  IMAD.X R19, R11, 0x1, R2, P2 ;  /* 0x000000010b137824 */ /* 0x000fe400010e0602 */
[----:B------:R-:W4:Y:S01]  /*7f950*/  LDL.LU R11, [R1+0x7270] ;  /* 0x00727000010b7983 */ /* 0x000f220000300800 */
[----:B------:R-:W-:Y:S01]  /*7f960*/  IADD3 R22, P2, PT, R14, R7, RZ ;  /* 0x000000070e167210 */ /* 0x000fe20007f5e0ff */
[----:B------:R-:W-:-:S02]  /*7f970*/  IMAD.MOV.U32 R23, RZ, RZ, R14 ;  /* 0x000000ffff177224 */ /* 0x000fc400078e000e */
[----:B------:R1:W-:Y:S04]  /*7f980*/  STL.64 [R1+0x42e0], R18 ;  /* 0x0042e01201007387 */ /* 0x0003e80000100a00 */
[----:B-1----:R-:W4:Y:S01]  /*7f990*/  LDL.LU.64 R18, [R1+0x7268] ;  /* 0x0072680001127983 */ /* 0x002f220000300a00 */
[----:B--2---:R-:W-:-:S03]  /*7f9a0*/  IADD3 R26, P1, PT, R14, R9, RZ ;  /* 0x000000090e1a7210 */ /* 0x004fc60007f3e0ff */
[----:B------:R-:W2:Y:S01]  /*7f9b0*/  LDL.LU R14, [R1+0x7260] ;  /* 0x00726000010e7983 */ /* 0x000ea20000300800 */
[----:B---3--:R-:W-:-:S05]  /*7f9c0*/  IMAD.X R21, R21, 0x1, R12, P0 ;  /* 0x0000000115157824 */ /* 0x008fca00000e060c */
[----:B------:R1:W-:Y:S04]  /*7f9d0*/  STL.64 [R1+0x42d8], R20 ;  /* 0x0042d81401007387 */ /* 0x0003e80000100a00 */
[----:B-1----:R-:W3:Y:S04]  /*7f9e0*/  LDL.LU.64 R20, [R1+0x7258] ;  /* 0x0072580001147983 */ /* 0x002ee80000300a00 */
[----:B---3--:R-:W-:Y:S04]  /*7f9f0*/  STL.64 [R1+0x7230], R20 ;  /* 0x0072301401007387 */ /* 0x008fe80000100a00 */
[----:B----4-:R1:W-:Y:S04]  /*7fa00*/  STL.64 [R1+0x7228], R18 ;  /* 0x0072281201007387 */ /* 0x0103e80000100a00 */
[----:B--2---:R2:W-:Y:S01]  /*7fa10*/  STL [R1+0x7218], R14 ;  /* 0x0072180e01007387 */ /* 0x0045e20000100800 */
[----:B-1----:R-:W-:-:S03]  /*7fa20*/  IADD3 R18, P0, PT, R23, R14, RZ ;  /* 0x0000000e17127210 */ /* 0x002fc60007f1e0ff */
[----:B--2---:R-:W2:Y:S01]  /*7fa30*/  LDL.LU R14, [R1+0x4e8] ;  /* 0x0004e800010e7983 */ /* 0x004ea20000300800 */
[----:B------:R-:W-:Y:S02]  /*7fa40*/  IMAD.MOV.U32 R21, RZ, RZ, R27 ;  /* 0x000000ffff157224 */ /* 0x000fe400078e001b */
[----:B--2---:R-:W-:-:S05]  /*7fa50*/  IMAD.X R27, R14, 0x1, R11, P1 ;  /* 0x000000010e1b7824 */ /* 0x004fca00008e060b */
[----:B------:R1:W-:Y:S04]  /*7fa60*/  STL.64 [R1+0x42d0], R26 ;  /* 0x0042d01a01007387 */ /* 0x0003e80000100a00 */
[----:B-1----:R-:W2:Y:S04]  /*7fa70*/  LDL.LU.64 R26, [R1+0x7250] ;  /* 0x00725000011a7983 */ /* 0x002ea80000300a00 */
[----:B------:R1:W-:Y:S02]  /*7fa80*/  STL.64 [R1+0x7238], R10 ;  /* 0x0072380a01007387 */ /* 0x0003e40000100a00 */
[----:B-1----:R-:W-:-:S02]  /*7fa90*/  IMAD.MOV.U32 R10, RZ, RZ, R23 ;  /* 0x000000ffff0a7224 */ /* 0x002fc400078e0017 */
[----:B------:R-:W-:Y:S01]  /*7faa0*/  IMAD.X R23, R14, 0x1, R8, P2 ;  /* 0x000000010e177824 */ /* 0x000fe200010e0608 */
[----:B--2---:R-:W-:Y:S04]  /*7fab0*/  STL.64 [R1+0x7240], R26 ;  /* 0x0072401a01007387 */ /* 0x004fe80000100a00 */
[----:B------:R1:W-:Y:S04]  /*7fac0*/  STL.64 [R1+0x42c8], R22 ;  /* 0x0042c81601007387 */ /* 0x0003e80000100a00 */
[----:B-1----:R-:W2:Y:S01]  /*7fad0*/  LDL.LU.64 R22, [R1+0x7248] ;  /* 0x0072480001167983 */ /* 0x002ea20000300a00 */
[----:B------:R-:W-:-:S03]  /*7fae0*/  IADD3 R20, P2, PT, R10, R13, RZ ;  /* 0x0000000d0a147210 */ /* 0x000fc60007f5e0ff */
[----:B--2---:R1:W-:Y:S04]  /*7faf0*/  STL.64 [R1+0x7210], R22 ;  /* 0x0072101601007387 */ /* 0x0043e80000100a00 */
[----:B-1----:R-:W2:Y:S04]  /*7fb00*/  LDL R23, [R1+0x78] ;  /* 0x0000780001177983 */ /* 0x002ea80000100800 */
[----:B------:R1:W-:Y:S04]  /*7fb10*/  STL [R1+0x7200], R13 ;  /* 0x0072000d01007387 */ /* 0x0003e80000100800 */
[----:B-1----:R-:W3:Y:S01]  /*7fb20*/  LDL R13, [R1+0x4e4] ;  /* 0x0004e400010d7983 */ /* 0x002ee20000100800 */
[----:B------:R-:W-:Y:S01]  /*7fb30*/  IADD3 R26, P1, PT, R10, R5, RZ ;  /* 0x000000050a1a7210 */ /* 0x000fe20007f3e0ff */
[----:B------:R-:W-:-:S04]  /*7fb40*/  IMAD.X R19, R14, 0x1, R16, P0 ;  /* 0x000000010e137824 */ /* 0x000fc800000e0610 */
[C---:B------:R-:W-:Y:S02]  /*7fb50*/  IMAD.X R27, R14.reuse, 0x1, R6, P1 ;  /* 0x000000010e1b7824 */ /* 0x040fe400008e0606 */
[----:B------:R-:W-:Y:S02]  /*7fb60*/  IMAD.MOV.U32 R22, RZ, RZ, R21 ;  /* 0x000000ffff167224 */ /* 0x000fe400078e0015 */
[----:B------:R-:W-:Y:S01]  /*7fb70*/  IMAD.X R21, R14, 0x1, R15, P2 ;  /* 0x000000010e157824 */ /* 0x000fe200010e060f */
[----:B---3--:R-:W-:Y:S04]  /*7fb80*/  STL.64 [R1+0x7220], R12 ;  /* 0x0072200c01007387 */ /* 0x008fe80000100a00 */
[----:B------:R1:W-:Y:S04]  /*7fb90*/  STL.64 [R1+0x42c0], R18 ;  /* 0x0042c01201007387 */ /* 0x0003e80000100a00 */
[----:B------:R3:W-:Y:S01]  /*7fba0*/  STL.64 [R1+0x42b8], R26 ;  /* 0x0042b81a01007387 */ /* 0x0007e20000100a00 */
[----:B-1----:R-:W-:-:S02]  /*7fbb0*/  IADD3 R18, P0, PT, R10, R3, RZ ;  /* 0x000000030a127210 */ /* 0x002fc40007f1e0ff */
[----:B------:R-:W-:Y:S01]  /*7fbc0*/  IADD3 R10, P1, PT, R10, R0, RZ ;  /* 0x000000000a0a7210 */ /* 0x000fe20007f3e0ff */
[----:B---3--:R-:W3:Y:S04]  /*7fbd0*/  LDL.LU.64 R26, [R1+0x7240] ;  /* 0x00724000011a7983 */ /* 0x008ee80000300a00 */
[----:B------:R1:W-:Y:S04]  /*7fbe0*/  STL [R1+0x42a0], R10 ;  /* 0x0042a00a01007387 */ /* 0x0003e80000100800 */
[----:B-1----:R-:W2:Y:S04]  /*7fbf0*/  LDL.LU.64 R10, [R1+0x7238] ;  /* 0x00723800010a7983 */ /* 0x002ea80000300a00 */
[----:B------:R1:W-:Y:S04]  /*7fc00*/  STL.64 [R1+0x42b0], R20 ;  /* 0x0042b01401007387 */ /* 0x0003e80000100a00 */
[----:B-1----:R-:W4:Y:S01]  /*7fc10*/  LDL.LU.64 R20, [R1+0x7230] ;  /* 0x0072300001147983 */ /* 0x002f220000300a00 */
[----:B------:R-:W-:-:S03]  /*7fc20*/  IMAD.X R19, R14, 0x1, R4, P0 ;  /* 0x000000010e137824 */ /* 0x000fc600000e0604 */
[----:B----4-:R-:W-:Y:S04]  /*7fc30*/  STL.64 [R1+0x7208], R20 ;  /* 0x0072081401007387 */ /* 0x010fe80000100a00 */
[----:B------:R1:W-:Y:S04]  /*7fc40*/  STL.64 [R1+0x42a8], R18 ;  /* 0x0042a81201007387 */ /* 0x0003e80000100a00 */
[----:B-1----:R-:W4:Y:S04]  /*7fc50*/  LDL.LU.64 R18, [R1+0x7228] ;  /* 0x0072280001127983 */ /* 0x002f280000300a00 */
[----:B------:R1:W-:Y:S04]  /*7fc60*/  STL [R1+0x71f8], R4 ;  /* 0x0071f80401007387 */ /* 0x0003e80000100800 */
[----:B-1----:R-:W2:Y:S04]  /*7fc70*/  LDL.LU R4, [R1+0x78] ;  /* 0x0000780001047983 */ /* 0x002ea80000300800 */
[----:B---3--:R1:W-:Y:S04]  /*7fc80*/  STL.64 [R1+0x71e8], R26 ;  /* 0x0071e81a01007387 */ /* 0x0083e80000100a00 */
[----:B-1----:R0:W3:Y:S01]  /*7fc90*/  LDL.64 R26, [R1+0x42a0] ;  /* 0x0042a000011a7983 */ /* 0x0020e20000100a00 */
[----:B--2---:R-:W-:-:S05]  /*7fca0*/  IADD3 R12, P0, PT, R4, R9, RZ ;  /* 0x00000009040c7210 */ /* 0x004fca0007f1e0ff */
[----:B------:R1:W-:Y:S04]  /*7fcb0*/  STL [R1+0x4290], R12 ;  /* 0x0042900c01007387 */ /* 0x0003e80000100800 */
[----:B-1----:R-:W2:Y:S01]  /*7fcc0*/  LDL.LU.64 R12, [R1+0x7220] ;  /* 0x00722000010c7983 */ /* 0x002ea20000300a00 */
[----:B------:R-:W-:Y:S01]  /*7fcd0*/  IMAD.MOV.U32 R20, RZ, RZ, R22 ;  /* 0x000000ffff147224 */ /* 0x000fe200078e0016 */
[----:B------:R-:W-:Y:S01]  /*7fce0*/  IADD3 R22, P2, PT, R23, R10, RZ ;  /* 0x0000000a17167210 */ /* 0x000fe20007f5e0ff */
[----:B---3--:R-:W-:Y:S02]  /*7fcf0*/  IMAD.X R27, R14, 0x1, R2, P1 ;  /* 0x000000010e1b7824 */ /* 0x008fe400008e0602 */
[----:B------:R-:W3:Y:S04]  /*7fd00*/  LDL.LU R14, [R1+0x7218] ;  /* 0x00721800010e7983 */ /* 0x000ee80000300800 */
[----:B------:R-:W-:Y:S01]  /*7fd10*/  STL [R1+0x42a4], R27 ;  /* 0x0042a41b01007387 */ /* 0x000fe20000100800 */
[----:B--2---:R-:W-:-:S05]  /*7fd20*/  IMAD.X R23, R13, 0x1, R12, P2 ;  /* 0x000000010d177824 */ /* 0x004fca00010e060c */
[----:B------:R1:W-:Y:S04]  /*7fd30*/  STL.64 [R1+0x4298], R22 ;  /* 0x0042981601007387 */ /* 0x0003e80000100a00 */
[----:B-1----:R-:W2:Y:S01]  /*7fd40*/  LDL.LU.64 R22, [R1+0x7210] ;  /* 0x0072100001167983 */ /* 0x002ea20000300a00 */
[----:B------:R-:W-:-:S03]  /*7fd50*/  IMAD.MOV.U32 R27, RZ, RZ, R20 ;  /* 0x000000ffff1b7224 */ /* 0x000fc600078e0014 */
[----:B--2---:R-:W-:Y:S04]  /*7fd60*/  STL.64 [R1+0x71f0], R22 ;  /* 0x0071f01601007387 */ /* 0x004fe80000100a00 */
[----:B------:R1:W-:Y:S04]  /*7fd70*/  STL [R1+0x71fc], R23 ;  /* 0x0071fc1701007387 */ /* 0x0003e80000100800 */
[----:B-1----:R0:W2:Y:S01]  /*7fd80*/  LDL.64 R22, [R1+0x4290] ;  /* 0x0042900001167983 */ /* 0x0020a20000100a00 */
[----:B---3--:R-:W-:-:S05]  /*7fd90*/  IADD3 R20, P2, PT, R4, R14, RZ ;  /* 0x0000000e04147210 */ /* 0x008fca0007f5e0ff */
[----:B------:R1:W-:Y:S04]  /*7fda0*/  STL [R1+0x4280], R20 ;  /* 0x0042801401007387 */ /* 0x0003e80000100800 */
[----:B-1----:R-:W3:Y:S01]  /*7fdb0*/  LDL.LU.64 R20, [R1+0x7208] ;  /* 0x0072080001147983 */ /* 0x002ee20000300a00 */
[----:B--2---:R-:W-:-:S03]  /*7fdc0*/  IMAD.X R23, R13, 0x1, R11, P0 ;  /* 0x000000010d177824 */ /* 0x004fc600000e060b */
[----:B------:R-:W2:Y:S01]  /*7fdd0*/  LDL.LU R13, [R1+0x7200] ;  /* 0x00720000010d7983 */ /* 0x000ea20000300800 */
[----:B------:R-:W-:-:S03]  /*7fde0*/  IADD3 R22, P0, PT, R4, R5, RZ ;  /* 0x0000000504167210 */ /* 0x000fc60007f1e0ff */
[----:B------:R-:W-:Y:S04]  /*7fdf0*/  STL [R1+0x4294], R23 ;  /* 0x0042941701007387 */ /* 0x000fe80000100800 */
[----:B------:R1:W-:Y:S04]  /*7fe00*/  STL [R1+0x71e0], R5 ;  /* 0x0071e00501007387 */ /* 0x0003e80000100800 */
[----:B-1----:R-:W2:Y:S01]  /*7fe10*/  LDL.LU R5, [R1+0x4e4] ;  /* 0x0004e40001057983 */ /* 0x002ea20000300800 */
[----:B------:R-:W-:Y:S01]  /*7fe20*/  IADD3 R26, P1, PT, R4, R7, RZ ;  /* 0x00000007041a7210 */ /* 0x000fe20007f3e0ff */
[----:B------:R-:W-:-:S02]  /*7fe30*/  IMAD.MOV.U32 R23, RZ, RZ, R27 ;  /* 0x000000ffff177224 */ /* 0x000fc400078e001b */
[----:B---3--:R1:W-:Y:S02]  /*7fe40*/  STL.64 [R1+0x71d8], R20 ;  /* 0x0071d81401007387 */ /* 0x0083e40000100a00 */
[----:B--2---:R-:W-:-:S05]  /*7fe50*/  IMAD.X R27, R5, 0x1, R8, P1 ;  /* 0x00000001051b7824 */ /* 0x004fca00008e0608 */
[----:B------:R-:W-:Y:S04]  /*7fe60*/  STL.64 [R1+0x4288], R26 ;  /* 0x0042881a01007387 */ /* 0x000fe80000100a00 */
[----:B-1----:R0:W2:Y:S02]  /*7fe70*/  LDL.64 R20, [R1+0x4280] ;  /* 0x0042800001147983 */ /* 0x0020a40000100a00 */
[----:B--2---:R-:W-:-:S05]  /*7fe80*/  IMAD.X R21, R5, 0x1, R16, P2 ;  /* 0x0000000105157824 */ /* 0x004fca00010e0610 */
[----:B------:R1:W-:Y:S02]  /*7fe90*/  STL [R1+0x4284], R21 ;  /* 0x0042841501007387 */ /* 0x0003e40000100800 */
[----:B-1----:R-:W-:Y:S02]  /*7fea0*/  IMAD.MOV.U32 R21, RZ, RZ, R23 ;  /* 0x000000ffff157224 */ /* 0x002fe400078e0017 */
[----:B------:R-:W-:-:S05]  /*7feb0*/  IMAD.X R23, R5, 0x1, R6, P0 ;  /* 0x0000000105177824 */ /* 0x000fca00000e0606 */
[----:B------:R1:W-:Y:S04]  /*7fec0*/  STL.64 [R1+0x4278], R22 ;  /* 0x0042781601007387 */ /* 0x0003e80000100a00 */
[----:B-1----:R0:W2:Y:S01]  /*7fed0*/  LDL.LU R23, [R1+0x71fc] ;  /* 0x0071fc0001177983 */ /* 0x0020a20000300800 */
[C---:B------:R-:W-:Y:S02]  /*7fee0*/  IADD3 R26, P1, PT, R4.reuse, R13, RZ ;  /* 0x0000000d041a7210 */ /* 0x040fe40007f3e0ff */
[C---:B------:R-:W-:Y:S02]  /*7fef0*/  IADD3 R22, P0, PT, R4.reuse, R0, RZ ;  /* 0x0000000004167210 */ /* 0x040fe40007f1e0ff */
[----:B------:R-:W-:Y:S01]  /*7ff00*/  IADD3 R20, P2, PT, R4, R3, RZ ;  /* 0x0000000304147210 */ /* 0x000fe20007f5e0ff */
[----:B------:R-:W-:Y:S01]  /*7ff10*/  IMAD.X R27, R5, 0x1, R15, P1 ;  /* 0x00000001051b7824 */ /* 0x000fe200008e060f */
[----:B------:R-:W3:Y:S04]  /*7ff20*/  LDL.LU R4, [R1+0x71f8] ;  /* 0x0071f80001047983 */ /* 0x000ee80000300800 */
[----:B------:R2:W-:Y:S04]  /*7ff30*/  STL [R1+0x4260], R22 ;  /* 0x0042601601007387 */ /* 0x0005e80000100800 */
[----:B--2---:R-:W2:Y:S04]  /*7ff40*/  LDL.LU.64 R22, [R1+0x71f0] ;  /* 0x0071f00001167983 */ /* 0x004ea80000300a00 */
[----:B------:R1:W-:Y:S04]  /*7ff50*/  STL.64 [R1+0x4270], R26 ;  /* 0x0042701a01007387 */ /* 0x0003e80000100a00 */
[----:B-1----:R-:W2:Y:S04]  /*7ff60*/  LDL.LU.64 R26, [R1+0x71e8] ;  /* 0x0071e800011a7983 */ /* 0x002ea80000300a00 */
[----:B--2---:R1:W-:Y:S04]  /*7ff70*/  STL.64 [R1+0x71c8], R26 ;  /* 0x0071c81a01007387 */ /* 0x0043e80000100a00 */
[----:B-1----:R-:W2:Y:S04]  /*7ff80*/  LDL R27, [R1+0x7c] ;  /* 0x00007c00011b7983 */ /* 0x002ea80000100800 */
[----:B------:R1:W-:Y:S01]  /*7ff90*/  STL [R1+0x71c0], R10 ;  /* 0x0071c00a01007387 */ /* 0x0003e20000100800 */
[----:B--2---:R-:W-:Y:S01]  /*7ffa0*/  IADD3 R26, P1, PT, R27, R10, RZ ;  /* 0x0000000a1b1a7210 */ /* 0x004fe20007f3e0ff */
[----:B------:R-:W-:-:S02]  /*7ffb0*/  IMAD.MOV.U32 R27, RZ, RZ, R21 ;  /* 0x000000ffff1b7224 */ /* 0x000fc400078e0015 */
[----:B-1----:R-:W2:Y:S01]  /*7ffc0*/  LDL.LU R10, [R1+0x7c] ;  /* 0x00007c00010a7983 */ /* 0x002ea20000300800 */
[----:B---3--:R-:W-:-:S05]  /*7ffd0*/  IMAD.X R21, R5, 0x1, R4, P2 ;  /* 0x0000000105157824 */ /* 0x008fca00010e0604 */
[----:B------:R-:W-:Y:S04]  /*7ffe0*/  STL.64 [R1+0x4268], R20 ;  /* 0x0042681401007387 */ /* 0x000fe80000100a00 */
[----:B------:R1:W-:Y:S04]  /*7fff0*/  STL.64 [R1+0x71d0], R22 ;  /* 0x0071d01601007387 */ /* 0x0003e80000100a00 */
[----:B-1----:R0:W3:Y:S01]  /*80000*/  LDL.64 R22, [R1+0x4260] ;  /* 0x0042600001167983 */ /* 0x0020e20000100a00 */
[----:B------:R-:W-:-:S04]  /*80010*/  IMAD.MOV.U32 R21, RZ, RZ, R27 ;  /* 0x000000ffff157224 */ /* 0x000fc800078e001b */
[----:B------:R-:W-:Y:S01]  /*80020*/  IMAD.X R27, R21, 0x1, R12, P1 ;  /* 0x00000001151b7824 */ /* 0x000fe200008e060c */
[----:B--2---:R-:W-:Y:S01]  /*80030*/  IADD3 R20, P2, PT, R10, R9, RZ ;  /* 0x000000090a147210 */ /* 0x004fe20007f5e0ff */
[----:B---3--:R-:W-:Y:S02]  /*80040*/  IMAD.X R23, R5, 0x1, R2, P0 ;  /* 0x0000000105177824 */ /* 0x008fe400000e0602 */
[----:B------:R-:W2:Y:S04]  /*80050*/  LDL.LU R5, [R1+0x71e0] ;  /* 0x0071e00001057983 */ /* 0x000ea80000300800 */
[----:B------:R-:W-:Y:S04]  /*80060*/  STL [R1+0x4264], R23 ;  /* 0x0042641701007387 */ /* 0x000fe80000100800 */
[----:B------:R1:W-:Y:S02]  /*80070*/  STL.64 [R1+0x4258], R26 ;  /* 0x0042581a01007387 */ /* 0x0003e40000100a00 */
[----:B-1----:R-:W-:-:S04]  /*80080*/  IMAD.MOV.U32 R27, RZ, RZ, R21 ;  /* 0x000000ffff1b7224 */ /* 0x002fc800078e0015 */
[----:B------:R-:W-:-:S05]  /*80090*/  IMAD.X R21, R27, 0x1, R11, P2 ;  /* 0x000000011b157824 */ /* 0x000fca00010e060b */
[----:B------:R1:W-:Y:S04]  /*800a0*/  STL.64 [R1+0x4250], R20 ;  /* 0x0042501401007387 */ /* 0x0003e80000100a00 */
[----:B-1----:R-:W3:Y:S01]  /*800b0*/  LDL.LU.64 R20, [R1+0x71d8] ;  /* 0x0071d80001147983 */ /* 0x002ee20000300a00 */
[C---:B------:R-:W-:Y:S02]  /*800c0*/  IADD3 R22, P0, PT, R10.reuse, R7, RZ ;  /* 0x000000070a167210 */ /* 0x040fe40007f1e0ff */
[----:B------:R-:W-:-:S03]  /*800d0*/  IADD3 R26, P1, PT, R10, R14, RZ ;  /* 0x0000000e0a1a7210 */ /* 0x000fc60007f3e0ff */
[----:B------:R-:W-:Y:S01]  /*800e0*/  IMAD.X R23, R27, 0x1, R8, P0 ;  /* 0x000000011b177824 */ /* 0x000fe200000e0608 */
[----:B---3--:R2:W-:Y:S04]  /*800f0*/  STL.64 [R1+0x71b0], R20 ;  /* 0x0071b01401007387 */ /* 0x0085e80000100a00 */
[----:B------:R1:W-:Y:S01]  /*80100*/  STL.64 [R1+0x4248], R22 ;  /* 0x0042481601007387 */ /* 0x0003e20000100a00 */
[----:B--2---:R-:W-:Y:S01]  /*80110*/  IADD3 R20, P2, PT, R10, R5, RZ ;  /* 0x000000050a147210 */ /* 0x004fe20007f5e0ff */
[----:B------:R-:W-:-:S04]  /*80120*/  IMAD.MOV.U32 R21, RZ, RZ, R27 ;  /* 0x000000ffff157224 */ /* 0x000fc800078e001b */
[----:B------:R2:W-:Y:S01]  /*80130*/  STL [R1+0x4238], R20 ;  /* 0x0042381401007387 */ /* 0x0005e20000100800 */
[----:B------:R-:W-:-:S03]  /*80140*/  IMAD.X R27, R21, 0x1, R16, P1 ;  /* 0x00000001151b7824 */ /* 0x000fc600008e0610 */
[----:B-1----:R-:W3:Y:S04]  /*80150*/  LDL.LU.64 R22, [R1+0x71d0] ;  /* 0x0071d00001167983 */ /* 0x002ee80000300a00 */
[----:B------:R1:W-:Y:S01]  /*80160*/  STL.64 [R1+0x71b8], R12 ;  /* 0x0071b80c01007387 */ /* 0x0003e20000100a00 */
[----:B--2---:R-:W-:-:S03]  /*80170*/  IADD3 R20, P0, PT, R10, R13, RZ ;  /* 0x0000000d0a147210 */ /* 0x004fc60007f1e0ff */
[----:B-1----:R0:W2:Y:S04]  /*80180*/  LDL.64 R12, [R1+0x4238] ;  /* 0x00423800010c7983 */ /* 0x0020a80000100a00 */
[----:B------:R1:W-:Y:S04]  /*80190*/  STL.64 [R1+0x4240], R26 ;  /* 0x0042401a01007387 */ /* 0x0003e80000100a00 */
[----:B-1----:R-:W3:Y:S01]  /*801a0*/  LDL.LU.64 R26, [R1+0x71c8] ;  /* 0x0071c800011a7983 */ /* 0x002ee20000300a00 */
[----:B--2---:R-:W-:Y:S01]  /*801b0*/  IMAD.X R13, R21, 0x1, R6, P2 ;  /* 0x00000001150d7824 */ /* 0x004fe200010e0606 */
[----:B------:R-:W-:-:S02]  /*801c0*/  IADD3 R12, P2, PT, R10, R0, RZ ;  /* 0x000000000a0c7210 */ /* 0x000fc40007f5e0ff */
[----:B---3--:R-:W-:Y:S04]  /*801d0*/  STL.64 [R1+0x71a0], R26 ;  /* 0x0071a01a01007387 */ /* 0x008fe80000100a00 */
[----:B------:R1:W-:Y:S02]  /*801e0*/  STL [R1+0x423c], R13 ;  /* 0x00423c0d01007387 */ /* 0x0003e40000100800 */
[----:B-1----:R-:W-:Y:S01]  /*801f0*/  IMAD.MOV.U32 R13, RZ, RZ, R21 ;  /* 0x000000ffff0d7224 */ /* 0x002fe200078e0015 */
[----:B------:R-:W-:Y:S02]  /*80200*/  IADD3 R26, P1, PT, R10, R3, RZ ;  /* 0x000000030a1a7210 */ /* 0x000fe40007f3e0ff */
[----:B------:R-:W2:Y:S01]  /*80210*/  LDL.LU R10, [R1+0x71c0] ;  /* 0x0071c000010a7983 */ /* 0x000ea20000300800 */
[----:B------:R-:W-:-:S02]  /*80220*/  IMAD.X R21, R13, 0x1, R15, P0 ;  /* 0x000000010d157824 */ /* 0x000fc400000e060f */
[----:B------:R-:W-:-:S03]  /*80230*/  IMAD.X R27, R13, 0x1, R4, P1 ;  /* 0x000000010d1b7824 */ /* 0x000fc600008e0604 */
[----:B------:R-:W-:Y:S01]  /*80240*/  STL.64 [R1+0x4230], R20 ;  /* 0x0042301401007387 */ /* 0x000fe20000100a00 */
[----:B------:R-:W-:-:S03]  /*80250*/  IMAD.X R13, R13, 0x1, R2, P2 ;  /* 0x000000010d0d7824 */ /* 0x000fc600010e0602 */
[----:B------:R1:W-:Y:S04]  /*80260*/  STL.64 [R1+0x7198], R22 ;  /* 0x0071981601007387 */ /* 0x0003e80000100a00 */
[----:B-1----:R-:W2:Y:S04]  /*80270*/  LDL R23, [R1+0x80] ;  /* 0x0000800001177983 */ /* 0x002ea80000100800 */
[----:B------:R1:W-:Y:S04]  /*80280*/  STL.64 [R1+0x7190], R16 ;  /* 0x0071901001007387 */ /* 0x0003e80000100a00 */
[----:B-1----:R-:W3:Y:S04]  /*80290*/  LDL R16, [R1+0x4dc] ;  /* 0x0004dc0001107983 */ /* 0x002ee80000100800 */
[----:B------:R-:W-:Y:S04]  /*802a0*/  STL [R1+0x71a8], R17 ;  /* 0x0071a81101007387 */ /* 0x000fe80000100800 */
[----:B------:R-:W-:Y:S04]  /*802b0*/  STL.64 [R1+0x4228], R26 ;  /* 0x0042281a01007387 */ /* 0x000fe80000100a00 */
[----:B------:R1:W-:Y:S04]  /*802c0*/  STL.64 [R1+0x4220], R12 ;  /* 0x0042200c01007387 */ /* 0x0003e80000100a00 */
[----:B-1----:R-:W3:Y:S01]  /*802d0*/  LDL.LU.64 R12, [R1+0x71b8] ;  /* 0x0071b800010c7983 */ /* 0x002ee20000300a00 */
[----:B--2---:R-:W-:-:S05]  /*802e0*/  IADD3 R20, P0, PT, R23, R10, RZ ;  /* 0x0000000a17147210 */ /* 0x004fca0007f1e0ff */
[----:B---3--:R-:W-:-:S05]  /*802f0*/  IMAD.X R21, R16, 0x1, R12, P0 ;  /* 0x0000000110157824 */ /* 0x008fca00000e060c */
[----:B------:R1:W-:Y:S04]  /*80300*/  STL.64 [R1+0x4218], R20 ;  /* 0x0042181401007387 */ /* 0x0003e80000100a00 */
[----:B-1----:R-:W2:Y:S04]  /*80310*/  LDL.LU.64 R20, [R1+0x71b0] ;  /* 0x0071b00001147983 */ /* 0x002ea80000300a00 */
[----:B--2---:R1:W-:Y:S04]  /*80320*/  STL.64 [R1+0x7168], R20 ;  /* 0x0071681401007387 */ /* 0x0043e80000100a00 */
[----:B-1----:R-:W2:Y:S02]  /*80330*/  LDL.LU R21, [R1+0x80] ;  /* 0x0000800001157983 */ /* 0x002ea40000300800 */
[----:B--2---:R-:W-:-:S05]  /*80340*/  IADD3 R16, P0, PT, R21, R14, RZ ;  /* 0x0000000e15107210 */ /* 0x004fca0007f1e0ff */
[----:B------:R-:W-:Y:S04]  /*80350*/  STL [R1+0x4200], R16 ;  /* 0x0042001001007387 */ /* 0x000fe80000100800 */
[----:B------:R0:W2:Y:S04]  /*80360*/  LDL.LU R17, [R1+0x71a8] ;  /* 0x0071a80001117983 */ /* 0x0000a80000300800 */
[----:B------:R1:W-:Y:S04]  /*80370*/  STL [R1+0x7170], R14 ;  /* 0x0071700e01007387 */ /* 0x0003e80000100800 */
[----:B-1----:R-:W3:Y:S01]  /*80380*/  LDL.LU R14, [R1+0x4dc] ;  /* 0x0004dc00010e7983 */ /* 0x002ee20000300800 */
[----:B------:R-:W-:-:S05]  /*80390*/  IADD3 R26, P1, PT, R23, R9, RZ ;  /* 0x00000009171a7210 */ /* 0x000fca0007f3e0ff */
[----:B---3--:R-:W-:-:S05]  /*803a0*/  IMAD.X R27, R14, 0x1, R11, P1 ;  /* 0x000000010e1b7824 */ /* 0x008fca00008e060b */
[----:B------:R1:W-:Y:S04]  /*803b0*/  STL.64 [R1+0x4210], R26 ;  /* 0x0042101a01007387 */ /* 0x0003e80000100a00 */
[----:B-1----:R-:W3:Y:S01]  /*803c0*/  LDL.LU.64 R26, [R1+0x71a0] ;  /* 0x0071a000011a7983 */ /* 0x002ee20000300a00 */
[----:B------:R-:W-:-:S03]  /*803d0*/  IADD3 R22, P2, PT, R23, R7, RZ ;  /* 0x0000000717167210 */ /* 0x000fc60007f5e0ff */
[----:B------:R-:W-:Y:S02]  /*803e0*/  STL.64 [R1+0x7188], R10 ;  /* 0x0071880a01007387 */ /* 0x000fe40000100a00 */
[C---:B------:R-:W-:Y:S01]  /*803f0*/  IMAD.X R23, R14.reuse, 0x1, R8, P2 ;  /* 0x000000010e177824 */ /* 0x040fe200010e0608 */
[C---:B------:R-:W-:Y:S01]  /*80400*/  IADD3 R16, P2, PT, R21.reuse, R13, RZ ;  /* 0x0000000d15107210 */ /* 0x040fe20007f5e0ff */
[----:B---3--:R-:W-:Y:S04]  /*80410*/  STL.64 [R1+0x7178], R26 ;  /* 0x0071781a01007387 */ /* 0x008fe80000100a00 */
[----:B------:R1:W-:Y:S04]  /*80420*/  STL [R1+0x7180], R27 ;  /* 0x0071801b01007387 */ /* 0x0003e80000100800 */
[----:B-1----:R0:W3:Y:S04]  /*80430*/  LDL.64 R26, [R1+0x4200] ;  /* 0x00420000011a7983 */ /* 0x0020e80000100a00 */
[----:B------:R1:W-:Y:S04]  /*80440*/  STL.64 [R1+0x4208], R22 ;  /* 0x0042081601007387 */ /* 0x0003e80000100a00 */
[----:B-1----:R-:W3:Y:S04]  /*80450*/  LDL.LU.64 R22, [R1+0x7198] ;  /* 0x0071980001167983 */ /* 0x002ee80000300a00 */
[----:B------:R2:W-:Y:S04]  /*80460*/  STL [R1+0x41f0], R16 ;  /* 0x0041f01001007387 */ /* 0x0005e80000100800 */
[----:B--2---:R-:W3:Y:S01]  /*80470*/  LDL.LU.64 R16, [R1+0x7190] ;  /* 0x0071900001107983 */ /* 0x004ee20000300a00 */
[----:B------:R-:W-:Y:S01]  /*80480*/  IADD3 R10, P1, PT, R21, R5, RZ ;  /* 0x00000005150a7210 */ /* 0x000fe20007f3e0ff */
[----:B---3--:R-:W-:-:S02]  /*80490*/  IMAD.X R27, R14, 0x1, R16, P0 ;  /* 0x000000010e1b7824 */ /* 0x008fc400000e0610 */
[----:B------:R1:W-:Y:S04]  /*804a0*/  STL.64 [R1+0x7160], R16 ;  /* 0x0071601001007387 */ /* 0x0003e80000100a00 */
[----:B-1----:R0:W2:Y:S01]  /*804b0*/  LDL.64 R16, [R1+0x41f0] ;  /* 0x0041f00001107983 */ /* 0x0020a20000100a00 */
[C---:B------:R-:W-:Y:S01]  /*804c0*/  IMAD.X R11, R14.reuse, 0x1, R6, P1 ;  /* 0x000000010e0b7824 */ /* 0x040fe200008e0606 */
[----:B------:R-:W-:Y:S02]  /*804d0*/  IADD3 R26, P0, PT, R21, R3, RZ ;  /* 0x00000003151a7210 */ /* 0x000fe40007f1e0ff */
[----:B------:R1:W-:Y:S04]  /*804e0*/  STL [R1+0x4204], R27 ;  /* 0x0042041b01007387 */ /* 0x0003e80000100800 */
[----:B------:R3:W-:Y:S01]  /*804f0*/  STL.64 [R1+0x41f8], R10 ;  /* 0x0041f80a01007387 */ /* 0x0007e20000100a00 */
[----:B-1----:R-:W-:-:S03]  /*80500*/  IMAD.X R27, R14, 0x1, R4, P0 ;  /* 0x000000010e1b7824 */ /* 0x002fc600000e0604 */
[----:B---3--:R-:W3:Y:S04]  /*80510*/  LDL.LU.64 R10, [R1+0x7188] ;  /* 0x00718800010a7983 */ /* 0x008ee80000300a00 */
[----:B------:R1:W-:Y:S01]  /*80520*/  STL [R1+0x7140], R15 ;  /* 0x0071400f01007387 */ /* 0x0003e20000100800 */
[----:B--2---:R-:W-:-:S03]  /*80530*/  IMAD.X R17, R14, 0x1, R15, P2 ;  /* 0x000000010e117824 */ /* 0x004fc600010e060f */
[----:B-1----:R-:W2:Y:S04]  /*80540*/  LDL.LU R15, [R1+0x84] ;  /* 0x00008400010f7983 */ /* 0x002ea80000300800 */
[----:B------:R1:W-:Y:S04]  /*80550*/  STL [R1+0x41f4], R17 ;  /* 0x0041f41101007387 */ /* 0x0003e80000100800 */
[----:B-1----:R-:W3:Y:S04]  /*80560*/  LDL R17, [R1+0x4d8] ;  /* 0x0004d80001117983 */ /* 0x002ee80000100800 */
[----:B------:R1:W-:Y:S04]  /*80570*/  STL.64 [R1+0x41e8], R26 ;  /* 0x0041e81a01007387 */ /* 0x0003e80000100a00 */
[----:B-1----:R0:W3:Y:S01]  /*80580*/  LDL.LU R27, [R1+0x7180] ;  /* 0x00718000011b7983 */ /* 0x0020e20000300800 */
[----:B------:R-:W-:-:S05]  /*80590*/  IADD3 R20, P1, PT, R21, R0, RZ ;  /* 0x0000000015147210 */ /* 0x000fca0007f3e0ff */
[----:B------:R-:W-:Y:S01]  /*805a0*/  IMAD.X R21, R14, 0x1, R2, P1 ;  /* 0x000000010e157824 */ /* 0x000fe200008e0602 */
[----:B--2---:R-:W-:-:S05]  /*805b0*/  IADD3 R26, P0, PT, R15, R9, RZ ;  /* 0x000000090f1a7210 */ /* 0x004fca0007f1e0ff */
[----:B------:R3:W-:Y:S04]  /*805c0*/  STL [R1+0x41d0], R26 ;  /* 0x0041d01a01007387 */ /* 0x0007e80000100800 */
[----:B---3--:R-:W2:Y:S04]  /*805d0*/  LDL.LU.64 R26, [R1+0x7178] ;  /* 0x00717800011a7983 */ /* 0x008ea80000300a00 */
[----:B------:R-:W3:Y:S04]  /*805e0*/  LDL.LU R14, [R1+0x7170] ;  /* 0x00717000010e7983 */ /* 0x000ee80000300800 */
[----:B------:R1:W-:Y:S04]  /*805f0*/  STL.64 [R1+0x41e0], R20 ;  /* 0x0041e01401007387 */ /* 0x0003e80000100a00 */
[----:B-1----:R-:W2:Y:S01]  /*80600*/  LDL.LU.64 R20, [R1+0x7168] ;  /* 0x0071680001147983 */ /* 0x002ea20000300a00 */
[----:B------:R-:W-:-:S03]  /*80610*/  IADD3 R16, P2, PT, R15, R10, RZ ;  /* 0x0000000a0f107210 */ /* 0x000fc60007f5e0ff */
[----:B------:R-:W-:Y:S02]  /*80620*/  STL.64 [R1+0x7158], R2 ;  /* 0x0071580201007387 */ /* 0x000fe40000100a00 */
[----:B------:R-:W-:Y:S02]  /*80630*/  IMAD.X R17, R17, 0x1, R12, P2 ;  /* 0x0000000111117824 */ /* 0x000fe400010e060c */
[----:B--2---:R-:W-:Y:S04]  /*80640*/  STL.64 [R1+0x7150], R20 ;  /* 0x0071501401007387 */ /* 0x004fe80000100a00 */
[----:B------:R1:W-:Y:S04]  /*80650*/  STL.64 [R1+0x41d8], R16 ;  /* 0x0041d81001007387 */ /* 0x0003e80000100a00 */
[----:B-1----:R-:W2:Y:S04]  /*80660*/  LDL.LU.64 R16, [R1+0x7160] ;  /* 0x0071600001107983 */ /* 0x002ea80000300a00 */
[----:B------:R1:W-:Y:S01]  /*80670*/  STL.64 [R1+0x7148], R26 ;  /* 0x0071481a01007387 */ /* 0x0003e20000100a00 */
[----:B---3--:R-:W-:-:S03]  /*80680*/  IADD3 R20, P2, PT, R15, R14, RZ ;  /* 0x0000000e0f147210 */ /* 0x008fc60007f5e0ff */
[----:B-1----:R0:W3:Y:S04]  /*80690*/  LDL.64 R26, [R1+0x41d0] ;  /* 0x0041d000011a7983 */ /* 0x0020e80000100a00 */
[----:B------:R1:W-:Y:S04]  /*806a0*/  STL [R1+0x7138], R14 ;  /* 0x0071380e01007387 */ /* 0x0003e80000100800 */
[----:B-1----:R-:W3:Y:S01]  /*806b0*/  LDL.LU R14, [R1+0x4d8] ;  /* 0x0004d800010e7983 */ /* 0x002ee20000300800 */
[----:B------:R-:W-:Y:S01]  /*806c0*/  IADD3 R2, P1, PT, R15, R7, RZ ;  /* 0x000000070f027210 */ /* 0x000fe20007f3e0ff */
[----:B---3--:R-:W-:-:S04]  /*806d0*/  IMAD.X R27, R14, 0x1, R11, P0 ;  /* 0x000000010e1b7824 */ /* 0x008fc800000e060b */
[C---:B------:R-:W-:Y:S01]  /*806e0*/  IMAD.X R3, R14.reuse, 0x1, R8, P1 ;  /* 0x000000010e037824 */ /* 0x040fe200008e0608 */
[----:B------:R-:W-:Y:S04]  /*806f0*/  STL [R1+0x41d4], R27 ;  /* 0x0041d41b01007387 */ /* 0x000fe80000100800 */
[----:B------:R1:W-:Y:S01]  /*80700*/  STL.64 [R1+0x41c8], R2 ;  /* 0x0041c80201007387 */ /* 0x0003e20000100a00 */
[----:B--2---:R-:W-:-:S03]  /*80710*/  IMAD.X R21, R14, 0x1, R16, P2 ;  /* 0x000000010e157824 */ /* 0x004fc600010e0610 */
[----:B-1----:R-:W2:Y:S04]  /*80720*/  LDL.LU.64 R2, [R1+0x7158] ;  /* 0x0071580001027983 */ /* 0x002ea80000300a00 */
[----:B----4-:R1:W-:Y:S04]  /*80730*/  STL.64 [R1+0x7130], R18 ;  /* 0x0071301201007387 */ /* 0x0103e80000100a00 */
[----:B------:R-:W-:Y:S04]  /*80740*/  STL.64 [R1+0x7128], R12 ;  /* 0x0071280c01007387 */ /* 0x000fe80000100a00 */
[----:B------:R-:W-:Y:S01]  /*80750*/  STL [R1+0x713c], R13 ;  /* 0x00713c0d01007387 */ /* 0x000fe20000100800 */
[----:B-1----:R-:W-:-:S05]  /*80760*/  IADD3 R18, P1, PT, R15, R13, RZ ;  /* 0x0000000d0f127210 */ /* 0x002fca0007f3e0ff */
[----:B------:R-:W-:Y:S04]  /*80770*/  STL [R1+0x41b0], R18 ;  /* 0x0041b01201007387 */ /* 0x000fe80000100800 */
[----:B------:R1:W-:Y:S04]  /*80780*/  STL.64 [R1+0x41c0], R20 ;  /* 0x0041c01401007387 */ /* 0x0003e80000100a00 */
[----:B-1----:R-:W3:Y:S01]  /*80790*/  LDL.LU.64 R20, [R1+0x7150] ;  /* 0x0071500001147983 */ /* 0x002ee20000300a00 */
[----:B------:R-:W-:-:S03]  /*807a0*/  IADD3 R26, P0, PT, R15, R5, RZ ;  /* 0x000000050f1a7210 */ /* 0x000fc60007f1e0ff */
[----:B------:R-:W4:Y:S02]  /*807b0*/  LDL R13, [R1+0x88] ;  /* 0x00008800010d7983 */ /* 0x000f240000100800 */
[----:B------:R-:W-:Y:S01]  /*807c0*/  IMAD.X R27, R14, 0x1, R6, P0 ;  /* 0x000000010e1b7824 */ /* 0x000fe200000e0606 */
[----:B------:R-:W-:-:S04]  /*807d0*/  IADD3 R18, P0, PT, R15, R0, RZ ;  /* 0x000000000f127210 */ /* 0x000fc80007f1e0ff */
[----:B------:R1:W-:Y:S04]  /*807e0*/  STL.64 [R1+0x41b8], R26 ;  /* 0x0041b81a01007387 */ /* 0x0003e80000100a00 */
[----:B-1----:R-:W4:Y:S01]  /*807f0*/  LDL.LU.64 R26, [R1+0x7148] ;  /* 0x00714800011a7983 */ /* 0x002f220000300a00 */
[----:B--2---:R-:W-:-:S03]  /*80800*/  IADD3 R12, P2, PT, R15, R3, RZ ;  /* 0x000000030f0c7210 */ /* 0x004fc60007f5e0ff */
[----:B------:R-:W2:Y:S04]  /*80810*/  LDL.LU R15, [R1+0x7140] ;  /* 0x00714000010f7983 */ /* 0x000ea80000300800 */
[----:B------:R-:W2:Y:S04]  /*80820*/  LDL.LU R19, [R1+0x460] ;  /* 0x0004600001137983 */ /* 0x000ea80000300800 */
[----:B---3--:R1:W-:Y:S04]  /*80830*/  STL.64 [R1+0x7118], R20 ;  /* 0x0071181401007387 */ /* 0x0083e80000100a00 */
[----:B-1----:R0:W3:Y:S04]  /*80840*/  LDL.64 R20, [R1+0x41b0] ;  /* 0x0041b00001147983 */ /* 0x0020e80000100a00 */
[----:B----4-:R2:W-:Y:S02]  /*80850*/  STL.64 [R1+0x7110], R26 ;  /* 0x0071101a01007387 */ /* 0x0105e40000100a00 */
[----:B--2---:R-:W-:-:S05]  /*80860*/  IMAD.MOV.U32 R26, RZ, RZ, R19 ;  /* 0x000000ffff1a7224 */ /* 0x004fca00078e0013 */
[----:B------:R1:W-:Y:S01]  /*80870*/  STL.64 [R1+0x7120], R26 ;  /* 0x0071201a01007387 */ /* 0x0003e20000100a00 */
[C---:B---3--:R-:W-:Y:S01]  /*80880*/  IMAD.X R21, R14.reuse, 0x1, R15, P1 ;  /* 0x000000010e157824 */ /* 0x048fe200008e060f */
[----:B-1----:R-:W-:Y:S01]  /*80890*/  IADD3 R26, P1, PT, R13, R10, RZ ;  /* 0x0000000a0d1a7210 */ /* 0x002fe20007f3e0ff */
[----:B------:R-:W-:-:S05]  /*808a0*/  IMAD.X R13, R14, 0x1, R4, P2 ;  /* 0x000000010e0d7824 */ /* 0x000fca00010e0604 */
[----:B------:R1:W-:Y:S04]  /*808b0*/  STL.64 [R1+0x41a8], R12 ;  /* 0x0041a80c01007387 */ /* 0x0003e80000100a00 */
[----:B------:R-:W-:Y:S04]  /*808c0*/  STL [R1+0x41b4], R21 ;  /* 0x0041b41501007387 */ /* 0x000fe80000100800 */
[----:B-1----:R0:W2:Y:S04]  /*808d0*/  LDL.LU R13, [R1+0x713c] ;  /* 0x00713c00010d7983 */ /* 0x0020a80000300800 */
[----:B------:R1:W-:Y:S04]  /*808e0*/  STL [R1+0x7108], R4 ;  /* 0x0071080401007387 */ /* 0x0003e80000100800 */
[----:B-1----:R-:W3:Y:S01]  /*808f0*/  LDL.LU R4, [R1+0x88] ;  /* 0x0000880001047983 */ /* 0x002ee20000300800 */
[----:B------:R-:W-:-:S03]  /*80900*/  IMAD.X R19, R14, 0x1, R2, P0 ;  /* 0x000000010e137824 */ /* 0x000fc600000e0602 */
[----:B------:R-:W4:Y:S04]  /*80910*/  LDL.LU R14, [R1+0x7138] ;  /* 0x00713800010e7983 */ /* 0x000f280000300800 */
[----:B------:R1:W-:Y:S04]  /*80920*/  STL.64 [R1+0x41a0], R18 ;  /* 0x0041a01201007387 */ /* 0x0003e80000100a00 */
[----:B-1----:R-:W4:Y:S01]  /*80930*/  LDL.LU.64 R18, [R1+0x7130] ;  /* 0x0071300001127983 */ /* 0x002f220000300a00 */
[----:B---3--:R-:W-:-:S05]  /*80940*/  IADD3 R12, P0, PT, R4, R7, RZ ;  /* 0x00000007040c7210 */ /* 0x008fca0007f1e0ff */
[----:B------:R2:W-:Y:S04]  /*80950*/  STL [R1+0x4188], R12 ;  /* 0x0041880c01007387 */ /* 0x0005e80000100800 */
[----:B--2---:R-:W2:Y:S04]  /*80960*/  LDL.LU.64 R12, [R1+0x7128] ;  /* 0x00712800010c7983 */ /* 0x004ea80000300a00 */
[----:B------:R1:W-:Y:S04]  /*80970*/  STL [R1+0x70f0], R7 ;  /* 0x0070f00701007387 */ /* 0x0003e80000100800 */
[----:B-1----:R-:W2:Y:S01]  /*80980*/  LDL.LU R7, [R1+0x4d4] ;  /* 0x0004d40001077983 */ /* 0x002ea20000300800 */
[----:B------:R-:W-:Y:S01]  /*80990*/  IADD3 R20, P2, PT, R4, R9, RZ ;  /* 0x0000000904147210 */ /* 0x000fe20007f5e0ff */
[----:B--2---:R-:W-:-:S04]  /*809a0*/  IMAD.X R27, R7, 0x1, R12, P1 ;  /* 0x00000001071b7824 */ /* 0x004fc800008e060c */
[----:B------:R-:W-:Y:S01]  /*809b0*/  IMAD.X R21, R7, 0x1, R11, P2 ;  /* 0x0000000107157824 */ /* 0x000fe200010e060b */
[----:B------:R1:W-:Y:S04]  /*809c0*/  STL.64 [R1+0x4198], R26 ;  /* 0x0041981a01007387 */ /* 0x0003e80000100a00 */
[----:B-1----:R-:W2:Y:S04]  /*809d0*/  LDL.LU.64 R26, [R1+0x7120] ;  /* 0x00712000011a7983 */ /* 0x002ea80000300a00 */
[----:B----4-:R-:W-:Y:S04]  /*809e0*/  STL.64 [R1+0x70f8], R18 ;  /* 0x0070f81201007387 */ /* 0x010fe80000100a00 */
[----:B------:R1:W-:Y:S04]  /*809f0*/  STL.64 [R1+0x4190], R20 ;  /* 0x0041901401007387 */ /* 0x0003e80000100a00 */
[----:B-1----:R-:W3:Y:S04]  /*80a00*/  LDL.LU.64 R20, [R1+0x7118] ;  /* 0x0071180001147983 */ /* 0x002ee80000300a00 */
[----:B------:R1:W-:Y:S04]  /*80a10*/  STL.64 [R1+0x7100], R10 ;  /* 0x0071000a01007387 */ /* 0x0003e80000100a00 */
[----:B-1----:R0:W4:Y:S01]  /*80a20*/  LDL.64 R10, [R1+0x4188] ;  /* 0x00418800010a7983 */ /* 0x0021220000100a00 */
[----:B--2---:R-:W-:Y:S01]  /*80a30*/  IMAD.MOV.U32 R19, RZ, RZ, R26 ;  /* 0x000000ffff137224 */ /* 0x004fe200078e001a */
[----:B------:R-:W-:-:S05]  /*80a40*/  IADD3 R26, P2, PT, R4, R5, RZ ;  /* 0x00000005041a7210 */ /* 0x000fca0007f5e0ff */
[----:B------:R1:W-:Y:S04]  /*80a50*/  STL [R1+0x4178], R26 ;  /* 0x0041781a01007387 */ /* 0x0003e80000100800 */
[----:B-1----:R-:W2:Y:S01]  /*80a60*/  LDL.LU.64 R26, [R1+0x7110] ;  /* 0x00711000011a7983 */ /* 0x002ea20000300a00 */
[----:B----4-:R-:W-:Y:S01]  /*80a70*/  IMAD.X R11, R7, 0x1, R8, P0 ;  /* 0x00000001070b7824 */ /* 0x010fe200000e0608 */
[----:B------:R-:W-:-:S04]  /*80a80*/  IADD3 R10, P0, PT, R4, R13, RZ ;  /* 0x0000000d040a7210 */ /* 0x000fc80007f1e0ff */
[----:B------:R1:W-:Y:S04]  /*80a90*/  STL [R1+0x418c], R11 ;  /* 0x00418c0b01007387 */ /* 0x0003e80000100800 */
[----:B-1----:R-:W4:Y:S04]  /*80aa0*/  LDL.LU R11, [R1+0x4c8] ;  /* 0x0004c800010b7983 */ /* 0x002f280000300800 */
[----:B------:R1:W-:Y:S04]  /*80ab0*/  STL.64 [R1+0x70e8], R12 ;  /* 0x0070e80c01007387 */ /* 0x0003e80000100a00 */
[----:B-1----:R0:W2:Y:S01]  /*80ac0*/  LDL.64 R12, [R1+0x4178] ;  /* 0x00417800010c7983 */ /* 0x0020a20000100a00 */
[----:B------:R-:W-:Y:S01]  /*80ad0*/  IADD3 R18, P1, PT, R4, R14, RZ ;  /* 0x0000000e04127210 */ /* 0x000fe20007f3e0ff */
[----:B--2---:R-:W-:-:S04]  /*80ae0*/  IMAD.MOV.U32 R13, RZ, RZ, R19 ;  /* 0x000000ffff0d7224 */ /* 0x004fc800078e0013 */
[----:B------:R-:W-:-:S05]  /*80af0*/  IMAD.X R19, R7, 0x1, R16, P1 ;  /* 0x0000000107137824 */ /* 0x000fca00008e0610 */
[----:B------:R1:W-:Y:S02]  /*80b00*/  STL.64 [R1+0x4180], R18 ;  /* 0x0041801201007387 */ /* 0x0003e40000100a00 */
[----:B-1----:R-:W-:Y:S02]  /*80b10*/  IMAD.MOV.U32 R19, RZ, RZ, R13 ;  /* 0x000000ffff137224 */ /* 0x002fe400078e000d */
[----:B------:R-:W-:-:S05]  /*80b20*/  IMAD.X R13, R7, 0x1, R6, P2 ;  /* 0x00000001070d7824 */ /* 0x000fca00010e0606 */
[----:B------:R4:W-:Y:S01]  /*80b30*/  STL [R1+0x417c], R13 ;  /* 0x00417c0d01007387 */ /* 0x0009e20000100800 */
[C---:B------:R-:W-:Y:S02]  /*80b40*/  IADD3 R18, P1, PT, R4.reuse, R3, RZ ;  /* 0x0000000304127210 */ /* 0x040fe40007f3e0ff */
[----:B------:R-:W-:Y:S02]  /*80b50*/  IADD3 R12, P2, PT, R4, R0, RZ ;  /* 0x00000000040c7210 */ /* 0x000fe40007f5e0ff */
[----:B------:R-:W2:Y:S01]  /*80b60*/  LDL.LU R4, [R1+0x7108] ;  /* 0x0071080001047983 */ /* 0x000ea20000300800 */
[----:B----4-:R-:W-:Y:S02]  /*80b70*/  IMAD.MOV.U32 R13, RZ, RZ, R11 ;  /* 0x000000ffff0d7224 */ /* 0x010fe400078e000b */
[----:B------:R-:W-:-:S05]  /*80b80*/  IMAD.X R11, R7, 0x1, R15, P0 ;  /* 0x00000001070b7824 */ /* 0x000fca00000e060f */
[----:B------:R1:W-:Y:S04]  /*80b90*/  STL.64 [R1+0x4170], R10 ;  /* 0x0041700a01007387 */ /* 0x0003e80000100a00 */
[----:B-1----:R-:W4:Y:S04]  /*80ba0*/  LDL.LU.64 R10, [R1+0x7100] ;  /* 0x00710000010a7983 */ /* 0x002f280000300a00 */
[----:B------:R1:W-:Y:S04]  /*80bb0*/  STL.64 [R1+0x70e0], R14 ;  /* 0x0070e00e01007387 */ /* 0x0003e80000100a00 */
[----:B-1----:R-:W2:Y:S04]  /*80bc0*/  LDL R15, [R1+0x8c] ;  /* 0x00008c00010f7983 */ /* 0x002ea80000100800 */
[----:B----4-:R1:W-:Y:S01]  /*80bd0*/  STL.64 [R1+0x70d8], R10 ;  /* 0x0070d80a01007387 */ /* 0x0103e20000100a00 */
[----:B--2---:R-:W-:Y:S01]  /*80be0*/  IADD3 R14, P0, PT, R15, R10, RZ ;  /* 0x0000000a0f0e7210 */ /* 0x004fe20007f1e0ff */
[----:B-1----:R-:W-:-:S02]  /*80bf0*/  IMAD.MOV.U32 R10, RZ, RZ, R19 ;  /* 0x000000ffff0a7224 */ /* 0x002fc400078e0013 */
[----:B------:R-:W-:-:S05]  /*80c00*/  IMAD.X R19, R7, 0x1, R4, P1 ;  /* 0x0000000107137824 */ /* 0x000fca00008e0604 */
[----:B------:R1:W-:Y:S04]  /*80c10*/  STL.64 [R1+0x4168], R18 ;  /* 0x0041681201007387 */ /* 0x0003e80000100a00 */
[----:B-1----:R-:W2:Y:S01]  /*80c20*/  LDL.LU.64 R18, [R1+0x70f8] ;  /* 0x0070f80001127983 */ /* 0x002ea20000300a00 */
[----:B------:R-:W-:-:S03]  /*80c30*/  IMAD.MOV.U32 R15, RZ, RZ, R13 ;  /* 0x000000ffff0f7224 */ /* 0x000fc600078e000d */
[----:B------:R-:W-:Y:S01]  /*80c40*/  STL.64 [R1+0x70c0], R16 ;  /* 0x0070c01001007387 */ /* 0x000fe20000100a00 */
[----:B------:R-:W-:-:S03]  /*80c50*/  IMAD.X R13, R7, 0x1, R2, P2 ;  /* 0x00000001070d7824 */ /* 0x000fc600010e0602 */
[----:B--2---:R-:W-:Y:S04]  /*80c60*/  STL.64 [R1+0x70c8], R18 ;  /* 0x0070c81201007387 */ /* 0x004fe80000100a00 */
[----:B------:R-:W-:Y:S04]  /*80c70*/  STL [R1+0x70d0], R19 ;  /* 0x0070d01301007387 */ /* 0x000fe80000100800 */
[----:B------:R1:W-:Y:S04]  /*80c80*/  STL [R1+0x70b8], R4 ;  /* 0x0070b80401007387 */ /* 0x0003e80000100800 */
[----:B-1----:R-:W2:Y:S04]  /*80c90*/  LDL.LU R4, [R1+0x8c] ;  /* 0x00008c0001047983 */ /* 0x002ea80000300800 */
[----:B------:R-:W2:Y:S04]  /*80ca0*/  LDL.LU R7, [R1+0x70f0] ;  /* 0x0070f00001077983 */ /* 0x000ea80000300800 */
[----:B------:R1:W-:Y:S04]  /*80cb0*/  STL.64 [R1+0x4160], R12 ;  /* 0x0041600c01007387 */ /* 0x0003e80000100a00 */
[----:B-1----:R-:W4:Y:S04]  /*80cc0*/  LDL.LU.64 R12, [R1+0x70e8] ;  /* 0x0070e800010c7983 */ /* 0x002f280000300a00 */
[----:B------:R1:W-:Y:S04]  /*80cd0*/  STL.64 [R1+0x70a8], R22 ;  /* 0x0070a81601007387 */ /* 0x0003e80000100a00 */
[----:B-1----:R-:W3:Y:S01]  /*80ce0*/  LDL R22, [R1+0x90] ;  /* 0x0000900001167983 */ /* 0x002ee20000100800 */
[----:B--2---:R-:W-:-:S03]  /*80cf0*/  IADD3 R16, P2, PT, R4, R7, RZ ;  /* 0x0000000704107210 */ /* 0x004fc60007f5e0ff */
[----:B---3--:R-:W-:Y:S04]  /*80d00*/  STL.64 [R1+0x70b0], R22 ;  /* 0x0070b01601007387 */ /* 0x008fe80000100a00 */
[----:B------:R1:W-:Y:S04]  /*80d10*/  STL [R1+0x7090], R7 ;  /* 0x0070900701007387 */ /* 0x0003e80000100800 */
[----:B-1----:R-:W4:Y:S01]  /*80d20*/  LDL.LU R7, [R1+0x4d0] ;  /* 0x0004d00001077983 */ /* 0x002f220000300800 */
[----:B------:R-:W-:Y:S02]  /*80d30*/  IMAD.MOV.U32 R23, RZ, RZ, R15 ;  /* 0x000000ffff177224 */ /* 0x000fe400078e000f */
[----:B----4-:R-:W-:-:S05]  /*80d40*/  IMAD.X R15, R7, 0x1, R12, P0 ;  /* 0x00000001070f7824 */ /* 0x010fca00000e060c */
[----:B------:R1:W-:Y:S04]  /*80d50*/  STL.64 [R1+0x4158], R14 ;  /* 0x0041580e01007387 */ /* 0x0003e80000100a00 */
[----:B-1----:R-:W2:Y:S01]  /*80d60*/  LDL.LU.64 R14, [R1+0x70e0] ;  /* 0x0070e000010e7983 */ /* 0x002ea20000300a00 */
[----:B------:R-:W-:Y:S01]  /*80d70*/  IMAD.MOV.U32 R22, RZ, RZ, R10 ;  /* 0x000000ffff167224 */ /* 0x000fe200078e000a */
[----:B--2---:R-:W-:-:S05]  /*80d80*/  IADD3 R10, P0, PT, R4, R14, RZ ;  /* 0x0000000e040a7210 */ /* 0x004fca0007f1e0ff */
[----:B------:R1:W-:Y:S04]  /*80d90*/  STL [R1+0x4140], R10 ;  /* 0x0041400a01007387 */ /* 0x0003e80000100800 */
[----:B-1----:R-:W2:Y:S01]  /*80da0*/  LDL.LU.64 R10, [R1+0x70d8] ;  /* 0x0070d800010a7983 */ /* 0x002ea20000300a00 */
[----:B------:R-:W-:-:S05]  /*80db0*/  IADD3 R18, P1, PT, R4, R9, RZ ;  /* 0x0000000904127210 */ /* 0x000fca0007f3e0ff */
[----:B--2---:R-:W-:-:S05]  /*80dc0*/  IMAD.X R19, R7, 0x1, R11, P1 ;  /* 0x0000000107137824 */ /* 0x004fca00008e060b */
[----:B------:R1:W-:Y:S04]  /*80dd0*/  STL.64 [R1+0x4150], R18 ;  /* 0x0041501201007387 */ /* 0x0003e80000100a00 */
[----:B-1----:R0:W2:Y:S01]  /*80de0*/  LDL.LU R19, [R1+0x70d0] ;  /* 0x0070d00001137983 */ /* 0x0020a20000300800 */
[----:B------:R-:W-:-:S05]  /*80df0*/  IADD3 R18, P1, PT, R4, R5, RZ ;  /* 0x0000000504127210 */ /* 0x000fca0007f3e0ff */
[----:B------:R2:W-:Y:S01]  /*80e00*/  STL [R1+0x4138], R18 ;  /* 0x0041381201007387 */ /* 0x0005e20000100800 */
[----:B------:R-:W-:-:S03]  /*80e10*/  IMAD.X R17, R7, 0x1, R8, P2 ;  /* 0x0000000107117824 */ /* 0x000fc600010e0608 */
[----:B--2---:R-:W2:Y:S04]  /*80e20*/  LDL.LU.64 R18, [R1+0x70c8] ;  /* 0x0070c80001127983 */ /* 0x004ea80000300a00 */
[----:B------:R1:W-:Y:S04]  /*80e30*/  STL.64 [R1+0x4148], R16 ;  /* 0x0041481001007387 */ /* 0x0003e80000100a00 */
[----:B-1----:R-:W3:Y:S04]  /*80e40*/  LDL.LU.64 R16, [R1+0x70c0] ;  /* 0x0070c00001107983 */ /* 0x002ee80000300a00 */
[----:B------:R1:W-:Y:S04]  /*80e50*/  STL.64 [R1+0x70a0], R8 ;  /* 0x0070a00801007387 */ /* 0x0003e80000100a00 */
[----:B-1----:R0:W4:Y:S04]  /*80e60*/  LDL.64 R8, [R1+0x4140] ;  /* 0x0041400001087983 */ /* 0x0021280000100a00 */
[----:B--2---:R1:W-:Y:S04]  /*80e70*/  STL.64 [R1+0x7088], R18 ;  /* 0x0070881201007387 */ /* 0x0043e80000100a00 */
[----:B-1----:R0:W2:Y:S04]  /*80e80*/  LDL.64 R18, [R1+0x4138] ;  /* 0x0041380001127983 */ /* 0x0020a80000100a00 */
[----:B------:R1:W-:Y:S01]  /*80e90*/  STL.64 [R1+0x7098], R12 ;  /* 0x0070980c01007387 */ /* 0x0003e20000100a00 */
[----:B----4-:R-:W-:-:S04]  /*80ea0*/  IMAD.MOV.U32 R9, RZ, RZ, R22 ;  /* 0x000000ffff097224 */ /* 0x010fc800078e0016 */
[----:B-1----:R-:W-:Y:S02]  /*80eb0*/  IMAD.MOV.U32 R12, RZ, RZ, R9 ;  /* 0x000000ffff0c7224 */ /* 0x002fe400078e0009 */
[----:B---3--:R-:W-:Y:S01]  /*80ec0*/  IMAD.X R9, R7, 0x1, R16, P0 ;  /* 0x0000000107097824 */ /* 0x008fe200000e0610 */
[----:B------:R-:W-:-:S04]  /*80ed0*/  IADD3 R22, P2, PT, R4, R13, RZ ;  /* 0x0000000d04167210 */ /* 0x000fc80007f5e0ff */
[----:B------:R1:W-:Y:S01]  /*80ee0*/  STL [R1+0x4144], R9 ;  /* 0x0041440901007387 */ /* 0x0003e20000100800 */
[C---:B------:R-:W-:Y:S01]  /*80ef0*/  IADD3 R8, P0, PT, R4.reuse, R3, RZ ;  /* 0x0000000304087210 */ /* 0x040fe20007f1e0ff */
[----:B--2---:R-:W-:Y:S02]  /*80f00*/  IMAD.MOV.U32 R19, RZ, RZ, R23 ;  /* 0x000000ffff137224 */ /* 0x004fe400078e0017 */
[C---:B------:R-:W-:Y:S02]  /*80f10*/  IMAD.X R23, R7.reuse, 0x1, R15, P2 ;  /* 0x0000000107177824 */ /* 0x040fe400010e060f */
[----:B-1----:R-:W-:Y:S02]  /*80f20*/  IMAD.MOV.U32 R9, RZ, RZ, R19 ;  /* 0x000000ffff097224 */ /* 0x002fe400078e0013 */
[----:B------:R-:W-:Y:S01]  /*80f30*/  IMAD.X R19, R7, 0x1, R6, P1 ;  /* 0x0000000107137824 */ /* 0x000fe200008e0606 */
[----:B------:R-:W-:-:S04]  /*80f40*/  IADD3 R18, P1, PT, R4, R0, RZ ;  /* 0x0000000004127210 */ /* 0x000fc80007f3e0ff */
[----:B------:R-:W-:Y:S04]  /*80f50*/  STL [R1+0x413c], R19 ;  /* 0x00413c1301007387 */ /* 0x000fe80000100800 */
[----:B------:R-:W2:Y:S04]  /*80f60*/  LDL.LU R4, [R1+0x70b8] ;  /* 0x0070b80001047983 */ /* 0x000ea80000300800 */
[----:B------:R1:W-:Y:S04]  /*80f70*/  STL.64 [R1+0x4130], R22 ;  /* 0x0041301601007387 */ /* 0x0003e80000100a00 */
[----:B-1----:R-:W3:Y:S02]  /*80f80*/  LDL.LU.64 R22, [R1+0x70b0] ;  /* 0x0070b00001167983 */ /* 0x002ee40000300a00 */
[----:B---3--:R-:W-:-:S05]  /*80f90*/  IADD3 R22, P2, PT, R22, R10, RZ ;  /* 0x0000000a16167210 */ /* 0x008fca0007f5e0ff */
[----:B------:R1:W-:Y:S04]  /*80fa0*/  STL [R1+0x4118], R22 ;  /* 0x0041181601007387 */ /* 0x0003e80000100800 */
[----:B-1----:R-:W3:Y:S04]  /*80fb0*/  LDL.LU.64 R22, [R1+0x70a8] ;  /* 0x0070a80001167983 */ /* 0x002ee80000300a00 */
[----:B---3--:R-:W-:Y:S04]  /*80fc0*/  STL.64 [R1+0x7080], R22 ;  /* 0x0070801601007387 */ /* 0x008fe80000100a00 */
[----:B------:R1:W-:Y:S04]  /*80fd0*/  STL [R1+0x7068], R10 ;  /* 0x0070680a01007387 */ /* 0x0003e80000100800 */
[----:B-1----:R-:W3:Y:S01]  /*80fe0*/  LDL.LU R10, [R1+0x90] ;  /* 0x00009000010a7983 */ /* 0x002ee20000300800 */
[----:B------:R-:W-:-:S02]  /*80ff0*/  IMAD.MOV.U32 R22, RZ, RZ, R9 ;  /* 0x000000ffff167224 */ /* 0x000fc400078e0009 */
[----:B--2---:R-:W-:-:S05]  /*81000*/  IMAD.X R9, R7, 0x1, R4, P0 ;  /* 0x0000000107097824 */ /* 0x004fca00000e0604 */
[----:B------:R1:W-:Y:S04]  /*81010*/  STL.64 [R1+0x4128], R8 ;  /* 0x0041280801007387 */ /* 0x0003e80000100a00 */
[----:B-1----:R-:W3:Y:S01]  /*81020*/  LDL.LU.64 R8, [R1+0x70a0] ;  /* 0x0070a00001087983 */ /* 0x002ee20000300a00 */
[----:B------:R-:W-:Y:S02]  /*81030*/  IMAD.MOV.U32 R23, RZ, RZ, R12 ;  /* 0x000000ffff177224 */ /* 0x000fe400078e000c */
[----:B------:R-:W-:Y:S01]  /*81040*/  IMAD.X R19, R7, 0x1, R2, P1 ;  /* 0x0000000107137824 */ /* 0x000fe200008e0602 */
[----:B---3--:R-:W-:-:S05]  /*81050*/  IADD3 R12, P0, PT, R10, R9, RZ ;  /* 0x000000090a0c7210 */ /* 0x008fca0007f1e0ff */
[----:B------:R1:W-:Y:S04]  /*81060*/  STL [R1+0x4110], R12 ;  /* 0x0041100c01007387 */ /* 0x0003e80000100800 */
[----:B-1----:R-:W2:Y:S04]  /*81070*/  LDL.LU.64 R12, [R1+0x7098] ;  /* 0x00709800010c7983 */ /* 0x002ea80000300a00 */
[----:B------:R-:W3:Y:S04]  /*81080*/  LDL.LU R7, [R1+0x7090] ;  /* 0x0070900001077983 */ /* 0x000ee80000300800 */
[----:B------:R1:W-:Y:S04]  /*81090*/  STL.64 [R1+0x4120], R18 ;  /* 0x0041201201007387 */ /* 0x0003e80000100a00 */
[----:B-1----:R-:W4:Y:S04]  /*810a0*/  LDL.LU.64 R18, [R1+0x7088] ;  /* 0x0070880001127983 */ /* 0x002f280000300a00 */
[----:B------:R1:W-:Y:S04]  /*810b0*/  STL.64 [R1+0x7078], R2 ;  /* 0x0070780201007387 */ /* 0x0003e80000100a00 */
[----:B-1----:R0:W2:Y:S04]  /*810c0*/  LDL.64 R2, [R1+0x4118] ;  /* 0x0041180001027983 */ /* 0x0020a80000100a00 */
[----:B--2---:R-:W2:Y:S04]  /*810d0*/  LDL R3, [R1+0x4cc] ;  /* 0x0004cc0001037983 */ /* 0x004ea80000100800 */
[----:B----4-:R-:W-:Y:S04]  /*810e0*/  STL.64 [R1+0x7058], R18 ;  /* 0x0070581201007387 */ /* 0x010fe80000100a00 */
[----:B---3--:R-:W-:Y:S04]  /*810f0*/  STL.64 [R1+0x7070], R6 ;  /* 0x0070700601007387 */ /* 0x008fe80000100a00 */
[----:B------:R-:W-:Y:S01]  /*81100*/  STL.64 [R1+0x7060], R26 ;  /* 0x0070601a01007387 */ /* 0x000fe20000100a00 */
[----:B--2---:R-:W-:Y:S01]  /*81110*/  IMAD.X R3, R3, 0x1, R12, P2 ;  /* 0x0000000103037824 */ /* 0x004fe200010e060c */
[----:B------:R-:W-:-:S04]  /*81120*/  IADD3 R2, P2, PT, R10, R14, RZ ;  /* 0x0000000e0a027210 */ /* 0x000fc80007f5e0ff */
[----:B------:R-:W-:Y:S04]  /*81130*/  STL [R1+0x411c], R3 ;  /* 0x00411c0301007387 */ /* 0x000fe80000100800 */
[----:B------:R1:W-:Y:S04]  /*81140*/  STL [R1+0x706c], R27 ;  /* 0x00706c1b01007387 */ /* 0x0003e80000100800 */
[----:B-1----:R0:W2:Y:S04]  /*81150*/  LDL.64 R26, [R1+0x4110] ;  /* 0x00411000011a7983 */ /* 0x0020a80000100a00 */
[----:B------:R1:W-:Y:S04]  /*81160*/  STL [R1+0x7050], R14 ;  /* 0x0070500e01007387 */ /* 0x0003e80000100800 */
[----:B-1----:R-:W2:Y:S01]  /*81170*/  LDL.LU R14, [R1+0x4cc] ;  /* 0x0004cc00010e7983 */ /* 0x002ea20000300800 */
[----:B------:R-:W-:Y:S01]  /*81180*/  IMAD.MOV.U32 R18, RZ, RZ, R22 ;  /* 0x000000ffff127224 */ /* 0x000fe200078e0016 */
[----:B------:R-:W-:Y:S01]  /*81190*/  IADD3 R22, P1, PT, R10, R7, RZ ;  /* 0x000000070a167210 */ /* 0x000fe20007f3e0ff */
[----:B------:R-:W-:-:S02]  /*811a0*/  IMAD.MOV.U32 R19, RZ, RZ, R23 ;  /* 0x000000ffff137224 */ /* 0x000fc400078e0017 */
[C---:B--2---:R-:W-:Y:S02]  /*811b0*/  IMAD.X R27, R14.reuse, 0x1, R11, P0 ;  /* 0x000000010e1b7824 */ /* 0x044fe400000e060b */
[----:B------:R-:W-:-:S03]  /*811c0*/  IMAD.X R23, R14, 0x1, R8, P1 ;  /* 0x000000010e177824 */ /* 0x000fc600008e0608 */
[----:B------:R-:W-:Y:S04]  /*811d0*/  STL [R1+0x4114], R27 ;  /* 0x0041141b01007387 */ /* 0x000fe80000100800 */
[----:B------:R1:W-:Y:S04]  /*811e0*/  STL.64 [R1+0x4108], R22 ;  /* 0x0041081601007387 */ /* 0x0003e80000100a00 */
[----:B-1----:R-:W2:Y:S01]  /*811f0*/  LDL.LU.64 R22, [R1+0x7080] ;  /* 0x0070800001167983 */ /* 0x002ea20000300a00 */
[----:B------:R-:W-:Y:S02]  /*81200*/  IMAD.X R3, R14, 0x1, R16, P2 ;  /* 0x000000010e037824 */ /* 0x000fe400010e0610 */
[----:B------:R-:W-:Y:S01]  /*81210*/  IMAD.MOV.U32 R6, RZ, RZ, R18 ;  /* 0x000000ffff067224 */ /* 0x000fe200078e0012 */
[----:B--2---:R1:W-:Y:S04]  /*81220*/  STL.64 [R1+0x7048], R22 ;  /* 0x0070481601007387 */ /* 0x0043e80000100a00 */
[----:B-1----:R-:W2:Y:S04]  /*81230*/  LDL R23, [R1+0x94] ;  /* 0x0000940001177983 */ /* 0x002ea80000100800 */
[----:B------:R1:W-:Y:S04]  /*81240*/  STL.64 [R1+0x4100], R2 ;  /* 0x0041000201007387 */ /* 0x0003e80000100a00 */
[----:B-1----:R-:W3:Y:S04]  /*81250*/  LDL.LU.64 R2, [R1+0x7078] ;  /* 0x0070780001027983 */ /* 0x002ee80000300a00 */
[----:B------:R1:W-:Y:S02]  /*81260*/  STL.64 [R1+0x7040], R16 ;  /* 0x0070401001007387 */ /* 0x0003e40000100a00 */
[----:B-1----:R-:W-:Y:S01]  /*81270*/  IMAD.MOV.U32 R16, RZ, RZ, R6 ;  /* 0x000000ffff107224 */ /* 0x002fe200078e0006 */
[----:B---3--:R-:W-:-:S05]  /*81280*/  IADD3 R6, P2, PT, R10, R3, RZ ;  /* 0x000000030a067210 */ /* 0x008fca0007f5e0ff */
[----:B------:R1:W-:Y:S04]  /*81290*/  STL [R1+0x40e8], R6 ;  /* 0x0040e80601007387 */ /* 0x0003e80000100800 */
[----:B-1----:R-:W3:Y:S01]  /*812a0*/  LDL.LU.64 R6, [R1+0x7070] ;  /* 0x0070700001067983 */ /* 0x002ee20000300a00 */
[C---:B------:R-:W-:Y:S02]  /*812b0*/  IADD3 R26, P0, PT, R10.reuse, R5, RZ ;  /* 0x000000050a1a7210 */ /* 0x040fe40007f1e0ff */
[----:B------:R-:W-:-:S03]  /*812c0*/  IADD3 R18, P1, PT, R10, R13, RZ ;  /* 0x0000000d0a127210 */ /* 0x000fc60007f3e0ff */
[----:B---3--:R-:W-:-:S05]  /*812d0*/  IMAD.X R27, R14, 0x1, R6, P0 ;  /* 0x000000010e1b7824 */ /* 0x008fca00000e0606 */
[----:B------:R1:W-:Y:S04]  /*812e0*/  STL.64 [R1+0x40f8], R26 ;  /* 0x0040f81a01007387 */ /* 0x0003e80000100a00 */
[----:B-1----:R0:W3:Y:S01]  /*812f0*/  LDL.LU R27, [R1+0x706c] ;  /* 0x00706c00011b7983 */ /* 0x0020e20000300800 */
[----:B------:R-:W-:Y:S01]  /*81300*/  IADD3 R26, P0, PT, R10, R0, RZ ;  /* 0x000000000a1a7210 */ /* 0x000fe20007f1e0ff */
[----:B------:R-:W-:Y:S02]  /*81310*/  IMAD.MOV.U32 R22, RZ, RZ, R19 ;  /* 0x000000ffff167224 */ /* 0x000fe400078e0013 */
[----:B------:R-:W-:Y:S01]  /*81320*/  IMAD.X R19, R14, 0x1, R15, P1 ;  /* 0x000000010e137824 */ /* 0x000fe200008e060f */
[----:B------:R-:W4:Y:S04]  /*81330*/  LDL.LU R10, [R1+0x7068] ;  /* 0x00706800010a7983 */ /* 0x000f280000300800 */
[----:B------:R3:W-:Y:S04]  /*81340*/  STL [R1+0x40e0], R26 ;  /* 0x0040e01a01007387 */ /* 0x0007e80000100800 */
[----:B---3--:R-:W3:Y:S04]  /*81350*/  LDL.LU.64 R26, [R1+0x7060] ;  /* 0x00706000011a7983 */ /* 0x008ee80000300a00 */
[----:B------:R1:W-:Y:S04]  /*81360*/  STL.64 [R1+0x40f0], R18 ;  /* 0x0040f01201007387 */ /* 0x0003e80000100a00 */
[----:B-1----:R-:W2:Y:S04]  /*81370*/  LDL.LU.64 R18, [R1+0x7058] ;  /* 0x0070580001127983 */ /* 0x002ea80000300a00 */
[----:B--2---:R1:W-:Y:S04]  /*81380*/  STL.64 [R1+0x7030], R18 ;  /* 0x0070301201007387 */ /* 0x0043e80000100a00 */
[----:B-1----:R0:W2:Y:S04]  /*81390*/  LDL.64 R18, [R1+0x40e0] ;  /* 0x0040e00001127983 */ /* 0x0020a80000100a00 */
[----:B---3--:R1:W-:Y:S04]  /*813a0*/  STL.64 [R1+0x7038], R26 ;  /* 0x0070381a01007387 */ /* 0x0083e80000100a00 */
[----:B-1----:R0:W3:Y:S04]  /*813b0*/  LDL.64 R26, [R1+0x40e8] ;  /* 0x0040e800011a7983 */ /* 0x0020e80000100a00 */
[----:B----4-:R1:W-:Y:S01]  /*813c0*/  STL [R1+0x7020], R10 ;  /* 0x0070200a01007387 */ /* 0x0103e20000100800 */
[----:B--2---:R-:W-:Y:S01]  /*813d0*/  IMAD.MOV.U32 R19, RZ, RZ, R22 ;  /* 0x000000ffff137224 */ /* 0x004fe200078e0016 */
[----:B------:R-:W-:-:S02]  /*813e0*/  IADD3 R22, P1, PT, R23, R10, RZ ;  /* 0x0000000a17167210 */ /* 0x000fc40007f3e0ff */
[----:B-1----:R-:W2:Y:S01]  /*813f0*/  LDL.LU R10, [R1+0x94] ;  /* 0x00009400010a7983 */ /* 0x002ea20000300800 */
[----:B---3--:R-:W-:Y:S02]  /*81400*/  IMAD.X R27, R14, 0x1, R4, P2 ;  /* 0x000000010e1b7824 */ /* 0x008fe400010e0604 */
[----:B------:R-:W-:-:S03]  /*81410*/  IMAD.X R23, R16, 0x1, R12, P1 ;  /* 0x0000000110177824 */ /* 0x000fc600008e060c */
[----:B------:R1:W-:Y:S02]  /*81420*/  STL [R1+0x40ec], R27 ;  /* 0x0040ec1b01007387 */ /* 0x0003e40000100800 */
[----:B-1----:R-:W-:Y:S02]  /*81430*/  IMAD.MOV.U32 R27, RZ, RZ, R19 ;  /* 0x000000ffff1b7224 */ /* 0x002fe400078e0013 */
[----:B------:R-:W-:Y:S02]  /*81440*/  IMAD.X R19, R14, 0x1, R2, P0 ;  /* 0x000000010e137824 */ /* 0x000fe400000e0602 */
[----:B------:R-:W3:Y:S04]  /*81450*/  LDL.LU R14, [R1+0x7050] ;  /* 0x00705000010e7983 */ /* 0x000ee80000300800 */
[----:B------:R-:W-:Y:S04]  /*81460*/  STL [R1+0x40e4], R19 ;  /* 0x0040e41301007387 */ /* 0x000fe80000100800 */
[----:B------:R1:W-:Y:S04]  /*81470*/  STL.64 [R1+0x40d8], R22 ;  /* 0x0040d81601007387 */ /* 0x0003e80000100a00 */
[----:B-1----:R-:W4:Y:S01]  /*81480*/  LDL.LU.64 R22, [R1+0x7048] ;  /* 0x0070480001167983 */ /* 0x002f220000300a00 */
[----:B--2---:R-:W-:-:S02]  /*81490*/  IADD3 R26, P2, PT, R10, R9, RZ ;  /* 0x000000090a1a7210 */ /* 0x004fc40007f5e0ff */
[C---:B------:R-:W-:Y:S01]  /*814a0*/  IADD3 R18, P0, PT, R10.reuse, R7, RZ ;  /* 0x000000070a127210 */ /* 0x040fe20007f1e0ff */
[----:B----4-:R1:W-:Y:S02]  /*814b0*/  STL.64 [R1+0x7018], R22 ;  /* 0x0070181601007387 */ /* 0x0103e40000100a00 */
[----:B-1----:R-:W-:Y:S01]  /*814c0*/  IMAD.MOV.U32 R23, RZ, RZ, R16 ;  /* 0x000000ffff177224 */ /* 0x002fe200078e0010 */
[C---:B---3--:R-:W-:Y:S01]  /*814d0*/  IADD3 R16, P1, PT, R10.reuse, R14, RZ ;  /* 0x0000000e0a107210 */ /* 0x048fe20007f3e0ff */
[----:B------:R-:W-:Y:S02]  /*814e0*/  IMAD.MOV.U32 R22, RZ, RZ, R27 ;  /* 0x000000ffff167224 */ /* 0x000fe400078e001b */
[C---:B------:R-:W-:Y:S02]  /*814f0*/  IMAD.X R27, R23.reuse, 0x1, R11, P2 ;  /* 0x00000001171b7824 */ /* 0x040fe400010e060b */
[----:B------:R-:W-:Y:S01]  /*81500*/  IMAD.X R19, R23, 0x1, R8, P0 ;  /* 0x0000000117137824 */ /* 0x000fe200000e0608 */
[----:B------:R1:W-:Y:S04]  /*81510*/  STL [R1+0x40c0], R16 ;  /* 0x0040c01001007387 */ /* 0x0003e80000100800 */
[----:B-1----:R-:W2:Y:S04]  /*81520*/  LDL.LU.64 R16, [R1+0x7040] ;  /* 0x0070400001107983 */ /* 0x002ea80000300a00 */
[----:B------:R-:W-:Y:S04]  /*81530*/  STL.64 [R1+0x7028], R14 ;  /* 0x0070280e01007387 */ /* 0x000fe80000100a00 */
[----:B------:R1:W-:Y:S04]  /*81540*/  STL.64 [R1+0x40d0], R26 ;  /* 0x0040d01a01007387 */ /* 0x0003e80000100a00 */
[----:B-1----:R-:W3:Y:S04]  /*81550*/  LDL.LU.64 R26, [R1+0x7038] ;  /* 0x00703800011a7983 */ /* 0x002ee80000300a00 */
[----:B------:R1:W-:Y:S04]  /*81560*/  STL.64 [R1+0x40c8], R18 ;  /* 0x0040c81201007387 */ /* 0x0003e80000100a00 */
[----:B-1----:R-:W4:Y:S04]  /*81570*/  LDL.LU.64 R18, [R1+0x7030] ;  /* 0x0070300001127983 */ /* 0x002f280000300a00 */
[----:B------:R1:W-:Y:S04]  /*81580*/  STL.64 [R1+0x7008], R8 ;  /* 0x0070080801007387 */ /* 0x0003e80000100a00 */
[----:B-1----:R0:W2:Y:S01]  /*81590*/  LDL.64 R8, [R1+0x40c0] ;  /* 0x0040c00001087983 */ /* 0x0020a20000100a00 */
[----:B------:R-:W-:-:S03]  /*815a0*/  IADD3 R14, P2, PT, R10, R5, RZ ;  /* 0x000000050a0e7210 */ /* 0x000fc60007f5e0ff */
[----:B----4-:R1:W-:Y:S04]  /*815b0*/  STL.64 [R1+0x7000], R18 ;  /* 0x0070001201007387 */ /* 0x0103e80000100a00 */
[----:B------:R-:W-:Y:S01]  /*815c0*/  STL.64 [R1+0x7010], R12 ;  /* 0x0070100c01007387 */ /* 0x000fe20000100a00 */
[----:B-1----:R-:W-:-:S04]  /*815d0*/  IMAD.MOV.U32 R19, RZ, RZ, R23 ;  /* 0x000000ffff137224 */ /* 0x002fc800078e0017 */
[C---:B--2---:R-:W-:Y:S02]  /*815e0*/  IMAD.X R9, R19.reuse, 0x1, R16, P1 ;  /* 0x0000000113097824 */ /* 0x044fe400008e0610 */
[----:B------:R-:W-:-:S03]  /*815f0*/  IMAD.X R15, R19, 0x1, R6, P2 ;  /* 0x00000001130f7824 */ /* 0x000fc600010e0606 */
[----:B------:R-:W-:Y:S04]  /*81600*/  STL [R1+0x40c4], R9 ;  /* 0x0040c40901007387 */ /* 0x000fe80000100800 */
[----:B---3--:R1:W-:Y:S04]  /*81610*/  STL.64 [R1+0x6ff0], R26 ;  /* 0x006ff01a01007387 */ /* 0x0083e80000100a00 */
[----:B-1----:R-:W2:Y:S04]  /*81620*/  LDL R27, [R1+0x98] ;  /* 0x00009800011b7983 */ /* 0x002ea80000100800 */
[----:B------:R1:W-:Y:S04]  /*81630*/  STL.64 [R1+0x40b8], R14 ;  /* 0x0040b80e01007387 */ /* 0x0003e80000100a00 */
[----:B-1----:R-:W3:Y:S01]  /*81640*/  LDL.LU.64 R14, [R1+0x7028] ;  /* 0x00702800010e7983 */ /* 0x002ee20000300a00 */
[----:B------:R-:W-:Y:S01]  /*81650*/  IMAD.MOV.U32 R18, RZ, RZ, R22 ;  /* 0x000000ffff127224 */ /* 0x000fe200078e0016 */
[----:B------:R-:W-:-:S02]  /*81660*/  IADD3 R22, P0, PT, R10, R13, RZ ;  /* 0x0000000d0a167210 */ /* 0x000fc40007f1e0ff */
[C---:B------:R-:W-:Y:S01]  /*81670*/  IADD3 R8, P1, PT, R10.reuse, R3, RZ ;  /* 0x000000030a087210 */ /* 0x040fe20007f3e0ff */
[----:B------:R-:W-:Y:S01]  /*81680*/  STL.64 [R1+0x6ff8], R28 ;  /* 0x006ff81c01007387 */ /* 0x000fe20000100a00 */
[----:B------:R-:W-:-:S03]  /*81690*/  IADD3 R12, P2, PT, R10, R0, RZ ;  /* 0x000000000a0c7210 */ /* 0x000fc60007f5e0ff */
[----:B------:R-:W2:Y:S01]  /*816a0*/  LDL.LU R10, [R1+0x7020] ;  /* 0x00702000010a7983 */ /* 0x000ea20000300800 */
[----:B---3--:R-:W-:-:S05]  /*816b0*/  IMAD.X R23, R19, 0x1, R15, P0 ;  /* 0x0000000113177824 */ /* 0x008fca00000e060f */
[----:B------:R1:W-:Y:S04]  /*816c0*/  STL.64 [R1+0x40b0], R22 ;  /* 0x0040b01601007387 */ /* 0x0003e80000100a00 */
[----:B-1----:R-:W3:Y:S04]  /*816d0*/  LDL.LU.64 R22, [R1+0x7018] ;  /* 0x0070180001167983 */ /* 0x002ee80000300a00 */
[----:B------:R-:W-:Y:S04]  /*816e0*/  STL [R1+0x40a0], R12 ;  /* 0x0040a00c01007387 */ /* 0x000fe80000100800 */
[----:B---3--:R1:W-:Y:S02]  /*816f0*/  STL.64 [R1+0x6fe8], R22 ;  /* 0x006fe81601007387 */ /* 0x0083e40000100a00 */
[----:B-1----:R-:W-:-:S02]  /*81700*/  IMAD.MOV.U32 R23, RZ, RZ, R13 ;  /* 0x000000ffff177224 */ /* 0x002fc400078e000d */
[----:B------:R-:W-:Y:S02]  /*81710*/  IMAD.MOV.U32 R23, RZ, RZ, R19 ;  /* 0x000000ffff177224 */ /* 0x000fe400078e0013 */
[----:B------:R-:W-:Y:S02]  /*81720*/  IMAD.MOV.U32 R22, RZ, RZ, R12 ;  /* 0x000000ffff167224 */ /* 0x000fe400078e000c */
[----:B------:R-:W3:Y:S01]  /*81730*/  LDL.LU.64 R12, [R1+0x7010] ;  /* 0x00701000010c7983 */ /* 0x000ee20000300a00 */
[----:B------:R-:W-:-:S03]  /*81740*/  IMAD.X R9, R23, 0x1, R4, P1 ;  /* 0x0000000117097824 */ /* 0x000fc600008e0604 */
[----:B------:R-:W3:Y:S04]  /*81750*/  LDL R19, [R1+0x4c4] ;  /* 0x0004c40001137983 */ /* 0x000ee80000100800 */
[----:B------:R1:W-:Y:S04]  /*81760*/  STL.64 [R1+0x40a8], R8 ;  /* 0x0040a80801007387 */ /* 0x0003e80000100a00 */
[----:B-1----:R-:W4:Y:S01]  /*81770*/  LDL.LU.64 R8, [R1+0x7008] ;  /* 0x0070080001087983 */ /* 0x002f220000300a00 */
[----:B------:R-:W-:Y:S01]  /*81780*/  IMAD.MOV.U32 R28, RZ, RZ, R18 ;  /* 0x000000ffff1c7224 */ /* 0x000fe200078e0012 */
[----:B--2---:R-:W-:Y:S01]  /*81790*/  IADD3 R18, P0, PT, R27, R10, RZ ;  /* 0x0000000a1b127210 */ /* 0x004fe20007f1e0ff */
[----:B------:R-:W-:-:S04]  /*817a0*/  IMAD.X R23, R23, 0x1, R2, P2 ;  /* 0x0000000117177824 */ /* 0x000fc800010e0602 */
[----:B---3--:R-:W-:Y:S01]  /*817b0*/  IMAD.X R19, R19, 0x1, R12, P0 ;  /* 0x0000000113137824 */ /* 0x008fe200000e060c */
[----:B----4-:R-:W-:Y:S01]  /*817c0*/  IADD3 R26, P1, PT, R27, R9, RZ ;  /* 0x000000091b1a7210 */ /* 0x010fe20007f3e0ff */
[----:B------:R1:W-:Y:S04]  /*817d0*/  STL [R1+0x6fe0], R9 ;  /* 0x006fe00901007387 */ /* 0x0003e80000100800 */
[----:B-1----:R-:W2:Y:S04]  /*817e0*/  LDL.LU R9, [R1+0x98] ;  /* 0x0000980001097983 */ /* 0x002ea80000300800 */
[----:B------:R-:W-:Y:S04]  /*817f0*/  STL [R1+0x40a4], R23 ;  /* 0x0040a41701007387 */ /* 0x000fe80000100800 */
[----:B------:R1:W-:Y:S04]  /*81800*/  STL.64 [R1+0x4098], R18 ;  /* 0x0040981201007387 */ /* 0x0003e80000100a00 */
[----:B-1----:R-:W3:Y:S04]  /*81810*/  LDL.LU.64 R18, [R1+0x7000] ;  /* 0x0070000001127983 */ /* 0x002ee80000300a00 */
[----:B---3--:R1:W-:Y:S02]  /*81820*/  STL.64 [R1+0x6fd8], R18 ;  /* 0x006fd81201007387 */ /* 0x0083e40000100a00 */
[----:B-1----:R-:W-:Y:S01]  /*81830*/  IMAD.MOV.U32 R19, RZ, RZ, R28 ;  /* 0x000000ffff137224 */ /* 0x002fe200078e001c */
[----:B--2---:R-:W-:-:S05]  /*81840*/  IADD3 R28, P0, PT, R9, R14, RZ ;  /* 0x0000000e091c7210 */ /* 0x004fca0007f1e0ff */
[----:B------:R1:W-:Y:S04]  /*81850*/  STL [R1+0x4080], R28 ;  /* 0x0040801c01007387 */ /* 0x0003e80000100800 */
[----:B-1----:R-:W2:Y:S04]  /*81860*/  LDL.LU.64 R28, [R1+0x6ff8] ;  /* 0x006ff800011c7983 */ /* 0x002ea80000300a00 */
[----:B------:R1:W-:Y:S04]  /*81870*/  STL [R1+0x6fc8], R14 ;  /* 0x006fc80e01007387 */ /* 0x0003e80000100800 */
[----:B-1----:R-:W3:Y:S01]  /*81880*/  LDL.LU R14, [R1+0x4c4] ;  /* 0x0004c400010e7983 */ /* 0x002ee20000300800 */
[----:B------:R-:W-:Y:S01]  /*81890*/  IADD3 R22, P2, PT, R9, R7, RZ ;  /* 0x0000000709167210 */ /* 0x000fe20007f5e0ff */
[----:B---3--:R-:W-:-:S05]  /*818a0*/  IMAD.X R27, R14, 0x1, R11, P1 ;  /* 0x000000010e1b7824 */ /* 0x008fca00008e060b */
[----:B------:R1:W-:Y:S04]  /*818b0*/  STL.64 [R1+0x4090], R26 ;  /* 0x0040901a01007387 */ /* 0x0003e80000100a00 */
[----:B-1----:R-:W3:Y:S01]  /*818c0*/  LDL.LU.64 R26, [R1+0x6ff0] ;  /* 0x006ff000011a7983 */ /* 0x002ee20000300a00 */
[----:B------:R-:W-:-:S03]  /*818d0*/  IMAD.X R23, R14, 0x1, R8, P2 ;  /* 0x000000010e177824 */ /* 0x000fc600010e0608 */
[----:B---3--:R-:W-:Y:S04]  /*818e0*/  STL.64 [R1+0x6fc0], R26 ;  /* 0x006fc01a01007387 */ /* 0x008fe80000100a00 */
[----:B--2---:R1:W-:Y:S04]  /*818f0*/  STL.64 [R1+0x6fb0], R28 ;  /* 0x006fb01c01007387 */ /* 0x0043e80000100a00 */
[----:B-1----:R-:W2:Y:S04]  /*81900*/  LDL R29, [R1+0x9c] ;  /* 0x00009c00011d7983 */ /* 0x002ea80000100800 */
[----:B------:R1:W-:Y:S04]  /*81910*/  STL.64 [R1+0x4088], R22 ;  /* 0x0040881601007387 */ /* 0x0003e80000100a00 */
[----:B-1----:R-:W3:Y:S01]  /*81920*/  LDL.LU.64 R22, [R1+0x6fe8] ;  /* 0x006fe80001167983 */ /* 0x002ee20000300a00 */
[----:B------:R-:W-:-:S02]  /*81930*/  IADD3 R18, P2, PT, R9, R13, RZ ;  /* 0x0000000d09127210 */ /* 0x000fc40007f5e0ff */
[----:B------:R-:W-:Y:S01]  /*81940*/  IADD3 R26, P1, PT, R9, R5, RZ ;  /* 0x00000005091a7210 */ /* 0x000fe20007f3e0ff */
[----:B---3--:R-:W-:Y:S04]  /*81950*/  STL.64 [R1+0x6fb8], R22 ;  /* 0x006fb81601007387 */ /* 0x008fe80000100a00 */
[----:B------:R1:W-:Y:S04]  /*81960*/  STL.64 [R1+0x6fd0], R12 ;  /* 0x006fd00c01007387 */ /* 0x0003e80000100a00 */
[----:B-1----:R0:W3:Y:S01]  /*81970*/  LDL.64 R12, [R1+0x4080] ;  /* 0x00408000010c7983 */ /* 0x0020e20000100a00 */
[----:B------:R-:W-:-:S02]  /*81980*/  IMAD.X R27, R14, 0x1, R6, P1 ;  /* 0x000000010e1b7824 */ /* 0x000fc400008e0606 */
[----:B------:R-:W-:Y:S02]  /*81990*/  IMAD.MOV.U32 R22, RZ, RZ, R19 ;  /* 0x000000ffff167224 */ /* 0x000fe400078e0013 */
[C---:B------:R-:W-:Y:S02]  /*819a0*/  IMAD.X R19, R14.reuse, 0x1, R15, P2 ;  /* 0x000000010e137824 */ /* 0x040fe400010e060f */
[----:B---3--:R-:W-:Y:S01]  /*819b0*/  IMAD.X R13, R14, 0x1, R16, P0 ;  /* 0x000000010e0d7824 */ /* 0x008fe200000e0610 */
[----:B------:R-:W-:-:S04]  /*819c0*/  IADD3 R12, P0, PT, R9, R3, RZ ;  /* 0x00000003090c7210 */ /* 0x000fc80007f1e0ff */
[----:B------:R-:W-:Y:S04]  /*819d0*/  STL [R1+0x4084], R13 ;  /* 0x0040840d01007387 */ /* 0x000fe80000100800 */
[----:B------:R1:W-:Y:S02]  /*819e0*/  STL.64 [R1+0x4078], R26 ;  /* 0x0040781a01007387 */ /* 0x0003e40000100a00 */
[----:B-1----:R-:W-:Y:S02]  /*819f0*/  IADD3 R26, P1, PT, R9, R0, RZ ;  /* 0x00000000091a7210 */ /* 0x002fe40007f3e0ff */
[----:B------:R-:W3:Y:S04]  /*81a00*/  LDL.LU R9, [R1+0x6fe0] ;  /* 0x006fe00001097983 */ /* 0x000ee80000300800 */
[----:B------:R1:W-:Y:S04]  /*81a10*/  STL.64 [R1+0x4070], R18 ;  /* 0x0040701201007387 */ /* 0x0003e80000100a00 */
[----:B-1----:R-:W4:Y:S01]  /*81a20*/  LDL.LU.64 R18, [R1+0x6fd8] ;  /* 0x006fd80001127983 */ /* 0x002f220000300a00 */
[----:B------:R-:W-:Y:S01]  /*81a30*/  IMAD.X R13, R14, 0x1, R4, P0 ;  /* 0x000000010e0d7824 */ /* 0x000fe200000e0604 */
[----:B--2---:R-:W-:-:S02]  /*81a40*/  IADD3 R28, P2, PT, R29, R10, RZ ;  /* 0x0000000a1d1c7210 */ /* 0x004fc40007f5e0ff */
[----:B------:R-:W2:Y:S04]  /*81a50*/  LDL R29, [R1+0x4c0] ;  /* 0x0004c000011d7983 */ /* 0x000ea80000100800 */
[----:B----4-:R-:W-:Y:S04]  /*81a60*/  STL.64 [R1+0x6fa8], R18 ;  /* 0x006fa81201007387 */ /* 0x010fe80000100a00 */
[----:B------:R1:W-:Y:S04]  /*81a70*/  STL.64 [R1+0x4068], R12 ;  /* 0x0040680c01007387 */ /* 0x0003e80000100a00 */
[----:B-1----:R-:W2:Y:S04]  /*81a80*/  LDL.LU.64 R12, [R1+0x6fd0] ;  /* 0x006fd000010c7983 */ /* 0x002ea80000300a00 */
[----:B------:R1:W-:Y:S04]  /*81a90*/  STL [R1+0x6fa0], R4 ;  /* 0x006fa00401007387 */ /* 0x0003e80000100800 */
[----:B-1----:R-:W4:Y:S01]  /*81aa0*/  LDL.LU R4, [R1+0x9c] ;  /* 0x00009c0001047983 */ /* 0x002f220000300800 */
[----:B------:R-:W-:-:S02]  /*81ab0*/  IMAD.X R27, R14, 0x1, R2, P1 ;  /* 0x000000010e1b7824 */ /* 0x000fc400008e0602 */
[----:B------:R-:W-:Y:S01]  /*81ac0*/  IMAD.MOV.U32 R19, RZ, RZ, R22 ;  /* 0x000000ffff137224 */ /* 0x000fe200078e0016 */
[----:B------:R-:W3:Y:S04]  /*81ad0*/  LDL.LU R14, [R1+0x6fc8] ;  /* 0x006fc800010e7983 */ /* 0x000ee80000300800 */
[----:B------:R1:W-:Y:S04]  /*81ae0*/  STL.64 [R1+0x4060], R26 ;  /* 0x0040601a01007387 */ /* 0x0003e80000100a00 */
[----:B-1----:R-:W3:Y:S01]  /*81af0*/  LDL.LU.64 R26, [R1+0x6fc0] ;  /* 0x006fc000011a7983 */ /* 0x002ee20000300a00 */
[----:B--2---:R-:W-:Y:S01]  /*81b00*/  IMAD.X R29, R29, 0x1, R12, P2 ;  /* 0x000000011d1d7824 */ /* 0x004fe200010e060c */
[----:B----4-:R-:W-:-:S05]  /*81b10*/  IADD3 R22, P1, PT, R4, R7, RZ ;  /* 0x0000000704167210 */ /* 0x010fca0007f3e0ff */
[----:B------:R1:W-:Y:S04]  /*81b20*/  STL [R1+0x4048], R22 ;  /* 0x0040481601007387 */ /* 0x0003e80000100800 */
[----:B-1----:R-:W2:Y:S04]  /*81b30*/  LDL.LU.64 R22, [R1+0x6fb8] ;  /* 0x006fb80001167983 */ /* 0x002ea80000300a00 */
[----:B------:R1:W-:Y:S04]  /*81b40*/  STL.64 [R1+0x4058], R28 ;  /* 0x0040581c01007387 */ /* 0x0003e80000100a00 */
[----:B-1----:R-:W4:Y:S01]  /*81b50*/  LDL.LU.64 R28, [R1+0x6fb0] ;  /* 0x006fb000011c7983 */ /* 0x002f220000300a00 */
[----:B---3--:R-:W-:-:S03]  /*81b60*/  IADD3 R18, P0, PT, R4, R9, RZ ;  /* 0x0000000904127210 */ /* 0x008fc60007f1e0ff */
[----:B----4-:R-:W-:Y:S04]  /*81b70*/  STL.64 [R1+0x6f88], R28 ;  /* 0x006f881c01007387 */ /* 0x010fe80000100a00 */
[----:B------:R1:W-:Y:S04]  /*81b80*/  STL [R1+0x6f78], R12 ;  /* 0x006f780c01007387 */ /* 0x0003e80000100800 */
[----:B-1----:R-:W3:Y:S04]  /*81b90*/  LDL.LU R12, [R1+0x4c0] ;  /* 0x0004c000010c7983 */ /* 0x002ee80000300800 */
[----:B--2---:R1:W-:Y:S02]  /*81ba0*/  STL.64 [R1+0x6f70], R22 ;  /* 0x006f701601007387 */ /* 0x0043e40000100a00 */
[----:B-1----:R-:W-:-:S02]  /*81bb0*/  IMAD.MOV.U32 R23, RZ, RZ, R19 ;  /* 0x000000ffff177224 */ /* 0x002fc400078e0013 */
[----:B---3--:R-:W-:-:S05]  /*81bc0*/  IMAD.X R19, R12, 0x1, R11, P0 ;  /* 0x000000010c137824 */ /* 0x008fca00000e060b */
[----:B------:R1:W-:Y:S04]  /*81bd0*/  STL.64 [R1+0x4050], R18 ;  /* 0x0040501201007387 */ /* 0x0003e80000100a00 */
[----:B-1----:R-:W2:Y:S04]  /*81be0*/  LDL.LU.64 R18, [R1+0x6fa8] ;  /* 0x006fa80001127983 */ /* 0x002ea80000300a00 */
[----:B------:R1:W-:Y:S04]  /*81bf0*/  STL.64 [R1+0x6f98], R10 ;  /* 0x006f980a01007387 */ /* 0x0003e80000100a00 */
[----:B-1----:R0:W3:Y:S01]  /*81c00*/  LDL.64 R10, [R1+0x4048] ;  /* 0x00404800010a7983 */ /* 0x0020e20000100a00 */
[----:B------:R-:W-:-:S02]  /*81c10*/  IADD3 R28, P2, PT, R4, R14, RZ ;  /* 0x0000000e041c7210 */ /* 0x000fc40007f5e0ff */
[----:B------:R-:W-:Y:S01]  /*81c20*/  IADD3 R22, P0, PT, R4, R5, RZ ;  /* 0x0000000504167210 */ /* 0x000fe20007f1e0ff */
[----:B------:R1:W-:Y:S02]  /*81c30*/  STL.64 [R1+0x6f90], R24 ;  /* 0x006f901801007387 */ /* 0x0003e40000100a00 */
[C---:B------:R-:W-:Y:S02]  /*81c40*/  IMAD.X R29, R12.reuse, 0x1, R16, P2 ;  /* 0x000000010c1d7824 */ /* 0x040fe400010e0610 */
[----:B-1----:R-:W-:Y:S02]  /*81c50*/  IMAD.MOV.U32 R24, RZ, RZ, R23 ;  /* 0x000000ffff187224 */ /* 0x002fe400078e0017 */
[C---:B------:R-:W-:Y:S01]  /*81c60*/  IMAD.X R23, R12.reuse, 0x1, R6, P0 ;  /* 0x000000010c177824 */ /* 0x040fe200000e0606 */
[----:B--2---:R-:W-:Y:S01]  /*81c70*/  STL.64 [R1+0x6f80], R18 ;  /* 0x006f801201007387 */ /* 0x004fe20000100a00 */
[----:B---3--:R-:W-:Y:S01]  /*81c80*/  IMAD.X R11, R12, 0x1, R8, P1 ;  /* 0x000000010c0b7824 */ /* 0x008fe200008e0608 */
[----:B------:R-:W-:-:S04]  /*81c90*/  IADD3 R10, P1, PT, R4, R13, RZ ;  /* 0x0000000d040a7210 */ /* 0x000fc80007f3e0ff */
[----:B------:R1:W-:Y:S04]  /*81ca0*/  STL [R1+0x404c], R11 ;  /* 0x00404c0b01007387 */ /* 0x0003e80000100800 */
[----:B------:R2:W-:Y:S04]  /*81cb0*/  STL.64 [R1+0x4040], R28 ;  /* 0x0040401c01007387 */ /* 0x0005e80000100a00 */
[----:B------:R3:W-:Y:S01]  /*81cc0*/  STL.64 [R1+0x4038], R22 ;  /* 0x0040381601007387 */ /* 0x0007e20000100a00 */
[----:B-1----:R-:W-:Y:S01]  /*81cd0*/  IMAD.X R11, R12, 0x1, R15, P1 ;  /* 0x000000010c0b7824 */ /* 0x002fe200008e060f */
[----:B--2---:R-:W-:-:S02]  /*81ce0*/  IADD3 R28, P2, PT, R4, R3, RZ ;  /* 0x00000003041c7210 */ /* 0x004fc40007f5e0ff */
[----:B---3--:R-:W-:Y:S02]  /*81cf0*/  IADD3 R22, P0, PT, R4, R0, RZ ;  /* 0x0000000004167210 */ /* 0x008fe40007f1e0ff */
[----:B------:R-:W2:Y:S04]  /*81d00*/  LDL.LU R4, [R1+0x6fa0] ;  /* 0x006fa00001047983 */ /* 0x000ea80000300800 */
[----:B------:R-:W-:Y:S04]  /*81d10*/  STL.64 [R1+0x6f68], R26 ;  /* 0x006f681a01007387 */ /* 0x000fe80000100a00 */
[----:B------:R1:W-:Y:S04]  /*81d20*/  STL.64 [R1+0x4030], R10 ;  /* 0x0040300a01007387 */ /* 0x0003e80000100a00 */
[----:B-1----:R-:W3:Y:S04]  /*81d30*/  LDL.LU.64 R10, [R1+0x6f98] ;  /* 0x006f9800010a7983 */ /* 0x002ee80000300a00 */
[----:B------:R1:W-:Y:S04]  /*81d40*/  STL [R1+0x6f58], R15 ;  /* 0x006f580f01007387 */ /* 0x0003e80000100800 */
[----:B-1----:R-:W3:Y:S01]  /*81d50*/  LDL.LU R15, [R1+0xa0] ;  /* 0x0000a000010f7983 */ /* 0x002ee20000300800 */
[----:B------:R-:W-:-:S02]  /*81d60*/  IMAD.MOV.U32 R27, RZ, RZ, R24 ;  /* 0x000000ffff1b7224 */ /* 0x000fc400078e0018 */
[C---:B------:R-:W-:Y:S02]  /*81d70*/  IMAD.X R23, R12.reuse, 0x1, R2, P0 ;  /* 0x000000010c177824 */ /* 0x040fe400000e0602 */
[----:B--2---:R-:W-:Y:S01]  /*81d80*/  IMAD.X R29, R12, 0x1, R4, P2 ;  /* 0x000000010c1d7824 */ /* 0x004fe200010e0604 */
[C---:B---3--:R-:W-:Y:S02]  /*81d90*/  IADD3 R24, P1, PT, R15.reuse, R10, RZ ;  /* 0x0000000a0f187210 */ /* 0x048fe40007f3e0ff */
[----:B------:R-:W-:-:S03]  /*81da0*/  IADD3 R18, P2, PT, R15, R9, RZ ;  /* 0x000000090f127210 */ /* 0x000fc60007f5e0ff */
[----:B------:R1:W-:Y:S04]  /*81db0*/  STL [R1+0x4018], R24 ;  /* 0x0040181801007387 */ /* 0x0003e80000100800 */
[----:B-1----:R-:W2:Y:S04]  /*81dc0*/  LDL.LU.64 R24, [R1+0x6f90] ;  /* 0x006f900001187983 */ /* 0x002ea80000300a00 */
[----:B------:R1:W-:Y:S04]  /*81dd0*/  STL.64 [R1+0x4028], R28 ;  /* 0x0040281c01007387 */ /* 0x0003e80000100a00 */
[----:B-1----:R-:W3:Y:S04]  /*81de0*/  LDL.LU.64 R28, [R1+0x6f88] ;  /* 0x006f8800011c7983 */ /* 0x002ee80000300a00 */
[----:B------:R1:W-:Y:S04]  /*81df0*/  STL [R1+0x4010], R18 ;  /* 0x0040101201007387 */ /* 0x0003e80000100800 */
[----:B-1----:R-:W4:Y:S04]  /*81e00*/  LDL.LU.64 R18, [R1+0x6f80] ;  /* 0x006f800001127983 */ /* 0x002f280000300a00 */
[----:B------:R-:W2:Y:S04]  /*81e10*/  LDL.LU R12, [R1+0x6f78] ;  /* 0x006f7800010c7983 */ /* 0x000ea80000300800 */
[----:B------:R1:W-:Y:S04]  /*81e20*/  STL.64 [R1+0x4020], R22 ;  /* 0x0040201601007387 */ /* 0x0003e80000100a00 */
[----:B-1----:R-:W2:Y:S04]  /*81e30*/  LDL.LU.64 R22, [R1+0x6f70] ;  /* 0x006f700001167983 */ /* 0x002ea80000300a00 */
[----:B--2---:R1:W-:Y:S04]  /*81e40*/  STL.64 [R1+0x6f60], R22 ;  /* 0x006f601601007387 */ /* 0x0043e80000100a00 */
[----:B-1----:R0:W2:Y:S01]  /*81e50*/  LDL.64 R22, [R1+0x4018] ;  /* 0x0040180001167983 */ /* 0x0020a20000100a00 */
[----:B------:R-:W-:-:S03]  /*81e60*/  IADD3 R26, P0, PT, R15, R7, RZ ;  /* 0x000000070f1a7210 */ /* 0x000fc60007f1e0ff */
[----:B------:R1:W-:Y:S04]  /*81e70*/  STL [R1+0x6f48], R7 ;  /* 0x006f480701007387 */ /* 0x0003e80000100800 */
[----:B-1----:R-:W3:Y:S01]  /*81e80*/  LDL.LU R7, [R1+0xa4] ;  /* 0x0000a40001077983 */ /* 0x002ee20000300800 */
[----:B--2---:R-:W-:-:S04]  /*81e90*/  IMAD.MOV.U32 R23, RZ, RZ, R27 ;  /* 0x000000ffff177224 */ /* 0x004fc800078e001b */
[----:B------:R-:W-:-:S04]  /*81ea0*/  IMAD.MOV.U32 R27, RZ, RZ, R23 ;  /* 0x000000ffff1b7224 */ /* 0x000fc800078e0017 */
[----:B------:R-:W-:-:S05]  /*81eb0*/  IMAD.X R23, R27, 0x1, R12, P1 ;  /* 0x000000011b177824 */ /* 0x000fca00008e060c */
[----:B------:R-:W-:Y:S04]  /*81ec0*/  STL [R1+0x401c], R23 ;  /* 0x00401c1701007387 */ /* 0x000fe80000100800 */
[----:B----4-:R1:W-:Y:S04]  /*81ed0*/  STL.64 [R1+0x6f40], R18 ;  /* 0x006f401201007387 */ /* 0x0103e80000100a00 */
[----:B-1----:R0:W2:Y:S02]  /*81ee0*/  LDL.64 R18, [R1+0x4010] ;  /* 0x0040100001127983 */ /* 0x0020a40000100a00 */
[----:B--2---:R-:W-:-:S05]  /*81ef0*/  IMAD.X R19, R27, 0x1, R11, P2 ;  /* 0x000000011b137824 */ /* 0x004fca00010e060b */
[----:B------:R1:W-:Y:S02]  /*81f00*/  STL [R1+0x4014], R19 ;  /* 0x0040141301007387 */ /* 0x0003e40000100800 */
[----:B-1----:R-:W-:-:S04]  /*81f10*/  IMAD.MOV.U32 R19, RZ, RZ, R27 ;  /* 0x000000ffff137224 */ /* 0x002fc800078e001b */
[----:B------:R-:W-:-:S05]  /*81f20*/  IMAD.X R27, R19, 0x1, R8, P0 ;  /* 0x00000001131b7824 */ /* 0x000fca00000e0608 */
[----:B------:R1:W-:Y:S04]  /*81f30*/  STL.64 [R1+0x4008], R26 ;  /* 0x0040081a01007387 */ /* 0x0003e80000100a00 */
[----:B-1----:R-:W2:Y:S01]  /*81f40*/  LDL.LU.64 R26, [R1+0x6f68] ;  /* 0x006f6800011a7983 */ /* 0x002ea20000300a00 */
[C---:B------:R-:W-:Y:S02]  /*81f50*/  IADD3 R22, P1, PT, R15.reuse, R14, RZ ;  /* 0x0000000e0f167210 */ /* 0x040fe40007f3e0ff */
[----:B------:R-:W-:-:S03]  /*81f60*/  IADD3 R18, P2, PT, R15, R5, RZ ;  /* 0x000000050f127210 */ /* 0x000fc60007f5e0ff */
[----:B------:R-:W-:Y:S01]  /*81f70*/  IMAD.X R23, R19, 0x1, R16, P1 ;  /* 0x0000000113177824 */ /* 0x000fe200008e0610 */
[----:B--2---:R1:W-:Y:S04]  /*81f80*/  STL.64 [R1+0x6f50], R26 ;  /* 0x006f501a01007387 */ /* 0x0043e80000100a00 */
[----:B------:R2:W-:Y:S01]  /*81f90*/  STL.64 [R1+0x4000], R22 ;  /* 0x0040001601007387 */ /* 0x0005e20000100a00 */
[----:B-1----:R-:W-:Y:S01]  /*81fa0*/  IMAD.MOV.U32 R27, RZ, RZ, R19 ;  /* 0x000000ffff1b7224 */ /* 0x002fe200078e0013 */
[----:B------:R-:W-:-:S03]  /*81fb0*/  IADD3 R26, P0, PT, R15, R13, RZ ;  /* 0x0000000d0f1a7210 */ /* 0x000fc60007f1e0ff */
[----:B------:R-:W-:Y:S02]  /*81fc0*/  IMAD.X R19, R27, 0x1, R6, P2 ;  /* 0x000000011b137824 */ /* 0x000fe400010e0606 */
[----:B------:R1:W-:Y:S04]  /*81fd0*/  STL [R1+0x3ff0], R26 ;  /* 0x003ff01a01007387 */ /* 0x0003e80000100800 */
[----:B--2---:R-:W2:Y:S04]  /*81fe0*/  LDL.LU.64 R22, [R1+0x6f60] ;  /* 0x006f600001167983 */ /* 0x004ea80000300a00 */
[----:B------:R4:W-:Y:S01]  /*81ff0*/  STL.64 [R1+0x3ff8], R18 ;  /* 0x003ff81201007387 */ /* 0x0009e20000100a00 */
[----:B-1----:R-:W-:-:S02]  /*82000*/  IADD3 R26, P1, PT, R15, R3, RZ ;  /* 0x000000030f1a7210 */ /* 0x002fc40007f3e0ff */
[----:B----4-:R-:W-:Y:S02]  /*82010*/  IADD3 R18, P2, PT, R15, R0, RZ ;  /* 0x000000000f127210 */ /* 0x010fe40007f5e0ff */
[----:B------:R-:W4:Y:S04]  /*82020*/  LDL.LU R15, [R1+0x6f58] ;  /* 0x006f5800010f7983 */ /* 0x000f280000300800 */
[----:B---3--:R1:W-:Y:S04]  /*82030*/  STL.64 [R1+0x6f30], R28 ;  /* 0x006f301c01007387 */ /* 0x0083e80000100a00 */
[----:B-1----:R0:W4:Y:S01]  /*82040*/  LDL.64 R28, [R1+0x3ff0] ;  /* 0x003ff000011c7983 */ /* 0x0021220000100a00 */
[----:B------:R-:W-:-:S03]  /*82050*/  IMAD.MOV.U32 R19, RZ, RZ, R27 ;  /* 0x000000ffff137224 */ /* 0x000fc600078e001b */
[----:B------:R1:W-:Y:S01]  /*82060*/  STL.64 [R1+0x6f38], R16 ;  /* 0x006f381001007387 */ /* 0x0003e20000100a00 */
[----:B------:R-:W-:-:S03]  /*82070*/  IMAD.X R27, R19, 0x1, R4, P1 ;  /* 0x00000001131b7824 */ /* 0x000fc600008e0604 */
[----:B-1----:R-:W3:Y:S01]  /*82080*/  LDL R17, [R1+0x44c] ;  /* 0x00044c0001117983 */ /* 0x002ee20000100800 */
[C---:B----4-:R-:W-:Y:S02]  /*82090*/  IMAD.X R29, R19.reuse, 0x1, R15, P0 ;  /* 0x00000001131d7824 */ /* 0x050fe400000e060f */
[----:B------:R-:W-:Y:S01]  /*820a0*/  IMAD.X R19, R19, 0x1, R2, P2 ;  /* 0x0000000113137824 */ /* 0x000fe200010e0602 */
[C---:B------:R-:W-:Y:S02]  /*820b0*/  IADD3 R16, P0, PT, R7.reuse, R10, RZ ;  /* 0x0000000a07107210 */ /* 0x040fe40007f1e0ff */
[----:B------:R-:W-:Y:S01]  /*820c0*/  IADD3 R28, P1, PT, R7, R9, RZ ;  /* 0x00000009071c7210 */ /* 0x000fe20007f3e0ff */
[----:B------:R1:W-:Y:S04]  /*820d0*/  STL [R1+0x3ff4], R29 ;  /* 0x003ff41d01007387 */ /* 0x0003e80000100800 */
[----:B------:R4:W-:Y:S01]  /*820e0*/  STL.64 [R1+0x3fe8], R26 ;  /* 0x003fe81a01007387 */ /* 0x0009e20000100a00 */
[----:B-1----:R-:W-:-:S03]  /*820f0*/  IMAD.MOV.U32 R29, RZ, RZ, R7 ;  /* 0x000000ffff1d7224 */ /* 0x002fc600078e0007 */
[----:B----4-:R-:W4:Y:S04]  /*82100*/  LDL.LU.64 R26, [R1+0x6f50] ;  /* 0x006f5000011a7983 */ /* 0x010f280000300a00 */
[----:B------:R-:W2:Y:S04]  /*82110*/  LDL.LU R7, [R1+0x6f48] ;  /* 0x006f480001077983 */ /* 0x000ea80000300800 */
[----:B------:R1:W-:Y:S04]  /*82120*/  STL.64 [R1+0x3fe0], R18 ;  /* 0x003fe01201007387 */ /* 0x0003e80000100a00 */
[----:B-1----:R-:W2:Y:S04]  /*82130*/  LDL.LU.64 R18, [R1+0x6f40] ;  /* 0x006f400001127983 */ /* 0x002ea80000300a00 */
[----:B------:R-:W-:Y:S01]  /*82140*/  STL.64 [R1+0x6f28], R2 ;  /* 0x006f280201007387 */ /* 0x000fe20000100a00 */
[----:B---3--:R-:W-:-:S03]  /*82150*/  IMAD.X R17, R17, 0x1, R12, P0 ;  /* 0x0000000111117824 */ /* 0x008fc600000e060c */
[----:B--2---:R1:W-:Y:S04]  /*82160*/  STL.64 [R1+0x6f20], R18 ;  /* 0x006f201201007387 */ /* 0x0043e80000100a00 */
[----:B-1----:R-:W2:Y:S04]  /*82170*/  LDL.LU R18, [R1+0x428] ;  /* 0x0004280001127983 */ /* 0x002ea80000300800 */
[----:B------:R-:W3:Y:S04]  /*82180*/  LDL.LU R19, [R1+0xa8] ;  /* 0x0000a80001137983 */ /* 0x000ee80000300800 */
[----:B----4-:R1:W-:Y:S04]  /*82190*/  STL.64 [R1+0x6f18], R26 ;  /* 0x006f181a01007387 */ /* 0x0103e80000100a00 */
[----:B------:R4:W-:Y:S01]  /*821a0*/  STL.64 [R1+0x3fd8], R16 ;  /* 0x003fd81001007387 */ /* 0x0009e20000100a00 */
[----:B-1----:R-:W-:-:S03]  /*821b0*/  IMAD.MOV.U32 R27, RZ, RZ, R29 ;  /* 0x000000ffff1b7224 */ /* 0x002fc600078e001d */
[----:B----4-:R-:W4:Y:S04]  /*821c0*/  LDL.LU.64 R16, [R1+0x6f38] ;  /* 0x006f380001107983 */ /* 0x010f280000300a00 */
[----:B------:R1:W-:Y:S01]  /*821d0*/  STL [R1+0x6f08], R14 ;  /* 0x006f080e01007387 */ /* 0x0003e20000100800 */
[----:B------:R-:W-:-:S03]  /*821e0*/  IADD3 R2, P0, PT, R27, R14, RZ ;  /* 0x0000000e1b027210 */ /* 0x000fc60007f1e0ff */
[----:B-1----:R-:W2:Y:S01]  /*821f0*/  LDL.LU R14, [R1+0x44c] ;  /* 0x00044c00010e7983 */ /* 0x002ea20000300800 */
[----:B------:R-:W-:Y:S01]  /*82200*/  IADD3 R26, P2, PT, R29, R7, RZ ;  /* 0x000000071d1a7210 */ /* 0x000fe20007f5e0ff */
[----:B--2---:R-:W-:-:S05]  /*82210*/  IMAD.X R29, R14, 0x1, R11, P1 ;  /* 0x000000010e1d7824 */ /* 0x004fca00008e060b */
[----:B------:R1:W-:Y:S04]  /*82220*/  STL.64 [R1+0x3fd0], R28 ;  /* 0x003fd01c01007387 */ /* 0x0003e80000100a00 */
[----:B-1----:R-:W2:Y:S04]  /*82230*/  LDL.LU.64 R28, [R1+0x6f30] ;  /* 0x006f3000011c7983 */ /* 0x002ea80000300a00 */
[----:B------:R-:W-:Y:S04]  /*82240*/  STL [R1+0x3fc0], R2 ;  /* 0x003fc00201007387 */ /* 0x000fe80000100800 */
[----:B--2---:R1:W-:Y:S02]  /*82250*/  STL.64 [R1+0x6f10], R28 ;  /* 0x006f101c01007387 */ /* 0x0043e40000100a00 */
[----:B-1----:R-:W-:-:S02]  /*82260*/  IMAD.MOV.U32 R29, RZ, RZ, R3 ;  /* 0x000000ffff1d7224 */ /* 0x002fc400078e0003 */
[----:B------:R-:W-:Y:S02]  /*82270*/  IMAD.MOV.U32 R29, RZ, RZ, R27 ;  /* 0x000000ffff1d7224 */ /* 0x000fe400078e001b */
[----:B------:R-:W-:Y:S02]  /*82280*/  IMAD.MOV.U32 R28, RZ, RZ, R2 ;  /* 0x000000ffff1c7224 */ /* 0x000fe400078e0002 */
[----:B------:R-:W-:Y:S01]  /*82290*/  IMAD.X R27, R14, 0x1, R8, P2 ;  /* 0x000000010e1b7824 */ /* 0x000fe200010e0608 */
[----:B------:R-:W2:Y:S04]  /*822a0*/  LDL.LU.64 R2, [R1+0x6f28] ;  /* 0x006f280001027983 */ /* 0x000ea80000300a00 */
[----:B------:R1:W-:Y:S04]  /*822b0*/  STL.64 [R1+0x6f00], R24 ;  /* 0x006f001801007387 */ /* 0x0003e80000100a00 */
[----:B------:R0:W-:Y:S01]  /*822c0*/  STL.64 [R1+0x3fc8], R26 ;  /* 0x003fc81a01007387 */ /* 0x0001e20000100a00 */
[----:B-1----:R-:W-:Y:S01]  /*822d0*/  IMAD.MOV.U32 R24, RZ, RZ, R18 ;  /* 0x000000ffff187224 */ /* 0x002fe200078e0012 */
[C---:B------:R-:W-:Y:S01]  /*822e0*/  IADD3 R18, P1, PT, R29.reuse, R5, RZ ;  /* 0x000000051d127210 */ /* 0x040fe20007f3e0ff */
[----:B---3--:R-:W-:Y:S01]  /*822f0*/  IMAD.MOV.U32 R25, RZ, RZ, R19 ;  /* 0x000000ffff197224 */ /* 0x008fe200078e0013 */
[----:B0-----:R-:W-:Y:S01]  /*82300*/  IADD3 R26, P2, PT, R29, R13, RZ ;  /* 0x0000000d1d1a7210 */ /* 0x001fe20007f5e0ff */
[----:B------:R-:W-:-:S02]  /*82310*/  IMAD.MOV.U32 R27, RZ, RZ, R29 ;  /* 0x000000ffff1b7224 */ /* 0x000fc400078e001d */
[C---:B----4-:R-:W-:Y:S02]  /*82320*/  IMAD.X R29, R14.reuse, 0x1, R16, P0 ;  /* 0x000000010e1d7824 */ /* 0x050fe400000e0610 */
[----:B------:R-:W-:-:S03]  /*82330*/  IMAD.X R19, R14, 0x1, R6, P1 ;  /* 0x000000010e137824 */ /* 0x000fc600008e0606 */
[----:B------:R-:W-:Y:S04]  /*82340*/  STL [R1+0x3fc4], R29 ;  /* 0x003fc41d01007387 */ /* 0x000fe80000100800 */
[----:B------:R0:W-:Y:S04]  /*82350*/  STL.64 [R1+0x3fb8], R18 ;  /* 0x003fb81201007387 */ /* 0x0001e80000100a00 */
[----:B0-----:R-:W3:Y:S01]  /*82360*/  LDL.LU.64 R18, [R1+0x6f20] ;  /* 0x006f200001127983 */ /* 0x001ee20000300a00 */
[----:B--2---:R-:W-:-:S03]  /*82370*/  IADD3 R28, P0, PT, R27, R3, RZ ;  /* 0x000000031b1c7210 */ /* 0x004fc60007f1e0ff */
[----:B---3--:R0:W-:Y:S02]  /*82380*/  STL.64 [R1+0x6ee8], R18 ;  /* 0x006ee81201007387 */ /* 0x0081e40000100a00 */
[----:B0-----:R-:W-:Y:S01]  /*82390*/  IADD3 R18, P1, PT, R27, R0, RZ ;  /* 0x000000001b127210 */ /* 0x001fe20007f3e0ff */
[----:B------:R-:W-:-:S05]  /*823a0*/  IMAD.X R27, R14, 0x1, R15, P2 ;  /* 0x000000010e1b7824 */ /* 0x000fca00010e060f */
[----:B------:R0:W-:Y:S04]  /*823b0*/  STL.64 [R1+0x3fb0], R26 ;  /* 0x003fb01a01007387 */ /* 0x0001e80000100a00 */
[----:B0-----:R-:W2:Y:S01]  /*823c0*/  LDL.LU.64 R26, [R1+0x6f18] ;  /* 0x006f1800011a7983 */ /* 0x001ea20000300a00 */
[----:B------:R-:W-:Y:S02]  /*823d0*/  IMAD.X R29, R14, 0x1, R4, P0 ;  /* 0x000000010e1d7824 */ /* 0x000fe400000e0604 */
[----:B------:R-:W-:Y:S01]  /*823e0*/  IMAD.MOV.U32 R19, RZ, RZ, R24 ;  /* 0x000000ffff137224 */ /* 0x000fe200078e0018 */
[----:B--2---:R0:W-:Y:S02]  /*823f0*/  STL.64 [R1+0x6ef0], R26 ;  /* 0x006ef01a01007387 */ /* 0x0041e40000100a00 */
[----:B0-----:R-:W-:-:S02]  /*82400*/  IMAD.MOV.U32 R26, RZ, RZ, R25 ;  /* 0x000000ffff1a7224 */ /* 0x001fc400078e0019 */
[----:B------:R-:W2:Y:S04]  /*82410*/  LDL R25, [R1+0x448] ;  /* 0x0004480001197983 */ /* 0x000ea80000100800 */
[----:B------:R0:W-:Y:S01]  /*82420*/  STL.64 [R1+0x3fa8], R28 ;  /* 0x003fa81c01007387 */ /* 0x0001e20000100a00 */
[----:B------:R-:W-:-:S03]  /*82430*/  IADD3 R24, P2, PT, R26, R10, RZ ;  /* 0x0000000a1a187210 */ /* 0x000fc60007f5e0ff */
[----:B0-----:R-:W3:Y:S04]  /*82440*/  LDL.LU.64 R28, [R1+0x6f10] ;  /* 0x006f1000011c7983 */ /* 0x001ee80000300a00 */
[----:B------:R0:W-:Y:S02]  /*82450*/  STL.64 [R1+0x6ef8], R4 ;  /* 0x006ef80401007387 */ /* 0x0001e40000100a00 */
[----:B0-----:R-:W-:Y:S02]  /*82460*/  IMAD.MOV.U32 R5, RZ, RZ, R19 ;  /* 0x000000ffff057224 */ /* 0x001fe400078e0013 */
[----:B------:R-:W-:Y:S02]  /*82470*/  IMAD.X R19, R14, 0x1, R2, P1 ;  /* 0x000000010e137824 */ /* 0x000fe400008e0602 */
[----:B------:R-:W4:Y:S04]  /*82480*/  LDL.LU R14, [R1+0x6f08] ;  /* 0x006f0800010e7983 */ /* 0x000f280000300800 */
[----:B------:R-:W-:Y:S01]  /*82490*/  STL.64 [R1+0x3fa0], R18 ;  /* 0x003fa01201007387 */ /* 0x000fe20000100a00 */
[----:B--2---:R-:W-:-:S05]  /*824a0*/  IMAD.X R25, R25, 0x1, R12, P2 ;  /* 0x0000000119197824 */ /* 0x004fca00010e060c */
[----:B------:R0:W-:Y:S04]  /*824b0*/  STL.64 [R1+0x3f98], R24 ;  /* 0x003f981801007387 */ /* 0x0001e80000100a00 */
[----:B0-----:R-:W2:Y:S01]  /*824c0*/  LDL.LU.64 R24, [R1+0x6f00] ;  /* 0x006f000001187983 */ /* 0x001ea20000300a00 */
[----:B------:R-:W-:-:S03]  /*824d0*/  IADD3 R4, P0, PT, R26, R9, RZ ;  /* 0x000000091a047210 */ /* 0x000fc60007f1e0ff */
[----:B--2---:R0:W-:Y:S04]  /*824e0*/  STL.64 [R1+0x6ed8], R24 ;  /* 0x006ed81801007387 */ /* 0x0041e80000100a00 */
[----:B----4-:R1:W-:Y:S01]  /*824f0*/  STL [R1+0x6ed0], R14 ;  /* 0x006ed00e01007387 */ /* 0x0103e20000100800 */
[----:B0-----:R-:W-:-:S03]  /*82500*/  IADD3 R24, P2, PT, R26, R14, RZ ;  /* 0x0000000e1a187210 */ /* 0x001fc60007f5e0ff */
[----:B-1----:R-:W2:Y:S01]  /*82510*/  LDL.LU R14, [R1+0x448] ;  /* 0x00044800010e7983 */ /* 0x002ea20000300800 */
[----:B------:R-:W-:Y:S02]  /*82520*/  IMAD.MOV.U32 R25, RZ, RZ, R5 ;  /* 0x000000ffff197224 */ /* 0x000fe400078e0005 */
[----:B--2---:R-:W-:-:S05]  /*82530*/  IMAD.X R5, R14, 0x1, R11, P0 ;  /* 0x000000010e057824 */ /* 0x004fca00000e060b */
[----:B------:R0:W-:Y:S04]  /*82540*/  STL.64 [R1+0x3f90], R4 ;  /* 0x003f900401007387 */ /* 0x0001e80000100a00 */
[----:B0-----:R-:W2:Y:S04]  /*82550*/  LDL.LU.64 R4, [R1+0x6ef8] ;  /* 0x006ef80001047983 */ /* 0x001ea80000300a00 */
[----:B------:R0:W-:Y:S01]  /*82560*/  STL.64 [R1+0x6ee0], R10 ;  /* 0x006ee00a01007387 */ /* 0x0001e20000100a00 */
[----:B------:R-:W-:Y:S01]  /*82570*/  IADD3 R18, P1, PT, R26, R7, RZ ;  /* 0x000000071a127210 */ /* 0x000fe20007f3e0ff */
[----:B0-----:R-:W-:-:S04]  /*82580*/  IMAD.MOV.U32 R11, RZ, RZ, R26 ;  /* 0x000000ffff0b7224 */ /* 0x001fc800078e001a */
[----:B------:R-:W-:Y:S01]  /*82590*/  IMAD.X R19, R14, 0x1, R8, P1 ;  /* 0x000000010e137824 */ /* 0x000fe200008e0608 */
[----:B--2---:R-:W-:-:S05]  /*825a0*/  IADD3 R26, P0, PT, R11, R5, RZ ;  /* 0x000000050b1a7210 */ /* 0x004fca0007f1e0ff */
[----:B------:R0:W-:Y:S04]  /*825b0*/  STL [R1+0x3f78], R26 ;  /* 0x003f781a01007387 */ /* 0x0001e80000100800 */
[----:B0-----:R-:W2:Y:S04]  /*825c0*/  LDL.LU.64 R26, [R1+0x6ef0] ;  /* 0x006ef000011a7983 */ /* 0x001ea80000300a00 */
[----:B------:R0:W-:Y:S04]  /*825d0*/  STL.64 [R1+0x3f88], R18 ;  /* 0x003f881201007387 */ /* 0x0001e80000100a00 */
[----:B0-----:R-:W4:Y:S04]  /*825e0*/  LDL.LU.64 R18, [R1+0x6ee8] ;  /* 0x006ee80001127983 */ /* 0x001f280000300a00 */
[----:B----4-:R0:W-:Y:S04]  /*825f0*/  STL.64 [R1+0x6ec0], R18 ;  /* 0x006ec01201007387 */ /* 0x0101e80000100a00 */
[----:B0-----:R-:W4:Y:S04]  /*82600*/  LDL R19, [R1+0xac] ;  /* 0x0000ac0001137983 */ /* 0x001f280000100800 */
[----:B--2---:R0:W-:Y:S04]  /*82610*/  STL.64 [R1+0x6ec8], R26 ;  /* 0x006ec81a01007387 */ /* 0x0041e80000100a00 */
[----:B0-----:R0:W2:Y:S01]  /*82620*/  LDL.64 R26, [R1+0x3f78] ;  /* 0x003f7800011a7983 */ /* 0x0010a20000100a00 */
[----:B------:R-:W-:-:S05]  /*82630*/  IMAD.MOV.U32 R18, RZ, RZ, R11 ;  /* 0x000000ffff127224 */ /* 0x000fca00078e000b */
[----:B------:R-:W-:-:S05]  /*82640*/  IADD3 R10, P1, PT, R18, R13, RZ ;  /* 0x0000000d120a7210 */ /* 0x000fca0007f3e0ff */
[C---:B------:R-:W-:Y:S02]  /*82650*/  IMAD.X R11, R14.reuse, 0x1, R15, P1 ;  /* 0x000000010e0b7824 */ /* 0x040fe400008e060f */
[----:B--2---:R-:W-:Y:S02]  /*82660*/  IMAD.MOV.U32 R27, RZ, RZ, R25 ;  /* 0x000000ffff1b7224 */ /* 0x004fe400078e0019 */
[----:B------:R-:W-:-:S05]  /*82670*/  IMAD.X R25, R14, 0x1, R16, P2 ;  /* 0x000000010e197824 */ /* 0x000fca00010e0610 */
[----:B------:R1:W-:Y:S02]  /*82680*/  STL.64 [R1+0x3f80], R24 ;  /* 0x003f801801007387 */ /* 0x0003e40000100a00 */
[----:B-1----:R-:W-:Y:S02]  /*82690*/  IMAD.MOV.U32 R25, RZ, RZ, R27 ;  /* 0x000000ffff197224 */ /* 0x002fe400078e001b */
[----:B------:R-:W-:-:S05]  /*826a0*/  IMAD.X R27, R14, 0x1, R6, P0 ;  /* 0x000000010e1b7824 */ /* 0x000fca00000e0606 */
[----:B------:R-:W-:Y:S04]  /*826b0*/  STL [R1+0x3f7c], R27 ;  /* 0x003f7c1b01007387 */ /* 0x000fe80000100800 */
[----:B------:R1:W-:Y:S04]  /*826c0*/  STL.64 [R1+0x3f70], R10 ;  /* 0x003f700a01007387 */ /* 0x0003e80000100a00 */
[----:B-1----:R-:W4:Y:S01]  /*826d0*/  LDL.LU.64 R10, [R1+0x6ee0] ;  /* 0x006ee000010a7983 */ /* 0x002f220000300a00 */
[C---:B------:R-:W-:Y:S02]  /*826e0*/  IADD3 R24, P2, PT, R18.reuse, R3, RZ ;  /* 0x0000000312187210 */ /* 0x040fe40007f5e0ff */
[----:B------:R-:W-:-:S02]  /*826f0*/  IADD3 R26, P0, PT, R18, R0, RZ ;  /* 0x00000000121a7210 */ /* 0x000fc40007f1e0ff */
[----:B----4-:R-:W-:Y:S02]  /*82700*/  IADD3 R18, P1, PT, R19, R10, RZ ;  /* 0x0000000a13127210 */ /* 0x010fe40007f3e0ff */
[----:B------:R-:W2:Y:S04]  /*82710*/  LDL R19, [R1+0x444] ;  /* 0x0004440001137983 */ /* 0x000ea80000100800 */
[----:B------:R1:W-:Y:S02]  /*82720*/  STL.64 [R1+0x6eb8], R10 ;  /* 0x006eb80a01007387 */ /* 0x0003e40000100a00 */
[----:B-1----:R-:W-:Y:S02]  /*82730*/  IMAD.MOV.U32 R10, RZ, RZ, R25 ;  /* 0x000000ffff0a7224 */ /* 0x002fe400078e0019 */
[----:B------:R-:W-:-:S05]  /*82740*/  IMAD.X R25, R14, 0x1, R4, P2 ;  /* 0x000000010e197824 */ /* 0x000fca00010e0604 */
[----:B------:R1:W-:Y:S04]  /*82750*/  STL.64 [R1+0x3f68], R24 ;  /* 0x003f681801007387 */ /* 0x0003e80000100a00 */
[----:B-1----:R-:W4:Y:S04]  /*82760*/  LDL.LU.64 R24, [R1+0x6ed8] ;  /* 0x006ed80001187983 */ /* 0x002f280000300a00 */
[----:B----4-:R-:W-:Y:S04]  /*82770*/  STL.64 [R1+0x6eb0], R24 ;  /* 0x006eb01801007387 */ /* 0x010fe80000100a00 */
[----:B------:R1:W-:Y:S04]  /*82780*/  STL [R1+0x6ea0], R4 ;  /* 0x006ea00401007387 */ /* 0x0003e80000100800 */
[----:B-1----:R-:W4:Y:S01]  /*82790*/  LDL.LU R4, [R1+0xac] ;  /* 0x0000ac0001047983 */ /* 0x002f220000300800 */
[----:B------:R-:W-:-:S03]  /*827a0*/  IMAD.X R27, R14, 0x1, R2, P0 ;  /* 0x000000010e1b7824 */ /* 0x000fc600000e0602 */
[----:B------:R-:W3:Y:S01]  /*827b0*/  LDL.LU R14, [R1+0x6ed0] ;  /* 0x006ed000010e7983 */ /* 0x000ee20000300800 */
[----:B--2---:R-:W-:Y:S01]  /*827c0*/  IMAD.X R19, R19, 0x1, R12, P1 ;  /* 0x0000000113137824 */ /* 0x004fe200008e060c */
[----:B----4-:R-:W-:-:S05]  /*827d0*/  IADD3 R24, P2, PT, R4, R9, RZ ;  /* 0x0000000904187210 */ /* 0x010fca0007f5e0ff */
[----:B------:R-:W-:Y:S04]  /*827e0*/  STL [R1+0x3f50], R24 ;  /* 0x003f501801007387 */ /* 0x000fe80000100800 */
[----:B------:R1:W-:Y:S04]  /*827f0*/  STL.64 [R1+0x3f60], R26 ;  /* 0x003f601a01007387 */ /* 0x0003e80000100a00 */
[----:B-1----:R-:W2:Y:S04]  /*82800*/  LDL.LU.64 R26, [R1+0x6ec8] ;  /* 0x006ec800011a7983 */ /* 0x002ea80000300a00 */
[----:B------:R-:W4:Y:S04]  /*82810*/  LDL.LU R25, [R1+0x42c] ;  /* 0x00042c0001197983 */ /* 0x000f280000300800 */
[----:B------:R1:W-:Y:S04]  /*82820*/  STL.64 [R1+0x3f58], R18 ;  /* 0x003f581201007387 */ /* 0x0003e80000100a00 */
[----:B-1----:R-:W2:Y:S04]  /*82830*/  LDL.LU.64 R18, [R1+0x6ec0] ;  /* 0x006ec00001127983 */ /* 0x002ea80000300a00 */
[----:B--2---:R1:W-:Y:S04]  /*82840*/  STL.64 [R1+0x6e98], R18 ;  /* 0x006e981201007387 */ /* 0x0043e80000100a00 */
[----:B------:R2:W-:Y:S01]  /*82850*/  STL.64 [R1+0x6ea8], R26 ;  /* 0x006ea81a01007387 */ /* 0x0005e20000100a00 */
[----:B-1----:R-:W-:Y:S01]  /*82860*/  IMAD.MOV.U32 R19, RZ, RZ, R10 ;  /* 0x000000ffff137224 */ /* 0x002fe200078e000a */
[----:B---3--:R-:W-:-:S02]  /*82870*/  IADD3 R10, P1, PT, R4, R14, RZ ;  /* 0x0000000e040a7210 */ /* 0x008fc40007f3e0ff */
[----:B--2---:R0:W2:Y:S04]  /*82880*/  LDL.64 R26, [R1+0x3f50] ;  /* 0x003f5000011a7983 */ /* 0x0040a80000100a00 */
[----:B------:R1:W-:Y:S04]  /*82890*/  STL [R1+0x3f40], R10 ;  /* 0x003f400a01007387 */ /* 0x0003e80000100800 */
[----:B-1----:R-:W2:Y:S04]  /*828a0*/  LDL.LU.64 R10, [R1+0x6eb8] ;  /* 0x006eb800010a7983 */ /* 0x002ea80000300a00 */
[----:B------:R1:W-:Y:S04]  /*828b0*/  STL [R1+0x6e88], R14 ;  /* 0x006e880e01007387 */ /* 0x0003e80000100800 */
[----:B-1----:R-:W2:Y:S01]  /*828c0*/  LDL.LU R14, [R1+0x444] ;  /* 0x00044400010e7983 */ /* 0x002ea20000300800 */
[----:B------:R-:W-:Y:S01]  /*828d0*/  IADD3 R24, P0, PT, R4, R7, RZ ;  /* 0x0000000704187210 */ /* 0x000fe20007f1e0ff */
[----:B--2---:R-:W-:-:S05]  /*828e0*/  IMAD.X R27, R14, 0x1, R11, P2 ;  /* 0x000000010e1b7824 */ /* 0x004fca00010e060b */
[----:B------:R4:W-:Y:S02]  /*828f0*/  STL [R1+0x3f54], R27 ;  /* 0x003f541b01007387 */ /* 0x0009e40000100800 */
[----:B----4-:R-:W-:Y:S02]  /*82900*/  IMAD.MOV.U32 R27, RZ, RZ, R25 ;  /* 0x000000ffff1b7224 */ /* 0x010fe400078e0019 */
[----:B------:R-:W-:-:S05]  /*82910*/  IMAD.X R25, R14, 0x1, R8, P0 ;  /* 0x000000010e197824 */ /* 0x000fca00000e0608 */
[----:B------:R1:W-:Y:S04]  /*82920*/  STL.64 [R1+0x3f48], R24 ;  /* 0x003f481801007387 */ /* 0x0003e80000100a00 */
[----:B-1----:R-:W2:Y:S04]  /*82930*/  LDL.LU.64 R24, [R1+0x6eb0] ;  /* 0x006eb00001187983 */ /* 0x002ea80000300a00 */
[----:B------:R1:W-:Y:S04]  /*82940*/  STL.64 [R1+0x6e90], R8 ;  /* 0x006e900801007387 */ /* 0x0003e80000100a00 */
[----:B-1----:R0:W3:Y:S01]  /*82950*/  LDL.64 R8, [R1+0x3f40] ;  /* 0x003f400001087983 */ /* 0x0020e20000100a00 */
[----:B------:R-:W-:-:S02]  /*82960*/  IADD3 R26, P2, PT, R4, R5, RZ ;  /* 0x00000005041a7210 */ /* 0x000fc40007f5e0ff */
[----:B------:R-:W-:Y:S01]  /*82970*/  IADD3 R18, P0, PT, R4, R13, RZ ;  /* 0x0000000d04127210 */ /* 0x000fe20007f1e0ff */
[----:B--2---:R-:W-:Y:S04]  /*82980*/  STL.64 [R1+0x6e80], R24 ;  /* 0x006e801801007387 */ /* 0x004fe80000100a00 */
[----:B------:R1:W-:Y:S01]  /*82990*/  STL.64 [R1+0x6e78], R16 ;  /* 0x006e781001007387 */ /* 0x0003e20000100a00 */
[----:B---3--:R-:W-:-:S03]  /*829a0*/  IMAD.MOV.U32 R9, RZ, RZ, R19 ;  /* 0x000000ffff097224 */ /* 0x008fc600078e0013 */
[----:B-1----:R-:W2:Y:S01]  /*829b0*/  LDL R17, [R1+0xb0] ;  /* 0x0000b00001117983 */ /* 0x002ea20000100800 */
[----:B------:R-:W-:Y:S02]  /*829c0*/  IMAD.MOV.U32 R19, RZ, RZ, R9 ;  /* 0x000000ffff137224 */ /* 0x000fe400078e0009 */
[----:B------:R-:W-:-:S05]  /*829d0*/  IMAD.X R9, R14, 0x1, R16, P1 ;  /* 0x000000010e097824 */ /* 0x000fca00008e0610 */
[----:B------:R1:W-:Y:S01]  /*829e0*/  STL [R1+0x3f44], R9 ;  /* 0x003f440901007387 */ /* 0x0003e20000100800 */
[----:B------:R-:W-:Y:S02]  /*829f0*/  IMAD.MOV.U32 R25, RZ, RZ, R19 ;  /* 0x000000ffff197224 */ /* 0x000fe400078e0013 */
[----:B------:R-:W-:Y:S01]  /*82a00*/  IMAD.X R19, R14, 0x1, R15, P0 ;  /* 0x000000010e137824 */ /* 0x000fe200000e060f */
[----:B------:R-:W-:Y:S01]  /*82a10*/  IADD3 R8, P1, PT, R4, R3, RZ ;  /* 0x0000000304087210 */ /* 0x000fe20007f3e0ff */
[----:B-1----:R-:W-:Y:S02]  /*82a20*/  IMAD.MOV.U32 R9, RZ, RZ, R27 ;  /* 0x000000ffff097224 */ /* 0x002fe400078e001b */
[----:B------:R-:W-:Y:S01]  /*82a30*/  IMAD.X R27, R14, 0x1, R6, P2 ;  /* 0x000000010e1b7824 */ /* 0x000fe200010e0606 */
[----:B------:R-:W-:-:S04]  /*82a40*/  IADD3 R24, P2, PT, R4, R0, RZ ;  /* 0x0000000004187210 */ /* 0x000fc80007f5e0ff */
[----:B------:R1:W-:Y:S04]  /*82a50*/  STL.64 [R1+0x3f38], R26 ;  /* 0x003f381a01007387 */ /* 0x0003e80000100a00 */
[----:B-1----:R-:W3:Y:S04]  /*82a60*/  LDL.LU.64 R26, [R1+0x6ea8] ;  /* 0x006ea800011a7983 */ /* 0x002ee80000300a00 */
[----:B------:R-:W4:Y:S04]  /*82a70*/  LDL.LU R4, [R1+0x6ea0] ;  /* 0x006ea00001047983 */ /* 0x000f280000300800 */
[----:B------:R1:W-:Y:S04]  /*82a80*/  STL.64 [R1+0x3f30], R18 ;  /* 0x003f301201007387 */ /* 0x0003e80000100a00 */
[----:B-1----:R-:W3:Y:S01]  /*82a90*/  LDL.LU.64 R18, [R1+0x6e98] ;  /* 0x006e980001127983 */ /* 0x002ee20000300a00 */
[----:B--2---:R-:W-:-:S03]  /*82aa0*/  IADD3 R16, P0, PT, R17, R10, RZ ;  /* 0x0000000a11107210 */ /* 0x004fc60007f1e0ff */
[----:B---3--:R-:W-:Y:S04]  /*82ab0*/  STL.64 [R1+0x6e68], R18 ;  /* 0x006e681201007387 */ /* 0x008fe80000100a00 */
[----:B------:R-:W2:Y:S04]  /*82ac0*/  LDL R17, [R1+0x440] ;  /* 0x0004400001117983 */ /* 0x000ea80000100800 */
[----:B------:R1:W-:Y:S02]  /*82ad0*/  STL.64 [R1+0x6e70], R10 ;  /* 0x006e700a01007387 */ /* 0x0003e40000100a00 */
[----:B-1----:R-:W-:-:S02]  /*82ae0*/  IMAD.MOV.U32 R10, RZ, RZ, R9 ;  /* 0x000000ffff0a7224 */ /* 0x002fc400078e0009 */
[----:B----4-:R-:W-:-:S05]  /*82af0*/  IMAD.X R9, R14, 0x1, R4, P1 ;  /* 0x000000010e097824 */ /* 0x010fca00008e0604 */
[----:B------:R1:W-:Y:S04]  /*82b00*/  STL.64 [R1+0x3f28], R8 ;  /* 0x003f280801007387 */ /* 0x0003e80000100a00 */
[----:B-1----:R-:W3:Y:S04]  /*82b10*/  LDL.LU.64 R8, [R1+0x6e90] ;  /* 0x006e900001087983 */ /* 0x002ee80000300a00 */
[----:B------:R-:W-:Y:S04]  /*82b20*/  STL.64 [R1+0x6e60], R26 ;  /* 0x006e601a01007387 */ /* 0x000fe80000100a00 */
[----:B------:R1:W-:Y:S04]  /*82b30*/  STL [R1+0x6e58], R4 ;  /* 0x006e580401007387 */ /* 0x0003e80000100800 */
[----:B-1----:R-:W4:Y:S01]  /*82b40*/  LDL.LU R4, [R1+0xb0] ;  /* 0x0000b00001047983 */ /* 0x002f220000300800 */
[----:B------:R-:W-:-:S02]  /*82b50*/  IMAD.MOV.U32 R27, RZ, RZ, R25 ;  /* 0x000000ffff1b7224 */ /* 0x000fc400078e0019 */
[----:B------:R-:W-:Y:S02]  /*82b60*/  IMAD.X R25, R14, 0x1, R2, P2 ;  /* 0x000000010e197824 */ /* 0x000fe400010e0602 */
[----:B------:R-:W4:Y:S04]  /*82b70*/  LDL.LU R14, [R1+0x6e88] ;  /* 0x006e8800010e7983 */ /* 0x000f280000300800 */
[----:B------:R1:W-:Y:S04]  /*82b80*/  STL.64 [R1+0x3f20], R24 ;  /* 0x003f201801007387 */ /* 0x0003e80000100a00 */
[----:B-1----:R-:W3:Y:S01]  /*82b90*/  LDL.LU.64 R24, [R1+0x6e80] ;  /* 0x006e800001187983 */ /* 0x002ee20000300a00 */
[----:B--2---:R-:W-:-:S03]  /*82ba0*/  IMAD.X R17, R17, 0x1, R12, P0 ;  /* 0x0000000111117824 */ /* 0x004fc600000e060c */
[----:B---3--:R1:W-:Y:S04]  /*82bb0*/  STL.64 [R1+0x6e48], R24 ;  /* 0x006e481801007387 */ /* 0x0083e80000100a00 */
[----:B------:R2:W-:Y:S01]  /*82bc0*/  STL.64 [R1+0x3f18], R16 ;  /* 0x003f181001007387 */ /* 0x0005e20000100a00 */
[----:B-1----:R-:W-:Y:S01]  /*82bd0*/  IMAD.MOV.U32 R25, RZ, RZ, R10 ;  /* 0x000000ffff197224 */ /* 0x002fe200078e000a */
[C---:B----4-:R-:W-:Y:S02]  /*82be0*/  IADD3 R10, P0, PT, R4.reuse, R14, RZ ;  /* 0x0000000e040a7210 */ /* 0x050fe40007f1e0ff */
[----:B--2---:R-:W2:Y:S04]  /*82bf0*/  LDL.LU.64 R16, [R1+0x6e78] ;  /* 0x006e780001107983 */ /* 0x004ea80000300a00 */
[----:B------:R1:W-:Y:S04]  /*82c00*/  STL [R1+0x3f00], R10 ;  /* 0x003f000a01007387 */ /* 0x0003e80000100800 */
[----:B-1----:R-:W3:Y:S04]  /*82c10*/  LDL.LU.64 R10, [R1+0x6e70] ;  /* 0x006e7000010a7983 */ /* 0x002ee80000300a00 */
[----:B------:R1:W-:Y:S04]  /*82c20*/  STL [R1+0x6e38], R14 ;  /* 0x006e380e01007387 */ /* 0x0003e80000100800 */
[----:B-1----:R-:W3:Y:S01]  /*82c30*/  LDL.LU R14, [R1+0x440] ;  /* 0x00044000010e7983 */ /* 0x002ee20000300800 */
[----:B------:R-:W-:-:S05]  /*82c40*/  IADD3 R18, P1, PT, R4, R9, RZ ;  /* 0x0000000904127210 */ /* 0x000fca0007f3e0ff */
[----:B---3--:R-:W-:-:S05]  /*82c50*/  IMAD.X R19, R14, 0x1, R11, P1 ;  /* 0x000000010e137824 */ /* 0x008fca00008e060b */
[----:B------:R1:W-:Y:S04]  /*82c60*/  STL.64 [R1+0x3f10], R18 ;  /* 0x003f101201007387 */ /* 0x0003e80000100a00 */
[----:B-1----:R-:W3:Y:S01]  /*82c70*/  LDL.LU.64 R18, [R1+0x6e68] ;  /* 0x006e680001127983 */ /* 0x002ee20000300a00 */
[----:B------:R-:W-:Y:S01]  /*82c80*/  IADD3 R26, P2, PT, R4, R7, RZ ;  /* 0x00000007041a7210 */ /* 0x000fe20007f5e0ff */
[----:B------:R-:W-:Y:S02]  /*82c90*/  IMAD.MOV.U32 R24, RZ, RZ, R27 ;  /* 0x000000ffff187224 */ /* 0x000fe400078e001b */
[----:B------:R-:W-:Y:S04]  /*82ca0*/  STL.64 [R1+0x6e50], R10 ;  /* 0x006e500a01007387 */ /* 0x000fe80000100a00 */
[----:B------:R-:W-:Y:S01]  /*82cb0*/  STL [R1+0x6e5c], R11 ;  /* 0x006e5c0b01007387 */ /* 0x000fe20000100800 */
[----:B------:R-:W-:-:S03]  /*82cc0*/  IMAD.X R27, R14, 0x1, R8, P2 ;  /* 0x000000010e1b7824 */ /* 0x000fc600010e0608 */
[----:B---3--:R1:W-:Y:S04]  /*82cd0*/  STL.64 [R1+0x6e40], R18 ;  /* 0x006e401201007387 */ /* 0x0083e80000100a00 */
[----:B-1----:R0:W2:Y:S04]  /*82ce0*/  LDL.64 R18, [R1+0x3f00] ;  /* 0x003f000001127983 */ /* 0x0020a80000100a00 */
[----:B------:R1:W-:Y:S04]  /*82cf0*/  STL.64 [R1+0x3f08], R26 ;  /* 0x003f081a01007387 */ /* 0x0003e80000100a00 */
[----:B-1----:R-:W3:Y:S01]  /*82d00*/  LDL.LU.64 R26, [R1+0x6e60] ;  /* 0x006e6000011a7983 */ /* 0x002ee20000300a00 */
[----:B------:R-:W-:Y:S01]  /*82d10*/  IADD3 R10, P1, PT, R4, R5, RZ ;  /* 0x00000005040a7210 */ /* 0x000fe20007f3e0ff */
[----:B------:R-:W-:-:S02]  /*82d20*/  IMAD.MOV.U32 R11, RZ, RZ, R24 ;  /* 0x000000ffff0b7224 */ /* 0x000fc400078e0018 */
[C---:B--2---:R-:W-:Y:S01]  /*82d30*/  IMAD.X R19, R14.reuse, 0x1, R16, P0 ;  /* 0x000000010e137824 */ /* 0x044fe200000e0610 */
[----:B---3--:R-:W-:Y:S04]  /*82d40*/  STL.64 [R1+0x6e30], R26 ;  /* 0x006e301a01007387 */ /* 0x008fe80000100a00 */
[----:B------:R1:W-:Y:S02]  /*82d50*/  STL [R1+0x3f04], R19 ;  /* 0x003f041301007387 */ /* 0x0003e40000100800 */
[----:B-1----:R-:W-:Y:S02]  /*82d60*/  IMAD.MOV.U32 R19, RZ, RZ, R11 ;  /* 0x000000ffff137224 */ /* 0x002fe400078e000b */
[----:B------:R-:W-:-:S05]  /*82d70*/  IMAD.X R11, R14, 0x1, R6, P1 ;  /* 0x000000010e0b7824 */ /* 0x000fca00008e0606 */
[----:B------:R1:W-:Y:S04]  /*82d80*/  STL.64 [R1+0x3ef8], R10 ;  /* 0x003ef80a01007387 */ /* 0x0003e80000100a00 */
[----:B-1----:R0:W2:Y:S01]  /*82d90*/  LDL.LU R11, [R1+0x6e5c] ;  /* 0x006e5c00010b7983 */ /* 0x0020a20000300800 */
[C---:B------:R-:W-:Y:S02]  /*82da0*/  IADD3 R24, P2, PT, R4.reuse, R13, RZ ;  /* 0x0000000d04187210 */ /* 0x040fe40007f5e0ff */
[C---:B------:R-:W-:Y:S01]  /*82db0*/  IADD3 R10, P1, PT, R4.reuse, R0, RZ ;  /* 0x00000000040a7210 */ /* 0x040fe20007f3e0ff */
[----:B------:R-:W-:Y:S01]  /*82dc0*/  IMAD.MOV.U32 R27, RZ, RZ, R25 ;  /* 0x000000ffff1b7224 */ /* 0x000fe200078e0019 */
[----:B------:R-:W-:Y:S01]  /*82dd0*/  IADD3 R18, P0, PT, R4, R3, RZ ;  /* 0x0000000304127210 */ /* 0x000fe20007f1e0ff */
[----:B------:R-:W-:Y:S01]  /*82de0*/  IMAD.X R25, R14, 0x1, R15, P2 ;  /* 0x000000010e197824 */ /* 0x000fe200010e060f */
[----:B------:R-:W3:Y:S04]  /*82df0*/  LDL.LU R4, [R1+0x6e58] ;  /* 0x006e580001047983 */ /* 0x000ee80000300800 */
[----:B------:R2:W-:Y:S04]  /*82e00*/  STL [R1+0x3ee0], R10 ;  /* 0x003ee00a01007387 */ /* 0x0005e80000100800 */
[----:B--2---:R-:W2:Y:S04]  /*82e10*/  LDL.LU.64 R10, [R1+0x6e50] ;  /* 0x006e5000010a7983 */ /* 0x004ea80000300a00 */
[----:B------:R1:W-:Y:S04]  /*82e20*/  STL.64 [R1+0x3ef0], R24 ;  /* 0x003ef01801007387 */ /* 0x0003e80000100a00 */
[----:B-1----:R-:W4:Y:S04]  /*82e30*/  LDL.LU.64 R24, [R1+0x6e48] ;  /* 0x006e480001187983 */ /* 0x002f280000300a00 */
[----:B----4-:R1:W-:Y:S04]  /*82e40*/  STL.64 [R1+0x6e20], R24 ;  /* 0x006e201801007387 */ /* 0x0103e80000100a00 */
[----:B-1----:R0:W4:Y:S04]  /*82e50*/  LDL.64 R24, [R1+0x3ee0] ;  /* 0x003ee00001187983 */ /* 0x0021280000100a00 */
[----:B------:R1:W-:Y:S04]  /*82e60*/  STL.64 [R1+0x6e28], R16 ;  /* 0x006e281001007387 */ /* 0x0003e80000100a00 */
[----:B-1----:R-:W2:Y:S01]  /*82e70*/  LDL R17, [R1+0xb4] ;  /* 0x0000b40001117983 */ /* 0x002ea20000100800 */
[----:B----4-:R-:W-:-:S02]  /*82e80*/  IMAD.MOV.U32 R25, RZ, RZ, R27 ;  /* 0x000000ffff197224 */ /* 0x010fc400078e001b */
[----:B------:R-:W-:Y:S02]  /*82e90*/  IMAD.MOV.U32 R27, RZ, RZ, R19 ;  /* 0x000000ffff1b7224 */ /* 0x000fe400078e0013 */
[----:B---3--:R-:W-:-:S05]  /*82ea0*/  IMAD.X R19, R14, 0x1, R4, P0 ;  /* 0x000000010e137824 */ /* 0x008fca00000e0604 */
[----:B------:R1:W-:Y:S01]  /*82eb0*/  STL.64 [R1+0x3ee8], R18 ;  /* 0x003ee81201007387 */ /* 0x0003e20000100a00 */
[C---:B--2---:R-:W-:Y:S02]  /*82ec0*/  IADD3 R26, P2, PT, R17.reuse, R10, RZ ;  /* 0x0000000a111a7210 */ /* 0x044fe40007f5e0ff */
[----:B------:R-:W-:Y:S01]  /*82ed0*/  IADD3 R16, P0, PT, R17, R9, RZ ;  /* 0x0000000911107210 */ /* 0x000fe20007f1e0ff */
[----:B------:R-:W-:Y:S02]  /*82ee0*/  IMAD.MOV.U32 R17, RZ, RZ, R25 ;  /* 0x000000ffff117224 */ /* 0x000fe400078e0019 */
[----:B------:R-:W-:Y:S01]  /*82ef0*/  IMAD.X R25, R14, 0x1, R2, P1 ;  /* 0x000000010e197824 */ /* 0x000fe200008e0602 */
[----:B-1----:R-:W2:Y:S04]  /*82f00*/  LDL.LU.64 R18, [R1+0x6e40] ;  /* 0x006e400001127983 */ /* 0x002ea80000300a00 */
[----:B------:R1:W-:Y:S04]  /*82f10*/  STL [R1+0x6e18], R9 ;  /* 0x006e180901007387 */ /* 0x0003e80000100800 */
[----:B-1----:R-:W3:Y:S04]  /*82f20*/  LDL.LU R9, [R1+0xb4] ;  /* 0x0000b40001097983 */ /* 0x002ee80000300800 */
[----:B------:R-:W4:Y:S04]  /*82f30*/  LDL.LU R14, [R1+0x6e38] ;  /* 0x006e3800010e7983 */ /* 0x000f280000300800 */
[----:B------:R1:W-:Y:S02]  /*82f40*/  STL [R1+0x3ee4], R25 ;  /* 0x003ee41901007387 */ /* 0x0003e40000100800 */
[----:B-1----:R-:W-:-:S02]  /*82f50*/  IMAD.MOV.U32 R25, RZ, RZ, R27 ;  /* 0x000000ffff197224 */ /* 0x002fc400078e001b */
[----:B------:R-:W-:-:S05]  /*82f60*/  IMAD.X R27, R17, 0x1, R12, P2 ;  /* 0x00000001111b7824 */ /* 0x000fca00010e060c */
[----:B------:R1:W-:Y:S04]  /*82f70*/  STL.64 [R1+0x3ed8], R26 ;  /* 0x003ed81a01007387 */ /* 0x0003e80000100a00 */
[----:B-1----:R-:W2:Y:S01]  /*82f80*/  LDL.LU.64 R26, [R1+0x6e30] ;  /* 0x006e3000011a7983 */ /* 0x002ea20000300a00 */
[----:B---3--:R-:W-:-:S03]  /*82f90*/  IADD3 R24, P1, PT, R9, R7, RZ ;  /* 0x0000000709187210 */ /* 0x008fc60007f3e0ff */
[----:B--2---:R-:W-:Y:S04]  /*82fa0*/  STL.64 [R1+0x6e08], R26 ;  /* 0x006e081a01007387 */ /* 0x004fe80000100a00 */
[----:B------:R1:W-:Y:S04]  /*82fb0*/  STL.64 [R1+0x6e10], R28 ;  /* 0x006e101c01007387 */ /* 0x0003e80000100a00 */
[----:B----4-:R2:W-:Y:S01]  /*82fc0*/  STL [R1+0x6e00], R14 ;  /* 0x006e000e01007387 */ /* 0x0105e20000100800 */
[----:B-1----:R-:W-:Y:S02]  /*82fd0*/  IMAD.MOV.U32 R29, RZ, RZ, R17 ;  /* 0x000000ffff1d7224 */ /* 0x002fe400078e0011 */
[----:B------:R-:W-:-:S02]  /*82fe0*/  IMAD.MOV.U32 R27, RZ, RZ, R25 ;  /* 0x000000ffff1b7224 */ /* 0x000fc400078e0019 */
[C---:B------:R-:W-:Y:S02]  /*82ff0*/  IMAD.X R17, R29.reuse, 0x1, R11, P0 ;  /* 0x000000011d117824 */ /* 0x040fe400000e060b */
[----:B------:R-:W-:Y:S01]  /*83000*/  IMAD.X R25, R29, 0x1, R8, P1 ;  /* 0x000000011d197824 */ /* 0x000fe200008e0608 */
[C---:B------:R-:W-:Y:S02]  /*83010*/  IADD3 R28, P2, PT, R9.reuse, R14, RZ ;  /* 0x0000000e091c7210 */ /* 0x040fe40007f5e0ff */
[----:B--2---:R-:W2:Y:S04]  /*83020*/  LDL R14, [R1+0xb8] ;  /* 0x0000b800010e7983 */ /* 0x004ea80000100800 */
[----:B------:R1:W-:Y:S04]  /*83030*/  STL.64 [R1+0x3ed0], R16 ;  /* 0x003ed01001007387 */ /* 0x0003e80000100a00 */
[----:B-1----:R-:W3:Y:S04]  /*83040*/  LDL.LU.64 R16, [R1+0x6e28] ;  /* 0x006e280001107983 */ /* 0x002ee80000300a00 */
[----:B------:R1:W-:Y:S04]  /*83050*/  STL.64 [R1+0x3ec8], R24 ;  /* 0x003ec81801007387 */ /* 0x0003e80000100a00 */
[----:B-1----:R-:W4:Y:S01]  /*83060*/  LDL.LU.64 R24, [R1+0x6e20] ;  /* 0x006e200001187983 */ /* 0x002f220000300a00 */
[----:B------:R-:W-:-:S03]  /*83070*/  IADD3 R26, P0, PT, R9, R5, RZ ;  /* 0x00000005091a7210 */ /* 0x000fc60007f1e0ff */
[----:B----4-:R1:W-:Y:S02]  /*83080*/  STL.64 [R1+0x6df8], R24 ;  /* 0x006df81801007387 */ /* 0x0103e40000100a00 */
[----:B-1----:R-:W-:-:S04]  /*83090*/  IMAD.MOV.U32 R25, RZ, RZ, R29 ;  /* 0x000000ffff197224 */ /* 0x002fc800078e001d */
[----:B---3--:R-:W-:-:S05]  /*830a0*/  IMAD.X R29, R25, 0x1, R16, P2 ;  /* 0x00000001191d7824 */ /* 0x008fca00010e0610 */
[----:B------:R1:W-:Y:S01]  /*830b0*/  STL.64 [R1+0x3ec0], R28 ;  /* 0x003ec01c01007387 */ /* 0x0003e20000100a00 */
[----:B------:R-:W-:Y:S01]  /*830c0*/  IADD3 R24, P1, PT, R9, R13, RZ ;  /* 0x0000000d09187210 */ /* 0x000fe20007f3e0ff */
[----:B-1----:R-:W-:Y:S02]  /*830d0*/  IMAD.MOV.U32 R29, RZ, RZ, R27 ;  /* 0x000000ffff1d7224 */ /* 0x002fe400078e001b */
[----:B------:R-:W-:-:S05]  /*830e0*/  IMAD.X R27, R25, 0x1, R6, P0 ;  /* 0x00000001191b7824 */ /* 0x000fca00000e0606 */
[----:B------:R1:W-:Y:S01]  /*830f0*/  STL.64 [R1+0x3eb8], R26 ;  /* 0x003eb81a01007387 */ /* 0x0003e20000100a00 */
[C---:B------:R-:W-:Y:S01]  /*83100*/  IADD3 R28, P2, PT, R9.reuse, R3, RZ ;  /* 0x00000003091c7210 */ /* 0x040fe20007f5e0ff */
[----:B-1----:R-:W-:Y:S01]  /*83110*/  IMAD.MOV.U32 R27, RZ, RZ, R25 ;  /* 0x000000ffff1b7224 */ /* 0x002fe200078e0019 */
[----:B------:R-:W-:Y:S02]  /*83120*/  IADD3 R26, P0, PT, R9, R0, RZ ;  /* 0x00000000091a7210 */ /* 0x000fe40007f1e0ff */
[----:B------:R-:W3:Y:S01]  /*83130*/  LDL.LU R9, [R1+0x6e18] ;  /* 0x006e180001097983 */ /* 0x000ee20000300800 */
[----:B------:R-:W-:-:S03]  /*83140*/  IMAD.X R25, R27, 0x1, R15, P1 ;  /* 0x000000011b197824 */ /* 0x000fc600008e060f */
[----:B------:R-:W-:Y:S04]  /*83150*/  STL.64 [R1+0x6df0], R18 ;  /* 0x006df01201007387 */ /* 0x000fe80000100a00 */
[----:B------:R1:W-:Y:S02]  /*83160*/  STL.64 [R1+0x3eb0], R24 ;  /* 0x003eb01801007387 */ /* 0x0003e40000100a00 */
[----:B-1----:R-:W-:Y:S02]  /*83170*/  IMAD.MOV.U32 R25, RZ, RZ, R29 ;  /* 0x000000ffff197224 */ /* 0x002fe400078e001d */
[C---:B------:R-:W-:Y:S02]  /*83180*/  IMAD.X R29, R27.reuse, 0x1, R4, P2 ;  /* 0x000000011b1d7824 */ /* 0x040fe400010e0604 */
[----:B------:R-:W-:-:S03]  /*83190*/  IMAD.X R27, R27, 0x1, R2, P0 ;  /* 0x000000011b1b7824 */ /* 0x000fc600000e0602 */
[----:B------:R1:W-:Y:S04]  /*831a0*/  STL.64 [R1+0x3ea8], R28 ;  /* 0x003ea81c01007387 */ /* 0x0003e80000100a00 */
[----:B-1----:R-:W4:Y:S04]  /*831b0*/  LDL.LU.64 R28, [R1+0x6e10] ;  /* 0x006e1000011c7983 */ /* 0x002f280000300a00 */
[----:B------:R1:W-:Y:S04]  /*831c0*/  STL.64 [R1+0x3ea0], R26 ;  /* 0x003ea01a01007387 */ /* 0x0003e80000100a00 */
[----:B-1----:R-:W4:Y:S01]  /*831d0*/  LDL.LU.64 R26, [R1+0x6e08] ;  /* 0x006e0800011a7983 */ /* 0x002f220000300a00 */
[----:B--2---:R-:W-:Y:S01]  /*831e0*/  IADD3 R24, P1, PT, R14, R10, RZ ;  /* 0x0000000a0e187210 */ /* 0x004fe20007f3e0ff */
[----:B------:R-:W-:-:S04]  /*831f0*/  IMAD.MOV.U32 R19, RZ, RZ, R25 ;  /* 0x000000ffff137224 */ /* 0x000fc800078e0019 */
[----:B------:R-:W-:Y:S01]  /*83200*/  IMAD.X R25, R19, 0x1, R12, P1 ;  /* 0x0000000113197824 */ /* 0x000fe200008e060c */
[C---:B---3--:R-:W-:Y:S01]  /*83210*/  IADD3 R18, P2, PT, R14.reuse, R9, RZ ;  /* 0x000000090e127210 */ /* 0x048fe20007f5e0ff */
[----:B----4-:R1:W-:Y:S02]  /*83220*/  STL.64 [R1+0x6de8], R26 ;  /* 0x006de81a01007387 */ /* 0x0103e40000100a00 */
[----:B-1----:R-:W-:Y:S02]  /*83230*/  IADD3 R26, P0, PT, R14, R7, RZ ;  /* 0x000000070e1a7210 */ /* 0x002fe40007f1e0ff */
[----:B------:R-:W2:Y:S04]  /*83240*/  LDL.LU R14, [R1+0x6e00] ;  /* 0x006e0000010e7983 */ /* 0x000ea80000300800 */
[----:B------:R1:W-:Y:S04]  /*83250*/  STL.64 [R1+0x3e98], R24 ;  /* 0x003e981801007387 */ /* 0x0003e80000100a00 */
[----:B------:R-:W-:Y:S04]  /*83260*/  STL [R1+0x3e88], R26 ;  /* 0x003e881a01007387 */ /* 0x000fe80000100800 */
[----:B-1----:R-:W3:Y:S04]  /*83270*/  LDL.LU.64 R24, [R1+0x6df8] ;  /* 0x006df80001187983 */ /* 0x002ee80000300a00 */
[----:B------:R-:W-:Y:S04]  /*83280*/  STL.64 [R1+0x6de0], R28 ;  /* 0x006de01c01007387 */ /* 0x000fe80000100a00 */
[----:B------:R1:W-:Y:S02]  /*83290*/  STL.64 [R1+0x6dd8], R22 ;  /* 0x006dd81601007387 */ /* 0x0003e40000100a00 */
[----:B-1----:R-:W-:-:S02]  /*832a0*/  IMAD.MOV.U32 R22, RZ, RZ, R19 ;  /* 0x000000ffff167224 */ /* 0x002fc400078e0013 */
[----:B------:R-:W2:Y:S02]  /*832b0*/  LDL.LU R23, [R1+0xb8] ;  /* 0x0000b80001177983 */ /* 0x000ea40000300800 */
[----:B------:R-:W-:-:S05]  /*832c0*/  IMAD.X R19, R22, 0x1, R11, P2 ;  /* 0x0000000116137824 */ /* 0x000fca00010e060b */
[----:B------:R1:W-:Y:S04]  /*832d0*/  STL.64 [R1+0x3e90], R18 ;  /* 0x003e901201007387 */ /* 0x0003e80000100a00 */
[----:B-1----:R-:W4:Y:S04]  /*832e0*/  LDL.LU.64 R18, [R1+0x6df0] ;  /* 0x006df00001127983 */ /* 0x002f280000300a00 */
[----:B---3--:R1:W-:Y:S04]  /*832f0*/  STL.64 [R1+0x6dc8], R24 ;  /* 0x006dc81801007387 */ /* 0x0083e80000100a00 */
[----:B-1----:R0:W3:Y:S01]  /*83300*/  LDL.64 R24, [R1+0x3e88] ;  /* 0x003e880001187983 */ /* 0x0020e20000100a00 */
[----:B--2---:R-:W-:-:S02]  /*83310*/  IADD3 R28, P1, PT, R23, R14, RZ ;  /* 0x0000000e171c7210 */ /* 0x004fc40007f3e0ff */
[----:B------:R-:W-:Y:S01]  /*83320*/  IADD3 R26, P2, PT, R23, R5, RZ ;  /* 0x00000005171a7210 */ /* 0x000fe20007f5e0ff */
[----:B---3--:R-:W-:-:S05]  /*83330*/  IMAD.X R25, R22, 0x1, R8, P0 ;  /* 0x0000000116197824 */ /* 0x008fca00000e0608 */
[----:B------:R-:W-:Y:S04]  /*83340*/  STL [R1+0x3e8c], R25 ;  /* 0x003e8c1901007387 */ /* 0x000fe80000100800 */
[----:B------:R1:W-:Y:S04]  /*83350*/  STL.64 [R1+0x6dd0], R12 ;  /* 0x006dd00c01007387 */ /* 0x0003e80000100a00 */
[----:B----4-:R2:W-:Y:S01]  /*83360*/  STL.64 [R1+0x6db8], R18 ;  /* 0x006db81201007387 */ /* 0x0105e20000100a00 */
[----:B-1----:R-:W-:-:S04]  /*83370*/  IMAD.MOV.U32 R12, RZ, RZ, R22 ;  /* 0x000000ffff0c7224 */ /* 0x002fc800078e0016 */
[C---:B------:R-:W-:Y:S02]  /*83380*/  IMAD.X R29, R12.reuse, 0x1, R16, P1 ;  /* 0x000000010c1d7824 */ /* 0x040fe400008e0610 */
[----:B------:R-:W-:-:S03]  /*83390*/  IMAD.X R27, R12, 0x1, R6, P2 ;  /* 0x000000010c1b7824 */ /* 0x000fc600010e0606 */
[----:B------:R-:W-:Y:S04]  /*833a0*/  STL.64 [R1+0x3e80], R28 ;  /* 0x003e801c01007387 */ /* 0x000fe80000100a00 */
[----:B--2---:R-:W2:Y:S04]  /*833b0*/  LDL R19, [R1+0xbc] ;  /* 0x0000bc0001137983 */ /* 0x004ea80000100800 */
[----:B------:R1:W-:Y:S04]  /*833c0*/  STL.64 [R1+0x3e78], R26 ;  /* 0x003e781a01007387 */ /* 0x0003e80000100a00 */
[----:B-1----:R-:W3:Y:S01]  /*833d0*/  LDL.LU.64 R26, [R1+0x6de8] ;  /* 0x006de800011a7983 */ /* 0x002ee20000300a00 */
[----:B------:R-:W-:-:S02]  /*833e0*/  IADD3 R24, P0, PT, R23, R13, RZ ;  /* 0x0000000d17187210 */ /* 0x000fc40007f1e0ff */
[C---:B------:R-:W-:Y:S02]  /*833f0*/  IADD3 R28, P1, PT, R23.reuse, R3, RZ ;  /* 0x00000003171c7210 */ /* 0x040fe40007f3e0ff */
[----:B------:R-:W-:Y:S01]  /*83400*/  IADD3 R22, P2, PT, R23, R0, RZ ;  /* 0x0000000017167210 */ /* 0x000fe20007f5e0ff */
[C---:B------:R-:W-:Y:S02]  /*83410*/  IMAD.X R25, R12.reuse, 0x1, R15, P0 ;  /* 0x000000010c197824 */ /* 0x040fe400000e060f */
[C---:B------:R-:W-:Y:S02]  /*83420*/  IMAD.X R29, R12.reuse, 0x1, R4, P1 ;  /* 0x000000010c1d7824 */ /* 0x040fe400008e0604 */
[----:B------:R-:W-:Y:S01]  /*83430*/  IMAD.X R23, R12, 0x1, R2, P2 ;  /* 0x000000010c177824 */ /* 0x000fe200010e0602 */
[----:B---3--:R1:W-:Y:S04]  /*83440*/  STL.64 [R1+0x6dc0], R26 ;  /* 0x006dc01a01007387 */ /* 0x0083e80000100a00 */
[----:B-1----:R-:W3:Y:S04]  /*83450*/  LDL R26, [R1+0x424] ;  /* 0x00042400011a7983 */ /* 0x002ee80000100800 */
[----:B------:R-:W-:Y:S04]  /*83460*/  STL.64 [R1+0x3e70], R24 ;  /* 0x003e701801007387 */ /* 0x000fe80000100a00 */
[----:B------:R1:W-:Y:S04]  /*83470*/  STL.64 [R1+0x3e68], R28 ;  /* 0x003e681c01007387 */ /* 0x0003e80000100a00 */
[----:B-1----:R-:W4:Y:S04]  /*83480*/  LDL.LU.64 R28, [R1+0x6de0] ;  /* 0x006de000011c7983 */ /* 0x002f280000300a00 */
[----:B------:R1:W-:Y:S04]  /*83490*/  STL.64 [R1+0x3e60], R22 ;  /* 0x003e601601007387 */ /* 0x0003e80000100a00 */
[----:B-1----:R-:W2:Y:S04]  /*834a0*/  LDL.LU.64 R22, [R1+0x6dd8] ;  /* 0x006dd80001167983 */ /* 0x002ea80000300a00 */
[----:B------:R1:W-:Y:S04]  /*834b0*/  STL [R1+0x6db0], R2 ;  /* 0x006db00201007387 */ /* 0x0003e80000100800 */
[----:B-1----:R-:W2:Y:S02]  /*834c0*/  LDL.LU R2, [R1+0xbc] ;  /* 0x0000bc0001027983 */ /* 0x002ea40000300800 */
[----:B--2---:R-:W-:-:S05]  /*834d0*/  IADD3 R12, P2, PT, R2, R7, RZ ;  /* 0x00000007020c7210 */ /* 0x004fca0007f5e0ff */
[----:B------:R1:W-:Y:S04]  /*834e0*/  STL [R1+0x3e48], R12 ;  /* 0x003e480c01007387 */ /* 0x0003e80000100800 */
[----:B-1----:R-:W3:Y:S01]  /*834f0*/  LDL.LU.64 R12, [R1+0x6dd0] ;  /* 0x006dd000010c7983 */ /* 0x002ee20000300a00 */
[----:B------:R-:W-:-:S05]  /*83500*/  IADD3 R24, P0, PT, R19, R10, RZ ;  /* 0x0000000a13187210 */ /* 0x000fca0007f1e0ff */
[----:B---3--:R-:W-:-:S05]  /*83510*/  IMAD.X R25, R26, 0x1, R12, P0 ;  /* 0x000000011a197824 */ /* 0x008fca00000e060c */
[----:B------:R1:W-:Y:S04]  /*83520*/  STL.64 [R1+0x3e58], R24 ;  /* 0x003e581801007387 */ /* 0x0003e80000100a00 */
[----:B-1----:R-:W2:Y:S01]  /*83530*/  LDL.LU.64 R24, [R1+0x6dc8] ;  /* 0x006dc80001187983 */ /* 0x002ea20000300a00 */
[----:B------:R-:W-:-:S03]  /*83540*/  IADD3 R26, P0, PT, R2, R14, RZ ;  /* 0x0000000e021a7210 */ /* 0x000fc60007f1e0ff */
[----:B--2---:R1:W-:Y:S04]  /*83550*/  STL.64 [R1+0x6da0], R24 ;  /* 0x006da01801007387 */ /* 0x0043e80000100a00 */
[----:B-1----:R-:W2:Y:S04]  /*83560*/  LDL R24, [R1+0xc0] ;  /* 0x0000c00001187983 */ /* 0x002ea80000100800 */
[----:B------:R1:W-:Y:S04]  /*83570*/  STL [R1+0x3e40], R26 ;  /* 0x003e401a01007387 */ /* 0x0003e80000100800 */
[----:B-1----:R-:W3:Y:S04]  /*83580*/  LDL.LU.64 R26, [R1+0x6dc0] ;  /* 0x006dc000011a7983 */ /* 0x002ee80000300a00 */
[----:B------:R1:W-:Y:S04]  /*83590*/  STL [R1+0x6d98], R14 ;  /* 0x006d980e01007387 */ /* 0x0003e80000100800 */
[----:B-1----:R-:W2:Y:S01]  /*835a0*/  LDL.LU R14, [R1+0x424] ;  /* 0x00042400010e7983 */ /* 0x002ea20000300800 */
[----:B------:R-:W-:-:S05]  /*835b0*/  IADD3 R18, P1, PT, R19, R9, RZ ;  /* 0x0000000913127210 */ /* 0x000fca0007f3e0ff */
[----:B--2---:R-:W-:-:S05]  /*835c0*/  IMAD.X R19, R14, 0x1, R11, P1 ;  /* 0x000000010e137824 */ /* 0x004fca00008e060b */
[----:B------:R1:W-:Y:S04]  /*835d0*/  STL.64 [R1+0x3e50], R18 ;  /* 0x003e501201007387 */ /* 0x0003e80000100a00 */
[----:B-1----:R-:W2:Y:S04]  /*835e0*/  LDL.LU.64 R18, [R1+0x6db8] ;  /* 0x006db80001127983 */ /* 0x002ea80000300a00 */
[----:B--2---:R1:W-:Y:S04]  /*835f0*/  STL.64 [R1+0x6d90], R18 ;  /* 0x006d901201007387 */ /* 0x0043e80000100a00 */
[----:B-1----:R-:W2:Y:S04]  /*83600*/  LDL.LU R19, [R1+0xd0] ;  /* 0x0000d00001137983 */ /* 0x002ea80000300800 */
[----:B---3--:R1:W-:Y:S04]  /*83610*/  STL.64 [R1+0x6d80], R26 ;  /* 0x006d801a01007387 */ /* 0x0083e80000100a00 */
[----:B-1----:R0:W2:Y:S04]  /*83620*/  LDL.64 R26, [R1+0x3e48] ;  /* 0x003e4800011a7983 */ /* 0x0020a80000100a00 */
[----:B------:R1:W-:Y:S01]  /*83630*/  STL.64 [R1+0x6da8], R8 ;  /* 0x006da80801007387 */ /* 0x0003e20000100a00 */
[----:B--2---:R-:W-:-:S04]  /*83640*/  IMAD.MOV.U32 R27, RZ, RZ, R19 ;  /* 0x000000ffff1b7224 */ /* 0x004fc800078e0013 */
[----:B------:R-:W-:Y:S02]  /*83650*/  IMAD.MOV.U32 R19, RZ, RZ, R27 ;  /* 0x000000ffff137224 */ /* 0x000fe400078e001b */
[----:B------:R-:W-:Y:S02]  /*83660*/  IMAD.X R27, R14, 0x1, R8, P2 ;  /* 0x000000010e1b7824 */ /* 0x000fe400010e0608 */
[----:B-1----:R0:W2:Y:S01]  /*83670*/  LDL.64 R8, [R1+0x3e40] ;  /* 0x003e400001087983 */ /* 0x0020a20000100a00 */
[----:B------:R-:W-:-:S03]  /*83680*/  IADD3 R18, P1, PT, R2, R5, RZ ;  /* 0x0000000502127210 */ /* 0x000fc60007f3e0ff */
[----:B------:R1:W-:Y:S01]  /*83690*/  STL [R1+0x3e4c], R27 ;  /* 0x003e4c1b01007387 */ /* 0x0003e20000100800 */
[----:B------:R-:W-:-:S03]  /*836a0*/  IADD3 R26, P2, PT, R2, R13, RZ ;  /* 0x0000000d021a7210 */ /* 0x000fc60007f5e0ff */
[----:B------:R3:W-:Y:S02]  /*836b0*/  STL.64 [R1+0x6d88], R12 ;  /* 0x006d880c01007387 */ /* 0x0007e40000100a00 */
[C---:B-1----:R-:W-:Y:S02]  /*836c0*/  IMAD.X R27, R14.reuse, 0x1, R15, P2 ;  /* 0x000000010e1b7824 */ /* 0x042fe400010e060f */
[----:B---3--:R-:W-:Y:S02]  /*836d0*/  IMAD.MOV.U32 R12, RZ, RZ, R19 ;  /* 0x000000ffff0c7224 */ /* 0x008fe400078e0013 */
[C---:B------:R-:W-:Y:S02]  /*836e0*/  IMAD.X R19, R14.reuse, 0x1, R6, P1 ;  /* 0x000000010e137824 */ /* 0x040fe400008e0606 */
[----:B--2---:R-:W-:Y:S01]  /*836f0*/  IMAD.X R9, R14, 0x1, R16, P0 ;  /* 0x000000010e097824 */ /* 0x004fe200000e0610 */
[----:B------:R-:W-:-:S04]  /*83700*/  IADD3 R8, P0, PT, R2, R3, RZ ;  /* 0x0000000302087210 */ /* 0x000fc80007f1e0ff */
[----:B------:R1:W-:Y:S04]  /*83710*/  STL [R1+0x3e44], R9 ;  /* 0x003e440901007387 */ /* 0x0003e80000100800 */
[----:B------:R2:W-:Y:S01]  /*83720*/  STL.64 [R1+0x3e38], R18 ;  /* 0x003e381201007387 */ /* 0x0005e20000100a00 */
[----:B-1----:R-:W-:Y:S01]  /*83730*/  IMAD.X R9, R14, 0x1, R4, P0 ;  /* 0x000000010e097824 */ /* 0x002fe200000e0604 */
[----:B--2---:R-:W-:Y:S02]  /*83740*/  IADD3 R18, P1, PT, R2, R0, RZ ;  /* 0x0000000002127210 */ /* 0x004fe40007f3e0ff */
[----:B------:R-:W2:Y:S04]  /*83750*/  LDL.LU R2, [R1+0x6db0] ;  /* 0x006db00001027983 */ /* 0x000ea80000300800 */
[----:B------:R1:W-:Y:S04]  /*83760*/  STL.64 [R1+0x3e30], R26 ;  /* 0x003e301a01007387 */ /* 0x0003e80000100a00 */
[----:B-1----:R-:W3:Y:S04]  /*83770*/  LDL R27, [R1+0x420] ;  /* 0x00042000011b7983 */ /* 0x002ee80000100800 */
[----:B------:R1:W-:Y:S04]  /*83780*/  STL.64 [R1+0x3e28], R8 ;  /* 0x003e280801007387 */ /* 0x0003e80000100a00 */
[----:B-1----:R-:W3:Y:S01]  /*83790*/  LDL.LU.64 R8, [R1+0x6da8] ;  /* 0x006da80001087983 */ /* 0x002ee20000300a00 */
[----:B------:R-:W-:Y:S01]  /*837a0*/  IADD3 R26, P2, PT, R24, R10, RZ ;  /* 0x0000000a181a7210 */ /* 0x000fe20007f5e0ff */
[----:B--2---:R-:W-:Y:S01]  /*837b0*/  IMAD.X R19, R14, 0x1, R2, P1 ;  /* 0x000000010e137824 */ /* 0x004fe200008e0602 */
[----:B---3--:R-:W-:-:S05]  /*837c0*/  IADD3 R24, P0, PT, R24, R9, RZ ;  /* 0x0000000918187210 */ /* 0x008fca0007f1e0ff */
[----:B------:R1:W-:Y:S04]  /*837d0*/  STL [R1+0x3e10], R24 ;  /* 0x003e101801007387 */ /* 0x0003e80000100800 */
[----:B-1----:R-:W2:Y:S04]  /*837e0*/  LDL.LU.64 R24, [R1+0x6da0] ;  /* 0x006da00001187983 */ /* 0x002ea80000300a00 */
[----:B------:R1:W-:Y:S04]  /*837f0*/  STL [R1+0x6d68], R9 ;  /* 0x006d680901007387 */ /* 0x0003e80000100800 */
[----:B-1----:R-:W3:Y:S04]  /*83800*/  LDL.LU R9, [R1+0xc0] ;  /* 0x0000c00001097983 */ /* 0x002ee80000300800 */
[----:B------:R-:W2:Y:S04]  /*83810*/  LDL.LU R14, [R1+0x6d98] ;  /* 0x006d9800010e7983 */ /* 0x000ea80000300800 */
[----:B------:R1:W-:Y:S04]  /*83820*/  STL.64 [R1+0x3e20], R18 ;  /* 0x003e201201007387 */ /* 0x0003e80000100a00 */
[----:B-1----:R-:W2:Y:S04]  /*83830*/  LDL.LU.64 R18, [R1+0x6d90] ;  /* 0x006d900001127983 */ /* 0x002ea80000300a00 */
[----:B--2---:R1:W-:Y:S02]  /*83840*/  STL.64 [R1+0x6d78], R18 ;  /* 0x006d781201007387 */ /* 0x0043e40000100a00 */
[----:B-1----:R-:W-:Y:S01]  /*83850*/  IMAD.MOV.U32 R19, RZ, RZ, R12 ;  /* 0x000000ffff137224 */ /* 0x002fe200078e000c */
[----:B---3--:R-:W-:-:S05]  /*83860*/  IADD3 R12, P1, PT, R9, R7, RZ ;  /* 0x00000007090c7210 */ /* 0x008fca0007f3e0ff */
[----:B------:R1:W-:Y:S04]  /*83870*/  STL [R1+0x3e08], R12 ;  /* 0x003e080c01007387 */ /* 0x0003e80000100800 */
[----:B-1----:R-:W2:Y:S02]  /*83880*/  LDL.LU.64 R12, [R1+0x6d88] ;  /* 0x006d8800010c7983 */ /* 0x002ea40000300a00 */
[----:B--2---:R-:W-:-:S05]  /*83890*/  IMAD.X R27, R27, 0x1, R12, P2 ;  /* 0x000000011b1b7824 */ /* 0x004fca00010e060c */
[----:B------:R1:W-:Y:S04]  /*838a0*/  STL.64 [R1+0x3e18], R26 ;  /* 0x003e181a01007387 */ /* 0x0003e80000100a00 */
[----:B-1----:R-:W2:Y:S01]  /*838b0*/  LDL.LU.64 R26, [R1+0x6d80] ;  /* 0x006d8000011a7983 */ /* 0x002ea20000300a00 */
[----:B------:R-:W-:-:S03]  /*838c0*/  IADD3 R18, P2, PT, R9, R14, RZ ;  /* 0x0000000e09127210 */ /* 0x000fc60007f5e0ff */
[----:B--2---:R1:W-:Y:S04]  /*838d0*/  STL.64 [R1+0x6d70], R26 ;  /* 0x006d701a01007387 */ /* 0x0043e80000100a00 */
[----:B-1----:R0:W2:Y:S04]  /*838e0*/  LDL.64 R26, [R1+0x3e10] ;  /* 0x003e1000011a7983 */ /* 0x0020a80000100a00 */
[----:B------:R1:W-:Y:S04]  /*838f0*/  STL [R1+0x6d58], R14 ;  /* 0x006d580e01007387 */ /* 0x0003e80000100800 */
[----:B-1----:R-:W3:Y:S01]  /*83900*/  LDL.LU R14, [R1+0x420] ;  /* 0x00042000010e7983 */ /* 0x002ee20000300800 */
[----:B--2---:R-:W-:-:S04]  /*83910*/  IMAD.MOV.U32 R27, RZ, RZ, R19 ;  /* 0x000000ffff1b7224 */ /* 0x004fc800078e0013 */
[----:B------:R-:W-:Y:S02]  /*83920*/  IMAD.MOV.U32 R19, RZ, RZ, R27 ;  /* 0x000000ffff137224 */ /* 0x000fe400078e001b */
[----:B---3--:R-:W-:-:S05]  /*83930*/  IMAD.X R27, R14, 0x1, R11, P0 ;  /* 0x000000010e1b7824 */ /* 0x008fca00000e060b */
[----:B------:R-:W-:Y:S04]  /*83940*/  STL [R1+0x3e14], R27 ;  /* 0x003e141b01007387 */ /* 0x000fe80000100800 */
[----:B------:R1:W-:Y:S04]  /*83950*/  STL.64 [R1+0x6d48], R22 ;  /* 0x006d481601007387 */ /* 0x0003e80000100a00 */
[----:B-1----:R0:W2:Y:S01]  /*83960*/  LDL.64 R22, [R1+0x3e08] ;  /* 0x003e080001167983 */ /* 0x0020a20000100a00 */
[----:B------:R-:W-:Y:S01]  /*83970*/  IADD3 R26, P0, PT, R9, R5, RZ ;  /* 0x00000005091a7210 */ /* 0x000fe20007f1e0ff */
[----:B--2---:R-:W-:-:S05]  /*83980*/  IMAD.X R23, R14, 0x1, R8, P1 ;  /* 0x000000010e177824 */ /* 0x004fca00008e0608 */
[----:B------:R1:W-:Y:S04]  /*83990*/  STL [R1+0x3e0c], R23 ;  /* 0x003e0c1701007387 */ /* 0x0003e80000100800 */
[----:B------:R-:W-:Y:S01]  /*839a0*/  STL.64 [R1+0x6d60], R12 ;  /* 0x006d600c01007387 */ /* 0x000fe20000100a00 */
[----:B-1----:R-:W-:Y:S02]  /*839b0*/  IMAD.MOV.U32 R23, RZ, RZ, R19 ;  /* 0x000000ffff177224 */ /* 0x002fe400078e0013 */
[----:B------:R-:W-:-:S05]  /*839c0*/  IMAD.X R19, R14, 0x1, R16, P2 ;  /* 0x000000010e137824 */ /* 0x000fca00010e0610 */
[----:B------:R1:W-:Y:S04]  /*839d0*/  STL.64 [R1+0x3e00], R18 ;  /* 0x003e001201007387 */ /* 0x0003e80000100a00 */
[----:B-1----:R-:W2:Y:S01]  /*839e0*/  LDL.LU.64 R18, [R1+0x6d78] ;  /* 0x006d780001127983 */ /* 0x002ea20000300a00 */
[C---:B------:R-:W-:Y:S01]  /*839f0*/  IADD3 R22, P1, PT, R9.reuse, R13, RZ ;  /* 0x0000000d09167210 */ /* 0x040fe20007f3e0ff */
[----:B------:R-:W-:Y:S02]  /*83a00*/  IMAD.X R27, R14, 0x1, R6, P0 ;  /* 0x000000010e1b7824 */ /* 0x000fe400000e0606 */
[----:B------:R1:W-:Y:S01]  /*83a10*/  STL.64 [R1+0x6d50], R16 ;  /* 0x006d501001007387 */ /* 0x0003e20000100a00 */
[----:B------:R-:W-:-:S03]  /*83a20*/  IADD3 R12, P2, PT, R9, R3, RZ ;  /* 0x00000003090c7210 */ /* 0x000fc60007f5e0ff */
[----:B------:R3:W-:Y:S02]  /*83a30*/  STL.64 [R1+0x6d40], R24 ;  /* 0x006d401801007387 */ /* 0x0007e40000100a00 */
[C---:B------:R-:W-:Y:S02]  /*83a40*/  IMAD.X R13, R14.reuse, 0x1, R4, P2 ;  /* 0x000000010e0d7824 */ /* 0x040fe400010e0604 */
[----:B-1----:R-:W-:Y:S02]  /*83a50*/  IMAD.MOV.U32 R17, RZ, RZ, R23 ;  /* 0x000000ffff117224 */ /* 0x002fe400078e0017 */
[----:B------:R-:W-:Y:S01]  /*83a60*/  IMAD.X R23, R14, 0x1, R15, P1 ;  /* 0x000000010e177824 */ /* 0x000fe200008e060f */
[----:B---3--:R-:W3:Y:S04]  /*83a70*/  LDL R25, [R1+0xc4] ;  /* 0x0000c40001197983 */ /* 0x008ee80000100800 */
[----:B------:R1:W-:Y:S01]  /*83a80*/  STL.64 [R1+0x3df8], R26 ;  /* 0x003df81a01007387 */ /* 0x0003e20000100a00 */
[----:B------:R-:W-:-:S03]  /*83a90*/  IADD3 R16, P0, PT, R9, R0, RZ ;  /* 0x0000000009107210 */ /* 0x000fc60007f1e0ff */
[----:B-1----:R-:W4:Y:S04]  /*83aa0*/  LDL.LU.64 R26, [R1+0x6d70] ;  /* 0x006d7000011a7983 */ /* 0x002f280000300a00 */
[----:B------:R-:W4:Y:S04]  /*83ab0*/  LDL.LU R9, [R1+0x6d68] ;  /* 0x006d680001097983 */ /* 0x000f280000300800 */
[----:B--2---:R-:W-:Y:S04]  /*83ac0*/  STL.64 [R1+0x6d38], R18 ;  /* 0x006d381201007387 */ /* 0x004fe80000100a00 */
[----:B------:R1:W-:Y:S04]  /*83ad0*/  STL.64 [R1+0x3df0], R22 ;  /* 0x003df01601007387 */ /* 0x0003e80000100a00 */
[----:B-1----:R-:W2:Y:S04]  /*83ae0*/  LDL R23, [R1+0x40c] ;  /* 0x00040c0001177983 */ /* 0x002ea80000100800 */
[----:B------:R1:W-:Y:S04]  /*83af0*/  STL.64 [R1+0x3de8], R12 ;  /* 0x003de80c01007387 */ /* 0x0003e80000100a00 */
[----:B-1----:R-:W2:Y:S01]  /*83b00*/  LDL.LU.64 R12, [R1+0x6d60] ;  /* 0x006d6000010c7983 */ /* 0x002ea20000300a00 */
[----:B---3--:R-:W-:-:S02]  /*83b10*/  IADD3 R22, P1, PT, R25, R10, RZ ;  /* 0x0000000a19167210 */ /* 0x008fc40007f3e0ff */
[----:B----4-:R-:W-:Y:S01]  /*83b20*/  IADD3 R24, P2, PT, R25, R9, RZ ;  /* 0x0000000919187210 */ /* 0x010fe20007f5e0ff */
[----:B------:R-:W-:Y:S02]  /*83b30*/  IMAD.MOV.U32 R25, RZ, RZ, R17 ;  /* 0x000000ffff197224 */ /* 0x000fe400078e0011 */
[----:B------:R-:W-:Y:S02]  /*83b40*/  IMAD.X R17, R14, 0x1, R2, P0 ;  /* 0x000000010e117824 */ /* 0x000fe400000e0602 */
[----:B------:R-:W3:Y:S04]  /*83b50*/  LDL.LU R14, [R1+0x6d58] ;  /* 0x006d5800010e7983 */ /* 0x000ee80000300800 */
[----:B------:R1:W-:Y:S04]  /*83b60*/  STL.64 [R1+0x3de0], R16 ;  /* 0x003de01001007387 */ /* 0x0003e80000100a00 */
[----:B-1----:R-:W4:Y:S04]  /*83b70*/  LDL.LU.64 R16, [R1+0x6d50] ;  /* 0x006d500001107983 */ /* 0x002f280000300a00 */
[----:B------:R1:W-:Y:S04]  /*83b80*/  STL [R1+0x6d30], R2 ;  /* 0x006d300201007387 */ /* 0x0003e80000100800 */
[----:B-1----:R-:W3:Y:S01]  /*83b90*/  LDL.LU R2, [R1+0xc4] ;  /* 0x0000c40001027983 */ /* 0x002ee20000300800 */
[----:B--2---:R-:W-:-:S05]  /*83ba0*/  IMAD.X R23, R23, 0x1, R12, P1 ;  /* 0x0000000117177824 */ /* 0x004fca00008e060c */
[----:B------:R1:W-:Y:S04]  /*83bb0*/  STL.64 [R1+0x3dd8], R22 ;  /* 0x003dd81601007387 */ /* 0x0003e80000100a00 */
[----:B-1----:R-:W2:Y:S04]  /*83bc0*/  LDL.LU.64 R22, [R1+0x6d48] ;  /* 0x006d480001167983 */ /* 0x002ea80000300a00 */
[----:B--2---:R1:W-:Y:S04]  /*83bd0*/  STL.64 [R1+0x6d28], R22 ;  /* 0x006d281601007387 */ /* 0x0043e80000100a00 */
[----:B---3--:R2:W-:Y:S01]  /*83be0*/  STL [R1+0x6d20], R14 ;  /* 0x006d200e01007387 */ /* 0x0085e20000100800 */
[----:B-1----:R-:W-:-:S03]  /*83bf0*/  IADD3 R22, P1, PT, R2, R14, RZ ;  /* 0x0000000e02167210 */ /* 0x002fc60007f3e0ff */
[----:B--2---:R-:W2:Y:S01]  /*83c00*/  LDL.LU R14, [R1+0x40c] ;  /* 0x00040c00010e7983 */ /* 0x004ea20000300800 */
[----:B------:R-:W-:Y:S01]  /*83c10*/  IMAD.MOV.U32 R23, RZ, RZ, R25 ;  /* 0x000000ffff177224 */ /* 0x000fe200078e0019 */
[----:B------:R-:W-:Y:S01]  /*83c20*/  IADD3 R18, P0, PT, R2, R7, RZ ;  /* 0x0000000702127210 */ /* 0x000fe20007f1e0ff */
[----:B--2---:R-:W-:-:S05]  /*83c30*/  IMAD.X R25, R14, 0x1, R11, P2 ;  /* 0x000000010e197824 */ /* 0x004fca00010e060b */
[----:B------:R1:W-:Y:S04]  /*83c40*/  STL.64 [R1+0x3dd0], R24 ;  /* 0x003dd01801007387 */ /* 0x0003e80000100a00 */
[----:B-1----:R-:W2:Y:S01]  /*83c50*/  LDL.LU.64 R24, [R1+0x6d40] ;  /* 0x006d400001187983 */ /* 0x002ea20000300a00 */
[----:B------:R-:W-:-:S03]  /*83c60*/  IMAD.X R19, R14, 0x1, R8, P0 ;  /* 0x000000010e137824 */ /* 0x000fc600000e0608 */
[----:B--2---:R-:W-:Y:S04]  /*83c70*/  STL.64 [R1+0x6d18], R24 ;  /* 0x006d181801007387 */ /* 0x004fe80000100a00 */
[----:B------:R1:W-:Y:S04]  /*83c80*/  STL.64 [R1+0x3dc8], R18 ;  /* 0x003dc81201007387 */ /* 0x0003e80000100a00 */
[----:B-1----:R-:W2:Y:S01]  /*83c90*/  LDL.LU.64 R18, [R1+0x6d38] ;  /* 0x006d380001127983 */ /* 0x002ea20000300a00 */
[----:B------:R-:W-:-:S05]  /*83ca0*/  IADD3 R24, P2, PT, R2, R5, RZ ;  /* 0x0000000502187210 */ /* 0x000fca0007f5e0ff */
[C---:B------:R-:W-:Y:S01]  /*83cb0*/  IMAD.X R25, R14.reuse, 0x1, R6, P2 ;  /* 0x000000010e197824 */ /* 0x040fe200010e0606 */
[----:B--2---:R-:W-:Y:S04]  /*83cc0*/  STL.64 [R1+0x6d08], R18 ;  /* 0x006d081201007387 */ /* 0x004fe80000100a00 */
[----:B------:R1:W-:Y:S02]  /*83cd0*/  STL.64 [R1+0x6d10], R12 ;  /* 0x006d100c01007387 */ /* 0x0003e40000100a00 */
[----:B-1----:R-:W-:Y:S02]  /*83ce0*/  IMAD.MOV.U32 R12, RZ, RZ, R23 ;  /* 0x000000ffff0c7224 */ /* 0x002fe400078e0017 */
[----:B----4-:R-:W-:-:S05]  /*83cf0*/  IMAD.X R23, R14, 0x1, R16, P1 ;  /* 0x000000010e177824 */ /* 0x010fca00008e0610 */
[----:B------:R-:W-:Y:S04]  /*83d00*/  STL.64 [R1+0x3dc0], R22 ;  /* 0x003dc01601007387 */ /* 0x000fe80000100a00 */
[----:B------:R-:W-:Y:S04]  /*83d10*/  STL.64 [R1+0x3db8], R24 ;  /* 0x003db81801007387 */ /* 0x000fe80000100a00 */
[----:B------:R1:W-:Y:S04]  /*83d20*/  STL.64 [R1+0x6d00], R26 ;  /* 0x006d001a01007387 */ /* 0x0003e80000100a00 */
[----:B-1----:R-:W2:Y:S01]  /*83d30*/  LDL R27, [R1+0xc8] ;  /* 0x0000c800011b7983 */ /* 0x002ea20000100800 */
[----:B------:R-:W-:-:S02]  /*83d40*/  IADD3 R18, P0, PT, R2, R13, RZ ;  /* 0x0000000d02127210 */ /* 0x000fc40007f1e0ff */
[C---:B------:R-:W-:Y:S02]  /*83d50*/  IADD3 R22, P1, PT, R2.reuse, R3, RZ ;  /* 0x0000000302167210 */ /* 0x040fe40007f3e0ff */
[----:B------:R-:W-:Y:S02]  /*83d60*/  IADD3 R24, P2, PT, R2, R0, RZ ;  /* 0x0000000002187210 */ /* 0x000fe40007f5e0ff */
[----:B------:R-:W3:Y:S01]  /*83d70*/  LDL.LU R2, [R1+0x6d30] ;  /* 0x006d300001027983 */ /* 0x000ee20000300800 */
[C---:B------:R-:W-:Y:S02]  /*83d80*/  IMAD.X R19, R14.reuse, 0x1, R15, P0 ;  /* 0x000000010e137824 */ /* 0x040fe400000e060f */
[----:B------:R-:W-:-:S03]  /*83d90*/  IMAD.X R23, R14, 0x1, R4, P1 ;  /* 0x000000010e177824 */ /* 0x000fc600008e0604 */
[----:B------:R-:W-:Y:S04]  /*83da0*/  STL.64 [R1+0x3db0], R18 ;  /* 0x003db01201007387 */ /* 0x000fe80000100a00 */
[----:B------:R1:W-:Y:S04]  /*83db0*/  STL.64 [R1+0x3da8], R22 ;  /* 0x003da81601007387 */ /* 0x0003e80000100a00 */
[----:B-1----:R-:W4:Y:S04]  /*83dc0*/  LDL.LU.64 R22, [R1+0x6d28] ;  /* 0x006d280001167983 */ /* 0x002f280000300a00 */
[----:B------:R1:W-:Y:S01]  /*83dd0*/  STL [R1+0x6cf8], R9 ;  /* 0x006cf80901007387 */ /* 0x0003e20000100800 */
[----:B--2---:R-:W-:-:S03]  /*83de0*/  IADD3 R26, P1, PT, R27, R9, RZ ;  /* 0x000000091b1a7210 */ /* 0x004fc60007f3e0ff */
[----:B-1----:R-:W2:Y:S01]  /*83df0*/  LDL.LU R9, [R1+0xc8] ;  /* 0x0000c80001097983 */ /* 0x002ea20000300800 */
[----:B------:R-:W-:Y:S01]  /*83e00*/  IADD3 R18, P0, PT, R27, R10, RZ ;  /* 0x0000000a1b127210 */ /* 0x000fe20007f1e0ff */
[----:B------:R-:W-:Y:S02]  /*83e10*/  IMAD.MOV.U32 R27, RZ, RZ, R12 ;  /* 0x000000ffff1b7224 */ /* 0x000fe400078e000c */
[----:B---3--:R-:W-:Y:S02]  /*83e20*/  IMAD.X R25, R14, 0x1, R2, P2 ;  /* 0x000000010e197824 */ /* 0x008fe400010e0602 */
[----:B------:R-:W3:Y:S04]  /*83e30*/  LDL.LU R14, [R1+0x6d20] ;  /* 0x006d2000010e7983 */ /* 0x000ee80000300800 */
[----:B------:R1:W-:Y:S04]  /*83e40*/  STL.64 [R1+0x3da0], R24 ;  /* 0x003da01801007387 */ /* 0x0003e80000100a00 */
[----:B-1----:R-:W3:Y:S01]  /*83e50*/  LDL.LU.64 R24, [R1+0x6d18] ;  /* 0x006d180001187983 */ /* 0x002ee20000300a00 */
[----:B--2---:R-:W-:-:S05]  /*83e60*/  IADD3 R12, P2, PT, R9, R7, RZ ;  /* 0x00000007090c7210 */ /* 0x004fca0007f5e0ff */
[----:B------:R1:W-:Y:S04]  /*83e70*/  STL [R1+0x3d88], R12 ;  /* 0x003d880c01007387 */ /* 0x0003e80000100800 */
[----:B-1----:R-:W2:Y:S04]  /*83e80*/  LDL.LU.64 R12, [R1+0x6d10] ;  /* 0x006d1000010c7983 */ /* 0x002ea80000300a00 */
[----:B------:R1:W-:Y:S04]  /*83e90*/  STL [R1+0x6cd8], R7 ;  /* 0x006cd80701007387 */ /* 0x0003e80000100800 */
[----:B-1----:R-:W2:Y:S02]  /*83ea0*/  LDL.LU R7, [R1+0x408] ;  /* 0x0004080001077983 */ /* 0x002ea40000300800 */
[----:B--2---:R-:W-:-:S05]  /*83eb0*/  IMAD.X R19, R7, 0x1, R12, P0 ;  /* 0x0000000107137824 */ /* 0x004fca00000e060c */
[----:B------:R1:W-:Y:S04]  /*83ec0*/  STL.64 [R1+0x3d98], R18 ;  /* 0x003d981201007387 */ /* 0x0003e80000100a00 */
[----:B-1----:R-:W2:Y:S04]  /*83ed0*/  LDL.LU.64 R18, [R1+0x6d08] ;  /* 0x006d080001127983 */ /* 0x002ea80000300a00 */
[----:B--2---:R1:W-:Y:S02]  /*83ee0*/  STL.64 [R1+0x6ce8], R18 ;  /* 0x006ce81201007387 */ /* 0x0043e40000100a00 */
[----:B-1----:R-:W-:-:S02]  /*83ef0*/  IMAD.MOV.U32 R19, RZ, RZ, R27 ;  /* 0x000000ffff137224 */ /* 0x002fc400078e001b */
[----:B------:R-:W-:-:S05]  /*83f00*/  IMAD.X R27, R7, 0x1, R11, P1 ;  /* 0x00000001071b7824 */ /* 0x000fca00008e060b */
[----:B------:R1:W-:Y:S04]  /*83f10*/  STL.64 [R1+0x3d90], R26 ;  /* 0x003d901a01007387 */ /* 0x0003e80000100a00 */
[----:B-1----:R-:W2:Y:S04]  /*83f20*/  LDL.LU.64 R26, [R1+0x6d00] ;  /* 0x006d0000011a7983 */ /* 0x002ea80000300a00 */
[----:B------:R1:W-:Y:S04]  /*83f30*/  STL.64 [R1+0x6cf0], R10 ;  /* 0x006cf00a01007387 */ /* 0x0003e80000100a00 */
[----:B-1----:R0:W4:Y:S01]  /*83f40*/  LDL.64 R10, [R1+0x3d88] ;  /* 0x003d8800010a7983 */ /* 0x0021220000100a00 */
[----:B---3--:R-:W-:-:S03]  /*83f50*/  IADD3 R18, P0, PT, R9, R14, RZ ;  /* 0x0000000e09127210 */ /* 0x008fc60007f1e0ff */
[----:B--2---:R1:W-:Y:S04]  /*83f60*/  STL.64 [R1+0x6cd0], R26 ;  /* 0x006cd01a01007387 */ /* 0x0043e80000100a00 */
[----:B------:R2:W-:Y:S01]  /*83f70*/  STL.64 [R1+0x6ce0], R28 ;  /* 0x006ce01c01007387 */ /* 0x0005e20000100a00 */
[----:B-1----:R-:W-:Y:S02]  /*83f80*/  IMAD.MOV.U32 R27, RZ, RZ, R19 ;  /* 0x000000ffff1b7224 */ /* 0x002fe400078e0013 */
[C---:B----4-:R-:W-:Y:S02]  /*83f90*/  IMAD.X R11, R7.reuse, 0x1, R8, P2 ;  /* 0x00000001070b7824 */ /* 0x050fe400010e0608 */
[----:B------:R-:W-:Y:S01]  /*83fa0*/  IMAD.X R19, R7, 0x1, R16, P0 ;  /* 0x0000000107137824 */ /* 0x000fe200000e0610 */
[----:B--2---:R-:W2:Y:S01]  /*83fb0*/  LDL.LU R28, [R1+0x3ec] ;  /* 0x0003ec00011c7983 */ /* 0x004ea20000300800 */
[----:B------:R-:W-:-:S03]  /*83fc0*/  IADD3 R26, P1, PT, R9, R5, RZ ;  /* 0x00000005091a7210 */ /* 0x000fc60007f3e0ff */
[----:B------:R1:W-:Y:S04]  /*83fd0*/  STL [R1+0x3d8c], R11 ;  /* 0x003d8c0b01007387 */ /* 0x0003e80000100800 */
[----:B------:R3:W-:Y:S01]  /*83fe0*/  STL.64 [R1+0x6cc8], R22 ;  /* 0x006cc81601007387 */ /* 0x0007e20000100a00 */
[----:B------:R-:W-:-:S03]  /*83ff0*/  IADD3 R10, P2, PT, R9, R13, RZ ;  /* 0x0000000d090a7210 */ /* 0x000fc60007f5e0ff */
[----:B------:R4:W-:Y:S02]  /*84000*/  STL.64 [R1+0x3d80], R18 ;  /* 0x003d801201007387 */ /* 0x0009e40000100a00 */
[C---:B-1----:R-:W-:Y:S02]  /*84010*/  IMAD.X R11, R7.reuse, 0x1, R15, P2 ;  /* 0x00000001070b7824 */ /* 0x042fe400010e060f */
[----:B---3--:R-:W3:Y:S01]  /*84020*/  LDL R23, [R1+0xcc] ;  /* 0x0000cc0001177983 */ /* 0x008ee20000100800 */
[----:B----4-:R-:W-:Y:S02]  /*84030*/  IMAD.MOV.U32 R19, RZ, RZ, R27 ;  /* 0x000000ffff137224 */ /* 0x010fe400078e001b */
[----:B------:R-:W-:Y:S01]  /*84040*/  IMAD.X R27, R7, 0x1, R6, P1 ;  /* 0x00000001071b7824 */ /* 0x000fe200008e0606 */
[----:B------:R-:W-:-:S04]  /*84050*/  IADD3 R18, P0, PT, R9, R3, RZ ;  /* 0x0000000309127210 */ /* 0x000fc80007f1e0ff */
[----:B------:R1:W-:Y:S02]  /*84060*/  STL.64 [R1+0x3d78], R26 ;  /* 0x003d781a01007387 */ /* 0x0003e40000100a00 */
[----:B-1----:R-:W-:Y:S02]  /*84070*/  IADD3 R26, P1, PT, R9, R0, RZ ;  /* 0x00000000091a7210 */ /* 0x002fe40007f3e0ff */
[----:B------:R-:W4:Y:S04]  /*84080*/  LDL.LU R9, [R1+0x6cf8] ;  /* 0x006cf80001097983 */ /* 0x000f280000300800 */
[----:B------:R1:W-:Y:S04]  /*84090*/  STL.64 [R1+0x3d70], R10 ;  /* 0x003d700a01007387 */ /* 0x0003e80000100a00 */
[----:B-1----:R-:W3:Y:S02]  /*840a0*/  LDL.LU.64 R10, [R1+0x6cf0] ;  /* 0x006cf000010a7983 */ /* 0x002ee40000300a00 */
[----:B---3--:R-:W-:Y:S01]  /*840b0*/  IADD3 R22, P2, PT, R23, R10, RZ ;  /* 0x0000000a17167210 */ /* 0x008fe20007f5e0ff */
[----:B------:R-:W-:-:S02]  /*840c0*/  IMAD.MOV.U32 R23, RZ, RZ, R19 ;  /* 0x000000ffff177224 */ /* 0x000fc400078e0013 */
[C---:B------:R-:W-:Y:S01]  /*840d0*/  IMAD.X R19, R7.reuse, 0x1, R4, P0 ;  /* 0x0000000107137824 */ /* 0x040fe200000e0604 */
[----:B------:R1:W-:Y:S04]  /*840e0*/  STL [R1+0x6cb0], R10 ;  /* 0x006cb00a01007387 */ /* 0x0003e80000100800 */
[----:B-1----:R-:W4:Y:S04]  /*840f0*/  LDL.LU R10, [R1+0xcc] ;  /* 0x0000cc00010a7983 */ /* 0x002f280000300800 */
[----:B------:R1:W-:Y:S04]  /*84100*/  STL.64 [R1+0x3d68], R18 ;  /* 0x003d681201007387 */ /* 0x0003e80000100a00 */
[----:B-1----:R-:W3:Y:S01]  /*84110*/  LDL.LU.64 R18, [R1+0x6ce8] ;  /* 0x006ce80001127983 */ /* 0x002ee20000300a00 */
[----:B------:R-:W-:-:S03]  /*84120*/  IMAD.X R27, R7, 0x1, R2, P1 ;  /* 0x00000001071b7824 */ /* 0x000fc600008e0602 */
[----:B---3--:R2:W-:Y:S02]  /*84130*/  STL.64 [R1+0x6cc0], R18 ;  /* 0x006cc01201007387 */ /* 0x0085e40000100a00 */
[----:B--2---:R-:W-:Y:S01]  /*84140*/  IMAD.MOV.U32 R19, RZ, RZ, R28 ;  /* 0x000000ffff137224 */ /* 0x004fe200078e001c */
[----:B----4-:R-:W-:-:S05]  /*84150*/  IADD3 R28, P0, PT, R10, R9, RZ ;  /* 0x000000090a1c7210 */ /* 0x010fca0007f1e0ff */
[----:B------:R1:W-:Y:S04]  /*84160*/  STL [R1+0x3d50], R28 ;  /* 0x003d501c01007387 */ /* 0x0003e80000100800 */
[----:B-1----:R-:W2:Y:S04]  /*84170*/  LDL.LU.64 R28, [R1+0x6ce0] ;  /* 0x006ce000011c7983 */ /* 0x002ea80000300a00 */
[----:B------:R-:W3:Y:S04]  /*84180*/  LDL.LU R7, [R1+0x6cd8] ;  /* 0x006cd80001077983 */ /* 0x000ee80000300800 */
[----:B------:R1:W-:Y:S04]  /*84190*/  STL.64 [R1+0x3d60], R26 ;  /* 0x003d601a01007387 */ /* 0x0003e80000100a00 */
[----:B-1----:R-:W4:Y:S04]  /*841a0*/  LDL.LU.64 R26, [R1+0x6cd0] ;  /* 0x006cd000011a7983 */ /* 0x002f280000300a00 */
[----:B----4-:R1:W-:Y:S04]  /*841b0*/  STL.64 [R1+0x6ca8], R26 ;  /* 0x006ca81a01007387 */ /* 0x0103e80000100a00 */
[----:B--2---:R-:W-:Y:S04]  /*841c0*/  STL.64 [R1+0x6cb8], R28 ;  /* 0x006cb81c01007387 */ /* 0x004fe80000100a00 */
[----:B---3--:R2:W-:Y:S01]  /*841d0*/  STL [R1+0x6c98], R7 ;  /* 0x006c980701007387 */ /* 0x0085e20000100800 */
[----:B-1----:R-:W-:-:S03]  /*841e0*/  IADD3 R26, P1, PT, R10, R7, RZ ;  /* 0x000000070a1a7210 */ /* 0x002fc60007f3e0ff */
[----:B--2---:R-:W2:Y:S01]  /*841f0*/  LDL.LU R7, [R1+0x404] ;  /* 0x0004040001077983 */ /* 0x004ea20000300800 */
[----:B------:R-:W-:Y:S02]  /*84200*/  IMAD.MOV.U32 R28, RZ, RZ, R23 ;  /* 0x000000ffff1c7224 */ /* 0x000fe400078e0017 */
[----:B--2---:R-:W-:-:S05]  /*84210*/  IMAD.X R23, R7, 0x1, R12, P2 ;  /* 0x0000000107177824 */ /* 0x004fca00010e060c */
[----:B------:R1:W-:Y:S04]  /*84220*/  STL.64 [R1+0x3d58], R22 ;  /* 0x003d581601007387 */ /* 0x0003e80000100a00 */
[----:B-1----:R-:W2:Y:S04]  /*84230*/  LDL.LU.64 R22, [R1+0x6cc8] ;  /* 0x006cc80001167983 */ /* 0x002ea80000300a00 */
[----:B--2---:R1:W-:Y:S04]  /*84240*/  STL.64 [R1+0x6c90], R22 ;  /* 0x006c901601007387 */ /* 0x0043e80000100a00 */
[----:B-1----:R0:W2:Y:S01]  /*84250*/  LDL.64 R22, [R1+0x3d50] ;  /* 0x003d500001167983 */ /* 0x0020a20000100a00 */
[----:B------:R-:W-:Y:S01]  /*84260*/  IMAD.X R27, R7, 0x1, R8, P1 ;  /* 0x00000001071b7824 */ /* 0x000fe200008e0608 */
[----:B------:R-:W-:-:S02]  /*84270*/  IADD3 R18, P2, PT, R10, R14, RZ ;  /* 0x0000000e0a127210 */ /* 0x000fc40007f5e0ff */
[----:B------:R1:W-:Y:S02]  /*84280*/  STL.64 [R1+0x6ca0], R24 ;  /* 0x006ca01801007387 */ /* 0x0003e40000100a00 */
[----:B-1----:R-:W-:Y:S02]  /*84290*/  IMAD.MOV.U32 R24, RZ, RZ, R19 ;  /* 0x000000ffff187224 */ /* 0x002fe400078e0013 */
[C---:B------:R-:W-:Y:S02]  /*842a0*/  IMAD.X R19, R7.reuse, 0x1, R16, P2 ;  /* 0x0000000107137824 */ /* 0x040fe400010e0610 */
[----:B--2---:R-:W-:Y:S01]  /*842b0*/  IMAD.X R23, R7, 0x1, R11, P0 ;  /* 0x0000000107177824 */ /* 0x004fe200000e060b */
[----:B------:R-:W-:-:S04]  /*842c0*/  IADD3 R22, P0, PT, R10, R5, RZ ;  /* 0x000000050a167210 */ /* 0x000fc80007f1e0ff */
[----:B------:R1:W-:Y:S04]  /*842d0*/  STL [R1+0x3d54], R23 ;  /* 0x003d541701007387 */ /* 0x0003e80000100800 */
[----:B------:R2:W-:Y:S04]  /*842e0*/  STL.64 [R1+0x3d48], R26 ;  /* 0x003d481a01007387 */ /* 0x0005e80000100a00 */
[----:B------:R3:W-:Y:S04]  /*842f0*/  STL.64 [R1+0x6c88], R12 ;  /* 0x006c880c01007387 */ /* 0x0007e80000100a00 */
[----:B------:R4:W-:Y:S01]  /*84300*/  STL.64 [R1+0x3d40], R18 ;  /* 0x003d401201007387 */ /* 0x0009e20000100a00 */
[C---:B-1----:R-:W-:Y:S01]  /*84310*/  IMAD.X R23, R7.reuse, 0x1, R6, P0 ;  /* 0x0000000107177824 */ /* 0x042fe200000e0606 */
[C---:B--2---:R-:W-:Y:S01]  /*84320*/  IADD3 R26, P1, PT, R10.reuse, R13, RZ ;  /* 0x0000000d0a1a7210 */ /* 0x044fe20007f3e0ff */
[----:B---3--:R-:W-:Y:S01]  /*84330*/  IMAD.MOV.U32 R12, RZ, RZ, R28 ;  /* 0x000000ffff0c7224 */ /* 0x008fe200078e001c */
[----:B------:R-:W-:Y:S01]  /*84340*/  IADD3 R28, P2, PT, R10, R3, RZ ;  /* 0x000000030a1c7210 */ /* 0x000fe20007f5e0ff */
[----:B----4-:R-:W2:Y:S02]  /*84350*/  LDL.LU.64 R18, [R1+0x6cc0] ;  /* 0x006cc00001127983 */ /* 0x010ea40000300a00 */
[----:B------:R-:W-:-:S02]  /*84360*/  IMAD.X R27, R7, 0x1, R15, P1 ;  /* 0x00000001071b7824 */ /* 0x000fc400008e060f */
[----:B------:R1:W-:Y:S04]  /*84370*/  STL [R1+0x3d28], R28 ;  /* 0x003d281c01007387 */ /* 0x0003e80000100800 */
[----:B-1----:R-:W3:Y:S04]  /*84380*/  LDL.LU.64 R28, [R1+0x6cb8] ;  /* 0x006cb800011c7983 */ /* 0x002ee80000300a00 */
[----:B------:R1:W-:Y:S02]  /*84390*/  STL.64 [R1+0x3d38], R22 ;  /* 0x003d381601007387 */ /* 0x0003e40000100a00 */
[----:B-1----:R-:W-:-:S02]  /*843a0*/  IADD3 R22, P0, PT, R10, R0, RZ ;  /* 0x000000000a167210 */ /* 0x002fc40007f1e0ff */
[----:B------:R-:W4:Y:S04]  /*843b0*/  LDL.LU R10, [R1+0x6cb0] ;  /* 0x006cb000010a7983 */ /* 0x000f280000300800 */
[----:B------:R1:W-:Y:S04]  /*843c0*/  STL.64 [R1+0x3d30], R26 ;  /* 0x003d301a01007387 */ /* 0x0003e80000100a00 */
[----:B-1----:R-:W2:Y:S01]  /*843d0*/  LDL.LU.64 R26, [R1+0x6ca8] ;  /* 0x006ca800011a7983 */ /* 0x002ea20000300a00 */
[----:B------:R-:W-:-:S03]  /*843e0*/  IMAD.MOV.U32 R23, RZ, RZ, R24 ;  /* 0x000000ffff177224 */ /* 0x000fc600078e0018 */
[----:B--2---:R1:W-:Y:S04]  /*843f0*/  STL.64 [R1+0x6c80], R26 ;  /* 0x006c801a01007387 */ /* 0x0043e80000100a00 */
[----:B-1----:R0:W2:Y:S01]  /*84400*/  LDL.64 R26, [R1+0x3d28] ;  /* 0x003d2800011a7983 */ /* 0x0020a20000100a00 */
[----:B----4-:R-:W-:-:S05]  /*84410*/  IADD3 R24, P1, PT, R12, R10, RZ ;  /* 0x0000000a0c187210 */ /* 0x010fca0007f3e0ff */
[----:B------:R1:W-:Y:S04]  /*84420*/  STL [R1+0x3d18], R24 ;  /* 0x003d181801007387 */ /* 0x0003e80000100800 */
[----:B-1----:R-:W4:Y:S01]  /*84430*/  LDL.LU.64 R24, [R1+0x6ca0] ;  /* 0x006ca00001187983 */ /* 0x002f220000300a00 */
[----:B--2---:R-:W-:-:S05]  /*84440*/  IMAD.X R27, R7, 0x1, R4, P2 ;  /* 0x00000001071b7824 */ /* 0x004fca00010e0604 */
[----:B------:R1:W-:Y:S02]  /*84450*/  STL [R1+0x3d2c], R27 ;  /* 0x003d2c1b01007387 */ /* 0x0003e40000100800 */
[----:B-1----:R-:W-:Y:S02]  /*84460*/  IMAD.MOV.U32 R27, RZ, RZ, R23 ;  /* 0x000000ffff1b7224 */ /* 0x002fe400078e0017 */
[----:B------:R-:W-:Y:S02]  /*84470*/  IMAD.X R23, R7, 0x1, R2, P0 ;  /* 0x0000000107177824 */ /* 0x000fe400000e0602 */
[----:B------:R-:W2:Y:S04]  /*84480*/  LDL.LU R7, [R1+0x6c98] ;  /* 0x006c980001077983 */ /* 0x000ea80000300800 */
[----:B------:R1:W-:Y:S04]  /*84490*/  STL.64 [R1+0x3d20], R22 ;  /* 0x003d201601007387 */ /* 0x0003e80000100a00 */
[----:B-1----:R-:W3:Y:S04]  /*844a0*/  LDL.LU.64 R22, [R1+0x6c90] ;  /* 0x006c900001167983 */ /* 0x002ee80000300a00 */
[----:B----4-:R1:W-:Y:S01]  /*844b0*/  STL.64 [R1+0x6c78], R24 ;  /* 0x006c781801007387 */ /* 0x0103e20000100a00 */
[----:B------:R-:W-:Y:S01]  /*844c0*/  IADD3 R26, P2, PT, R12, R9, RZ ;  /* 0x000000090c1a7210 */ /* 0x000fe20007f5e0ff */
[----:B-1----:R-:W-:-:S02]  /*844d0*/  IMAD.MOV.U32 R25, RZ, RZ, R12 ;  /* 0x000000ffff197224 */ /* 0x002fc400078e000c */
[----:B------:R-:W4:Y:S03]  /*844e0*/  LDL.LU R24, [R1+0xdc] ;  /* 0x0000dc0001187983 */ /* 0x000f260000300800 */
[----:B--2---:R-:W-:Y:S01]  /*844f0*/  IADD3 R12, P0, PT, R25, R7, RZ ;  /* 0x00000007190c7210 */ /* 0x004fe20007f1e0ff */
[----:B---3--:R1:W-:Y:S04]  /*84500*/  STL.64 [R1+0x6c60], R22 ;  /* 0x006c601601007387 */ /* 0x0083e80000100a00 */
[----:B-1----:R0:W2:Y:S04]  /*84510*/  LDL.64 R22, [R1+0x3d18] ;  /* 0x003d180001167983 */ /* 0x0020a80000100a00 */
[----:B------:R1:W-:Y:S04]  /*84520*/  STL [R1+0x3d08], R12 ;  /* 0x003d080c01007387 */ /* 0x0003e80000100800 */
[----:B-1----:R-:W2:Y:S04]  /*84530*/  LDL.LU.64 R12, [R1+0x6c88] ;  /* 0x006c8800010c7983 */ /* 0x002ea80000300a00 */
[----:B------:R1:W-:Y:S04]  /*84540*/  STL [R1+0x6c58], R7 ;  /* 0x006c580701007387 */ /* 0x0003e80000100800 */
[----:B-1----:R-:W2:Y:S02]  /*84550*/  LDL.LU R7, [R1+0x400] ;  /* 0x0004000001077983 */ /* 0x002ea40000300800 */
[----:B--2---:R-:W-:-:S05]  /*84560*/  IMAD.X R23, R7, 0x1, R12, P1 ;  /* 0x0000000107177824 */ /* 0x004fca00008e060c */
[----:B------:R1:W-:Y:S04]  /*84570*/  STL [R1+0x3d1c], R23 ;  /* 0x003d1c1701007387 */ /* 0x0003e80000100800 */
[----:B------:R-:W-:Y:S04]  /*84580*/  STL.64 [R1+0x6c68], R18 ;  /* 0x006c681201007387 */ /* 0x000fe80000100a00 */
[----:B------:R2:W-:Y:S01]  /*84590*/  STL [R1+0x6c70], R19 ;  /* 0x006c701301007387 */ /* 0x0005e20000100800 */
[----:B-1----:R-:W-:Y:S02]  /*845a0*/  IMAD.MOV.U32 R23, RZ, RZ, R27 ;  /* 0x000000ffff177224 */ /* 0x002fe400078e001b */
[----:B------:R-:W-:Y:S01]  /*845b0*/  IMAD.X R27, R7, 0x1, R11, P2 ;  /* 0x00000001071b7824 */ /* 0x000fe200010e060b */
[----:B--2---:R0:W2:Y:S04]  /*845c0*/  LDL.64 R18, [R1+0x3d08] ;  /* 0x003d080001127983 */ /* 0x0040a80000100a00 */
[----:B------:R1:W-:Y:S04]  /*845d0*/  STL.64 [R1+0x3d10], R26 ;  /* 0x003d101a01007387 */ /* 0x0003e80000100a00 */
[----:B-1----:R-:W3:Y:S01]  /*845e0*/  LDL.LU.64 R26, [R1+0x6c80] ;  /* 0x006c8000011a7983 */ /* 0x002ee20000300a00 */
[----:B------:R-:W-:Y:S01]  /*845f0*/  IADD3 R22, P1, PT, R25, R14, RZ ;  /* 0x0000000e19167210 */ /* 0x000fe20007f3e0ff */
[----:B--2---:R-:W-:-:S02]  /*84600*/  IMAD.X R19, R7, 0x1, R8, P0 ;  /* 0x0000000107137824 */ /* 0x004fc400000e0608 */
[----:B---3--:R1:W-:Y:S04]  /*84610*/  STL.64 [R1+0x6c50], R26 ;  /* 0x006c501a01007387 */ /* 0x0083e80000100a00 */
[----:B------:R2:W-:Y:S01]  /*84620*/  STL [R1+0x3d0c], R19 ;  /* 0x003d0c1301007387 */ /* 0x0005e20000100800 */
[----:B-1----:R-:W-:Y:S02]  /*84630*/  IMAD.MOV.U32 R27, RZ, RZ, R25 ;  /* 0x000000ffff1b7224 */ /* 0x002fe400078e0019 */
[----:B----4-:R-:W-:Y:S02]  /*84640*/  IMAD.MOV.U32 R26, RZ, RZ, R24 ;  /* 0x000000ffff1a7224 */ /* 0x010fe400078e0018 */
[----:B--2---:R-:W-:Y:S01]  /*84650*/  IMAD.MOV.U32 R19, RZ, RZ, R23 ;  /* 0x000000ffff137224 */ /* 0x004fe200078e0017 */
[----:B------:R-:W-:Y:S01]  /*84660*/  IADD3 R24, P2, PT, R27, R5, RZ ;  /* 0x000000051b187210 */ /* 0x000fe20007f5e0ff */
[----:B------:R-:W-:-:S04]  /*84670*/  IMAD.X R23, R7, 0x1, R16, P1 ;  /* 0x0000000107177824 */ /* 0x000fc800008e0610 */
[----:B------:R-:W-:Y:S01]  /*84680*/  IMAD.X R25, R7, 0x1, R6, P2 ;  /* 0x0000000107197824 */ /* 0x000fe200010e0606 */
[----:B------:R-:W-:Y:S04]  /*84690*/  STL.64 [R1+0x3d00], R22 ;  /* 0x003d001601007387 */ /* 0x000fe80000100a00 */
[----:B------:R1:W-:Y:S04]  /*846a0*/  STL.64 [R1+0x3cf8], R24 ;  /* 0x003cf81801007387 */ /* 0x0003e80000100a00 */
[----:B-1----:R-:W2:Y:S01]  /*846b0*/  LDL.LU.64 R24, [R1+0x6c78] ;  /* 0x006c780001187983 */ /* 0x002ea20000300a00 */
[C---:B------:R-:W-:Y:S01]  /*846c0*/  IADD3 R18, P0, PT, R27.reuse, R13, RZ ;  /* 0x0000000d1b127210 */ /* 0x040fe20007f1e0ff */
[----:B------:R-:W-:Y:S01]  /*846d0*/  IMAD.MOV.U32 R23, RZ, RZ, R26 ;  /* 0x000000ffff177224 */ /* 0x000fe200078e001a */
[----:B------:R-:W-:-:S02]  /*846e0*/  IADD3 R22, P1, PT, R27, R3, RZ ;  /* 0x000000031b167210 */ /* 0x000fc40007f3e0ff */
[----:B------:R-:W-:Y:S02]  /*846f0*/  IADD3 R26, P2, PT, R27, R0, RZ ;  /* 0x000000001b1a7210 */ /* 0x000fe40007f5e0ff */
[----:B------:R-:W3:Y:S04]  /*84700*/  LDL R27, [R1+0xd4] ;  /* 0x0000d400011b7983 */ /* 0x000ee80000100800 */
[----:B--2---:R1:W-:Y:S02]  /*84710*/  STL.64 [R1+0x6c48], R24 ;  /* 0x006c481801007387 */ /* 0x0043e40000100a00 */
[----:B-1----:R-:W-:Y:S02]  /*84720*/  IMAD.MOV.U32 R25, RZ, RZ, R19 ;  /* 0x000000ffff197224 */ /* 0x002fe400078e0013 */
[----:B------:R-:W-:-:S05]  /*84730*/  IMAD.X R19, R7, 0x1, R15, P0 ;  /* 0x0000000107137824 */ /* 0x000fca00000e060f */
[----:B------:R1:W-:Y:S04]  /*84740*/  STL.64 [R1+0x3cf0], R18 ;  /* 0x003cf01201007387 */ /* 0x0003e80000100a00 */
[----:B-1----:R0:W2:Y:S01]  /*84750*/  LDL.LU R19, [R1+0x6c70] ;  /* 0x006c700001137983 */ /* 0x0020a20000300800 */
[----:B---3--:R-:W-:Y:S01]  /*84760*/  IADD3 R18, P0, PT, R27, R10, RZ ;  /* 0x0000000a1b127210 */ /* 0x008fe20007f1e0ff */
[----:B------:R-:W-:Y:S02]  /*84770*/  IMAD.MOV.U32 R24, RZ, RZ, R23 ;  /* 0x000000ffff187224 */ /* 0x000fe400078e0017 */
[----:B------:R-:W-:Y:S02]  /*84780*/  IMAD.X R23, R7, 0x1, R4, P1 ;  /* 0x0000000107177824 */ /* 0x000fe400008e0604 */
[----:B------:R2:W-:Y:S04]  /*84790*/  STL [R1+0x3cd8], R18 ;  /* 0x003cd81201007387 */ /* 0x0005e80000100800 */
[----:B--2---:R-:W2:Y:S04]  /*847a0*/  LDL.LU.64 R18, [R1+0x6c68] ;  /* 0x006c680001127983 */ /* 0x004ea80000300a00 */
[----:B------:R1:W-:Y:S04]  /*847b0*/  STL.64 [R1+0x3ce8], R22 ;  /* 0x003ce81601007387 */ /* 0x0003e80000100a00 */
[----:B-1----:R-:W3:Y:S04]  /*847c0*/  LDL.LU.64 R22, [R1+0x6c60] ;  /* 0x006c600001167983 */ /* 0x002ee80000300a00 */
[----:B---3--:R1:W-:Y:S04]  /*847d0*/  STL.64 [R1+0x6c40], R22 ;  /* 0x006c401601007387 */ /* 0x0083e80000100a00 */
[----:B------:R3:W-:Y:S01]  /*847e0*/  STL [R1+0x6c38], R9 ;  /* 0x006c380901007387 */ /* 0x0007e20000100800 */
[----:B-1----:R-:W-:Y:S01]  /*847f0*/  IMAD.MOV.U32 R22, RZ, RZ, R24 ;  /* 0x000000ffff167224 */ /* 0x002fe200078e0018 */
[----:B------:R-:W-:Y:S01]  /*84800*/  IADD3 R24, P1, PT, R27, R9, RZ ;  /* 0x000000091b187210 */ /* 0x000fe20007f3e0ff */
[----:B------:R-:W-:Y:S01]  /*84810*/  IMAD.X R27, R7, 0x1, R2, P2 ;  /* 0x00000001071b7824 */ /* 0x000fe200010e0602 */
[----:B---3--:R-:W3:Y:S04]  /*84820*/  LDL.LU R9, [R1+0xd4] ;  /* 0x0000d40001097983 */ /* 0x008ee80000300800 */
[----:B------:R-:W3:Y:S04]  /*84830*/  LDL.LU R7, [R1+0x6c58] ;  /* 0x006c580001077983 */ /* 0x000ee80000300800 */
[----:B------:R1:W-:Y:S04]  /*84840*/  STL.64 [R1+0x3ce0], R26 ;  /* 0x003ce01a01007387 */ /* 0x0003e80000100a00 */
[----:B-1----:R-:W4:Y:S04]  /*84850*/  LDL.LU.64 R26, [R1+0x6c50] ;  /* 0x006c5000011a7983 */ /* 0x002f280000300a00 */
[----:B----4-:R1:W-:Y:S04]  /*84860*/  STL.64 [R1+0x6c18], R26 ;  /* 0x006c181a01007387 */ /* 0x0103e80000100a00 */
[----:B-1----:R-:W4:Y:S01]  /*84870*/  LDL R26, [R1+0xd8] ;  /* 0x0000d800011a7983 */ /* 0x002f220000100800 */
[----:B------:R-:W-:-:S03]  /*84880*/  IMAD.MOV.U32 R23, RZ, RZ, R25 ;  /* 0x000000ffff177224 */ /* 0x000fc600078e0019 */
[----:B----4-:R-:W-:Y:S04]  /*84890*/  STL.64 [R1+0x6c30], R26 ;  /* 0x006c301a01007387 */ /* 0x010fe80000100a00 */
[----:B------:R1:W-:Y:S04]  /*848a0*/  STL.64 [R1+0x6c20], R28 ;  /* 0x006c201c01007387 */ /* 0x0003e80000100a00 */
[----:B-1----:R0:W4:Y:S01]  /*848b0*/  LDL.64 R28, [R1+0x3cd8] ;  /* 0x003cd800011c7983 */ /* 0x0021220000100a00 */
[----:B------:R-:W-:-:S04]  /*848c0*/  IMAD.MOV.U32 R27, RZ, RZ, R23 ;  /* 0x000000ffff1b7224 */ /* 0x000fc800078e0017 */
[C---:B------:R-:W-:Y:S02]  /*848d0*/  IMAD.X R25, R27.reuse, 0x1, R11, P1 ;  /* 0x000000011b197824 */ /* 0x040fe400008e060b */
[----:B----4-:R-:W-:-:S05]  /*848e0*/  IMAD.X R29, R27, 0x1, R12, P0 ;  /* 0x000000011b1d7824 */ /* 0x010fca00000e060c */
[----:B------:R-:W-:Y:S04]  /*848f0*/  STL [R1+0x3cdc], R29 ;  /* 0x003cdc1d01007387 */ /* 0x000fe80000100800 */
[----:B------:R1:W-:Y:S04]  /*84900*/  STL.64 [R1+0x3cd0], R24 ;  /* 0x003cd01801007387 */ /* 0x0003e80000100a00 */
[----:B-1----:R-:W4:Y:S01]  /*84910*/  LDL.LU.64 R24, [R1+0x6c48] ;  /* 0x006c480001187983 */ /* 0x002f220000300a00 */
[----:B------:R-:W-:Y:S01]  /*84920*/  IMAD.MOV.U32 R26, RZ, RZ, R22 ;  /* 0x000000ffff1a7224 */ /* 0x000fe200078e0016 */
[----:B---3--:R-:W-:-:S05]  /*84930*/  IADD3 R22, P2, PT, R9, R7, RZ ;  /* 0x0000000709167210 */ /* 0x008fca0007f5e0ff */
[----:B------:R-:W-:Y:S01]  /*84940*/  IMAD.X R23, R27, 0x1, R8, P2 ;  /* 0x000000011b177824 */ /* 0x000fe200010e0608 */
[----:B----4-:R-:W-:Y:S04]  /*84950*/  STL.64 [R1+0x6c10], R24 ;  /* 0x006c101801007387 */ /* 0x010fe80000100a00 */
[----:B------:R-:W-:Y:S04]  /*84960*/  STL.64 [R1+0x6c28], R4 ;  /* 0x006c280401007387 */ /* 0x000fe80000100a00 */
[----:B------:R1:W-:Y:S04]  /*84970*/  STL.64 [R1+0x3cc8], R22 ;  /* 0x003cc81601007387 */ /* 0x0003e80000100a00 */
[----:B-1----:R-:W3:Y:S01]  /*84980*/  LDL.LU.64 R22, [R1+0x6c40] ;  /* 0x006c400001167983 */ /* 0x002ee20000300a00 */
[----:B------:R-:W-:-:S02]  /*84990*/  IADD3 R28, P0, PT, R9, R14, RZ ;  /* 0x0000000e091c7210 */ /* 0x000fc40007f1e0ff */
[C---:B------:R-:W-:Y:S01]  /*849a0*/  IADD3 R24, P1, PT, R9.reuse, R5, RZ ;  /* 0x0000000509187210 */ /* 0x040fe20007f3e0ff */
[----:B------:R-:W-:Y:S01]  /*849b0*/  IMAD.MOV.U32 R4, RZ, RZ, R26 ;  /* 0x000000ffff047224 */ /* 0x000fe200078e001a */
[----:B------:R-:W-:Y:S01]  /*849c0*/  IADD3 R26, P2, PT, R9, R13, RZ ;  /* 0x0000000d091a7210 */ /* 0x000fe20007f5e0ff */
[----:B---3--:R1:W-:Y:S02]  /*849d0*/  STL.64 [R1+0x6c08], R22 ;  /* 0x006c081601007387 */ /* 0x0083e40000100a00 */
[----:B-1----:R-:W-:-:S04]  /*849e0*/  IMAD.MOV.U32 R22, RZ, RZ, R27 ;  /* 0x000000ffff167224 */ /* 0x002fc800078e001b */
[C---:B------:R-:W-:Y:S02]  /*849f0*/  IMAD.X R29, R22.reuse, 0x1, R16, P0 ;  /* 0x00000001161d7824 */ /* 0x040fe400000e0610 */
[C---:B------:R-:W-:Y:S02]  /*84a00*/  IMAD.X R25, R22.reuse, 0x1, R6, P1 ;  /* 0x0000000116197824 */ /* 0x040fe400008e0606 */
[----:B------:R-:W-:Y:S01]  /*84a10*/  IMAD.X R27, R22, 0x1, R15, P2 ;  /* 0x00000001161b7824 */ /* 0x000fe200010e060f */
[----:B------:R1:W-:Y:S04]  /*84a20*/  STL.64 [R1+0x3cc0], R28 ;  /* 0x003cc01c01007387 */ /* 0x0003e80000100a00 */
[----:B------:R3:W-:Y:S01]  /*84a30*/  STL.64 [R1+0x3cb8], R24 ;  /* 0x003cb81801007387 */ /* 0x0007e20000100a00 */
[----:B-1----:R-:W-:-:S02]  /*84a40*/  IADD3 R28, P0, PT, R9, R3, RZ ;  /* 0x00000003091c7210 */ /* 0x002fc40007f1e0ff */
[----:B---3--:R-:W-:Y:S02]  /*84a50*/  IADD3 R24, P1, PT, R9, R0, RZ ;  /* 0x0000000009187210 */ /* 0x008fe40007f3e0ff */
[----:B------:R-:W3:Y:S04]  /*84a60*/  LDL.LU R9, [R1+0x6c38] ;  /* 0x006c380001097983 */ /* 0x000ee80000300800 */
[----:B------:R1:W-:Y:S04]  /*84a70*/  STL.64 [R1+0x3cb0], R26 ;  /* 0x003cb01a01007387 */ /* 0x0003e80000100a00 */
[----:B-1----:R-:W4:Y:S01]  /*84a80*/  LDL.LU.64 R26, [R1+0x6c30] ;  /* 0x006c3000011a7983 */ /* 0x002f220000300a00 */
[----:B------:R-:W-:Y:S01]  /*84a90*/  IMAD.MOV.U32 R25, RZ, RZ, R4 ;  /* 0x000000ffff197224 */ /* 0x000fe200078e0004 */
[----:B----4-:R-:W-:-:S05]  /*84aa0*/  IADD3 R4, P2, PT, R26, R10, RZ ;  /* 0x0000000a1a047210 */ /* 0x010fca0007f5e0ff */
[----:B------:R1:W-:Y:S04]  /*84ab0*/  STL [R1+0x3c98], R4 ;  /* 0x003c980401007387 */ /* 0x0003e80000100800 */
[----:B-1----:R-:W4:Y:S02]  /*84ac0*/  LDL.LU.64 R4, [R1+0x6c28] ;  /* 0x006c280001047983 */ /* 0x002f240000300a00 */
[----:B----4-:R-:W-:Y:S01]  /*84ad0*/  IMAD.X R29, R22, 0x1, R4, P0 ;  /* 0x00000001161d7824 */ /* 0x010fe200000e0604 */
[----:B---3--:R-:W-:-:S04]  /*84ae0*/  IADD3 R26, P0, PT, R26, R9, RZ ;  /* 0x000000091a1a7210 */ /* 0x008fc80007f1e0ff */
[----:B------:R1:W-:Y:S04]  /*84af0*/  STL.64 [R1+0x3ca8], R28 ;  /* 0x003ca81c01007387 */ /* 0x0003e80000100a00 */
[----:B-1----:R-:W3:Y:S04]  /*84b00*/  LDL.LU.64 R28, [R1+0x6c20] ;  /* 0x006c2000011c7983 */ /* 0x002ee80000300a00 */
[----:B------:R1:W-:Y:S04]  /*84b10*/  STL [R1+0x3c90], R26 ;  /* 0x003c901a01007387 */ /* 0x0003e80000100800 */
[----:B-1----:R-:W4:Y:S04]  /*84b20*/  LDL.LU.64 R26, [R1+0x6c18] ;  /* 0x006c1800011a7983 */ /* 0x002f280000300a00 */
[----:B----4-:R1:W-:Y:S04]  /*84b30*/  STL.64 [R1+0x6bf8], R26 ;  /* 0x006bf81a01007387 */ /* 0x0103e80000100a00 */
[----:B-1----:R0:W4:Y:S04]  /*84b40*/  LDL.64 R26, [R1+0x3c90] ;  /* 0x003c9000011a7983 */ /* 0x0021280000100a00 */
[----:B------:R1:W-:Y:S04]  /*84b50*/  STL [R1+0x6bf0], R9 ;  /* 0x006bf00901007387 */ /* 0x0003e80000100800 */
[----:B-1----:R-:W2:Y:S01]  /*84b60*/  LDL.LU R9, [R1+0xd8] ;  /* 0x0000d80001097983 */ /* 0x002ea20000300800 */
[----:B----4-:R-:W-:-:S02]  /*84b70*/  IMAD.MOV.U32 R27, RZ, RZ, R25 ;  /* 0x000000ffff1b7224 */ /* 0x010fc400078e0019 */
[----:B------:R-:W-:-:S05]  /*84b80*/  IMAD.X R25, R22, 0x1, R2, P1 ;  /* 0x0000000116197824 */ /* 0x000fca00008e0602 */
[----:B------:R1:W-:Y:S04]  /*84b90*/  STL.64 [R1+0x3ca0], R24 ;  /* 0x003ca01801007387 */ /* 0x0003e80000100a00 */
[----:B-1----:R-:W4:Y:S04]  /*84ba0*/  LDL.LU.64 R24, [R1+0x6c10] ;  /* 0x006c100001187983 */ /* 0x002f280000300a00 */
[----:B----4-:R1:W-:Y:S04]  /*84bb0*/  STL.64 [R1+0x6c00], R24 ;  /* 0x006c001801007387 */ /* 0x0103e80000100a00 */
[----:B-1----:R0:W4:Y:S01]  /*84bc0*/  LDL.64 R24, [R1+0x3c98] ;  /* 0x003c980001187983 */ /* 0x0021220000100a00 */
[----:B--2---:R-:W-:-:S03]  /*84bd0*/  IADD3 R22, P1, PT, R9, R7, RZ ;  /* 0x0000000709167210 */ /* 0x004fc60007f3e0ff */
[----:B----4-:R-:W2:Y:S04]  /*84be0*/  LDL R25, [R1+0x3e8] ;  /* 0x0003e80001197983 */ /* 0x010ea80000100800 */
[----:B------:R1:W-:Y:S04]  /*84bf0*/  STL [R1+0x3c88], R22 ;  /* 0x003c881601007387 */ /* 0x0003e80000100800 */
[----:B-1----:R-:W4:Y:S01]  /*84c00*/  LDL.LU.64 R22, [R1+0x6c08] ;  /* 0x006c080001167983 */ /* 0x002f220000300a00 */
[----:B--2---:R-:W-:Y:S01]  /*84c10*/  IMAD.X R25, R25, 0x1, R12, P2 ;  /* 0x0000000119197824 */ /* 0x004fe200010e060c */
[----:B------:R-:W-:-:S04]  /*84c20*/  IADD3 R24, P2, PT, R9, R14, RZ ;  /* 0x0000000e09187210 */ /* 0x000fc80007f5e0ff */
[----:B------:R-:W-:Y:S04]  /*84c30*/  STL [R1+0x3c9c], R25 ;  /* 0x003c9c1901007387 */ /* 0x000fe80000100800 */
[----:B------:R1:W-:Y:S04]  /*84c40*/  STL [R1+0x6be0], R14 ;  /* 0x006be00e01007387 */ /* 0x0003e80000100800 */
[----:B-1----:R-:W2:Y:S01]  /*84c50*/  LDL.LU R14, [R1+0x3e8] ;  /* 0x0003e800010e7983 */ /* 0x002ea20000300800 */
[----:B------:R-:W-:Y:S02]  /*84c60*/  IMAD.MOV.U32 R25, RZ, RZ, R27 ;  /* 0x000000ffff197224 */ /* 0x000fe400078e001b */
[----:B--2---:R-:W-:-:S05]  /*84c70*/  IMAD.X R27, R14, 0x1, R11, P0 ;  /* 0x000000010e1b7824 */ /* 0x004fca00000e060b */
[----:B------:R-:W-:Y:S04]  /*84c80*/  STL [R1+0x3c94], R27 ;  /* 0x003c941b01007387 */ /* 0x000fe80000100800 */
[----:B------:R1:W-:Y:S04]  /*84c90*/  STL.64 [R1+0x6bd8], R18 ;  /* 0x006bd81201007387 */ /* 0x0003e80000100a00 */
[----:B-1----:R0:W2:Y:S04]  /*84ca0*/  LDL.64 R18, [R1+0x3c88] ;  /* 0x003c880001127983 */ /* 0x0020a80000100a00 */
[----:B------:R-:W-:Y:S01]  /*84cb0*/  STL.64 [R1+0x6be8], R20 ;  /* 0x006be81401007387 */ /* 0x000fe20000100a00 */
[----:B------:R-:W-:-:S05]  /*84cc0*/  IADD3 R26, P0, PT, R9, R5, RZ ;  /* 0x00000005091a7210 */ /* 0x000fca0007f1e0ff */
[C---:B------:R-:W-:Y:S02]  /*84cd0*/  IMAD.X R27, R14.reuse, 0x1, R6, P0 ;  /* 0x000000010e1b7824 */ /* 0x040fe400000e0606 */
[----:B--2---:R-:W-:-:S05]  /*84ce0*/  IMAD.X R19, R14, 0x1, R8, P1 ;  /* 0x000000010e137824 */ /* 0x004fca00008e0608 */
[----:B------:R1:W-:Y:S02]  /*84cf0*/  STL [R1+0x3c8c], R19 ;  /* 0x003c8c1301007387 */ /* 0x0003e40000100800 */
[----:B-1----:R-:W-:Y:S02]  /*84d00*/  IMAD.MOV.U32 R19, RZ, RZ, R25 ;  /* 0x000000ffff137224 */ /* 0x002fe400078e0019 */
[----:B------:R-:W-:-:S05]  /*84d10*/  IMAD.X R25, R14, 0x1, R16, P2 ;  /* 0x000000010e197824 */ /* 0x000fca00010e0610 */
[----:B------:R1:W-:Y:S04]  /*84d20*/  STL.64 [R1+0x3c80], R24 ;  /* 0x003c801801007387 */ /* 0x0003e80000100a00 */
[----:B-1----:R-:W2:Y:S04]  /*84d30*/  LDL.LU.64 R24, [R1+0x6c00] ;  /* 0x006c000001187983 */ /* 0x002ea80000300a00 */
[----:B------:R1:W-:Y:S04]  /*84d40*/  STL.64 [R1+0x3c78], R26 ;  /* 0x003c781a01007387 */ /* 0x0003e80000100a00 */
[----:B-1----:R-:W2:Y:S01]  /*84d50*/  LDL.LU.64 R26, [R1+0x6bf8] ;  /* 0x006bf800011a7983 */ /* 0x002ea20000300a00 */
[----:B------:R-:W-:-:S02]  /*84d60*/  IADD3 R18, P1, PT, R9, R13, RZ ;  /* 0x0000000d09127210 */ /* 0x000fc40007f3e0ff */
[C---:B------:R-:W-:Y:S01]  /*84d70*/  IADD3 R20, P2, PT, R9.reuse, R3, RZ ;  /* 0x0000000309147210 */ /* 0x040fe20007f5e0ff */
[----:B--2---:R1:W-:Y:S02]  /*84d80*/  STL.64 [R1+0x6bc8], R26 ;  /* 0x006bc81a01007387 */ /* 0x0043e40000100a00 */
[----:B-1----:R-:W-:Y:S02]  /*84d90*/  IMAD.MOV.U32 R27, RZ, RZ, R19 ;  /* 0x000000ffff1b7224 */ /* 0x002fe400078e0013 */
[C---:B------:R-:W-:Y:S01]  /*84da0*/  IMAD.X R19, R14.reuse, 0x1, R15, P1 ;  /* 0x000000010e137824 */ /* 0x040fe200008e060f */
[----:B------:R-:W-:Y:S02]  /*84db0*/  IADD3 R26, P0, PT, R9, R0, RZ ;  /* 0x00000000091a7210 */ /* 0x000fe40007f1e0ff */
[----:B------:R-:W2:Y:S04]  /*84dc0*/  LDL.LU R9, [R1+0x6bf0] ;  /* 0x006bf00001097983 */ /* 0x000ea80000300800 */
[----:B------:R-:W-:Y:S04]  /*84dd0*/  STL.64 [R1+0x6bd0], R24 ;  /* 0x006bd01801007387 */ /* 0x000fe80000100a00 */
[----:B------:R1:W-:Y:S04]  /*84de0*/  STL.64 [R1+0x3c70], R18 ;  /* 0x003c701201007387 */ /* 0x0003e80000100a00 */
[----:B-1----:R-:W3:Y:S01]  /*84df0*/  LDL R19, [R1+0x3e4] ;  /* 0x0003e40001137983 */ /* 0x002ee20000100800 */
[----:B------:R-:W-:Y:S01]  /*84e00*/  IADD3 R18, P1, PT, R27, R10, RZ ;  /* 0x0000000a1b127210 */ /* 0x000fe20007f3e0ff */
[----:B------:R-:W-:-:S02]  /*84e10*/  IMAD.X R21, R14, 0x1, R4, P2 ;  /* 0x000000010e157824 */ /* 0x000fc400010e0604 */
[----:B------:R-:W-:-:S03]  /*84e20*/  IMAD.MOV.U32 R25, RZ, RZ, R27 ;  /* 0x000000ffff197224 */ /* 0x000fc600078e001b */
[----:B------:R1:W-:Y:S04]  /*84e30*/  STL.64 [R1+0x3c68], R20 ;  /* 0x003c681401007387 */ /* 0x0003e80000100a00 */
[----:B-1----:R-:W4:Y:S01]  /*84e40*/  LDL.LU.64 R20, [R1+0x6be8] ;  /* 0x006be80001147983 */ /* 0x002f220000300a00 */
[----:B--2---:R-:W-:Y:S01]  /*84e50*/  IADD3 R24, P2, PT, R27, R9, RZ ;  /* 0x000000091b187210 */ /* 0x004fe20007f5e0ff */
[----:B------:R-:W-:Y:S02]  /*84e60*/  IMAD.X R27, R14, 0x1, R2, P0 ;  /* 0x000000010e1b7824 */ /* 0x000fe400000e0602 */
[----:B------:R-:W2:Y:S04]  /*84e70*/  LDL.LU R14, [R1+0x6be0] ;  /* 0x006be000010e7983 */ /* 0x000ea80000300800 */
[----:B------:R1:W-:Y:S01]  /*84e80*/  STL.64 [R1+0x3c60], R26 ;  /* 0x003c601a01007387 */ /* 0x0003e20000100a00 */
[----:B---3--:R-:W-:-:S03]  /*84e90*/  IMAD.X R19, R19, 0x1, R12, P1 ;  /* 0x0000000113137824 */ /* 0x008fc600008e060c */
[----:B-1----:R-:W3:Y:S04]  /*84ea0*/  LDL.LU R27, [R1+0x3e0] ;  /* 0x0003e000011b7983 */ /* 0x002ee80000300800 */
[----:B------:R1:W-:Y:S04]  /*84eb0*/  STL.64 [R1+0x3c58], R18 ;  /* 0x003c581201007387 */ /* 0x0003e80000100a00 */
[----:B-1----:R-:W2:Y:S04]  /*84ec0*/  LDL.LU.64 R18, [R1+0x6bd8] ;  /* 0x006bd80001127983 */ /* 0x002ea80000300a00 */
[----:B--2---:R1:W-:Y:S04]  /*84ed0*/  STL.64 [R1+0x6bb8], R18 ;  /* 0x006bb81201007387 */ /* 0x0043e80000100a00 */
[----:B----4-:R2:W-:Y:S04]  /*84ee0*/  STL.64 [R1+0x6bc0], R20 ;  /* 0x006bc01401007387 */ /* 0x0105e80000100a00 */
[----:B------:R4:W-:Y:S01]  /*84ef0*/  STL [R1+0x6bb0], R14 ;  /* 0x006bb00e01007387 */ /* 0x0009e20000100800 */
[----:B-1----:R-:W-:-:S05]  /*84f00*/  IMAD.MOV.U32 R19, RZ, RZ, R25 ;  /* 0x000000ffff137224 */ /* 0x002fca00078e0019 */
[----:B--2---:R-:W-:Y:S02]  /*84f10*/  IADD3 R20, P1, PT, R19, R14, RZ ;  /* 0x0000000e13147210 */ /* 0x004fe40007f3e0ff */
[----:B----4-:R-:W2:Y:S01]  /*84f20*/  LDL.LU R14, [R1+0x3e4] ;  /* 0x0003e400010e7983 */ /* 0x010ea20000300800 */
[----:B------:R-:W-:Y:S01]  /*84f30*/  IADD3 R26, P0, PT, R25, R7, RZ ;  /* 0x00000007191a7210 */ /* 0x000fe20007f1e0ff */
[----:B---3--:R-:W-:Y:S02]  /*84f40*/  IMAD.MOV.U32 R21, RZ, RZ, R27 ;  /* 0x000000ffff157224 */ /* 0x008fe400078e001b */
[----:B------:R-:W-:Y:S01]  /*84f50*/  STL [R1+0x3c40], R20 ;  /* 0x003c401401007387 */ /* 0x000fe20000100800 */
[C---:B--2---:R-:W-:Y:S02]  /*84f60*/  IMAD.X R25, R14.reuse, 0x1, R11, P2 ;  /* 0x000000010e197824 */ /* 0x044fe400010e060b */
[----:B------:R-:W-:-:S03]  /*84f70*/  IMAD.X R27, R14, 0x1, R8, P0 ;  /* 0x000000010e1b7824 */ /* 0x000fc600000e0608 */
[----:B------:R1:W-:Y:S04]  /*84f80*/  STL.64 [R1+0x3c50], R24 ;  /* 0x003c501801007387 */ /* 0x0003e80000100a00 */
[----:B-1----:R-:W2:Y:S04]  /*84f90*/  LDL.LU.64 R24, [R1+0x6bd0] ;  /* 0x006bd00001187983 */ /* 0x002ea80000300a00 */
[----:B------:R1:W-:Y:S04]  /*84fa0*/  STL.64 [R1+0x3c48], R26 ;  /* 0x003c481a01007387 */ /* 0x0003e80000100a00 */
[----:B-1----:R-:W3:Y:S04]  /*84fb0*/  LDL.LU.64 R26, [R1+0x6bc8] ;  /* 0x006bc800011a7983 */ /* 0x002ee80000300a00 */
[----:B---3--:R1:W-:Y:S04]  /*84fc0*/  STL.64 [R1+0x6ba8], R26 ;  /* 0x006ba81a01007387 */ /* 0x0083e80000100a00 */
[----:B-1----:R-:W3:Y:S04]  /*84fd0*/  LDL R27, [R1+0xe0] ;  /* 0x0000e000011b7983 */ /* 0x002ee80000100800 */
[----:B--2---:R1:W-:Y:S04]  /*84fe0*/  STL.64 [R1+0x6b98], R24 ;  /* 0x006b981801007387 */ /* 0x0043e80000100a00 */
[----:B-1----:R0:W2:Y:S01]  /*84ff0*/  LDL.64 R24, [R1+0x3c40] ;  /* 0x003c400001187983 */ /* 0x0020a20000100a00 */
[----:B------:R-:W-:Y:S01]  /*85000*/  IMAD.MOV.U32 R26, RZ, RZ, R19 ;  /* 0x000000ffff1a7224 */ /* 0x000fe200078e0013 */
[----:B------:R-:W-:-:S02]  /*85010*/  IADD3 R20, P2, PT, R19, R5, RZ ;  /* 0x0000000513147210 */ /* 0x000fc40007f5e0ff */
[----:B------:R-:W-:Y:S02]  /*85020*/  STL.64 [R1+0x6b90], R22 ;  /* 0x006b901601007387 */ /* 0x000fe40000100a00 */
[----:B------:R-:W-:-:S05]  /*85030*/  IADD3 R18, P0, PT, R26, R13, RZ ;  /* 0x0000000d1a127210 */ /* 0x000fca0007f1e0ff */
[C---:B------:R-:W-:Y:S02]  /*85040*/  IMAD.X R19, R14.reuse, 0x1, R15, P0 ;  /* 0x000000010e137824 */ /* 0x040fe400000e060f */
[----:B--2---:R-:W-:Y:S01]  /*85050*/  IMAD.X R25, R14, 0x1, R16, P1 ;  /* 0x000000010e197824 */ /* 0x004fe200008e0610 */
[----:B------:R-:W-:-:S04]  /*85060*/  IADD3 R24, P1, PT, R26, R3, RZ ;  /* 0x000000031a187210 */ /* 0x000fc80007f3e0ff */
[----:B------:R1:W-:Y:S02]  /*85070*/  STL [R1+0x3c44], R25 ;  /* 0x003c441901007387 */ /* 0x0003e40000100800 */
[----:B-1----:R-:W-:Y:S02]  /*85080*/  IMAD.MOV.U32 R25, RZ, RZ, R21 ;  /* 0x000000ffff197224 */ /* 0x002fe400078e0015 */
[----:B------:R-:W-:Y:S01]  /*85090*/  IMAD.X R21, R14, 0x1, R6, P2 ;  /* 0x000000010e157824 */ /* 0x000fe200010e0606 */
[----:B------:R-:W-:Y:S02]  /*850a0*/  IADD3 R22, P2, PT, R26, R0, RZ ;  /* 0x000000001a167210 */ /* 0x000fe40007f5e0ff */
[----:B---3--:R-:W-:Y:S01]  /*850b0*/  IADD3 R26, P0, PT, R27, R10, RZ ;  /* 0x0000000a1b1a7210 */ /* 0x008fe20007f1e0ff */
[----:B------:R-:W-:Y:S01]  /*850c0*/  IMAD.MOV.U32 R27, RZ, RZ, R25 ;  /* 0x000000ffff1b7224 */ /* 0x000fe200078e0019 */
[----:B------:R1:W-:Y:S01]  /*850d0*/  STL.64 [R1+0x3c38], R20 ;  /* 0x003c381401007387 */ /* 0x0003e20000100a00 */
[----:B------:R-:W-:-:S02]  /*850e0*/  IMAD.X R25, R14, 0x1, R4, P1 ;  /* 0x000000010e197824 */ /* 0x000fc400008e0604 */
[----:B------:R-:W-:Y:S01]  /*850f0*/  IMAD.X R23, R14, 0x1, R2, P2 ;  /* 0x000000010e177824 */ /* 0x000fe200010e0602 */
[----:B-1----:R-:W2:Y:S04]  /*85100*/  LDL.LU.64 R20, [R1+0x6bc0] ;  /* 0x006bc00001147983 */ /* 0x002ea80000300a00 */
[----:B------:R1:W-:Y:S04]  /*85110*/  STL.64 [R1+0x3c30], R18 ;  /* 0x003c301201007387 */ /* 0x0003e80000100a00 */
[----:B-1----:R-:W3:Y:S04]  /*85120*/  LDL.LU.64 R18, [R1+0x6bb8] ;  /* 0x006bb80001127983 */ /* 0x002ee80000300a00 */
[----:B------:R1:W-:Y:S04]  /*85130*/  STL [R1+0x6b88], R10 ;  /* 0x006b880a01007387 */ /* 0x0003e80000100800 */
[----:B-1----:R-:W4:Y:S04]  /*85140*/  LDL.LU R10, [R1+0xe0] ;  /* 0x0000e000010a7983 */ /* 0x002f280000300800 */
[----:B------:R-:W-:Y:S04]  /*85150*/  STL.64 [R1+0x6ba0], R4 ;  /* 0x006ba00401007387 */ /* 0x000fe80000100a00 */
[----:B------:R-:W-:Y:S04]  /*85160*/  STL.64 [R1+0x3c28], R24 ;  /* 0x003c281801007387 */ /* 0x000fe80000100a00 */
[----:B------:R-:W2:Y:S04]  /*85170*/  LDL.LU R14, [R1+0x6bb0] ;  /* 0x006bb000010e7983 */ /* 0x000ea80000300800 */
[----:B------:R1:W-:Y:S02]  /*85180*/  STL.64 [R1+0x3c20], R22 ;  /* 0x003c201601007387 */ /* 0x0003e40000100a00 */
[----:B-1----:R-:W-:-:S04]  /*85190*/  IMAD.MOV.U32 R23, RZ, RZ, R27 ;  /* 0x000000ffff177224 */ /* 0x002fc800078e001b */
[----:B------:R-:W-:-:S05]  /*851a0*/  IMAD.X R27, R23, 0x1, R12, P0 ;  /* 0x00000001171b7824 */ /* 0x000fca00000e060c */
[----:B------:R1:W-:Y:S04]  /*851b0*/  STL.64 [R1+0x3c18], R26 ;  /* 0x003c181a01007387 */ /* 0x0003e80000100a00 */
[----:B-1----:R-:W3:Y:S01]  /*851c0*/  LDL.LU.64 R26, [R1+0x6ba8] ;  /* 0x006ba800011a7983 */ /* 0x002ee20000300a00 */
[C---:B----4-:R-:W-:Y:S02]  /*851d0*/  IADD3 R24, P1, PT, R10.reuse, R9, RZ ;  /* 0x000000090a187210 */ /* 0x050fe40007f3e0ff */
[----:B--2---:R-:W-:-:S03]  /*851e0*/  IADD3 R4, P0, PT, R10, R14, RZ ;  /* 0x0000000e0a047210 */ /* 0x004fc60007f1e0ff */
[----:B------:R-:W-:Y:S02]  /*851f0*/  IMAD.X R25, R23, 0x1, R11, P1 ;  /* 0x0000000117197824 */ /* 0x000fe400008e060b */
[----:B------:R1:W-:Y:S04]  /*85200*/  STL [R1+0x3c00], R4 ;  /* 0x003c000401007387 */ /* 0x0003e80000100800 */
[----:B-1----:R-:W2:Y:S04]  /*85210*/  LDL.LU.64 R4, [R1+0x6ba0] ;  /* 0x006ba00001047983 */ /* 0x002ea80000300a00 */
[----:B------:R1:W-:Y:S04]  /*85220*/  STL.64 [R1+0x3c10], R24 ;  /* 0x003c101801007387 */ /* 0x0003e80000100a00 */
[----:B-1----:R-:W4:Y:S01]  /*85230*/  LDL.LU.64 R24, [R1+0x6b98] ;  /* 0x006b980001187983 */ /* 0x002f220000300a00 */
[----:B------:R-:W-:-:S03]  /*85240*/  IADD3 R22, P2, PT, R10, R7, RZ ;  /* 0x000000070a167210 */ /* 0x000fc60007f5e0ff */
[----:B---3--:R-:W-:Y:S04]  /*85250*/  STL.64 [R1+0x6b78], R26 ;  /* 0x006b781a01007387 */ /* 0x008fe80000100a00 */
[----:B----4-:R1:W-:Y:S02]  /*85260*/  STL.64 [R1+0x6b68], R24 ;  /* 0x006b681801007387 */ /* 0x0103e40000100a00 */
[----:B-1----:R-:W-:-:S04]  /*85270*/  IMAD.MOV.U32 R25, RZ, RZ, R23 ;  /* 0x000000ffff197224 */ /* 0x002fc800078e0017 */
[----:B------:R-:W-:-:S05]  /*85280*/  IMAD.X R23, R25, 0x1, R8, P2 ;  /* 0x0000000119177824 */ /* 0x000fca00010e0608 */
[----:B------:R1:W-:Y:S04]  /*85290*/  STL.64 [R1+0x3c08], R22 ;  /* 0x003c081601007387 */ /* 0x0003e80000100a00 */
[----:B-1----:R-:W3:Y:S01]  /*852a0*/  LDL.LU.64 R22, [R1+0x6b90] ;  /* 0x006b900001167983 */ /* 0x002ee20000300a00 */
[C---:B------:R-:W-:Y:S02]  /*852b0*/  IADD3 R24, P2, PT, R10.reuse, R13, RZ ;  /* 0x0000000d0a187210 */ /* 0x040fe40007f5e0ff */
[----:B--2---:R-:W-:Y:S01]  /*852c0*/  IADD3 R26, P1, PT, R10, R5, RZ ;  /* 0x000000050a1a7210 */ /* 0x004fe20007f3e0ff */
[----:B---3--:R-:W-:Y:S04]  /*852d0*/  STL.64 [R1+0x6b70], R22 ;  /* 0x006b701601007387 */ /* 0x008fe80000100a00 */
[----:B------:R1:W-:Y:S04]  /*852e0*/  STL.64 [R1+0x6b80], R12 ;  /* 0x006b800c01007387 */ /* 0x0003e80000100a00 */
[----:B-1----:R0:W2:Y:S01]  /*852f0*/  LDL.64 R12, [R1+0x3c00] ;  /* 0x003c0000010c7983 */ /* 0x0020a20000100a00 */
[----:B------:R-:W-:-:S04]  /*85300*/  IMAD.MOV.U32 R22, RZ, RZ, R25 ;  /* 0x000000ffff167224 */ /* 0x000fc800078e0019 */
[C---:B------:R-:W-:Y:S02]  /*85310*/  IMAD.X R27, R22.reuse, 0x1, R6, P1 ;  /* 0x00000001161b7824 */ /* 0x040fe400008e0606 */
[----:B--2---:R-:W-:Y:S01]  /*85320*/  IMAD.X R13, R22, 0x1, R16, P0 ;  /* 0x00000001160d7824 */ /* 0x004fe200000e0610 */
[----:B------:R-:W-:-:S04]  /*85330*/  IADD3 R12, P0, PT, R10, R3, RZ ;  /* 0x000000030a0c7210 */ /* 0x000fc80007f1e0ff */
[----:B------:R-:W-:Y:S04]  /*85340*/  STL [R1+0x3c04], R13 ;  /* 0x003c040d01007387 */ /* 0x000fe80000100800 */
[----:B------:R1:W-:Y:S02]  /*85350*/  STL.64 [R1+0x3bf8], R26 ;  /* 0x003bf81a01007387 */ /* 0x0003e40000100a00 */
[----:B-1----:R-:W-:Y:S02]  /*85360*/  IADD3 R26, P1, PT, R10, R0, RZ ;  /* 0x000000000a1a7210 */ /* 0x002fe40007f3e0ff */
[----:B------:R-:W2:Y:S04]  /*85370*/  LDL.LU R10, [R1+0x6b88] ;  /* 0x006b8800010a7983 */ /* 0x000ea80000300800 */
[----:B------:R-:W2:Y:S01]  /*85380*/  LDL R27, [R1+0xe4] ;  /* 0x0000e400011b7983 */ /* 0x000ea20000100800 */
[----:B------:R-:W-:-:S03]  /*85390*/  IMAD.X R25, R22, 0x1, R15, P2 ;  /* 0x0000000116197824 */ /* 0x000fc600010e060f */
[----:B------:R-:W-:Y:S01]  /*853a0*/  STL.64 [R1+0x6b60], R20 ;  /* 0x006b601401007387 */ /* 0x000fe20000100a00 */
[----:B------:R-:W-:-:S03]  /*853b0*/  IMAD.X R13, R22, 0x1, R4, P0 ;  /* 0x00000001160d7824 */ /* 0x000fc600000e0604 */
[----:B------:R-:W-:Y:S04]  /*853c0*/  STL.64 [R1+0x3bf0], R24 ;  /* 0x003bf01801007387 */ /* 0x000fe80000100a00 */
[----:B------:R1:W-:Y:S04]  /*853d0*/  STL.64 [R1+0x3be8], R12 ;  /* 0x003be80c01007387 */ /* 0x0003e80000100a00 */
[----:B-1----:R-:W3:Y:S04]  /*853e0*/  LDL.LU.64 R12, [R1+0x6b80] ;  /* 0x006b8000010c7983 */ /* 0x002ee80000300a00 */
[----:B------:R-:W3:Y:S01]  /*853f0*/  LDL R21, [R1+0x3cc] ;  /* 0x0003cc0001157983 */ /* 0x000ee20000100800 */
[----:B--2---:R-:W-:-:S02]  /*85400*/  IADD3 R24, P2, PT, R27, R10, RZ ;  /* 0x0000000a1b187210 */ /* 0x004fc40007f5e0ff */
[----:B------:R-:W-:Y:S01]  /*85410*/  IADD3 R20, P0, PT, R27, R9, RZ ;  /* 0x000000091b147210 */ /* 0x000fe20007f1e0ff */
[----:B------:R-:W-:-:S05]  /*85420*/  IMAD.X R27, R22, 0x1, R2, P1 ;  /* 0x00000001161b7824 */ /* 0x000fca00008e0602 */
[----:B------:R1:W-:Y:S04]  /*85430*/  STL.64 [R1+0x3be0], R26 ;  /* 0x003be01a01007387 */ /* 0x0003e80000100a00 */
[----:B-1----:R-:W2:Y:S04]  /*85440*/  LDL.LU.64 R26, [R1+0x6b78] ;  /* 0x006b7800011a7983 */ /* 0x002ea80000300a00 */
[----:B------:R1:W-:Y:S04]  /*85450*/  STL [R1+0x6b50], R2 ;  /* 0x006b500201007387 */ /* 0x0003e80000100800 */
[----:B-1----:R-:W4:Y:S01]  /*85460*/  LDL.LU R2, [R1+0xe4] ;  /* 0x0000e40001027983 */ /* 0x002f220000300800 */
[----:B---3--:R-:W-:Y:S01]  /*85470*/  IMAD.X R25, R21, 0x1, R12, P2 ;  /* 0x0000000115197824 */ /* 0x008fe200010e060c */
[----:B----4-:R-:W-:-:S05]  /*85480*/  IADD3 R22, P1, PT, R2, R7, RZ ;  /* 0x0000000702167210 */ /* 0x010fca0007f3e0ff */
[----:B------:R1:W-:Y:S04]  /*85490*/  STL [R1+0x3bc8], R22 ;  /* 0x003bc81601007387 */ /* 0x0003e80000100800 */
[----:B-1----:R-:W3:Y:S04]  /*854a0*/  LDL.LU.64 R22, [R1+0x6b70] ;  /* 0x006b700001167983 */ /* 0x002ee80000300a00 */
[----:B------:R1:W-:Y:S04]  /*854b0*/  STL.64 [R1+0x3bd8], R24 ;  /* 0x003bd81801007387 */ /* 0x0003e80000100a00 */
[----:B-1----:R-:W4:Y:S01]  /*854c0*/  LDL.LU.64 R24, [R1+0x6b68] ;  /* 0x006b680001187983 */ /* 0x002f220000300a00 */
[----:B------:R-:W-:-:S03]  /*854d0*/  IMAD.X R21, R21, 0x1, R11, P0 ;  /* 0x0000000115157824 */ /* 0x000fc600000e060b */
[----:B--2---:R-:W-:Y:S04]  /*854e0*/  STL.64 [R1+0x6b58], R26 ;  /* 0x006b581a01007387 */ /* 0x004fe80000100a00 */
[----:B----4-:R-:W-:Y:S04]  /*854f0*/  STL.64 [R1+0x6b40], R24 ;  /* 0x006b401801007387 */ /* 0x010fe80000100a00 */
[----:B------:R1:W-:Y:S04]  /*85500*/  STL.64 [R1+0x3bd0], R20 ;  /* 0x003bd01401007387 */ /* 0x0003e80000100a00 */
[----:B-1----:R-:W2:Y:S04]  /*85510*/  LDL.LU.64 R20, [R1+0x6b60] ;  /* 0x006b600001147983 */ /* 0x002ea80000300a00 */
[----:B---3--:R1:W-:Y:S04]  /*85520*/  STL.64 [R1+0x6b48], R22 ;  /* 0x006b481601007387 */ /* 0x0083e80000100a00 */
[----:B-1----:R0:W3:Y:S04]  /*85530*/  LDL.64 R22, [R1+0x3bc8] ;  /* 0x003bc80001167983 */ /* 0x0020e80000100a00 */
[----:B------:R1:W-:Y:S04]  /*85540*/  STL [R1+0x6b38], R11 ;  /* 0x006b380b01007387 */ /* 0x0003e80000100800 */
[----:B-1----:R-:W3:Y:S01]  /*85550*/  LDL.LU R11, [R1+0x3cc] ;  /* 0x0003cc00010b7983 */ /* 0x002ee20000300800 */
[----:B------:R-:W-:-:S02]  /*85560*/  IADD3 R24, P2, PT, R2, R14, RZ ;  /* 0x0000000e02187210 */ /* 0x000fc40007f5e0ff */
[C---:B------:R-:W-:Y:S01]  /*85570*/  IADD3 R26, P0, PT, R2.reuse, R5, RZ ;  /* 0x00000005021a7210 */ /* 0x040fe20007f1e0ff */
[C---:B---3--:R-:W-:Y:S02]  /*85580*/  IMAD.X R23, R11.reuse, 0x1, R8, P1 ;  /* 0x000000010b177824 */ /* 0x048fe400008e0608 */
[C---:B------:R-:W-:Y:S01]  /*85590*/  IMAD.X R25, R11.reuse, 0x1, R16, P2 ;  /* 0x000000010b197824 */ /* 0x040fe200010e0610 */
[----:B------:R-:W-:Y:S01]  /*855a0*/  IADD3 R22, P1, PT, R2, R13, RZ ;  /* 0x0000000d02167210 */ /* 0x000fe20007f3e0ff */
[C---:B------:R-:W-:Y:S01]  /*855b0*/  IMAD.X R27, R11.reuse, 0x1, R6, P0 ;  /* 0x000000010b1b7824 */ /* 0x040fe200000e0606 */
[----:B------:R1:W-:Y:S04]  /*855c0*/  STL [R1+0x3bcc], R23 ;  /* 0x003bcc1701007387 */ /* 0x0003e80000100800 */
[----:B------:R3:W-:Y:S04]  /*855d0*/  STL.64 [R1+0x6b28], R16 ;  /* 0x006b281001007387 */ /* 0x0007e80000100a00 */
[----:B------:R4:W-:Y:S01]  /*855e0*/  STL.64 [R1+0x3bc0], R24 ;  /* 0x003bc01801007387 */ /* 0x0009e20000100a00 */
[----:B-1----:R-:W-:-:S03]  /*855f0*/  IMAD.X R23, R11, 0x1, R15, P1 ;  /* 0x000000010b177824 */ /* 0x002fc600008e060f */
[----:B---3--:R-:W3:Y:S01]  /*85600*/  LDL R17, [R1+0xe8] ;  /* 0x0000e80001117983 */ /* 0x008ee20000100800 */
[----:B----4-:R-:W-:-:S03]  /*85610*/  IADD3 R24, P2, PT, R2, R3, RZ ;  /* 0x0000000302187210 */ /* 0x010fc60007f5e0ff */
[----:B------:R1:W-:Y:S04]  /*85620*/  STL.64 [R1+0x6b30], R28 ;  /* 0x006b301c01007387 */ /* 0x0003e80000100a00 */
[----:B------:R4:W-:Y:S01]  /*85630*/  STL.64 [R1+0x3bb8], R26 ;  /* 0x003bb81a01007387 */ /* 0x0009e20000100a00 */
[----:B------:R-:W-:Y:S01]  /*85640*/  IMAD.X R25, R11, 0x1, R4, P2 ;  /* 0x000000010b197824 */ /* 0x000fe200010e0604 */
[----:B-1----:R-:W-:Y:S02]  /*85650*/  IADD3 R28, P0, PT, R2, R0, RZ ;  /* 0x00000000021c7210 */ /* 0x002fe40007f1e0ff */
[----:B----4-:R-:W4:Y:S04]  /*85660*/  LDL.LU.64 R26, [R1+0x6b58] ;  /* 0x006b5800011a7983 */ /* 0x010f280000300a00 */
[----:B------:R-:W2:Y:S04]  /*85670*/  LDL.LU R2, [R1+0x6b50] ;  /* 0x006b500001027983 */ /* 0x000ea80000300800 */
[----:B------:R1:W-:Y:S04]  /*85680*/  STL.64 [R1+0x3bb0], R22 ;  /* 0x003bb01601007387 */ /* 0x0003e80000100a00 */
[----:B------:R-:W-:Y:S04]  /*85690*/  STL [R1+0x3ba0], R28 ;  /* 0x003ba01c01007387 */ /* 0x000fe80000100800 */
[----:B-1----:R-:W2:Y:S04]  /*856a0*/  LDL.LU.64 R22, [R1+0x6b48] ;  /* 0x006b480001167983 */ /* 0x002ea80000300a00 */
[----:B------:R-:W2:Y:S04]  /*856b0*/  LDL R29, [R1+0x3c8] ;  /* 0x0003c800011d7983 */ /* 0x000ea80000100800 */
[----:B------:R1:W-:Y:S04]  /*856c0*/  STL.64 [R1+0x3ba8], R24 ;  /* 0x003ba81801007387 */ /* 0x0003e80000100a00 */
[----:B-1----:R-:W2:Y:S01]  /*856d0*/  LDL.LU.64 R24, [R1+0x6b40] ;  /* 0x006b400001187983 */ /* 0x002ea20000300a00 */
[----:B---3--:R-:W-:-:S03]  /*856e0*/  IADD3 R16, P2, PT, R17, R9, RZ ;  /* 0x0000000911107210 */ /* 0x008fc60007f5e0ff */
[----:B--2---:R1:W-:Y:S04]  /*856f0*/  STL.64 [R1+0x6b10], R24 ;  /* 0x006b101801007387 */ /* 0x0043e80000100a00 */
[----:B-1----:R0:W2:Y:S04]  /*85700*/  LDL.64 R24, [R1+0x3ba0] ;  /* 0x003ba00001187983 */ /* 0x0020a80000100a00 */
[----:B------:R-:W-:Y:S04]  /*85710*/  STL.64 [R1+0x6b18], R22 ;  /* 0x006b181601007387 */ /* 0x000fe80000100a00 */
[----:B------:R-:W-:Y:S04]  /*85720*/  STL [R1+0x6b20], R23 ;  /* 0x006b201701007387 */ /* 0x000fe80000100800 */
[----:B------:R1:W-:Y:S04]  /*85730*/  STL [R1+0x6b0c], R9 ;  /* 0x006b0c0901007387 */ /* 0x0003e80000100800 */
[----:B-1----:R-:W3:Y:S01]  /*85740*/  LDL.LU R9, [R1+0xe8] ;  /* 0x0000e80001097983 */ /* 0x002ee20000300800 */
[----:B------:R-:W-:-:S05]  /*85750*/  IADD3 R28, P1, PT, R17, R10, RZ ;  /* 0x0000000a111c7210 */ /* 0x000fca0007f3e0ff */
[----:B------:R-:W-:Y:S02]  /*85760*/  IMAD.X R29, R29, 0x1, R12, P1 ;  /* 0x000000011d1d7824 */ /* 0x000fe400008e060c */
[----:B--2---:R-:W-:Y:S02]  /*85770*/  IMAD.X R25, R11, 0x1, R2, P0 ;  /* 0x000000010b197824 */ /* 0x004fe400000e0602 */
[----:B------:R-:W2:Y:S04]  /*85780*/  LDL.LU R11, [R1+0x6b38] ;  /* 0x006b3800010b7983 */ /* 0x000ea80000300800 */
[----:B------:R-:W-:Y:S04]  /*85790*/  STL [R1+0x3ba4], R25 ;  /* 0x003ba41901007387 */ /* 0x000fe80000100800 */
[----:B------:R1:W-:Y:S01]  /*857a0*/  STL.64 [R1+0x3b98], R28 ;  /* 0x003b981c01007387 */ /* 0x0003e20000100a00 */
[----:B---3--:R-:W-:-:S03]  /*857b0*/  IADD3 R24, P1, PT, R9, R14, RZ ;  /* 0x0000000e09187210 */ /* 0x008fc60007f3e0ff */
[----:B-1----:R-:W3:Y:S04]  /*857c0*/  LDL.LU.64 R28, [R1+0x6b30] ;  /* 0x006b3000011c7983 */ /* 0x002ee80000300a00 */
[----:B------:R1:W-:Y:S04]  /*857d0*/  STL [R1+0x6b08], R14 ;  /* 0x006b080e01007387 */ /* 0x0003e80000100800 */
[----:B-1----:R-:W2:Y:S01]  /*857e0*/  LDL.LU R14, [R1+0x3c8] ;  /* 0x0003c800010e7983 */ /* 0x002ea20000300800 */
[----:B------:R-:W-:Y:S01]  /*857f0*/  IADD3 R22, P0, PT, R9, R7, RZ ;  /* 0x0000000709167210 */ /* 0x000fe20007f1e0ff */
[----:B--2---:R-:W-:-:S04]  /*85800*/  IMAD.X R17, R14, 0x1, R11, P2 ;  /* 0x000000010e117824 */ /* 0x004fc800010e060b */
[----:B------:R-:W-:Y:S01]  /*85810*/  IMAD.X R23, R14, 0x1, R8, P0 ;  /* 0x000000010e177824 */ /* 0x000fe200000e0608 */
[----:B------:R1:W-:Y:S04]  /*85820*/  STL.64 [R1+0x3b90], R16 ;  /* 0x003b901001007387 */ /* 0x0003e80000100a00 */
[----:B-1----:R-:W2:Y:S04]  /*85830*/  LDL.LU.64 R16, [R1+0x6b28] ;  /* 0x006b280001107983 */ /* 0x002ea80000300a00 */
[----:B---3--:R-:W-:Y:S04]  /*85840*/  STL.64 [R1+0x6b00], R28 ;  /* 0x006b001c01007387 */ /* 0x008fe80000100a00 */
[----:B------:R1:W-:Y:S04]  /*85850*/  STL.64 [R1+0x3b88], R22 ;  /* 0x003b881601007387 */ /* 0x0003e80000100a00 */
[----:B-1----:R0:W3:Y:S01]  /*85860*/  LDL.LU R23, [R1+0x6b20] ;  /* 0x006b200001177983 */ /* 0x0020e20000300800 */
[----:B------:R-:W-:-:S05]  /*85870*/  IADD3 R22, P0, PT, R9, R13, RZ ;  /* 0x0000000d09167210 */ /* 0x000fca0007f1e0ff */
[----:B------:R3:W-:Y:S01]  /*85880*/  STL [R1+0x3b70], R22 ;  /* 0x003b701601007387 */ /* 0x0007e20000100800 */
[----:B--2---:R-:W-:-:S03]  /*85890*/  IMAD.X R25, R14, 0x1, R16, P1 ;  /* 0x000000010e197824 */ /* 0x004fc600008e0610 */
[----:B---3--:R-:W2:Y:S04]  /*858a0*/  LDL.LU.64 R22, [R1+0x6b18] ;  /* 0x006b180001167983 */ /* 0x008ea80000300a00 */
[----:B------:R1:W-:Y:S04]  /*858b0*/  STL.64 [R1+0x6af8], R12 ;  /* 0x006af80c01007387 */ /* 0x0003e80000100a00 */
[----:B-1----:R-:W3:Y:S04]  /*858c0*/  LDL R12, [R1+0xec] ;  /* 0x0000ec00010c7983 */ /* 0x002ee80000100800 */
[----:B------:R1:W-:Y:S04]  /*858d0*/  STL.64 [R1+0x3b80], R24 ;  /* 0x003b801801007387 */ /* 0x0003e80000100a00 */
[----:B-1----:R-:W2:Y:S04]  /*858e0*/  LDL.LU.64 R24, [R1+0x6b10] ;  /* 0x006b100001187983 */ /* 0x002ea80000300a00 */
[----:B------:R1:W-:Y:S04]  /*858f0*/  STL.64 [R1+0x6af0], R16 ;  /* 0x006af01001007387 */ /* 0x0003e80000100a00 */
[----:B-1----:R0:W3:Y:S01]  /*85900*/  LDL.64 R16, [R1+0x3b70] ;  /* 0x003b700001107983 */ /* 0x0020e20000100a00 */
[----:B------:R-:W-:-:S05]  /*85910*/  IADD3 R28, P2, PT, R9, R5, RZ ;  /* 0x00000005091c7210 */ /* 0x000fca0007f5e0ff */
[C---:B------:R-:W-:Y:S01]  /*85920*/  IMAD.X R29, R14.reuse, 0x1, R6, P2 ;  /* 0x000000010e1d7824 */ /* 0x040fe200010e0606 */
[----:B--2---:R1:W-:Y:S04]  /*85930*/  STL.64 [R1+0x6ae0], R24 ;  /* 0x006ae01801007387 */ /* 0x0043e80000100a00 */
[----:B------:R2:W-:Y:S01]  /*85940*/  STL.64 [R1+0x6ae8], R22 ;  /* 0x006ae81601007387 */ /* 0x0005e20000100a00 */
[C---:B-1----:R-:W-:Y:S01]  /*85950*/  IADD3 R24, P1, PT, R9.reuse, R3, RZ ;  /* 0x0000000309187210 */ /* 0x042fe20007f3e0ff */
[C---:B---3--:R-:W-:Y:S02]  /*85960*/  IMAD.X R17, R14.reuse, 0x1, R15, P0 ;  /* 0x000000010e117824 */ /* 0x048fe400000e060f */
[----:B--2---:R-:W2:Y:S04]  /*85970*/  LDL R22, [R1+0x3c4] ;  /* 0x0003c40001167983 */ /* 0x004ea80000100800 */
[----:B------:R1:W-:Y:S01]  /*85980*/  STL.64 [R1+0x3b78], R28 ;  /* 0x003b781c01007387 */ /* 0x0003e20000100a00 */
[----:B------:R-:W-:Y:S01]  /*85990*/  IMAD.X R25, R14, 0x1, R4, P1 ;  /* 0x000000010e197824 */ /* 0x000fe200008e0604 */
[----:B-1----:R-:W-:-:S02]  /*859a0*/  IADD3 R28, P2, PT, R9, R0, RZ ;  /* 0x00000000091c7210 */ /* 0x002fc40007f5e0ff */
[----:B------:R-:W3:Y:S04]  /*859b0*/  LDL.LU R9, [R1+0x6b0c] ;  /* 0x006b0c0001097983 */ /* 0x000ee80000300800 */
[----:B------:R-:W-:Y:S04]  /*859c0*/  STL [R1+0x3b74], R17 ;  /* 0x003b741101007387 */ /* 0x000fe80000100800 */
[----:B------:R1:W-:Y:S04]  /*859d0*/  STL [R1+0x6ad8], R4 ;  /* 0x006ad80401007387 */ /* 0x0003e80000100800 */
[----:B-1----:R-:W2:Y:S01]  /*859e0*/  LDL.LU R4, [R1+0xec] ;  /* 0x0000ec0001047983 */ /* 0x002ea20000300800 */
[----:B------:R-:W-:Y:S01]  /*859f0*/  IMAD.X R29, R14, 0x1, R2, P2 ;  /* 0x000000010e1d7824 */ /* 0x000fe200010e0602 */
[----:B------:R-:W-:-:S02]  /*85a00*/  IADD3 R16, P0, PT, R12, R10, RZ ;  /* 0x0000000a0c107210 */ /* 0x000fc40007f1e0ff */
[----:B------:R-:W-:Y:S04]  /*85a10*/  STL.64 [R1+0x3b68], R24 ;  /* 0x003b681801007387 */ /* 0x000fe80000100a00 */
[----:B------:R-:W3:Y:S04]  /*85a20*/  LDL.LU R14, [R1+0x6b08] ;  /* 0x006b0800010e7983 */ /* 0x000ee80000300800 */
[----:B------:R1:W-:Y:S04]  /*85a30*/  STL.64 [R1+0x3b60], R28 ;  /* 0x003b601c01007387 */ /* 0x0003e80000100a00 */
[----:B-1----:R-:W3:Y:S01]  /*85a40*/  LDL.LU.64 R28, [R1+0x6b00] ;  /* 0x006b0000011c7983 */ /* 0x002ee20000300a00 */
[----:B--2---:R-:W-:-:S05]  /*85a50*/  IADD3 R12, P2, PT, R4, R7, RZ ;  /* 0x00000007040c7210 */ /* 0x004fca0007f5e0ff */
[----:B------:R1:W-:Y:S04]  /*85a60*/  STL [R1+0x3b48], R12 ;  /* 0x003b480c01007387 */ /* 0x0003e80000100800 */
[----:B-1----:R-:W2:Y:S02]  /*85a70*/  LDL.LU.64 R12, [R1+0x6af8] ;  /* 0x006af800010c7983 */ /* 0x002ea40000300a00 */
[----:B--2---:R-:W-:Y:S01]  /*85a80*/  IMAD.X R17, R22, 0x1, R12, P0 ;  /* 0x0000000116117824 */ /* 0x004fe200000e060c */
[----:B---3--:R-:W-:-:S04]  /*85a90*/  IADD3 R22, P0, PT, R4, R14, RZ ;  /* 0x0000000e04167210 */ /* 0x008fc80007f1e0ff */
[----:B------:R1:W-:Y:S04]  /*85aa0*/  STL.64 [R1+0x3b58], R16 ;  /* 0x003b581001007387 */ /* 0x0003e80000100a00 */
[----:B-1----:R-:W2:Y:S04]  /*85ab0*/  LDL.LU.64 R16, [R1+0x6af0] ;  /* 0x006af00001107983 */ /* 0x002ea80000300a00 */
        /* <DEDUP_REMOVED lines=8> */
[----:B------:R1:W-:Y:S04]  /*85b40*/  STL.64 [R1+0x6ad0], R10 ;  /* 0x006ad00a01007387 */ /* 0x0003e80000100a00 */
[----:B-1----:R0:W4:Y:S04]  /*85b50*/  LDL.64 R10, [R1+0x3b48] ;  /* 0x003b4800010a7983 */ /* 0x0021280000100a00 */
[----:B--2---:R-:W-:Y:S04]  /*85b60*/  STL.64 [R1+0x6ab8], R24 ;  /* 0x006ab81801007387 */ /* 0x004fe80000100a00 */
[----:B---3--:R1:W-:Y:S04]  /*85b70*/  STL.64 [R1+0x6ab0], R22 ;  /* 0x006ab01601007387 */ /* 0x0083e80000100a00 */
[----:B-1----:R-:W2:Y:S04]  /*85b80*/  LDL.LU R22, [R1+0x36c] ;  /* 0x00036c0001167983 */ /* 0x002ea80000300800 */
[----:B------:R-:W3:Y:S04]  /*85b90*/  LDL R23, [R1+0xf0] ;  /* 0x0000f00001177983 */ /* 0x000ee80000100800 */
[----:B------:R1:W-:Y:S04]  /*85ba0*/  STL.64 [R1+0x6ac8], R20 ;  /* 0x006ac81401007387 */ /* 0x0003e80000100a00 */
[----:B-1----:R0:W2:Y:S01]  /*85bb0*/  LDL.64 R20, [R1+0x3b40] ;  /* 0x003b400001147983 */ /* 0x0020a20000100a00 */
[----:B------:R-:W-:Y:S01]  /*85bc0*/  IADD3 R24, P1, PT, R4, R5, RZ ;  /* 0x0000000504187210 */ /* 0x000fe20007f3e0ff */
[----:B----4-:R-:W-:Y:S01]  /*85bd0*/  IMAD.X R11, R14, 0x1, R8, P2 ;  /* 0x000000010e0b7824 */ /* 0x010fe200010e0608 */
[----:B------:R-:W-:-:S03]  /*85be0*/  IADD3 R10, P2, PT, R4, R13, RZ ;  /* 0x0000000d040a7210 */ /* 0x000fc60007f5e0ff */
[C---:B------:R-:W-:Y:S01]  /*85bf0*/  IMAD.X R25, R14.reuse, 0x1, R6, P1 ;  /* 0x000000010e197824 */ /* 0x040fe200008e0606 */
[----:B------:R1:W-:Y:S02]  /*85c00*/  STL [R1+0x3b4c], R11 ;  /* 0x003b4c0b01007387 */ /* 0x0003e40000100800 */
[C---:B-1----:R-:W-:Y:S02]  /*85c10*/  IMAD.X R11, R14.reuse, 0x1, R15, P2 ;  /* 0x000000010e0b7824 */ /* 0x042fe400010e060f */
[----:B--2---:R-:W-:Y:S01]  /*85c20*/  IMAD.X R21, R14, 0x1, R16, P0 ;  /* 0x000000010e157824 */ /* 0x004fe200000e0610 */
[----:B------:R-:W-:-:S04]  /*85c30*/  IADD3 R20, P0, PT, R4, R3, RZ ;  /* 0x0000000304147210 */ /* 0x000fc80007f1e0ff */
[----:B------:R-:W-:Y:S04]  /*85c40*/  STL [R1+0x3b44], R21 ;  /* 0x003b441501007387 */ /* 0x000fe80000100800 */
[----:B------:R1:W-:Y:S02]  /*85c50*/  STL.64 [R1+0x3b38], R24 ;  /* 0x003b381801007387 */ /* 0x0003e40000100a00 */
[----:B-1----:R-:W-:Y:S02]  /*85c60*/  IADD3 R24, P1, PT, R4, R0, RZ ;  /* 0x0000000004187210 */ /* 0x002fe40007f3e0ff */
[----:B------:R-:W2:Y:S04]  /*85c70*/  LDL.LU R4, [R1+0x6ad8] ;  /* 0x006ad80001047983 */ /* 0x000ea80000300800 */
[----:B------:R1:W-:Y:S04]  /*85c80*/  STL.64 [R1+0x3b30], R10 ;  /* 0x003b300a01007387 */ /* 0x0003e80000100a00 */
[----:B-1----:R-:W3:Y:S01]  /*85c90*/  LDL.LU.64 R10, [R1+0x6ad0] ;  /* 0x006ad000010a7983 */ /* 0x002ee20000300a00 */
[----:B------:R-:W-:-:S02]  /*85ca0*/  IMAD.MOV.U32 R25, RZ, RZ, R22 ;  /* 0x000000ffff197224 */ /* 0x000fc400078e0016 */
[----:B--2---:R-:W-:Y:S01]  /*85cb0*/  IMAD.X R21, R14, 0x1, R4, P0 ;  /* 0x000000010e157824 */ /* 0x004fe200000e0604 */
[----:B---3--:R-:W-:Y:S02]  /*85cc0*/  IADD3 R22, P2, PT, R23, R10, RZ ;  /* 0x0000000a17167210 */ /* 0x008fe40007f5e0ff */
[----:B------:R-:W2:Y:S04]  /*85cd0*/  LDL R23, [R1+0x3c0] ;  /* 0x0003c00001177983 */ /* 0x000ea80000100800 */
[----:B------:R-:W-:Y:S04]  /*85ce0*/  STL.64 [R1+0x6aa8], R16 ;  /* 0x006aa81001007387 */ /* 0x000fe80000100a00 */
[----:B------:R1:W-:Y:S04]  /*85cf0*/  STL [R1+0x6aa0], R10 ;  /* 0x006aa00a01007387 */ /* 0x0003e80000100800 */
[----:B-1----:R-:W3:Y:S01]  /*85d00*/  LDL.LU R10, [R1+0xf0] ;  /* 0x0000f000010a7983 */ /* 0x002ee20000300800 */
[----:B------:R-:W-:-:S02]  /*85d10*/  IMAD.MOV.U32 R17, RZ, RZ, R25 ;  /* 0x000000ffff117224 */ /* 0x000fc400078e0019 */
[----:B------:R-:W-:Y:S01]  /*85d20*/  IMAD.X R25, R14, 0x1, R2, P1 ;  /* 0x000000010e197824 */ /* 0x000fe200008e0602 */
[----:B------:R1:W-:Y:S04]  /*85d30*/  STL.64 [R1+0x3b28], R20 ;  /* 0x003b281401007387 */ /* 0x0003e80000100a00 */
[----:B-1----:R-:W4:Y:S04]  /*85d40*/  LDL.LU.64 R20, [R1+0x6ac8] ;  /* 0x006ac80001147983 */ /* 0x002f280000300a00 */
[----:B------:R-:W3:Y:S04]  /*85d50*/  LDL.LU R14, [R1+0x6ac0] ;  /* 0x006ac000010e7983 */ /* 0x000ee80000300800 */
[----:B------:R1:W-:Y:S04]  /*85d60*/  STL.64 [R1+0x3b20], R24 ;  /* 0x003b201801007387 */ /* 0x0003e80000100a00 */
[----:B-1----:R-:W3:Y:S01]  /*85d70*/  LDL.LU.64 R24, [R1+0x6ab8] ;  /* 0x006ab80001187983 */ /* 0x002ee20000300a00 */
[----:B--2---:R-:W-:-:S03]  /*85d80*/  IMAD.X R23, R23, 0x1, R12, P2 ;  /* 0x0000000117177824 */ /* 0x004fc600010e060c */
[----:B---3--:R-:W-:Y:S04]  /*85d90*/  STL.64 [R1+0x6a90], R24 ;  /* 0x006a901801007387 */ /* 0x008fe80000100a00 */
[----:B------:R1:W-:Y:S04]  /*85da0*/  STL.64 [R1+0x3b18], R22 ;  /* 0x003b181601007387 */ /* 0x0003e80000100a00 */
[----:B-1----:R-:W2:Y:S01]  /*85db0*/  LDL.LU.64 R22, [R1+0x6ab0] ;  /* 0x006ab00001167983 */ /* 0x002ea20000300a00 */
[----:B------:R-:W-:-:S03]  /*85dc0*/  IADD3 R16, P0, PT, R10, R9, RZ ;  /* 0x000000090a107210 */ /* 0x000fc60007f1e0ff */
[----:B--2---:R1:W-:Y:S04]  /*85dd0*/  STL.64 [R1+0x6a98], R22 ;  /* 0x006a981601007387 */ /* 0x0043e80000100a00 */
[----:B------:R-:W-:Y:S04]  /*85de0*/  STL [R1+0x6aa4], R23 ;  /* 0x006aa41701007387 */ /* 0x000fe80000100800 */
[----:B------:R2:W-:Y:S01]  /*85df0*/  STL [R1+0x6a80], R14 ;  /* 0x006a800e01007387 */ /* 0x0005e20000100800 */
[----:B-1----:R-:W-:-:S03]  /*85e00*/  IADD3 R22, P2, PT, R10, R14, RZ ;  /* 0x0000000e0a167210 */ /* 0x002fc60007f5e0ff */
[----:B--2---:R-:W2:Y:S01]  /*85e10*/  LDL.LU R14, [R1+0x3c0] ;  /* 0x0003c000010e7983 */ /* 0x004ea20000300800 */
[----:B------:R-:W-:Y:S01]  /*85e20*/  IADD3 R24, P1, PT, R10, R7, RZ ;  /* 0x000000070a187210 */ /* 0x000fe20007f3e0ff */
[----:B------:R-:W-:Y:S02]  /*85e30*/  IMAD.MOV.U32 R25, RZ, RZ, R17 ;  /* 0x000000ffff197224 */ /* 0x000fe400078e0011 */
[----:B------:R-:W-:Y:S02]  /*85e40*/  STL [R1+0x3af8], R22 ;  /* 0x003af81601007387 */ /* 0x000fe40000100800 */
[----:B------:R-:W-:Y:S02]  /*85e50*/  IMAD.MOV.U32 R23, RZ, RZ, R25 ;  /* 0x000000ffff177224 */ /* 0x000fe400078e0019 */
[C---:B--2---:R-:W-:Y:S02]  /*85e60*/  IMAD.X R17, R14.reuse, 0x1, R11, P0 ;  /* 0x000000010e117824 */ /* 0x044fe400000e060b */
[----:B------:R-:W-:-:S03]  /*85e70*/  IMAD.X R25, R14, 0x1, R8, P1 ;  /* 0x000000010e197824 */ /* 0x000fc600008e0608 */
[----:B------:R1:W-:Y:S04]  /*85e80*/  STL.64 [R1+0x3b10], R16 ;  /* 0x003b101001007387 */ /* 0x0003e80000100a00 */
[----:B-1----:R-:W2:Y:S04]  /*85e90*/  LDL.LU.64 R16, [R1+0x6aa8] ;  /* 0x006aa80001107983 */ /* 0x002ea80000300a00 */
[----:B------:R1:W-:Y:S04]  /*85ea0*/  STL.64 [R1+0x3b00], R24 ;  /* 0x003b001801007387 */ /* 0x0003e80000100a00 */
[----:B------:R3:W-:Y:S01]  /*85eb0*/  STL.64 [R1+0x6a88], R12 ;  /* 0x006a880c01007387 */ /* 0x0007e20000100a00 */
[----:B-1----:R-:W-:-:S03]  /*85ec0*/  IADD3 R24, P1, PT, R10, R13, RZ ;  /* 0x0000000d0a187210 */ /* 0x002fc60007f3e0ff */
[----:B---3--:R0:W3:Y:S01]  /*85ed0*/  LDL.64 R12, [R1+0x3af8] ;  /* 0x003af800010c7983 */ /* 0x0080e20000100a00 */
[----:B------:R-:W-:-:S03]  /*85ee0*/  IADD3 R22, P0, PT, R10, R5, RZ ;  /* 0x000000050a167210 */ /* 0x000fc60007f1e0ff */
[----:B--2---:R1:W-:Y:S01]  /*85ef0*/  STL.64 [R1+0x6a78], R16 ;  /* 0x006a781001007387 */ /* 0x0043e20000100a00 */
[C---:B---3--:R-:W-:Y:S02]  /*85f00*/  IMAD.X R13, R14.reuse, 0x1, R16, P2 ;  /* 0x000000010e0d7824 */ /* 0x048fe400010e0610 */
[----:B-1----:R-:W-:Y:S02]  /*85f10*/  IMAD.MOV.U32 R16, RZ, RZ, R23 ;  /* 0x000000ffff107224 */ /* 0x002fe400078e0017 */
[----:B------:R-:W-:Y:S01]  /*85f20*/  IMAD.X R23, R14, 0x1, R6, P0 ;  /* 0x000000010e177824 */ /* 0x000fe200000e0606 */
[----:B------:R-:W-:Y:S04]  /*85f30*/  STL [R1+0x3afc], R13 ;  /* 0x003afc0d01007387 */ /* 0x000fe80000100800 */
[----:B------:R-:W2:Y:S04]  /*85f40*/  LDL R17, [R1+0xf4] ;  /* 0x0000f40001117983 */ /* 0x000ea80000100800 */
[----:B------:R1:W-:Y:S04]  /*85f50*/  STL.64 [R1+0x3af0], R22 ;  /* 0x003af01601007387 */ /* 0x0003e80000100a00 */
[----:B-1----:R0:W3:Y:S01]  /*85f60*/  LDL.LU R23, [R1+0x6aa4] ;  /* 0x006aa40001177983 */ /* 0x0020e20000300800 */
[----:B------:R-:W-:Y:S01]  /*85f70*/  IADD3 R22, P0, PT, R10, R0, RZ ;  /* 0x000000000a167210 */ /* 0x000fe20007f1e0ff */
[----:B------:R-:W-:Y:S01]  /*85f80*/  IMAD.X R25, R14, 0x1, R15, P1 ;  /* 0x000000010e197824 */ /* 0x000fe200008e060f */
[----:B------:R-:W-:-:S02]  /*85f90*/  IADD3 R12, P2, PT, R10, R3, RZ ;  /* 0x000000030a0c7210 */ /* 0x000fc40007f5e0ff */
[----:B------:R-:W2:Y:S04]  /*85fa0*/  LDL.LU R10, [R1+0x6aa0] ;  /* 0x006aa000010a7983 */ /* 0x000ea80000300800 */
[----:B------:R3:W-:Y:S04]  /*85fb0*/  STL [R1+0x3ad8], R22 ;  /* 0x003ad81601007387 */ /* 0x0007e80000100800 */
[----:B---3--:R-:W3:Y:S04]  /*85fc0*/  LDL.LU.64 R22, [R1+0x6a98] ;  /* 0x006a980001167983 */ /* 0x008ee80000300a00 */
[----:B------:R1:W-:Y:S04]  /*85fd0*/  STL.64 [R1+0x3ae8], R24 ;  /* 0x003ae81801007387 */ /* 0x0003e80000100a00 */
[----:B-1----:R-:W2:Y:S04]  /*85fe0*/  LDL.LU.64 R24, [R1+0x6a90] ;  /* 0x006a900001187983 */ /* 0x002ea80000300a00 */
[----:B--2---:R1:W-:Y:S04]  /*85ff0*/  STL.64 [R1+0x6a68], R24 ;  /* 0x006a681801007387 */ /* 0x0043e80000100a00 */
[----:B-1----:R0:W2:Y:S01]  /*86000*/  LDL.64 R24, [R1+0x3ad8] ;  /* 0x003ad80001187983 */ /* 0x0020a20000100a00 */
[----:B------:R-:W-:-:S02]  /*86010*/  IMAD.X R13, R14, 0x1, R4, P2 ;  /* 0x000000010e0d7824 */ /* 0x000fc400010e0604 */
[----:B--2---:R-:W-:Y:S01]  /*86020*/  IMAD.MOV.U32 R25, RZ, RZ, R16 ;  /* 0x000000ffff197224 */ /* 0x004fe200078e0010 */
[----:B------:R-:W-:Y:S02]  /*86030*/  IADD3 R16, P1, PT, R17, R10, RZ ;  /* 0x0000000a11107210 */ /* 0x000fe40007f3e0ff */
[----:B------:R-:W2:Y:S04]  /*86040*/  LDL R17, [R1+0x3ac] ;  /* 0x0003ac0001117983 */ /* 0x000ea80000100800 */
[----:B---3--:R-:W-:Y:S04]  /*86050*/  STL.64 [R1+0x6a70], R22 ;  /* 0x006a701601007387 */ /* 0x008fe80000100a00 */
[----:B------:R1:W-:Y:S04]  /*86060*/  STL.64 [R1+0x3ae0], R12 ;  /* 0x003ae00c01007387 */ /* 0x0003e80000100a00 */
[----:B-1----:R-:W2:Y:S04]  /*86070*/  LDL.LU.64 R12, [R1+0x6a88] ;  /* 0x006a8800010c7983 */ /* 0x002ea80000300a00 */
[----:B------:R1:W-:Y:S01]  /*86080*/  STL.64 [R1+0x6a58], R18 ;  /* 0x006a581201007387 */ /* 0x0003e20000100a00 */
[----:B------:R-:W-:-:S02]  /*86090*/  IMAD.MOV.U32 R23, RZ, RZ, R25 ;  /* 0x000000ffff177224 */ /* 0x000fc400078e0019 */
[----:B------:R-:W-:Y:S01]  /*860a0*/  IMAD.X R25, R14, 0x1, R2, P0 ;  /* 0x000000010e197824 */ /* 0x000fe200000e0602 */
[----:B-1----:R-:W3:Y:S04]  /*860b0*/  LDL.LU R18, [R1+0xf4] ;  /* 0x0000f40001127983 */ /* 0x002ee80000300800 */
[----:B------:R-:W3:Y:S04]  /*860c0*/  LDL.LU R14, [R1+0x6a80] ;  /* 0x006a8000010e7983 */ /* 0x000ee80000300800 */
[----:B------:R-:W-:Y:S04]  /*860d0*/  STL [R1+0x3adc], R25 ;  /* 0x003adc1901007387 */ /* 0x000fe80000100800 */
[----:B------:R3:W-:Y:S01]  /*860e0*/  STL.64 [R1+0x6a60], R28 ;  /* 0x006a601c01007387 */ /* 0x0007e20000100a00 */
[----:B--2---:R-:W-:-:S05]  /*860f0*/  IMAD.X R17, R17, 0x1, R12, P1 ;  /* 0x0000000111117824 */ /* 0x004fca00008e060c */
[----:B------:R1:W-:Y:S01]  /*86100*/  STL.64 [R1+0x3ad0], R16 ;  /* 0x003ad01001007387 */ /* 0x0003e20000100a00 */
[----:B---3--:R-:W-:-:S03]  /*86110*/  IADD3 R28, P1, PT, R18, R14, RZ ;  /* 0x0000000e121c7210 */ /* 0x008fc60007f3e0ff */
[----:B-1----:R-:W2:Y:S04]  /*86120*/  LDL.LU.64 R16, [R1+0x6a78] ;  /* 0x006a780001107983 */ /* 0x002ea80000300a00 */
[----:B------:R1:W-:Y:S04]  /*86130*/  STL [R1+0x6a48], R14 ;  /* 0x006a480e01007387 */ /* 0x0003e80000100800 */
[----:B-1----:R-:W3:Y:S01]  /*86140*/  LDL.LU R14, [R1+0x3ac] ;  /* 0x0003ac00010e7983 */ /* 0x002ee20000300800 */
[C---:B------:R-:W-:Y:S02]  /*86150*/  IADD3 R22, P2, PT, R18.reuse, R9, RZ ;  /* 0x0000000912167210 */ /* 0x040fe40007f5e0ff */
[----:B------:R-:W-:Y:S01]  /*86160*/  IADD3 R24, P0, PT, R18, R7, RZ ;  /* 0x0000000712187210 */ /* 0x000fe20007f1e0ff */
[----:B------:R-:W-:Y:S01]  /*86170*/  IMAD.MOV.U32 R25, RZ, RZ, R23 ;  /* 0x000000ffff197224 */ /* 0x000fe200078e0017 */
[----:B------:R-:W-:Y:S03]  /*86180*/  STL [R1+0x3ab8], R28 ;  /* 0x003ab81c01007387 */ /* 0x000fe60000100800 */
[----:B------:R-:W-:-:S02]  /*86190*/  IMAD.MOV.U32 R29, RZ, RZ, R25 ;  /* 0x000000ffff1d7224 */ /* 0x000fc400078e0019 */
[C---:B---3--:R-:W-:Y:S02]  /*861a0*/  IMAD.X R23, R14.reuse, 0x1, R11, P2 ;  /* 0x000000010e177824 */ /* 0x048fe400010e060b */
[----:B------:R-:W-:-:S03]  /*861b0*/  IMAD.X R25, R14, 0x1, R8, P0 ;  /* 0x000000010e197824 */ /* 0x000fc600000e0608 */
[----:B------:R1:W-:Y:S04]  /*861c0*/  STL.64 [R1+0x3ac8], R22 ;  /* 0x003ac81601007387 */ /* 0x0003e80000100a00 */
[----:B-1----:R-:W3:Y:S04]  /*861d0*/  LDL.LU.64 R22, [R1+0x6a70] ;  /* 0x006a700001167983 */ /* 0x002ee80000300a00 */
[----:B------:R1:W-:Y:S04]  /*861e0*/  STL.64 [R1+0x3ac0], R24 ;  /* 0x003ac01801007387 */ /* 0x0003e80000100a00 */
[----:B-1----:R-:W2:Y:S04]  /*861f0*/  LDL.LU.64 R24, [R1+0x6a68] ;  /* 0x006a680001187983 */ /* 0x002ea80000300a00 */
[----:B------:R1:W-:Y:S04]  /*86200*/  STL.64 [R1+0x6a50], R8 ;  /* 0x006a500801007387 */ /* 0x0003e80000100a00 */
[----:B-1----:R0:W3:Y:S01]  /*86210*/  LDL.64 R8, [R1+0x3ab8] ;  /* 0x003ab80001087983 */ /* 0x0020e20000100a00 */
[----:B------:R-:W-:-:S03]  /*86220*/  IADD3 R28, P2, PT, R18, R5, RZ ;  /* 0x00000005121c7210 */ /* 0x000fc60007f5e0ff */
[----:B--2---:R1:W-:Y:S02]  /*86230*/  STL.64 [R1+0x6a40], R24 ;  /* 0x006a401801007387 */ /* 0x0043e40000100a00 */
[----:B-1----:R-:W-:Y:S02]  /*86240*/  IMAD.MOV.U32 R25, RZ, RZ, R29 ;  /* 0x000000ffff197224 */ /* 0x002fe400078e001d */
[C---:B---3--:R-:W-:Y:S02]  /*86250*/  IMAD.X R9, R14.reuse, 0x1, R16, P1 ;  /* 0x000000010e097824 */ /* 0x048fe400008e0610 */
[----:B------:R-:W-:Y:S01]  /*86260*/  IMAD.X R29, R14, 0x1, R6, P2 ;  /* 0x000000010e1d7824 */ /* 0x000fe200010e0606 */
[C---:B------:R-:W-:Y:S02]  /*86270*/  IADD3 R24, P0, PT, R18.reuse, R13, RZ ;  /* 0x0000000d12187210 */ /* 0x040fe40007f1e0ff */
[C---:B------:R-:W-:Y:S02]  /*86280*/  IADD3 R8, P1, PT, R18.reuse, R3, RZ ;  /* 0x0000000312087210 */ /* 0x040fe40007f3e0ff */
[----:B------:R-:W-:Y:S01]  /*86290*/  IADD3 R18, P2, PT, R18, R0, RZ ;  /* 0x0000000012127210 */ /* 0x000fe20007f5e0ff */
[----:B------:R-:W-:Y:S04]  /*862a0*/  STL [R1+0x3abc], R9 ;  /* 0x003abc0901007387 */ /* 0x000fe80000100800 */
[----:B------:R1:W-:Y:S04]  /*862b0*/  STL.64 [R1+0x3ab0], R28 ;  /* 0x003ab01c01007387 */ /* 0x0003e80000100a00 */
[----:B-1----:R-:W2:Y:S04]  /*862c0*/  LDL.LU.64 R28, [R1+0x6a60] ;  /* 0x006a6000011c7983 */ /* 0x002ea80000300a00 */
[----:B------:R1:W-:Y:S04]  /*862d0*/  STL [R1+0x3a98], R18 ;  /* 0x003a981201007387 */ /* 0x0003e80000100800 */
[----:B-1----:R-:W3:Y:S04]  /*862e0*/  LDL.LU.64 R18, [R1+0x6a58] ;  /* 0x006a580001127983 */ /* 0x002ee80000300a00 */
[----:B---3--:R1:W-:Y:S04]  /*862f0*/  STL.64 [R1+0x6a28], R18 ;  /* 0x006a281201007387 */ /* 0x0083e80000100a00 */
[----:B-1----:R0:W3:Y:S04]  /*86300*/  LDL.64 R18, [R1+0x3a98] ;  /* 0x003a980001127983 */ /* 0x0020e80000100a00 */
[----:B--2---:R1:W-:Y:S01]  /*86310*/  STL.64 [R1+0x6a30], R28 ;  /* 0x006a301c01007387 */ /* 0x0043e20000100a00 */
[----:B------:R-:W-:-:S03]  /*86320*/  IMAD.X R9, R14, 0x1, R4, P1 ;  /* 0x000000010e097824 */ /* 0x000fc600008e0604 */
[----:B-1----:R-:W2:Y:S04]  /*86330*/  LDL R28, [R1+0xf8] ;  /* 0x0000f800011c7983 */ /* 0x002ea80000100800 */
[----:B------:R-:W-:Y:S01]  /*86340*/  STL [R1+0x6a38], R29 ;  /* 0x006a381d01007387 */ /* 0x000fe20000100800 */
[----:B---3--:R-:W-:Y:S02]  /*86350*/  IMAD.MOV.U32 R19, RZ, RZ, R25 ;  /* 0x000000ffff137224 */ /* 0x008fe400078e0019 */
[----:B------:R-:W-:-:S05]  /*86360*/  IMAD.X R25, R14, 0x1, R15, P0 ;  /* 0x000000010e197824 */ /* 0x000fca00000e060f */
[----:B------:R1:W-:Y:S04]  /*86370*/  STL.64 [R1+0x3aa8], R24 ;  /* 0x003aa81801007387 */ /* 0x0003e80000100a00 */
[----:B-1----:R-:W3:Y:S04]  /*86380*/  LDL R25, [R1+0x3a8] ;  /* 0x0003a80001197983 */ /* 0x002ee80000100800 */
[----:B------:R1:W-:Y:S04]  /*86390*/  STL.64 [R1+0x3aa0], R8 ;  /* 0x003aa00801007387 */ /* 0x0003e80000100a00 */
[----:B-1----:R-:W4:Y:S01]  /*863a0*/  LDL.LU.64 R8, [R1+0x6a50] ;  /* 0x006a500001087983 */ /* 0x002f220000300a00 */
[----:B--2---:R-:W-:Y:S01]  /*863b0*/  IADD3 R24, P0, PT, R28, R10, RZ ;  /* 0x0000000a1c187210 */ /* 0x004fe20007f1e0ff */
[----:B------:R-:W-:-:S02]  /*863c0*/  IMAD.MOV.U32 R29, RZ, RZ, R19 ;  /* 0x000000ffff1d7224 */ /* 0x000fc400078e0013 */
[----:B------:R-:W-:Y:S02]  /*863d0*/  IMAD.X R19, R14, 0x1, R2, P2 ;  /* 0x000000010e137824 */ /* 0x000fe400010e0602 */
[----:B---3--:R-:W-:Y:S01]  /*863e0*/  IMAD.X R25, R25, 0x1, R12, P0 ;  /* 0x0000000119197824 */ /* 0x008fe200000e060c */
[----:B----4-:R-:W-:Y:S01]  /*863f0*/  IADD3 R28, P1, PT, R28, R9, RZ ;  /* 0x000000091c1c7210 */ /* 0x010fe20007f3e0ff */
[----:B------:R1:W-:Y:S04]  /*86400*/  STL [R1+0x6a20], R9 ;  /* 0x006a200901007387 */ /* 0x0003e80000100800 */
[----:B-1----:R-:W2:Y:S04]  /*86410*/  LDL.LU R9, [R1+0xf8] ;  /* 0x0000f80001097983 */ /* 0x002ea80000300800 */
[----:B------:R-:W3:Y:S04]  /*86420*/  LDL.LU R14, [R1+0x6a48] ;  /* 0x006a4800010e7983 */ /* 0x000ee80000300800 */
[----:B------:R-:W-:Y:S04]  /*86430*/  STL [R1+0x3a9c], R19 ;  /* 0x003a9c1301007387 */ /* 0x000fe80000100800 */
[----:B------:R1:W-:Y:S04]  /*86440*/  STL.64 [R1+0x3a90], R24 ;  /* 0x003a901801007387 */ /* 0x0003e80000100a00 */
[----:B-1----:R-:W4:Y:S04]  /*86450*/  LDL.LU.64 R24, [R1+0x6a40] ;  /* 0x006a400001187983 */ /* 0x002f280000300a00 */
[----:B----4-:R2:W-:Y:S04]  /*86460*/  STL.64 [R1+0x6a10], R24 ;  /* 0x006a101801007387 */ /* 0x0105e80000100a00 */
[----:B------:R-:W-:Y:S04]  /*86470*/  STL.64 [R1+0x6a18], R22 ;  /* 0x006a181601007387 */ /* 0x000fe80000100a00 */
[----:B---3--:R1:W-:Y:S01]  /*86480*/  STL [R1+0x6a08], R14 ;  /* 0x006a080e01007387 */ /* 0x0083e20000100800 */
[----:B--2---:R-:W-:-:S03]  /*86490*/  IADD3 R24, P0, PT, R9, R14, RZ ;  /* 0x0000000e09187210 */ /* 0x004fc60007f1e0ff */
[----:B-1----:R-:W2:Y:S01]  /*864a0*/  LDL.LU R14, [R1+0x3a8] ;  /* 0x0003a800010e7983 */ /* 0x002ea20000300800 */
[----:B------:R-:W-:Y:S02]  /*864b0*/  IMAD.MOV.U32 R23, RZ, RZ, R29 ;  /* 0x000000ffff177224 */ /* 0x000fe400078e001d */
[----:B--2---:R-:W-:-:S05]  /*864c0*/  IMAD.X R29, R14, 0x1, R11, P1 ;  /* 0x000000010e1d7824 */ /* 0x004fca00008e060b */
[----:B------:R1:W-:Y:S04]  /*864d0*/  STL.64 [R1+0x3a88], R28 ;  /* 0x003a881c01007387 */ /* 0x0003e80000100a00 */
[----:B-1----:R0:W2:Y:S01]  /*864e0*/  LDL.LU R29, [R1+0x6a38] ;  /* 0x006a3800011d7983 */ /* 0x0020a20000300800 */
[----:B------:R-:W-:-:S05]  /*864f0*/  IADD3 R28, P1, PT, R9, R5, RZ ;  /* 0x00000005091c7210 */ /* 0x000fca0007f3e0ff */
[----:B------:R2:W-:Y:S01]  /*86500*/  STL [R1+0x3a70], R28 ;  /* 0x003a701c01007387 */ /* 0x0005e20000100800 */
[----:B------:R-:W-:-:S03]  /*86510*/  IADD3 R18, P2, PT, R9, R7, RZ ;  /* 0x0000000709127210 */ /* 0x000fc60007f5e0ff */
[----:B--2---:R-:W2:Y:S02]  /*86520*/  LDL.LU.64 R28, [R1+0x6a30] ;  /* 0x006a3000011c7983 */ /* 0x004ea40000300a00 */
[C---:B------:R-:W-:Y:S02]  /*86530*/  IMAD.X R19, R14.reuse, 0x1, R8, P2 ;  /* 0x000000010e137824 */ /* 0x040fe400010e0608 */
[----:B------:R-:W-:-:S03]  /*86540*/  IMAD.X R25, R14, 0x1, R16, P0 ;  /* 0x000000010e197824 */ /* 0x000fc600000e0610 */
[----:B------:R1:W-:Y:S04]  /*86550*/  STL.64 [R1+0x3a80], R18 ;  /* 0x003a801201007387 */ /* 0x0003e80000100a00 */
[----:B-1----:R-:W3:Y:S04]  /*86560*/  LDL.LU.64 R18, [R1+0x6a28] ;  /* 0x006a280001127983 */ /* 0x002ee80000300a00 */
[----:B--2---:R1:W-:Y:S04]  /*86570*/  STL.64 [R1+0x69f8], R28 ;  /* 0x0069f81c01007387 */ /* 0x0043e80000100a00 */
[----:B-1----:R-:W2:Y:S04]  /*86580*/  LDL R29, [R1+0xfc] ;  /* 0x0000fc00011d7983 */ /* 0x002ea80000100800 */
[----:B------:R1:W-:Y:S04]  /*86590*/  STL.64 [R1+0x6a00], R16 ;  /* 0x006a001001007387 */ /* 0x0003e80000100a00 */
[----:B-1----:R0:W4:Y:S01]  /*865a0*/  LDL.64 R16, [R1+0x3a70] ;  /* 0x003a700001107983 */ /* 0x0021220000100a00 */
[----:B------:R-:W-:-:S03]  /*865b0*/  IADD3 R22, P2, PT, R9, R13, RZ ;  /* 0x0000000d09167210 */ /* 0x000fc60007f5e0ff */
[----:B------:R1:W-:Y:S01]  /*865c0*/  STL.64 [R1+0x3a78], R24 ;  /* 0x003a781801007387 */ /* 0x0003e20000100a00 */
[----:B------:R-:W-:Y:S02]  /*865d0*/  IMAD.MOV.U32 R28, RZ, RZ, R23 ;  /* 0x000000ffff1c7224 */ /* 0x000fe400078e0017 */
[----:B------:R-:W-:Y:S01]  /*865e0*/  IMAD.X R23, R14, 0x1, R15, P2 ;  /* 0x000000010e177824 */ /* 0x000fe200010e060f */
[----:B-1----:R-:W-:-:S05]  /*865f0*/  IADD3 R24, P0, PT, R9, R3, RZ ;  /* 0x0000000309187210 */ /* 0x002fca0007f1e0ff */
[C---:B------:R-:W-:Y:S02]  /*86600*/  IMAD.X R25, R14.reuse, 0x1, R4, P0 ;  /* 0x000000010e197824 */ /* 0x040fe400000e0604 */
[----:B----4-:R-:W-:Y:S01]  /*86610*/  IMAD.X R17, R14, 0x1, R6, P1 ;  /* 0x000000010e117824 */ /* 0x010fe200008e0606 */
[----:B------:R-:W-:-:S04]  /*86620*/  IADD3 R16, P1, PT, R9, R0, RZ ;  /* 0x0000000009107210 */ /* 0x000fc80007f3e0ff */
[----:B------:R1:W-:Y:S04]  /*86630*/  STL [R1+0x3a74], R17 ;  /* 0x003a741101007387 */ /* 0x0003e80000100800 */
[----:B------:R-:W4:Y:S04]  /*86640*/  LDL.LU R9, [R1+0x6a20] ;  /* 0x006a200001097983 */ /* 0x000f280000300800 */
[----:B------:R0:W-:Y:S01]  /*86650*/  STL.64 [R1+0x3a68], R22 ;  /* 0x003a681601007387 */ /* 0x0001e20000100a00 */
[----:B-1----:R-:W-:Y:S01]  /*86660*/  IMAD.MOV.U32 R17, RZ, RZ, R28 ;  /* 0x000000ffff117224 */ /* 0x002fe200078e001c */
[----:B--2---:R-:W-:-:S02]  /*86670*/  IADD3 R28, P2, PT, R29, R10, RZ ;  /* 0x0000000a1d1c7210 */ /* 0x004fc40007f5e0ff */
[----:B0-----:R-:W2:Y:S04]  /*86680*/  LDL.LU.64 R22, [R1+0x6a18] ;  /* 0x006a180001167983 */ /* 0x001ea80000300a00 */
[----:B------:R-:W2:Y:S04]  /*86690*/  LDL R29, [R1+0x3a4] ;  /* 0x0003a400011d7983 */ /* 0x000ea80000100800 */
[----:B------:R0:W-:Y:S04]  /*866a0*/  STL.64 [R1+0x3a60], R24 ;  /* 0x003a601801007387 */ /* 0x0001e80000100a00 */
[----:B0-----:R-:W3:Y:S01]  /*866b0*/  LDL.LU.64 R24, [R1+0x6a10] ;  /* 0x006a100001187983 */ /* 0x001ee20000300a00 */
[----:B--2---:R-:W-:-:S03]  /*866c0*/  IMAD.X R29, R29, 0x1, R12, P2 ;  /* 0x000000011d1d7824 */ /* 0x004fc600010e060c */
[----:B---3--:R-:W-:Y:S04]  /*866d0*/  STL.64 [R1+0x69e8], R24 ;  /* 0x0069e81801007387 */ /* 0x008fe80000100a00 */
[----:B------:R-:W-:Y:S04]  /*866e0*/  STL [R1+0x69f0], R25 ;  /* 0x0069f01901007387 */ /* 0x000fe80000100800 */
[----:B------:R-:W-:Y:S04]  /*866f0*/  STL.64 [R1+0x69e0], R22 ;  /* 0x0069e01601007387 */ /* 0x000fe80000100a00 */
[----:B------:R0:W-:Y:S04]  /*86700*/  STL [R1+0x69d8], R4 ;  /* 0x0069d80401007387 */ /* 0x0001e80000100800 */
[----:B0-----:R-:W2:Y:S01]  /*86710*/  LDL.LU R4, [R1+0xfc] ;  /* 0x0000fc0001047983 */ /* 0x001ea20000300800 */
[----:B------:R-:W-:-:S02]  /*86720*/  IMAD.MOV.U32 R23, RZ, RZ, R17 ;  /* 0x000000ffff177224 */ /* 0x000fc400078e0011 */
[----:B------:R-:W-:Y:S02]  /*86730*/  IMAD.X R17, R14, 0x1, R2, P1 ;  /* 0x000000010e117824 */ /* 0x000fe400008e0602 */
[----:B------:R-:W3:Y:S04]  /*86740*/  LDL.LU R14, [R1+0x6a08] ;  /* 0x006a0800010e7983 */ /* 0x000ee80000300800 */
[----:B------:R0:W-:Y:S04]  /*86750*/  STL.64 [R1+0x3a58], R16 ;  /* 0x003a581001007387 */ /* 0x0001e80000100a00 */
[----:B0-----:R-:W2:Y:S04]  /*86760*/  LDL.LU.64 R16, [R1+0x6a00] ;  /* 0x006a000001107983 */ /* 0x001ea80000300a00 */
[----:B------:R0:W-:Y:S04]  /*86770*/  STL.64 [R1+0x3a50], R28 ;  /* 0x003a501c01007387 */ /* 0x0001e80000100a00 */
[----:B0-----:R-:W2:Y:S04]  /*86780*/  LDL.LU.64 R28, [R1+0x69f8] ;  /* 0x0069f800011c7983 */ /* 0x001ea80000300a00 */
[----:B------:R-:W-:Y:S04]  /*86790*/  STL.64 [R1+0x69d0], R18 ;  /* 0x0069d01201007387 */ /* 0x000fe80000100a00 */
[----:B--2---:R0:W-:Y:S04]  /*867a0*/  STL.64 [R1+0x69c8], R28 ;  /* 0x0069c81c01007387 */ /* 0x0041e80000100a00 */
[----:B---3--:R1:W-:Y:S01]  /*867b0*/  STL [R1+0x69c0], R14 ;  /* 0x0069c00e01007387 */ /* 0x0083e20000100800 */
[----:B0-----:R-:W-:-:S03]  /*867c0*/  IADD3 R28, P2, PT, R4, R14, RZ ;  /* 0x0000000e041c7210 */ /* 0x001fc60007f5e0ff */
[----:B-1----:R-:W2:Y:S01]  /*867d0*/  LDL.LU R14, [R1+0x3a4] ;  /* 0x0003a400010e7983 */ /* 0x002ea20000300800 */
[C---:B----4-:R-:W-:Y:S02]  /*867e0*/  IADD3 R22, P0, PT, R4.reuse, R9, RZ ;  /* 0x0000000904167210 */ /* 0x050fe40007f1e0ff */
[----:B------:R-:W-:Y:S01]  /*867f0*/  IADD3 R24, P1, PT, R4, R7, RZ ;  /* 0x0000000704187210 */ /* 0x000fe20007f3e0ff */
[----:B------:R-:W-:Y:S02]  /*86800*/  IMAD.MOV.U32 R18, RZ, RZ, R23 ;  /* 0x000000ffff127224 */ /* 0x000fe400078e0017 */
[C---:B--2---:R-:W-:Y:S02]  /*86810*/  IMAD.X R23, R14.reuse, 0x1, R11, P0 ;  /* 0x000000010e177824 */ /* 0x044fe400000e060b */
[----:B------:R-:W-:-:S03]  /*86820*/  IMAD.X R25, R14, 0x1, R8, P1 ;  /* 0x000000010e197824 */ /* 0x000fc600008e0608 */
[----:B------:R-:W-:Y:S04]  /*86830*/  STL.64 [R1+0x3a48], R22 ;  /* 0x003a481601007387 */ /* 0x000fe80000100a00 */
[----:B------:R0:W-:Y:S04]  /*86840*/  STL.64 [R1+0x3a40], R24 ;  /* 0x003a401801007387 */ /* 0x0001e80000100a00 */
[----:B0-----:R0:W2:Y:S01]  /*86850*/  LDL.LU R25, [R1+0x69f0] ;  /* 0x0069f00001197983 */ /* 0x0010a20000300800 */
[----:B------:R-:W-:-:S05]  /*86860*/  IADD3 R24, P1, PT, R4, R13, RZ ;  /* 0x0000000d04187210 */ /* 0x000fca0007f3e0ff */
[----:B------:R2:W-:Y:S01]  /*86870*/  STL [R1+0x3a28], R24 ;  /* 0x003a281801007387 */ /* 0x0005e20000100800 */
[----:B------:R-:W-:-:S03]  /*86880*/  IADD3 R22, P0, PT, R4, R5, RZ ;  /* 0x0000000504167210 */ /* 0x000fc60007f1e0ff */
[----:B--2---:R-:W2:Y:S01]  /*86890*/  LDL.LU.64 R24, [R1+0x69e8] ;  /* 0x0069e80001187983 */ /* 0x004ea20000300a00 */
[C---:B------:R-:W-:Y:S02]  /*868a0*/  IMAD.X R29, R14.reuse, 0x1, R16, P2 ;  /* 0x000000010e1d7824 */ /* 0x040fe400010e0610 */
[----:B------:R-:W-:-:S03]  /*868b0*/  IMAD.X R23, R14, 0x1, R6, P0 ;  /* 0x000000010e177824 */ /* 0x000fc600000e0606 */
[----:B------:R-:W-:Y:S04]  /*868c0*/  STL.64 [R1+0x3a38], R28 ;  /* 0x003a381c01007387 */ /* 0x000fe80000100a00 */
[----:B--2---:R1:W-:Y:S04]  /*868d0*/  STL.64 [R1+0x69b8], R24 ;  /* 0x0069b81801007387 */ /* 0x0043e80000100a00 */
[----:B-1----:R0:W2:Y:S04]  /*868e0*/  LDL.64 R24, [R1+0x3a28] ;  /* 0x003a280001187983 */ /* 0x0020a80000100a00 */
[----:B------:R1:W-:Y:S04]  /*868f0*/  STL.64 [R1+0x3a30], R22 ;  /* 0x003a301601007387 */ /* 0x0003e80000100a00 */
[----:B-1----:R-:W3:Y:S01]  /*86900*/  LDL.LU.64 R22, [R1+0x69e0] ;  /* 0x0069e00001167983 */ /* 0x002ee20000300a00 */
[C---:B------:R-:W-:Y:S01]  /*86910*/  IADD3 R28, P2, PT, R4.reuse, R3, RZ ;  /* 0x00000003041c7210 */ /* 0x040fe20007f5e0ff */
[----:B--2---:R-:W-:Y:S01]  /*86920*/  IMAD.MOV.U32 R25, RZ, RZ, R18 ;  /* 0x000000ffff197224 */ /* 0x004fe200078e0012 */
[----:B------:R-:W-:Y:S01]  /*86930*/  IADD3 R18, P0, PT, R4, R0, RZ ;  /* 0x0000000004127210 */ /* 0x000fe20007f1e0ff */
[----:B---3--:R1:W-:Y:S04]  /*86940*/  STL.64 [R1+0x69a8], R22 ;  /* 0x0069a81601007387 */ /* 0x0083e80000100a00 */
[----:B-1----:R-:W2:Y:S04]  /*86950*/  LDL R23, [R1+0x100] ;  /* 0x0001000001177983 */ /* 0x002ea80000100800 */
[----:B------:R-:W3:Y:S04]  /*86960*/  LDL.LU R4, [R1+0x69d8] ;  /* 0x0069d80001047983 */ /* 0x000ee80000300800 */
[----:B------:R1:W-:Y:S04]  /*86970*/  STL [R1+0x3a18], R18 ;  /* 0x003a181201007387 */ /* 0x0003e80000100800 */
[----:B-1----:R-:W4:Y:S04]  /*86980*/  LDL.LU.64 R18, [R1+0x69d0] ;  /* 0x0069d00001127983 */ /* 0x002f280000300a00 */
[----:B------:R1:W-:Y:S02]  /*86990*/  STL.64 [R1+0x69b0], R20 ;  /* 0x0069b01401007387 */ /* 0x0003e40000100a00 */
[----:B-1----:R-:W-:-:S02]  /*869a0*/  IMAD.MOV.U32 R20, RZ, RZ, R25 ;  /* 0x000000ffff147224 */ /* 0x002fc400078e0019 */
[----:B------:R-:W-:-:S05]  /*869b0*/  IMAD.X R25, R14, 0x1, R15, P1 ;  /* 0x000000010e197824 */ /* 0x000fca00008e060f */
[----:B------:R-:W-:Y:S01]  /*869c0*/  STL [R1+0x3a2c], R25 ;  /* 0x003a2c1901007387 */ /* 0x000fe20000100800 */
[----:B---3--:R-:W-:-:S05]  /*869d0*/  IMAD.X R29, R14, 0x1, R4, P2 ;  /* 0x000000010e1d7824 */ /* 0x008fca00010e0604 */
[----:B------:R1:W-:Y:S04]  /*869e0*/  STL.64 [R1+0x3a20], R28 ;  /* 0x003a201c01007387 */ /* 0x0003e80000100a00 */
[----:B-1----:R-:W3:Y:S04]  /*869f0*/  LDL.LU.64 R28, [R1+0x69c8] ;  /* 0x0069c800011c7983 */ /* 0x002ee80000300a00 */
[----:B---3--:R1:W-:Y:S04]  /*86a00*/  STL.64 [R1+0x69a0], R28 ;  /* 0x0069a01c01007387 */ /* 0x0083e80000100a00 */
[----:B-1----:R0:W3:Y:S02]  /*86a10*/  LDL.64 R28, [R1+0x3a18] ;  /* 0x003a1800011c7983 */ /* 0x0020e40000100a00 */
[----:B---3--:R-:W-:-:S02]  /*86a20*/  IMAD.X R29, R14, 0x1, R2, P0 ;  /* 0x000000010e1d7824 */ /* 0x008fc400000e0602 */
[----:B------:R-:W3:Y:S04]  /*86a30*/  LDL.LU R14, [R1+0x69c0] ;  /* 0x0069c000010e7983 */ /* 0x000ee80000300800 */
[----:B------:R1:W-:Y:S04]  /*86a40*/  STL [R1+0x6998], R2 ;  /* 0x0069980201007387 */ /* 0x0003e80000100800 */
[----:B-1----:R-:W3:Y:S04]  /*86a50*/  LDL.LU R2, [R1+0x100] ;  /* 0x0001000001027983 */ /* 0x002ee80000300800 */
[----:B------:R-:W-:Y:S04]  /*86a60*/  STL [R1+0x3a1c], R29 ;  /* 0x003a1c1d01007387 */ /* 0x000fe80000100800 */
[----:B------:R1:W-:Y:S01]  /*86a70*/  STL [R1+0x6980], R7 ;  /* 0x0069800701007387 */ /* 0x0003e20000100800 */
[----:B--2---:R-:W-:-:S02]  /*86a80*/  IADD3 R24, P1, PT, R23, R10, RZ ;  /* 0x0000000a17187210 */ /* 0x004fc40007f3e0ff */
[----:B---3--:R-:W-:Y:S02]  /*86a90*/  IADD3 R28, P0, PT, R2, R7, RZ ;  /* 0x00000007021c7210 */ /* 0x008fe40007f1e0ff */
[----:B-1----:R-:W2:Y:S02]  /*86aa0*/  LDL.LU R7, [R1+0x3a0] ;  /* 0x0003a00001077983 */ /* 0x002ea40000300800 */
[----:B--2---:R-:W-:-:S05]  /*86ab0*/  IMAD.X R25, R7, 0x1, R12, P1 ;  /* 0x0000000107197824 */ /* 0x004fca00008e060c */
[----:B------:R1:W-:Y:S04]  /*86ac0*/  STL.64 [R1+0x3a10], R24 ;  /* 0x003a101801007387 */ /* 0x0003e80000100a00 */
[----:B-1----:R-:W2:Y:S01]  /*86ad0*/  LDL.LU.64 R24, [R1+0x69b8] ;  /* 0x0069b80001187983 */ /* 0x002ea20000300a00 */
[----:B------:R-:W-:Y:S01]  /*86ae0*/  IADD3 R22, P2, PT, R23, R9, RZ ;  /* 0x0000000917167210 */ /* 0x000fe20007f5e0ff */
[----:B------:R-:W-:Y:S01]  /*86af0*/  IMAD.MOV.U32 R29, RZ, RZ, R20 ;  /* 0x000000ffff1d7224 */ /* 0x000fe200078e0014 */
[----:B------:R-:W-:-:S03]  /*86b00*/  IADD3 R20, P1, PT, R2, R14, RZ ;  /* 0x0000000e02147210 */ /* 0x000fc60007f3e0ff */
[----:B------:R-:W-:Y:S01]  /*86b10*/  IMAD.X R23, R7, 0x1, R11, P2 ;  /* 0x0000000107177824 */ /* 0x000fe200010e060b */
[----:B--2---:R1:W-:Y:S04]  /*86b20*/  STL.64 [R1+0x6988], R24 ;  /* 0x0069881801007387 */ /* 0x0043e80000100a00 */
[----:B-1----:R-:W2:Y:S04]  /*86b30*/  LDL R24, [R1+0x104] ;  /* 0x0001040001187983 */ /* 0x002ea80000100800 */
[----:B------:R1:W-:Y:S04]  /*86b40*/  STL [R1+0x39f8], R20 ;  /* 0x0039f81401007387 */ /* 0x0003e80000100800 */
[----:B-1----:R-:W3:Y:S04]  /*86b50*/  LDL.LU.64 R20, [R1+0x69b0] ;  /* 0x0069b00001147983 */ /* 0x002ee80000300a00 */
[----:B------:R1:W-:Y:S04]  /*86b60*/  STL.64 [R1+0x3a08], R22 ;  /* 0x003a081601007387 */ /* 0x0003e80000100a00 */
[----:B-1----:R-:W2:Y:S04]  /*86b70*/  LDL.LU.64 R22, [R1+0x69a8] ;  /* 0x0069a80001167983 */ /* 0x002ea80000300a00 */
[----:B--2---:R1:W-:Y:S04]  /*86b80*/  STL.64 [R1+0x6978], R22 ;  /* 0x0069781601007387 */ /* 0x0043e80000100a00 */
[----:B---3--:R2:W-:Y:S01]  /*86b90*/  STL.64 [R1+0x6990], R20 ;  /* 0x0069901401007387 */ /* 0x0085e20000100a00 */
[----:B-1----:R-:W-:-:S02]  /*86ba0*/  IMAD.MOV.U32 R23, RZ, RZ, R29 ;  /* 0x000000ffff177224 */ /* 0x002fc400078e001d */
[C---:B------:R-:W-:Y:S01]  /*86bb0*/  IMAD.X R29, R7.reuse, 0x1, R8, P0 ;  /* 0x00000001071d7824 */ /* 0x040fe200000e0608 */
[----:B--2---:R0:W2:Y:S04]  /*86bc0*/  LDL.64 R20, [R1+0x39f8] ;  /* 0x0039f80001147983 */ /* 0x0040a80000100a00 */
[----:B------:R1:W-:Y:S04]  /*86bd0*/  STL.64 [R1+0x3a00], R28 ;  /* 0x003a001c01007387 */ /* 0x0003e80000100a00 */
[----:B-1----:R-:W3:Y:S01]  /*86be0*/  LDL.LU.64 R28, [R1+0x69a0] ;  /* 0x0069a000011c7983 */ /* 0x002ee20000300a00 */
[C---:B------:R-:W-:Y:S01]  /*86bf0*/  IADD3 R22, P2, PT, R2.reuse, R5, RZ ;  /* 0x0000000502167210 */ /* 0x040fe20007f5e0ff */
[----:B--2---:R-:W-:Y:S01]  /*86c00*/  IMAD.X R21, R7, 0x1, R16, P1 ;  /* 0x0000000107157824 */ /* 0x004fe200008e0610 */
[----:B------:R-:W-:Y:S01]  /*86c10*/  IADD3 R20, P1, PT, R2, R3, RZ ;  /* 0x0000000302147210 */ /* 0x000fe20007f3e0ff */
[----:B---3--:R-:W-:Y:S04]  /*86c20*/  STL.64 [R1+0x6970], R28 ;  /* 0x0069701c01007387 */ /* 0x008fe80000100a00 */
[----:B------:R1:W-:Y:S02]  /*86c30*/  STL [R1+0x39fc], R21 ;  /* 0x0039fc1501007387 */ /* 0x0003e40000100800 */
[----:B-1----:R-:W-:-:S02]  /*86c40*/  IMAD.MOV.U32 R21, RZ, RZ, R23 ;  /* 0x000000ffff157224 */ /* 0x002fc400078e0017 */
[----:B------:R-:W-:Y:S01]  /*86c50*/  IMAD.X R23, R7, 0x1, R6, P2 ;  /* 0x0000000107177824 */ /* 0x000fe200010e0606 */
[----:B------:R-:W-:-:S04]  /*86c60*/  IADD3 R28, P0, PT, R2, R13, RZ ;  /* 0x0000000d021c7210 */ /* 0x000fc80007f1e0ff */
[----:B------:R1:W-:Y:S02]  /*86c70*/  STL.64 [R1+0x39f0], R22 ;  /* 0x0039f01601007387 */ /* 0x0003e40000100a00 */
[----:B-1----:R-:W-:Y:S02]  /*86c80*/  IADD3 R22, P2, PT, R2, R0, RZ ;  /* 0x0000000002167210 */ /* 0x002fe40007f5e0ff */
[----:B------:R-:W2:Y:S01]  /*86c90*/  LDL.LU R2, [R1+0x6998] ;  /* 0x0069980001027983 */ /* 0x000ea20000300800 */
[----:B------:R-:W-:-:S05]  /*86ca0*/  IMAD.X R29, R7, 0x1, R15, P0 ;  /* 0x00000001071d7824 */ /* 0x000fca00000e060f */
[----:B------:R1:W-:Y:S04]  /*86cb0*/  STL.64 [R1+0x39e8], R28 ;  /* 0x0039e81c01007387 */ /* 0x0003e80000100a00 */
[----:B-1----:R-:W3:Y:S01]  /*86cc0*/  LDL R29, [R1+0x38c] ;  /* 0x00038c00011d7983 */ /* 0x002ee20000100800 */
[----:B------:R-:W-:-:S03]  /*86cd0*/  IADD3 R28, P0, PT, R24, R10, RZ ;  /* 0x0000000a181c7210 */ /* 0x000fc60007f1e0ff */
[----:B------:R1:W-:Y:S02]  /*86ce0*/  STL.64 [R1+0x6968], R10 ;  /* 0x0069680a01007387 */ /* 0x0003e40000100a00 */
[----:B-1----:R-:W-:Y:S02]  /*86cf0*/  IMAD.MOV.U32 R10, RZ, RZ, R21 ;  /* 0x000000ffff0a7224 */ /* 0x002fe400078e0015 */
[----:B------:R-:W-:Y:S01]  /*86d00*/  IMAD.X R21, R7, 0x1, R4, P1 ;  /* 0x0000000107157824 */ /* 0x000fe200008e0604 */
[----:B------:R-:W-:-:S04]  /*86d10*/  IADD3 R24, P1, PT, R24, R9, RZ ;  /* 0x0000000918187210 */ /* 0x000fc80007f3e0ff */
[----:B------:R1:W-:Y:S04]  /*86d20*/  STL.64 [R1+0x39e0], R20 ;  /* 0x0039e01401007387 */ /* 0x0003e80000100a00 */
[----:B-1----:R-:W3:Y:S04]  /*86d30*/  LDL.LU.64 R20, [R1+0x6990] ;  /* 0x0069900001147983 */ /* 0x002ee80000300a00 */
[----:B------:R1:W-:Y:S04]  /*86d40*/  STL [R1+0x39c8], R24 ;  /* 0x0039c81801007387 */ /* 0x0003e80000100800 */
[----:B-1----:R-:W3:Y:S04]  /*86d50*/  LDL.LU.64 R24, [R1+0x6988] ;  /* 0x0069880001187983 */ /* 0x002ee80000300a00 */
[----:B------:R1:W-:Y:S04]  /*86d60*/  STL [R1+0x6958], R9 ;  /* 0x0069580901007387 */ /* 0x0003e80000100800 */
[----:B-1----:R-:W3:Y:S01]  /*86d70*/  LDL.LU R9, [R1+0x104] ;  /* 0x0001040001097983 */ /* 0x002ee20000300800 */
[----:B--2---:R-:W-:-:S03]  /*86d80*/  IMAD.X R23, R7, 0x1, R2, P2 ;  /* 0x0000000107177824 */ /* 0x004fc600010e0602 */
[----:B------:R-:W2:Y:S04]  /*86d90*/  LDL.LU R7, [R1+0x6980] ;  /* 0x0069800001077983 */ /* 0x000ea80000300800 */
[----:B------:R1:W-:Y:S04]  /*86da0*/  STL.64 [R1+0x39d8], R22 ;  /* 0x0039d81601007387 */ /* 0x0003e80000100a00 */
[----:B-1----:R-:W2:Y:S04]  /*86db0*/  LDL.LU.64 R22, [R1+0x6978] ;  /* 0x0069780001167983 */ /* 0x002ea80000300a00 */
[----:B----4-:R1:W-:Y:S04]  /*86dc0*/  STL.64 [R1+0x6948], R18 ;  /* 0x0069481201007387 */ /* 0x0103e80000100a00 */
[----:B-1----:R-:W4:Y:S01]  /*86dd0*/  LDL R18, [R1+0x108] ;  /* 0x0001080001127983 */ /* 0x002f220000100800 */
[----:B---3--:R-:W-:-:S03]  /*86de0*/  IMAD.X R29, R29, 0x1, R12, P0 ;  /* 0x000000011d1d7824 */ /* 0x008fc600000e060c */
[----:B----4-:R-:W-:Y:S04]  /*86df0*/  STL.64 [R1+0x6950], R18 ;  /* 0x0069501201007387 */ /* 0x010fe80000100a00 */
[----:B------:R1:W-:Y:S04]  /*86e00*/  STL.64 [R1+0x39d0], R28 ;  /* 0x0039d01c01007387 */ /* 0x0003e80000100a00 */
[----:B-1----:R-:W3:Y:S01]  /*86e10*/  LDL.LU.64 R28, [R1+0x6970] ;  /* 0x00697000011c7983 */ /* 0x002ee20000300a00 */
[----:B------:R-:W-:Y:S01]  /*86e20*/  IMAD.MOV.U32 R19, RZ, RZ, R10 ;  /* 0x000000ffff137224 */ /* 0x000fe200078e000a */
[----:B------:R-:W-:-:S02]  /*86e30*/  IADD3 R10, P0, PT, R9, R14, RZ ;  /* 0x0000000e090a7210 */ /* 0x000fc40007f1e0ff */
[----:B---3--:R1:W-:Y:S04]  /*86e40*/  STL.64 [R1+0x6960], R28 ;  /* 0x0069601c01007387 */ /* 0x0083e80000100a00 */
[----:B-1----:R0:W3:Y:S04]  /*86e50*/  LDL.64 R28, [R1+0x39c8] ;  /* 0x0039c800011c7983 */ /* 0x0020e80000100a00 */
[----:B------:R1:W-:Y:S04]  /*86e60*/  STL [R1+0x39b8], R10 ;  /* 0x0039b80a01007387 */ /* 0x0003e80000100800 */
[----:B-1----:R-:W3:Y:S04]  /*86e70*/  LDL.LU.64 R10, [R1+0x6968] ;  /* 0x00696800010a7983 */ /* 0x002ee80000300a00 */
[----:B------:R1:W-:Y:S04]  /*86e80*/  STL [R1+0x6940], R14 ;  /* 0x0069400e01007387 */ /* 0x0003e80000100800 */
[----:B-1----:R-:W3:Y:S01]  /*86e90*/  LDL.LU R14, [R1+0x38c] ;  /* 0x00038c00010e7983 */ /* 0x002ee20000300800 */
[----:B--2---:R-:W-:Y:S01]  /*86ea0*/  IADD3 R18, P2, PT, R9, R7, RZ ;  /* 0x0000000709127210 */ /* 0x004fe20007f5e0ff */
[----:B---3--:R-:W-:-:S05]  /*86eb0*/  IMAD.X R29, R14, 0x1, R11, P1 ;  /* 0x000000010e1d7824 */ /* 0x008fca00008e060b */
[----:B------:R1:W-:Y:S02]  /*86ec0*/  STL [R1+0x39cc], R29 ;  /* 0x0039cc1d01007387 */ /* 0x0003e40000100800 */
[----:B-1----:R-:W-:Y:S02]  /*86ed0*/  IMAD.MOV.U32 R29, RZ, RZ, R19 ;  /* 0x000000ffff1d7224 */ /* 0x002fe400078e0013 */
[----:B------:R-:W-:-:S05]  /*86ee0*/  IMAD.X R19, R14, 0x1, R8, P2 ;  /* 0x000000010e137824 */ /* 0x000fca00010e0608 */
[----:B------:R1:W-:Y:S04]  /*86ef0*/  STL.64 [R1+0x39c0], R18 ;  /* 0x0039c01201007387 */ /* 0x0003e80000100a00 */
[----:B------:R2:W-:Y:S01]  /*86f00*/  STL.64 [R1+0x6938], R12 ;  /* 0x0069380c01007387 */ /* 0x0005e20000100a00 */
[----:B-1----:R-:W-:-:S03]  /*86f10*/  IADD3 R18, P2, PT, R9, R13, RZ ;  /* 0x0000000d09127210 */ /* 0x002fc60007f5e0ff */
[----:B--2---:R0:W2:Y:S01]  /*86f20*/  LDL.64 R12, [R1+0x39b8] ;  /* 0x0039b800010c7983 */ /* 0x0040a20000100a00 */
[----:B------:R-:W-:Y:S01]  /*86f30*/  IADD3 R28, P1, PT, R9, R5, RZ ;  /* 0x00000005091c7210 */ /* 0x000fe20007f3e0ff */
[----:B------:R-:W-:Y:S02]  /*86f40*/  IMAD.MOV.U32 R19, RZ, RZ, R29 ;  /* 0x000000ffff137224 */ /* 0x000fe400078e001d */
[----:B------:R1:W-:Y:S02]  /*86f50*/  STL.64 [R1+0x6930], R24 ;  /* 0x0069301801007387 */ /* 0x0003e40000100a00 */
[C---:B------:R-:W-:Y:S02]  /*86f60*/  IMAD.X R29, R14.reuse, 0x1, R6, P1 ;  /* 0x000000010e1d7824 */ /* 0x040fe400008e0606 */
[----:B--2---:R-:W-:-:S05]  /*86f70*/  IMAD.X R13, R14, 0x1, R16, P0 ;  /* 0x000000010e0d7824 */ /* 0x004fca00000e0610 */
[----:B------:R2:W-:Y:S04]  /*86f80*/  STL [R1+0x39bc], R13 ;  /* 0x0039bc0d01007387 */ /* 0x0005e80000100800 */
[----:B------:R3:W-:Y:S01]  /*86f90*/  STL.64 [R1+0x39b0], R28 ;  /* 0x0039b01c01007387 */ /* 0x0007e20000100a00 */
[C---:B-1----:R-:W-:Y:S02]  /*86fa0*/  IADD3 R24, P0, PT, R9.reuse, R3, RZ ;  /* 0x0000000309187210 */ /* 0x042fe40007f1e0ff */
[----:B------:R-:W-:Y:S01]  /*86fb0*/  IADD3 R12, P1, PT, R9, R0, RZ ;  /* 0x00000000090c7210 */ /* 0x000fe20007f3e0ff */
[----:B--2---:R-:W-:Y:S02]  /*86fc0*/  IMAD.MOV.U32 R13, RZ, RZ, R19 ;  /* 0x000000ffff0d7224 */ /* 0x004fe400078e0013 */
[----:B------:R-:W-:Y:S01]  /*86fd0*/  IMAD.X R19, R14, 0x1, R15, P2 ;  /* 0x000000010e137824 */ /* 0x000fe200010e060f */
[----:B---3--:R-:W2:Y:S04]  /*86fe0*/  LDL.LU.64 R28, [R1+0x6960] ;  /* 0x00696000011c7983 */ /* 0x008ea80000300a00 */
[----:B------:R-:W3:Y:S04]  /*86ff0*/  LDL.LU R9, [R1+0x6958] ;  /* 0x0069580001097983 */ /* 0x000ee80000300800 */
[----:B------:R1:W-:Y:S04]  /*87000*/  STL.64 [R1+0x39a8], R18 ;  /* 0x0039a81201007387 */ /* 0x0003e80000100a00 */
[----:B-1----:R-:W4:Y:S02]  /*87010*/  LDL.LU.64 R18, [R1+0x6950] ;  /* 0x0069500001127983 */ /* 0x002f240000300a00 */
[----:B----4-:R-:W-:-:S05]  /*87020*/  IADD3 R18, P2, PT, R18, R10, RZ ;  /* 0x0000000a12127210 */ /* 0x010fca0007f5e0ff */
[----:B------:R1:W-:Y:S04]  /*87030*/  STL [R1+0x3990], R18 ;  /* 0x0039901201007387 */ /* 0x0003e80000100800 */
[----:B-1----:R-:W4:Y:S01]  /*87040*/  LDL.LU.64 R18, [R1+0x6948] ;  /* 0x0069480001127983 */ /* 0x002f220000300a00 */
[----:B------:R-:W-:-:S03]  /*87050*/  IMAD.X R25, R14, 0x1, R4, P0 ;  /* 0x000000010e197824 */ /* 0x000fc600000e0604 */
[----:B----4-:R-:W-:Y:S04]  /*87060*/  STL.64 [R1+0x6928], R18 ;  /* 0x0069281201007387 */ /* 0x010fe80000100a00 */
[----:B------:R-:W-:Y:S04]  /*87070*/  STL.64 [R1+0x39a0], R24 ;  /* 0x0039a01801007387 */ /* 0x000fe80000100a00 */
[----:B------:R1:W-:Y:S04]  /*87080*/  STL [R1+0x6918], R4 ;  /* 0x0069180401007387 */ /* 0x0003e80000100800 */
[----:B-1----:R-:W4:Y:S01]  /*87090*/  LDL.LU R4, [R1+0x108] ;  /* 0x0001080001047983 */ /* 0x002f220000300800 */
[----:B------:R-:W-:-:S02]  /*870a0*/  IMAD.MOV.U32 R25, RZ, RZ, R13 ;  /* 0x000000ffff197224 */ /* 0x000fc400078e000d */
[----:B------:R-:W-:Y:S02]  /*870b0*/  IMAD.X R13, R14, 0x1, R2, P1 ;  /* 0x000000010e0d7824 */ /* 0x000fe400008e0602 */
[----:B------:R-:W3:Y:S04]  /*870c0*/  LDL.LU R14, [R1+0x6940] ;  /* 0x00694000010e7983 */ /* 0x000ee80000300800 */
[----:B------:R1:W-:Y:S04]  /*870d0*/  STL.64 [R1+0x3998], R12 ;  /* 0x0039980c01007387 */ /* 0x0003e80000100a00 */
[----:B-1----:R-:W3:Y:S04]  /*870e0*/  LDL.LU.64 R12, [R1+0x6938] ;  /* 0x00693800010c7983 */ /* 0x002ee80000300a00 */
[----:B--2---:R1:W-:Y:S04]  /*870f0*/  STL.64 [R1+0x6920], R28 ;  /* 0x0069201c01007387 */ /* 0x0043e80000100a00 */
[----:B-1----:R0:W2:Y:S04]  /*87100*/  LDL.64 R28, [R1+0x3990] ;  /* 0x00399000011c7983 */ /* 0x0020a80000100a00 */
[----:B------:R1:W-:Y:S01]  /*87110*/  STL [R1+0x6908], R7 ;  /* 0x0069080701007387 */ /* 0x0003e20000100800 */
[----:B----4-:R-:W-:-:S03]  /*87120*/  IADD3 R18, P1, PT, R4, R7, RZ ;  /* 0x0000000704127210 */ /* 0x010fc60007f3e0ff */
[----:B-1----:R-:W2:Y:S01]  /*87130*/  LDL.LU R7, [R1+0x388] ;  /* 0x0003880001077983 */ /* 0x002ea20000300800 */
[----:B---3--:R-:W-:Y:S01]  /*87140*/  IADD3 R24, P0, PT, R4, R9, RZ ;  /* 0x0000000904187210 */ /* 0x008fe20007f1e0ff */
[----:B------:R-:W-:Y:S02]  /*87150*/  IMAD.MOV.U32 R19, RZ, RZ, R25 ;  /* 0x000000ffff137224 */ /* 0x000fe400078e0019 */
[C---:B--2---:R-:W-:Y:S02]  /*87160*/  IMAD.X R29, R7.reuse, 0x1, R12, P2 ;  /* 0x00000001071d7824 */ /* 0x044fe400010e060c */
[----:B------:R-:W-:-:S03]  /*87170*/  IMAD.X R25, R7, 0x1, R11, P0 ;  /* 0x0000000107197824 */ /* 0x000fc600000e060b */
[----:B------:R-:W-:Y:S04]  /*87180*/  STL [R1+0x3994], R29 ;  /* 0x0039941d01007387 */ /* 0x000fe80000100800 */
[----:B------:R1:W-:Y:S04]  /*87190*/  STL.64 [R1+0x3988], R24 ;  /* 0x0039881801007387 */ /* 0x0003e80000100a00 */
[----:B-1----:R-:W2:Y:S01]  /*871a0*/  LDL.LU.64 R24, [R1+0x6930] ;  /* 0x0069300001187983 */ /* 0x002ea20000300a00 */
[----:B------:R-:W-:-:S03]  /*871b0*/  IADD3 R28, P2, PT, R4, R14, RZ ;  /* 0x0000000e041c7210 */ /* 0x000fc60007f5e0ff */
[----:B--2---:R1:W-:Y:S04]  /*871c0*/  STL.64 [R1+0x6900], R24 ;  /* 0x0069001801007387 */ /* 0x0043e80000100a00 */
[----:B------:R-:W-:Y:S01]  /*871d0*/  STL.64 [R1+0x6910], R22 ;  /* 0x0069101601007387 */ /* 0x000fe20000100a00 */
[----:B-1----:R-:W-:Y:S02]  /*871e0*/  IMAD.MOV.U32 R25, RZ, RZ, R19 ;  /* 0x000000ffff197224 */ /* 0x002fe400078e0013 */
[----:B------:R-:W-:-:S05]  /*871f0*/  IMAD.X R19, R7, 0x1, R8, P1 ;  /* 0x0000000107137824 */ /* 0x000fca00008e0608 */
[----:B------:R1:W-:Y:S04]  /*87200*/  STL.64 [R1+0x3980], R18 ;  /* 0x0039801201007387 */ /* 0x0003e80000100a00 */
[----:B-1----:R-:W2:Y:S01]  /*87210*/  LDL.LU.64 R18, [R1+0x6928] ;  /* 0x0069280001127983 */ /* 0x002ea20000300a00 */
[C---:B------:R-:W-:Y:S01]  /*87220*/  IADD3 R24, P0, PT, R4.reuse, R5, RZ ;  /* 0x0000000504187210 */ /* 0x040fe20007f1e0ff */
[C---:B------:R-:W-:Y:S01]  /*87230*/  IMAD.X R29, R7.reuse, 0x1, R16, P2 ;  /* 0x00000001071d7824 */ /* 0x040fe200010e0610 */
[C---:B------:R-:W-:Y:S01]  /*87240*/  IADD3 R22, P1, PT, R4.reuse, R13, RZ ;  /* 0x0000000d04167210 */ /* 0x040fe20007f3e0ff */
[----:B------:R-:W-:Y:S02]  /*87250*/  IMAD.MOV.U32 R23, RZ, RZ, R25 ;  /* 0x000000ffff177224 */ /* 0x000fe400078e0019 */
[----:B------:R-:W-:Y:S01]  /*87260*/  IMAD.X R25, R7, 0x1, R6, P0 ;  /* 0x0000000107197824 */ /* 0x000fe200000e0606 */
[----:B------:R1:W-:Y:S04]  /*87270*/  STL.64 [R1+0x3978], R28 ;  /* 0x0039781c01007387 */ /* 0x0003e80000100a00 */
[----:B------:R3:W-:Y:S04]  /*87280*/  STL [R1+0x3968], R22 ;  /* 0x0039681601007387 */ /* 0x0007e80000100800 */
[----:B-1----:R-:W4:Y:S01]  /*87290*/  LDL.LU.64 R28, [R1+0x6920] ;  /* 0x00692000011c7983 */ /* 0x002f220000300a00 */
[----:B---3--:R-:W-:-:S03]  /*872a0*/  IADD3 R22, P2, PT, R4, R3, RZ ;  /* 0x0000000304167210 */ /* 0x008fc60007f5e0ff */
[----:B--2---:R1:W-:Y:S04]  /*872b0*/  STL.64 [R1+0x68e8], R18 ;  /* 0x0068e81201007387 */ /* 0x0043e80000100a00 */
[----:B------:R2:W-:Y:S04]  /*872c0*/  STL.64 [R1+0x3970], R24 ;  /* 0x0039701801007387 */ /* 0x0005e80000100a00 */
[----:B-1----:R-:W3:Y:S01]  /*872d0*/  LDL R19, [R1+0x10c] ;  /* 0x00010c0001137983 */ /* 0x002ee20000100800 */
[----:B--2---:R-:W-:-:S03]  /*872e0*/  IADD3 R24, P0, PT, R4, R0, RZ ;  /* 0x0000000004187210 */ /* 0x004fc60007f1e0ff */
[----:B------:R-:W2:Y:S04]  /*872f0*/  LDL.LU R4, [R1+0x6918] ;  /* 0x0069180001047983 */ /* 0x000ea80000300800 */
[----:B------:R-:W-:Y:S04]  /*87300*/  STL.64 [R1+0x68f0], R16 ;  /* 0x0068f01001007387 */ /* 0x000fe80000100a00 */
[----:B------:R1:W-:Y:S04]  /*87310*/  STL [R1+0x68f8], R17 ;  /* 0x0068f81101007387 */ /* 0x0003e80000100800 */
[----:B-1----:R0:W2:Y:S01]  /*87320*/  LDL.64 R16, [R1+0x3968] ;  /* 0x0039680001107983 */ /* 0x0020a20000100a00 */
[----:B------:R-:W-:-:S02]  /*87330*/  IMAD.X R25, R7, 0x1, R2, P0 ;  /* 0x0000000107197824 */ /* 0x000fc400000e0602 */
[----:B--2---:R-:W-:-:S05]  /*87340*/  IMAD.X R17, R7, 0x1, R15, P1 ;  /* 0x0000000107117824 */ /* 0x004fca00008e060f */
[----:B------:R1:W-:Y:S02]  /*87350*/  STL [R1+0x396c], R17 ;  /* 0x00396c1101007387 */ /* 0x0003e40000100800 */
[----:B-1----:R-:W-:Y:S02]  /*87360*/  IMAD.MOV.U32 R17, RZ, RZ, R23 ;  /* 0x000000ffff117224 */ /* 0x002fe400078e0017 */
[----:B------:R-:W-:Y:S01]  /*87370*/  IMAD.X R23, R7, 0x1, R4, P2 ;  /* 0x0000000107177824 */ /* 0x000fe200010e0604 */
[----:B---3--:R-:W-:-:S04]  /*87380*/  IADD3 R18, P2, PT, R19, R9, RZ ;  /* 0x0000000913127210 */ /* 0x008fc80007f5e0ff */
[----:B------:R1:W-:Y:S04]  /*87390*/  STL.64 [R1+0x3960], R22 ;  /* 0x0039601601007387 */ /* 0x0003e80000100a00 */
[----:B-1----:R-:W2:Y:S04]  /*873a0*/  LDL.LU.64 R22, [R1+0x6910] ;  /* 0x0069100001167983 */ /* 0x002ea80000300a00 */
[----:B------:R1:W-:Y:S04]  /*873b0*/  STL [R1+0x68e0], R9 ;  /* 0x0068e00901007387 */ /* 0x0003e80000100800 */
[----:B-1----:R-:W3:Y:S04]  /*873c0*/  LDL.LU R9, [R1+0x10c] ;  /* 0x00010c0001097983 */ /* 0x002ee80000300800 */
[----:B------:R-:W2:Y:S04]  /*873d0*/  LDL.LU R7, [R1+0x6908] ;  /* 0x0069080001077983 */ /* 0x000ea80000300800 */
[----:B------:R1:W-:Y:S04]  /*873e0*/  STL.64 [R1+0x3958], R24 ;  /* 0x0039581801007387 */ /* 0x0003e80000100a00 */
[----:B-1----:R-:W2:Y:S04]  /*873f0*/  LDL.LU.64 R24, [R1+0x6900] ;  /* 0x0069000001187983 */ /* 0x002ea80000300a00 */
[----:B--2---:R1:W-:Y:S04]  /*87400*/  STL.64 [R1+0x68c0], R24 ;  /* 0x0068c01801007387 */ /* 0x0043e80000100a00 */
[----:B-1----:R-:W2:Y:S01]  /*87410*/  LDL R24, [R1+0x110] ;  /* 0x0001100001187983 */ /* 0x002ea20000100800 */
[----:B------:R-:W-:-:S03]  /*87420*/  IADD3 R16, P1, PT, R19, R10, RZ ;  /* 0x0000000a13107210 */ /* 0x000fc60007f3e0ff */
[----:B--2---:R3:W-:Y:S04]  /*87430*/  STL.64 [R1+0x68d8], R24 ;  /* 0x0068d81801007387 */ /* 0x0047e80000100a00 */
[----:B------:R1:W-:Y:S01]  /*87440*/  STL [R1+0x68b8], R7 ;  /* 0x0068b80701007387 */ /* 0x0003e20000100800 */
[----:B---3--:R-:W-:-:S03]  /*87450*/  IADD3 R24, P0, PT, R9, R7, RZ ;  /* 0x0000000709187210 */ /* 0x008fc60007f1e0ff */
[----:B-1----:R-:W2:Y:S01]  /*87460*/  LDL.LU R7, [R1+0x384] ;  /* 0x0003840001077983 */ /* 0x002ea20000300800 */
[----:B------:R-:W-:Y:S02]  /*87470*/  IMAD.MOV.U32 R25, RZ, RZ, R17 ;  /* 0x000000ffff197224 */ /* 0x000fe400078e0011 */
[----:B--2---:R-:W-:-:S05]  /*87480*/  IMAD.X R17, R7, 0x1, R12, P1 ;  /* 0x0000000107117824 */ /* 0x004fca00008e060c */
[----:B------:R1:W-:Y:S04]  /*87490*/  STL.64 [R1+0x3950], R16 ;  /* 0x0039501001007387 */ /* 0x0003e80000100a00 */
[----:B-1----:R0:W2:Y:S01]  /*874a0*/  LDL.LU R17, [R1+0x68f8] ;  /* 0x0068f80001117983 */ /* 0x0020a20000300800 */
[----:B------:R-:W-:Y:S01]  /*874b0*/  IADD3 R16, P1, PT, R9, R14, RZ ;  /* 0x0000000e09107210 */ /* 0x000fe20007f3e0ff */
[----:B------:R-:W-:-:S04]  /*874c0*/  IMAD.X R19, R7, 0x1, R11, P2 ;  /* 0x0000000107137824 */ /* 0x000fc800010e060b */
[----:B------:R2:W-:Y:S04]  /*874d0*/  STL [R1+0x3938], R16 ;  /* 0x0039381001007387 */ /* 0x0005e80000100800 */
[----:B--2---:R-:W2:Y:S04]  /*874e0*/  LDL.LU.64 R16, [R1+0x68f0] ;  /* 0x0068f00001107983 */ /* 0x004ea80000300a00 */
[----:B------:R1:W-:Y:S04]  /*874f0*/  STL.64 [R1+0x3948], R18 ;  /* 0x0039481201007387 */ /* 0x0003e80000100a00 */
[----:B-1----:R-:W3:Y:S04]  /*87500*/  LDL.LU.64 R18, [R1+0x68e8] ;  /* 0x0068e80001127983 */ /* 0x002ee80000300a00 */
[----:B---3--:R-:W-:Y:S04]  /*87510*/  STL.64 [R1+0x68b0], R18 ;  /* 0x0068b01201007387 */ /* 0x008fe80000100a00 */
[----:B------:R1:W-:Y:S04]  /*87520*/  STL.64 [R1+0x68c8], R26 ;  /* 0x0068c81a01007387 */ /* 0x0003e80000100a00 */
[----:B-1----:R0:W3:Y:S04]  /*87530*/  LDL.64 R26, [R1+0x3938] ;  /* 0x00393800011a7983 */ /* 0x0020e80000100a00 */
[----:B----4-:R-:W-:Y:S01]  /*87540*/  STL.64 [R1+0x68d0], R28 ;  /* 0x0068d01c01007387 */ /* 0x010fe20000100a00 */
[----:B------:R-:W-:-:S05]  /*87550*/  IADD3 R18, P2, PT, R9, R5, RZ ;  /* 0x0000000509127210 */ /* 0x000fca0007f5e0ff */
[C---:B------:R-:W-:Y:S02]  /*87560*/  IMAD.X R19, R7.reuse, 0x1, R6, P2 ;  /* 0x0000000107137824 */ /* 0x040fe400010e0606 */
[----:B---3--:R-:W-:Y:S02]  /*87570*/  IMAD.MOV.U32 R27, RZ, RZ, R25 ;  /* 0x000000ffff1b7224 */ /* 0x008fe400078e0019 */
[----:B------:R-:W-:-:S05]  /*87580*/  IMAD.X R25, R7, 0x1, R8, P0 ;  /* 0x0000000107197824 */ /* 0x000fca00000e0608 */
[----:B------:R1:W-:Y:S04]  /*87590*/  STL.64 [R1+0x3940], R24 ;  /* 0x0039401801007387 */ /* 0x0003e80000100a00 */
[----:B------:R3:W-:Y:S01]  /*875a0*/  STL.64 [R1+0x68a8], R12 ;  /* 0x0068a80c01007387 */ /* 0x0007e20000100a00 */
[----:B-1----:R-:W-:Y:S01]  /*875b0*/  IADD3 R24, P0, PT, R9, R13, RZ ;  /* 0x0000000d09187210 */ /* 0x002fe20007f1e0ff */
[----:B---3--:R-:W-:Y:S02]  /*875c0*/  IMAD.MOV.U32 R12, RZ, RZ, R27 ;  /* 0x000000ffff0c7224 */ /* 0x008fe400078e001b */
[C---:B--2---:R-:W-:Y:S02]  /*875d0*/  IMAD.X R27, R7.reuse, 0x1, R16, P1 ;  /* 0x00000001071b7824 */ /* 0x044fe400008e0610 */
[----:B------:R-:W-:-:S03]  /*875e0*/  IMAD.X R25, R7, 0x1, R15, P0 ;  /* 0x0000000107197824 */ /* 0x000fc600000e060f */
[----:B------:R-:W-:Y:S04]  /*875f0*/  STL [R1+0x393c], R27 ;  /* 0x00393c1b01007387 */ /* 0x000fe80000100800 */
[----:B------:R1:W-:Y:S01]  /*87600*/  STL.64 [R1+0x3930], R18 ;  /* 0x0039301201007387 */ /* 0x0003e20000100a00 */
[C---:B------:R-:W-:Y:S02]  /*87610*/  IADD3 R26, P1, PT, R9.reuse, R3, RZ ;  /* 0x00000003091a7210 */ /* 0x040fe40007f3e0ff */
[----:B-1----:R-:W-:Y:S02]  /*87620*/  IADD3 R18, P2, PT, R9, R0, RZ ;  /* 0x0000000009127210 */ /* 0x002fe40007f5e0ff */
[----:B------:R-:W2:Y:S04]  /*87630*/  LDL.LU R9, [R1+0x68e0] ;  /* 0x0068e00001097983 */ /* 0x000ea80000300800 */
[----:B------:R1:W-:Y:S04]  /*87640*/  STL.64 [R1+0x3928], R24 ;  /* 0x0039281801007387 */ /* 0x0003e80000100a00 */
[----:B-1----:R-:W3:Y:S01]  /*87650*/  LDL.LU.64 R24, [R1+0x68d8] ;  /* 0x0068d80001187983 */ /* 0x002ee20000300a00 */
[----:B------:R-:W-:Y:S01]  /*87660*/  IMAD.X R27, R7, 0x1, R4, P1 ;  /* 0x00000001071b7824 */ /* 0x000fe200008e0604 */
[----:B---3--:R-:W-:-:S02]  /*87670*/  IADD3 R28, P0, PT, R24, R10, RZ ;  /* 0x0000000a181c7210 */ /* 0x008fc40007f1e0ff */
[----:B--2---:R-:W-:-:S03]  /*87680*/  IADD3 R24, P1, PT, R24, R9, RZ ;  /* 0x0000000918187210 */ /* 0x004fc60007f3e0ff */
[----:B------:R1:W-:Y:S04]  /*87690*/  STL [R1+0x3910], R28 ;  /* 0x0039101c01007387 */ /* 0x0003e80000100800 */
[----:B-1----:R-:W2:Y:S04]  /*876a0*/  LDL.LU.64 R28, [R1+0x68d0] ;  /* 0x0068d000011c7983 */ /* 0x002ea80000300a00 */
[----:B------:R1:W-:Y:S04]  /*876b0*/  STL.64 [R1+0x3920], R26 ;  /* 0x0039201a01007387 */ /* 0x0003e80000100a00 */
[----:B-1----:R-:W3:Y:S04]  /*876c0*/  LDL.LU.64 R26, [R1+0x68c8] ;  /* 0x0068c800011a7983 */ /* 0x002ee80000300a00 */
[----:B------:R1:W-:Y:S04]  /*876d0*/  STL [R1+0x3908], R24 ;  /* 0x0039081801007387 */ /* 0x0003e80000100800 */
[----:B-1----:R-:W4:Y:S01]  /*876e0*/  LDL.LU.64 R24, [R1+0x68c0] ;  /* 0x0068c00001187983 */ /* 0x002f220000300a00 */
[----:B------:R-:W-:-:S03]  /*876f0*/  IMAD.X R19, R7, 0x1, R2, P2 ;  /* 0x0000000107137824 */ /* 0x000fc600010e0602 */
[----:B----4-:R1:W-:Y:S04]  /*87700*/  STL.64 [R1+0x68a0], R24 ;  /* 0x0068a01801007387 */ /* 0x0103e80000100a00 */
[----:B-1----:R0:W4:Y:S04]  /*87710*/  LDL.64 R24, [R1+0x3910] ;  /* 0x0039100001187983 */ /* 0x0021280000100a00 */
[----:B------:R1:W-:Y:S04]  /*87720*/  STL [R1+0x6898], R9 ;  /* 0x0068980901007387 */ /* 0x0003e80000100800 */
[----:B-1----:R-:W3:Y:S04]  /*87730*/  LDL.LU R9, [R1+0x110] ;  /* 0x0001100001097983 */ /* 0x002ee80000300800 */
[----:B------:R-:W3:Y:S04]  /*87740*/  LDL.LU R7, [R1+0x68b8] ;  /* 0x0068b80001077983 */ /* 0x000ee80000300800 */
[----:B------:R1:W-:Y:S04]  /*87750*/  STL.64 [R1+0x3918], R18 ;  /* 0x0039181201007387 */ /* 0x0003e80000100a00 */
[----:B-1----:R-:W4:Y:S04]  /*87760*/  LDL.LU.64 R18, [R1+0x68b0] ;  /* 0x0068b00001127983 */ /* 0x002f280000300a00 */
[----:B--2---:R1:W-:Y:S02]  /*87770*/  STL.64 [R1+0x6878], R28 ;  /* 0x0068781c01007387 */ /* 0x0043e40000100a00 */
[----:B-1----:R-:W-:-:S02]  /*87780*/  IMAD.MOV.U32 R29, RZ, RZ, R12 ;  /* 0x000000ffff1d7224 */ /* 0x002fc400078e000c */
[----:B------:R-:W4:Y:S01]  /*87790*/  LDL R28, [R1+0x380] ;  /* 0x00038000011c7983 */ /* 0x000f220000100800 */
[----:B---3--:R-:W-:-:S05]  /*877a0*/  IADD3 R12, P2, PT, R9, R7, RZ ;  /* 0x00000007090c7210 */ /* 0x008fca0007f5e0ff */
[----:B------:R1:W-:Y:S04]  /*877b0*/  STL [R1+0x3900], R12 ;  /* 0x0039000c01007387 */ /* 0x0003e80000100800 */
[----:B-1----:R-:W4:Y:S02]  /*877c0*/  LDL.LU.64 R12, [R1+0x68a8] ;  /* 0x0068a800010c7983 */ /* 0x002f240000300a00 */
[----:B----4-:R-:W-:Y:S01]  /*877d0*/  IMAD.X R25, R28, 0x1, R12, P0 ;  /* 0x000000011c197824 */ /* 0x010fe200000e060c */
[----:B------:R-:W-:-:S04]  /*877e0*/  IADD3 R24, P0, PT, R9, R14, RZ ;  /* 0x0000000e09187210 */ /* 0x000fc80007f1e0ff */
[----:B------:R-:W-:Y:S04]  /*877f0*/  STL [R1+0x3914], R25 ;  /* 0x0039141901007387 */ /* 0x000fe80000100800 */
[----:B------:R-:W-:Y:S04]  /*87800*/  STL.64 [R1+0x6890], R14 ;  /* 0x0068900e01007387 */ /* 0x000fe80000100a00 */
[----:B------:R1:W-:Y:S04]  /*87810*/  STL [R1+0x689c], R15 ;  /* 0x00689c0f01007387 */ /* 0x0003e80000100800 */
[----:B-1----:R0:W2:Y:S04]  /*87820*/  LDL.64 R14, [R1+0x3908] ;  /* 0x00390800010e7983 */ /* 0x0020a80000100a00 */
[----:B------:R1:W-:Y:S01]  /*87830*/  STL.64 [R1+0x6888], R10 ;  /* 0x0068880a01007387 */ /* 0x0003e20000100a00 */
[----:B--2---:R-:W-:-:S03]  /*87840*/  IMAD.X R15, R28, 0x1, R11, P1 ;  /* 0x000000011c0f7824 */ /* 0x004fc600008e060b */
[----:B-1----:R0:W2:Y:S04]  /*87850*/  LDL.64 R10, [R1+0x3900] ;  /* 0x00390000010a7983 */ /* 0x0020a80000100a00 */
[----:B------:R-:W-:Y:S04]  /*87860*/  STL [R1+0x390c], R15 ;  /* 0x00390c0f01007387 */ /* 0x000fe80000100800 */
[----:B------:R1:W-:Y:S01]  /*87870*/  STL.64 [R1+0x6880], R22 ;  /* 0x0068801601007387 */ /* 0x0003e20000100a00 */
[----:B------:R-:W-:-:S03]  /*87880*/  IADD3 R14, P1, PT, R9, R5, RZ ;  /* 0x00000005090e7210 */ /* 0x000fc60007f3e0ff */
[----:B-1----:R-:W3:Y:S04]  /*87890*/  LDL R22, [R1+0x114] ;  /* 0x0001140001167983 */ /* 0x002ee80000100800 */
[----:B------:R1:W-:Y:S04]  /*878a0*/  STL [R1+0x6870], R5 ;  /* 0x0068700501007387 */ /* 0x0003e80000100800 */
[----:B-1----:R-:W2:Y:S02]  /*878b0*/  LDL.LU R5, [R1+0x380] ;  /* 0x0003800001057983 */ /* 0x002ea40000300800 */
[----:B--2---:R-:W-:-:S02]  /*878c0*/  IMAD.X R11, R5, 0x1, R8, P2 ;  /* 0x00000001050b7824 */ /* 0x004fc400010e0608 */
[----:B------:R-:W-:-:S03]  /*878d0*/  IMAD.X R25, R5, 0x1, R16, P0 ;  /* 0x0000000105197824 */ /* 0x000fc600000e0610 */
[----:B------:R-:W-:Y:S04]  /*878e0*/  STL [R1+0x3904], R11 ;  /* 0x0039040b01007387 */ /* 0x000fe80000100800 */
[----:B------:R1:W-:Y:S04]  /*878f0*/  STL.64 [R1+0x38f8], R24 ;  /* 0x0038f81801007387 */ /* 0x0003e80000100a00 */
[----:B-1----:R-:W2:Y:S01]  /*87900*/  LDL.LU.64 R24, [R1+0x68a0] ;  /* 0x0068a00001187983 */ /* 0x002ea20000300a00 */
[----:B------:R-:W-:-:S03]  /*87910*/  IMAD.X R15, R5, 0x1, R6, P1 ;  /* 0x00000001050f7824 */ /* 0x000fc600008e0606 */
[----:B--2---:R-:W-:Y:S04]  /*87920*/  STL.64 [R1+0x6868], R24 ;  /* 0x0068681801007387 */ /* 0x004fe80000100a00 */
[----:B------:R1:W-:Y:S04]  /*87930*/  STL.64 [R1+0x38f0], R14 ;  /* 0x0038f00e01007387 */ /* 0x0003e80000100a00 */
[----:B-1----:R0:W2:Y:S01]  /*87940*/  LDL.LU R15, [R1+0x689c] ;  /* 0x00689c00010f7983 */ /* 0x0020a20000300800 */
[C---:B------:R-:W-:Y:S02]  /*87950*/  IADD3 R14, P1, PT, R9.reuse, R0, RZ ;  /* 0x00000000090e7210 */ /* 0x040fe40007f3e0ff */
[----:B------:R-:W-:-:S02]  /*87960*/  IADD3 R10, P2, PT, R9, R13, RZ ;  /* 0x0000000d090a7210 */ /* 0x000fc40007f5e0ff */
[----:B------:R-:W-:Y:S02]  /*87970*/  IADD3 R28, P0, PT, R9, R3, RZ ;  /* 0x00000003091c7210 */ /* 0x000fe40007f1e0ff */
[----:B------:R-:W4:Y:S04]  /*87980*/  LDL.LU R9, [R1+0x6898] ;  /* 0x0068980001097983 */ /* 0x000f280000300800 */
[----:B------:R2:W-:Y:S04]  /*87990*/  STL [R1+0x38d8], R14 ;  /* 0x0038d80e01007387 */ /* 0x0005e80000100800 */
[----:B--2---:R-:W2:Y:S02]  /*879a0*/  LDL.LU.64 R14, [R1+0x6890] ;  /* 0x00689000010e7983 */ /* 0x004ea40000300a00 */
        /* <DEDUP_REMOVED lines=8> */
[----:B------:R1:W-:Y:S04]  /*87a30*/  STL.64 [R1+0x38e0], R28 ;  /* 0x0038e01c01007387 */ /* 0x0003e80000100a00 */
[----:B-1----:R-:W3:Y:S04]  /*87a40*/  LDL.LU.64 R28, [R1+0x6878] ;  /* 0x00687800011c7983 */ /* 0x002ee80000300a00 */
[----:B------:R-:W-:Y:S04]  /*87a50*/  STL.64 [R1+0x6860], R16 ;  /* 0x0068601001007387 */ /* 0x000fe80000100a00 */
[----:B---3--:R-:W-:Y:S04]  /*87a60*/  STL.64 [R1+0x6850], R28 ;  /* 0x0068501c01007387 */ /* 0x008fe80000100a00 */
[----:B------:R1:W-:Y:S04]  /*87a70*/  STL [R1+0x6858], R29 ;  /* 0x0068581d01007387 */ /* 0x0003e80000100800 */
[----:B-1----:R0:W3:Y:S04]  /*87a80*/  LDL.64 R28, [R1+0x38d0] ;  /* 0x0038d000011c7983 */ /* 0x0020e80000100a00 */
[----:B------:R1:W-:Y:S04]  /*87a90*/  STL [R1+0x6848], R4 ;  /* 0x0068480401007387 */ /* 0x0003e80000100800 */
[----:B-1----:R-:W4:Y:S04]  /*87aa0*/  LDL.LU R4, [R1+0x114] ;  /* 0x0001140001047983 */ /* 0x002f280000300800 */
[----:B--2---:R1:W-:Y:S04]  /*87ab0*/  STL.64 [R1+0x6840], R22 ;  /* 0x0068401601007387 */ /* 0x0043e80000100a00 */
[----:B-1----:R0:W2:Y:S01]  /*87ac0*/  LDL.64 R22, [R1+0x38d8] ;  /* 0x0038d80001167983 */ /* 0x0020a20000100a00 */
[----:B------:R-:W-:-:S04]  /*87ad0*/  IMAD.MOV.U32 R16, RZ, RZ, R25 ;  /* 0x000000ffff107224 */ /* 0x000fc800078e0019 */
[----:B---3--:R-:W-:Y:S01]  /*87ae0*/  IMAD.X R29, R16, 0x1, R12, P2 ;  /* 0x00000001101d7824 */ /* 0x008fe200010e060c */
[----:B----4-:R-:W-:-:S05]  /*87af0*/  IADD3 R24, P0, PT, R4, R9, RZ ;  /* 0x0000000904187210 */ /* 0x010fca0007f1e0ff */
[----:B------:R-:W-:Y:S02]  /*87b00*/  IMAD.X R25, R16, 0x1, R11, P0 ;  /* 0x0000000110197824 */ /* 0x000fe400000e060b */
[----:B--2---:R-:W-:Y:S02]  /*87b10*/  IMAD.X R23, R5, 0x1, R2, P1 ;  /* 0x0000000105177824 */ /* 0x004fe400008e0602 */
[----:B------:R-:W2:Y:S04]  /*87b20*/  LDL.LU R5, [R1+0x6870] ;  /* 0x0068700001057983 */ /* 0x000ea80000300800 */
[----:B------:R-:W-:Y:S04]  /*87b30*/  STL [R1+0x38dc], R23 ;  /* 0x0038dc1701007387 */ /* 0x000fe80000100800 */
[----:B------:R-:W-:Y:S04]  /*87b40*/  STL [R1+0x38d4], R29 ;  /* 0x0038d41d01007387 */ /* 0x000fe80000100800 */
[----:B------:R1:W-:Y:S04]  /*87b50*/  STL.64 [R1+0x38c8], R24 ;  /* 0x0038c81801007387 */ /* 0x0003e80000100a00 */
[----:B-1----:R-:W3:Y:S01]  /*87b60*/  LDL.LU.64 R24, [R1+0x6868] ;  /* 0x0068680001187983 */ /* 0x002ee20000300a00 */
[----:B------:R-:W-:-:S03]  /*87b70*/  IADD3 R22, P1, PT, R4, R7, RZ ;  /* 0x0000000704167210 */ /* 0x000fc60007f3e0ff */
[----:B---3--:R1:W-:Y:S02]  /*87b80*/  STL.64 [R1+0x6828], R24 ;  /* 0x0068281801007387 */ /* 0x0083e40000100a00 */
[----:B-1----:R-:W-:Y:S01]  /*87b90*/  IMAD.MOV.U32 R24, RZ, RZ, R16 ;  /* 0x000000ffff187224 */ /* 0x002fe200078e0010 */
[----:B--2---:R-:W-:Y:S01]  /*87ba0*/  IADD3 R16, P0, PT, R4, R5, RZ ;  /* 0x0000000504107210 */ /* 0x004fe20007f1e0ff */
[----:B------:R-:W2:Y:S04]  /*87bb0*/  LDL R25, [R1+0x118] ;  /* 0x0001180001197983 */ /* 0x000ea80000100800 */
[----:B------:R1:W-:Y:S04]  /*87bc0*/  STL [R1+0x38b0], R16 ;  /* 0x0038b01001007387 */ /* 0x0003e80000100800 */
[----:B-1----:R-:W3:Y:S01]  /*87bd0*/  LDL.LU.64 R16, [R1+0x6860] ;  /* 0x0068600001107983 */ /* 0x002ee20000300a00 */
[----:B------:R-:W-:Y:S01]  /*87be0*/  IMAD.X R23, R24, 0x1, R8, P1 ;  /* 0x0000000118177824 */ /* 0x000fe200008e0608 */
[----:B------:R-:W-:-:S04]  /*87bf0*/  IADD3 R28, P2, PT, R4, R14, RZ ;  /* 0x0000000e041c7210 */ /* 0x000fc80007f5e0ff */
[----:B------:R1:W-:Y:S04]  /*87c00*/  STL.64 [R1+0x38c0], R22 ;  /* 0x0038c01601007387 */ /* 0x0003e80000100a00 */
[----:B------:R-:W-:Y:S04]  /*87c10*/  STL.64 [R1+0x6830], R12 ;  /* 0x0068300c01007387 */ /* 0x000fe80000100a00 */
[----:B------:R4:W-:Y:S01]  /*87c20*/  STL [R1+0x6838], R13 ;  /* 0x0068380d01007387 */ /* 0x0009e20000100800 */
[----:B-1----:R-:W-:-:S03]  /*87c30*/  IADD3 R22, P1, PT, R4, R13, RZ ;  /* 0x0000000d04167210 */ /* 0x002fc60007f3e0ff */
[----:B----4-:R0:W4:Y:S01]  /*87c40*/  LDL.64 R12, [R1+0x38b0] ;  /* 0x0038b000010c7983 */ /* 0x0101220000100a00 */
[----:B---3--:R-:W-:-:S05]  /*87c50*/  IMAD.X R29, R24, 0x1, R16, P2 ;  /* 0x00000001181d7824 */ /* 0x008fca00010e0610 */
[----:B------:R1:W-:Y:S04]  /*87c60*/  STL.64 [R1+0x38b8], R28 ;  /* 0x0038b81c01007387 */ /* 0x0003e80000100a00 */
[----:B-1----:R0:W3:Y:S01]  /*87c70*/  LDL.LU R29, [R1+0x6858] ;  /* 0x00685800011d7983 */ /* 0x0020e20000300800 */
[----:B------:R-:W-:Y:S01]  /*87c80*/  IADD3 R28, P2, PT, R4, R3, RZ ;  /* 0x00000003041c7210 */ /* 0x000fe20007f5e0ff */
[----:B----4-:R-:W-:-:S04]  /*87c90*/  IMAD.X R13, R24, 0x1, R6, P0 ;  /* 0x00000001180d7824 */ /* 0x010fc800000e0606 */
[----:B------:R3:W-:Y:S01]  /*87ca0*/  STL [R1+0x38a0], R28 ;  /* 0x0038a01c01007387 */ /* 0x0007e20000100800 */
[----:B------:R-:W-:-:S03]  /*87cb0*/  IADD3 R12, P0, PT, R4, R0, RZ ;  /* 0x00000000040c7210 */ /* 0x000fc60007f1e0ff */
[----:B---3--:R-:W3:Y:S04]  /*87cc0*/  LDL.LU.64 R28, [R1+0x6850] ;  /* 0x00685000011c7983 */ /* 0x008ee80000300a00 */
[----:B------:R1:W-:Y:S04]  /*87cd0*/  STL [R1+0x38b4], R13 ;  /* 0x0038b40d01007387 */ /* 0x0003e80000100800 */
[----:B------:R-:W4:Y:S01]  /*87ce0*/  LDL.LU R4, [R1+0x6848] ;  /* 0x0068480001047983 */ /* 0x000f220000300800 */
[----:B-1----:R-:W-:-:S04]  /*87cf0*/  IMAD.MOV.U32 R13, RZ, RZ, R24 ;  /* 0x000000ffff0d7224 */ /* 0x002fc800078e0018 */
[----:B------:R-:W-:-:S05]  /*87d00*/  IMAD.X R23, R13, 0x1, R15, P1 ;  /* 0x000000010d177824 */ /* 0x000fca00008e060f */
[----:B------:R1:W-:Y:S04]  /*87d10*/  STL.64 [R1+0x38a8], R22 ;  /* 0x0038a81601007387 */ /* 0x0003e80000100a00 */
[----:B-1----:R-:W2:Y:S04]  /*87d20*/  LDL.LU.64 R22, [R1+0x6840] ;  /* 0x0068400001167983 */ /* 0x002ea80000300a00 */
[----:B--2---:R1:W-:Y:S04]  /*87d30*/  STL.64 [R1+0x6820], R22 ;  /* 0x0068201601007387 */ /* 0x0043e80000100a00 */
[----:B-1----:R0:W2:Y:S04]  /*87d40*/  LDL.64 R22, [R1+0x38a0] ;  /* 0x0038a00001167983 */ /* 0x0020a80000100a00 */
[----:B----4-:R1:W-:Y:S01]  /*87d50*/  STL [R1+0x6818], R4 ;  /* 0x0068180401007387 */ /* 0x0103e20000100800 */
[----:B--2---:R-:W-:-:S02]  /*87d60*/  IMAD.X R23, R13, 0x1, R4, P2 ;  /* 0x000000010d177824 */ /* 0x004fc400010e0604 */
[----:B------:R-:W-:Y:S01]  /*87d70*/  IMAD.X R13, R13, 0x1, R2, P0 ;  /* 0x000000010d0d7824 */ /* 0x000fe200000e0602 */
[----:B-1----:R-:W2:Y:S04]  /*87d80*/  LDL.LU R4, [R1+0x118] ;  /* 0x0001180001047983 */ /* 0x002ea80000300800 */
[----:B------:R1:W-:Y:S04]  /*87d90*/  STL [R1+0x38a4], R23 ;  /* 0x0038a41701007387 */ /* 0x0003e80000100800 */
[----:B-1----:R-:W4:Y:S04]  /*87da0*/  LDL R23, [R1+0x368] ;  /* 0x0003680001177983 */ /* 0x002f280000100800 */
[----:B------:R1:W-:Y:S04]  /*87db0*/  STL.64 [R1+0x3898], R12 ;  /* 0x0038980c01007387 */ /* 0x0003e80000100a00 */
[----:B-1----:R0:W3:Y:S01]  /*87dc0*/  LDL.LU R13, [R1+0x6838] ;  /* 0x00683800010d7983 */ /* 0x0020e20000300800 */
[----:B--2---:R-:W-:-:S05]  /*87dd0*/  IADD3 R12, P0, PT, R4, R7, RZ ;  /* 0x00000007040c7210 */ /* 0x004fca0007f1e0ff */
[----:B------:R3:W-:Y:S04]  /*87de0*/  STL [R1+0x3880], R12 ;  /* 0x0038800c01007387 */ /* 0x0007e80000100800 */
[----:B---3--:R-:W4:Y:S01]  /*87df0*/  LDL.LU.64 R12, [R1+0x6830] ;  /* 0x00683000010c7983 */ /* 0x008f220000300a00 */
[----:B------:R-:W-:-:S05]  /*87e00*/  IADD3 R24, P1, PT, R25, R10, RZ ;  /* 0x0000000a19187210 */ /* 0x000fca0007f3e0ff */
[----:B----4-:R-:W-:-:S05]  /*87e10*/  IMAD.X R25, R23, 0x1, R12, P1 ;  /* 0x0000000117197824 */ /* 0x010fca00008e060c */
[----:B------:R1:W-:Y:S04]  /*87e20*/  STL.64 [R1+0x3890], R24 ;  /* 0x0038901801007387 */ /* 0x0003e80000100a00 */
[----:B-1----:R-:W2:Y:S01]  /*87e30*/  LDL.LU.64 R24, [R1+0x6828] ;  /* 0x0068280001187983 */ /* 0x002ea20000300a00 */
[----:B------:R-:W-:-:S05]  /*87e40*/  IADD3 R22, P2, PT, R4, R9, RZ ;  /* 0x0000000904167210 */ /* 0x000fca0007f5e0ff */
[----:B------:R-:W-:Y:S01]  /*87e50*/  IMAD.X R23, R23, 0x1, R11, P2 ;  /* 0x0000000117177824 */ /* 0x000fe200010e060b */
[----:B--2---:R1:W-:Y:S04]  /*87e60*/  STL.64 [R1+0x6800], R24 ;  /* 0x0068001801007387 */ /* 0x0043e80000100a00 */
[----:B-1----:R-:W2:Y:S04]  /*87e70*/  LDL.LU R25, [R1+0x130] ;  /* 0x0001300001197983 */ /* 0x002ea80000300800 */
[----:B------:R-:W-:Y:S04]  /*87e80*/  STL.64 [R1+0x6810], R14 ;  /* 0x0068100e01007387 */ /* 0x000fe80000100a00 */
[----:B------:R-:W-:Y:S04]  /*87e90*/  STL [R1+0x681c], R15 ;  /* 0x00681c0f01007387 */ /* 0x000fe80000100800 */
[----:B------:R1:W-:Y:S01]  /*87ea0*/  STL.64 [R1+0x3888], R22 ;  /* 0x0038881601007387 */ /* 0x0003e20000100a00 */
[----:B------:R-:W-:-:S03]  /*87eb0*/  IADD3 R24, P1, PT, R4, R14, RZ ;  /* 0x0000000e04187210 */ /* 0x000fc60007f3e0ff */
[----:B-1----:R-:W3:Y:S04]  /*87ec0*/  LDL.LU.64 R22, [R1+0x6820] ;  /* 0x0068200001167983 */ /* 0x002ee80000300a00 */
[----:B------:R1:W-:Y:S01]  /*87ed0*/  STL.64 [R1+0x6808], R10 ;  /* 0x0068080a01007387 */ /* 0x0003e20000100a00 */
[----:B------:R-:W-:-:S03]  /*87ee0*/  IADD3 R14, P2, PT, R4, R5, RZ ;  /* 0x00000005040e7210 */ /* 0x000fc60007f5e0ff */
[----:B-1----:R0:W4:Y:S04]  /*87ef0*/  LDL.64 R10, [R1+0x3880] ;  /* 0x00388000010a7983 */ /* 0x0021280000100a00 */
[----:B------:R1:W-:Y:S04]  /*87f00*/  STL [R1+0x67f8], R5 ;  /* 0x0067f80501007387 */ /* 0x0003e80000100800 */
[----:B-1----:R-:W4:Y:S01]  /*87f10*/  LDL.LU R5, [R1+0x368] ;  /* 0x0003680001057983 */ /* 0x002f220000300800 */
[----:B--2---:R-:W-:Y:S02]  /*87f20*/  IMAD.MOV.U32 R15, RZ, RZ, R25 ;  /* 0x000000ffff0f7224 */ /* 0x004fe400078e0019 */
[----:B----4-:R-:W-:-:S02]  /*87f30*/  IMAD.X R11, R5, 0x1, R8, P0 ;  /* 0x00000001050b7824 */ /* 0x010fc400000e0608 */
[----:B------:R-:W-:-:S03]  /*87f40*/  IMAD.X R25, R5, 0x1, R16, P1 ;  /* 0x0000000105197824 */ /* 0x000fc600008e0610 */
[----:B------:R-:W-:Y:S04]  /*87f50*/  STL [R1+0x3884], R11 ;  /* 0x0038840b01007387 */ /* 0x000fe80000100800 */
[----:B------:R1:W-:Y:S02]  /*87f60*/  STL.64 [R1+0x3878], R24 ;  /* 0x0038781801007387 */ /* 0x0003e40000100a00 */
[----:B-1----:R-:W-:Y:S02]  /*87f70*/  IMAD.MOV.U32 R25, RZ, RZ, R15 ;  /* 0x000000ffff197224 */ /* 0x002fe400078e000f */
[----:B------:R-:W-:-:S05]  /*87f80*/  IMAD.X R15, R5, 0x1, R6, P2 ;  /* 0x00000001050f7824 */ /* 0x000fca00010e0606 */
[----:B------:R1:W-:Y:S04]  /*87f90*/  STL.64 [R1+0x3870], R14 ;  /* 0x0038700e01007387 */ /* 0x0003e80000100a00 */
[----:B-1----:R0:W2:Y:S01]  /*87fa0*/  LDL.LU R15, [R1+0x681c] ;  /* 0x00681c00010f7983 */ /* 0x0020a20000300800 */
[C---:B------:R-:W-:Y:S02]  /*87fb0*/  IADD3 R14, P2, PT, R4.reuse, R0, RZ ;  /* 0x00000000040e7210 */ /* 0x040fe40007f5e0ff */
[C---:B------:R-:W-:Y:S02]  /*87fc0*/  IADD3 R10, P0, PT, R4.reuse, R13, RZ ;  /* 0x0000000d040a7210 */ /* 0x040fe40007f1e0ff */
[----:B------:R-:W-:Y:S02]  /*87fd0*/  IADD3 R24, P1, PT, R4, R3, RZ ;  /* 0x0000000304187210 */ /* 0x000fe40007f3e0ff */
[----:B------:R-:W4:Y:S04]  /*87fe0*/  LDL.LU R4, [R1+0x6818] ;  /* 0x0068180001047983 */ /* 0x000f280000300800 */
[----:B------:R2:W-:Y:S04]  /*87ff0*/  STL [R1+0x3858], R14 ;  /* 0x0038580e01007387 */ /* 0x0005e80000100800 */
[----:B--2---:R-:W2:Y:S02]  /*88000*/  LDL.LU.64 R14, [R1+0x6810] ;  /* 0x00681000010e7983 */ /* 0x004ea40000300a00 */
[----:B--2---:R-:W-:-:S05]  /*88010*/  IMAD.X R11, R5, 0x1, R15, P0 ;  /* 0x00000001050b7824 */ /* 0x004fca00000e060f */
[----:B------:R1:W-:Y:S04]  /*88020*/  STL.64 [R1+0x3868], R10 ;  /* 0x0038680a01007387 */ /* 0x0003e80000100a00 */
[----:B-1----:R-:W2:Y:S04]  /*88030*/  LDL.LU.64 R10, [R1+0x6808] ;  /* 0x00680800010a7983 */ /* 0x002ea80000300a00 */
[----:B------:R1:W-:Y:S04]  /*88040*/  STL.64 [R1+0x67f0], R14 ;  /* 0x0067f00e01007387 */ /* 0x0003e80000100a00 */
[----:B-1----:R-:W2:Y:S02]  /*88050*/  LDL R15, [R1+0x11c] ;  /* 0x00011c00010f7983 */ /* 0x002ea40000100800 */
[----:B--2---:R-:W-:-:S02]  /*88060*/  IADD3 R14, P0, PT, R15, R10, RZ ;  /* 0x0000000a0f0e7210 */ /* 0x004fc40007f1e0ff */
[----:B------:R-:W2:Y:S04]  /*88070*/  LDL R15, [R1+0x364] ;  /* 0x00036400010f7983 */ /* 0x000ea80000100800 */
[----:B------:R1:W-:Y:S02]  /*88080*/  STL.64 [R1+0x67e8], R10 ;  /* 0x0067e80a01007387 */ /* 0x0003e40000100a00 */
[----:B-1----:R-:W-:Y:S02]  /*88090*/  IMAD.MOV.U32 R10, RZ, RZ, R25 ;  /* 0x000000ffff0a7224 */ /* 0x002fe400078e0019 */
[----:B----4-:R-:W-:-:S05]  /*880a0*/  IMAD.X R25, R5, 0x1, R4, P1 ;  /* 0x0000000105197824 */ /* 0x010fca00008e0604 */
[----:B------:R1:W-:Y:S04]  /*880b0*/  STL.64 [R1+0x3860], R24 ;  /* 0x0038601801007387 */ /* 0x0003e80000100a00 */
[----:B-1----:R-:W4:Y:S04]  /*880c0*/  LDL.LU.64 R24, [R1+0x6800] ;  /* 0x0068000001187983 */ /* 0x002f280000300a00 */
[----:B----4-:R1:W-:Y:S04]  /*880d0*/  STL.64 [R1+0x67d8], R24 ;  /* 0x0067d81801007387 */ /* 0x0103e80000100a00 */
[----:B-1----:R0:W4:Y:S04]  /*880e0*/  LDL.64 R24, [R1+0x3858] ;  /* 0x0038580001187983 */ /* 0x0021280000100a00 */
[----:B------:R-:W-:Y:S04]  /*880f0*/  STL.64 [R1+0x67e0], R28 ;  /* 0x0067e01c01007387 */ /* 0x000fe80000100a00 */
[----:B------:R1:W-:Y:S01]  /*88100*/  STL [R1+0x67d0], R4 ;  /* 0x0067d00401007387 */ /* 0x0003e20000100800 */
[----:B--2---:R-:W-:-:S03]  /*88110*/  IMAD.X R15, R15, 0x1, R12, P0 ;  /* 0x000000010f0f7824 */ /* 0x004fc600000e060c */
[----:B-1----:R-:W2:Y:S01]  /*88120*/  LDL.LU R4, [R1+0x11c] ;  /* 0x00011c0001047983 */ /* 0x002ea20000300800 */
[----:B----4-:R-:W-:-:S03]  /*88130*/  IMAD.X R25, R5, 0x1, R2, P2 ;  /* 0x0000000105197824 */ /* 0x010fc600010e0602 */
[----:B------:R-:W4:Y:S04]  /*88140*/  LDL.LU R5, [R1+0x67f8] ;  /* 0x0067f80001057983 */ /* 0x000f280000300800 */
[----:B------:R-:W-:Y:S04]  /*88150*/  STL [R1+0x385c], R25 ;  /* 0x00385c1901007387 */ /* 0x000fe80000100800 */
[----:B---3--:R-:W-:Y:S04]  /*88160*/  STL.64 [R1+0x67c0], R22 ;  /* 0x0067c01601007387 */ /* 0x008fe80000100a00 */
[----:B------:R1:W-:Y:S04]  /*88170*/  STL.64 [R1+0x3850], R14 ;  /* 0x0038500e01007387 */ /* 0x0003e80000100a00 */
[----:B-1----:R-:W2:Y:S01]  /*88180*/  LDL.LU.64 R14, [R1+0x67f0] ;  /* 0x0067f000010e7983 */ /* 0x002ea20000300a00 */
[----:B------:R-:W-:Y:S01]  /*88190*/  IMAD.MOV.U32 R23, RZ, RZ, R10 ;  /* 0x000000ffff177224 */ /* 0x000fe200078e000a */
[----:B--2---:R-:W-:-:S05]  /*881a0*/  IADD3 R10, P0, PT, R4, R14, RZ ;  /* 0x0000000e040a7210 */ /* 0x004fca0007f1e0ff */
[----:B------:R1:W-:Y:S04]  /*881b0*/  STL [R1+0x3838], R10 ;  /* 0x0038380a01007387 */ /* 0x0003e80000100800 */
[----:B-1----:R-:W2:Y:S04]  /*881c0*/  LDL.LU.64 R10, [R1+0x67e8] ;  /* 0x0067e800010a7983 */ /* 0x002ea80000300a00 */
[----:B------:R1:W-:Y:S04]  /*881d0*/  STL [R1+0x67b0], R14 ;  /* 0x0067b00e01007387 */ /* 0x0003e80000100800 */
[----:B-1----:R-:W2:Y:S01]  /*881e0*/  LDL.LU R14, [R1+0x364] ;  /* 0x00036400010e7983 */ /* 0x002ea20000300800 */
[----:B------:R-:W-:-:S02]  /*881f0*/  IADD3 R28, P1, PT, R4, R9, RZ ;  /* 0x00000009041c7210 */ /* 0x000fc40007f3e0ff */
[----:B------:R-:W-:-:S03]  /*88200*/  IADD3 R24, P2, PT, R4, R7, RZ ;  /* 0x0000000704187210 */ /* 0x000fc60007f5e0ff */
[C---:B--2---:R-:W-:Y:S02]  /*88210*/  IMAD.X R29, R14.reuse, 0x1, R11, P1 ;  /* 0x000000010e1d7824 */ /* 0x044fe400008e060b */
[----:B------:R-:W-:-:S03]  /*88220*/  IMAD.X R25, R14, 0x1, R8, P2 ;  /* 0x000000010e197824 */ /* 0x000fc600010e0608 */
[----:B------:R1:W-:Y:S04]  /*88230*/  STL.64 [R1+0x3848], R28 ;  /* 0x0038481c01007387 */ /* 0x0003e80000100a00 */
[----:B-1----:R-:W2:Y:S04]  /*88240*/  LDL.LU.64 R28, [R1+0x67e0] ;  /* 0x0067e000011c7983 */ /* 0x002ea80000300a00 */
[----:B------:R-:W-:Y:S04]  /*88250*/  STL.64 [R1+0x67c8], R10 ;  /* 0x0067c80a01007387 */ /* 0x000fe80000100a00 */
[----:B------:R-:W-:Y:S04]  /*88260*/  STL [R1+0x67d4], R11 ;  /* 0x0067d40b01007387 */ /* 0x000fe80000100800 */
[----:B------:R1:W-:Y:S04]  /*88270*/  STL.64 [R1+0x3840], R24 ;  /* 0x0038401801007387 */ /* 0x0003e80000100a00 */
[----:B-1----:R-:W3:Y:S04]  /*88280*/  LDL.LU.64 R24, [R1+0x67d8] ;  /* 0x0067d80001187983 */ /* 0x002ee80000300a00 */
[----:B------:R1:W-:Y:S04]  /*88290*/  STL.64 [R1+0x67b8], R8 ;  /* 0x0067b80801007387 */ /* 0x0003e80000100a00 */
[----:B-1----:R0:W2:Y:S01]  /*882a0*/  LDL.64 R8, [R1+0x3838] ;  /* 0x0038380001087983 */ /* 0x0020a20000100a00 */
[----:B----4-:R-:W-:-:S05]  /*882b0*/  IADD3 R10, P1, PT, R4, R5, RZ ;  /* 0x00000005040a7210 */ /* 0x010fca0007f3e0ff */
[C---:B------:R-:W-:Y:S01]  /*882c0*/  IMAD.X R11, R14.reuse, 0x1, R6, P1 ;  /* 0x000000010e0b7824 */ /* 0x040fe200008e0606 */
[----:B---3--:R1:W-:Y:S04]  /*882d0*/  STL.64 [R1+0x67a8], R24 ;  /* 0x0067a81801007387 */ /* 0x0083e80000100a00 */
[----:B-1----:R-:W3:Y:S01]  /*882e0*/  LDL R25, [R1+0x120] ;  /* 0x0001200001197983 */ /* 0x002ee20000100800 */
[----:B--2---:R-:W-:-:S05]  /*882f0*/  IMAD.X R9, R14, 0x1, R16, P0 ;  /* 0x000000010e097824 */ /* 0x004fca00000e0610 */
[----:B------:R-:W-:Y:S04]  /*88300*/  STL [R1+0x383c], R9 ;  /* 0x00383c0901007387 */ /* 0x000fe80000100800 */
[----:B------:R1:W-:Y:S04]  /*88310*/  STL.64 [R1+0x3830], R10 ;  /* 0x0038300a01007387 */ /* 0x0003e80000100a00 */
[----:B-1----:R0:W2:Y:S01]  /*88320*/  LDL.LU R11, [R1+0x67d4] ;  /* 0x0067d400010b7983 */ /* 0x0020a20000300800 */
[C---:B------:R-:W-:Y:S02]  /*88330*/  IADD3 R22, P2, PT, R4.reuse, R13, RZ ;  /* 0x0000000d04167210 */ /* 0x040fe40007f5e0ff */
[C---:B------:R-:W-:Y:S01]  /*88340*/  IADD3 R10, P1, PT, R4.reuse, R0, RZ ;  /* 0x00000000040a7210 */ /* 0x040fe20007f3e0ff */
[----:B------:R-:W-:Y:S01]  /*88350*/  IMAD.MOV.U32 R24, RZ, RZ, R23 ;  /* 0x000000ffff187224 */ /* 0x000fe200078e0017 */
[----:B------:R-:W-:Y:S01]  /*88360*/  IADD3 R8, P0, PT, R4, R3, RZ ;  /* 0x0000000304087210 */ /* 0x000fe20007f1e0ff */
[C---:B------:R-:W-:Y:S01]  /*88370*/  IMAD.X R23, R14.reuse, 0x1, R15, P2 ;  /* 0x000000010e177824 */ /* 0x040fe200010e060f */
[----:B------:R-:W4:Y:S04]  /*88380*/  LDL.LU R4, [R1+0x67d0] ;  /* 0x0067d00001047983 */ /* 0x000f280000300800 */
[----:B------:R2:W-:Y:S04]  /*88390*/  STL [R1+0x3818], R10 ;  /* 0x0038180a01007387 */ /* 0x0005e80000100800 */
[----:B--2---:R-:W3:Y:S04]  /*883a0*/  LDL.LU.64 R10, [R1+0x67c8] ;  /* 0x0067c800010a7983 */ /* 0x004ee80000300a00 */
[----:B------:R1:W-:Y:S04]  /*883b0*/  STL.64 [R1+0x3828], R22 ;  /* 0x0038281601007387 */ /* 0x0003e80000100a00 */
[----:B-1----:R-:W2:Y:S04]  /*883c0*/  LDL.LU.64 R22, [R1+0x67c0] ;  /* 0x0067c00001167983 */ /* 0x002ea80000300a00 */
[----:B--2---:R1:W-:Y:S04]  /*883d0*/  STL.64 [R1+0x6790], R22 ;  /* 0x0067901601007387 */ /* 0x0043e80000100a00 */
[----:B-1----:R0:W2:Y:S01]  /*883e0*/  LDL.64 R22, [R1+0x3818] ;  /* 0x0038180001167983 */ /* 0x0020a20000100a00 */
[----:B----4-:R-:W-:-:S02]  /*883f0*/  IMAD.X R9, R14, 0x1, R4, P0 ;  /* 0x000000010e097824 */ /* 0x010fc400000e0604 */
[----:B--2---:R-:W-:Y:S01]  /*88400*/  IMAD.MOV.U32 R23, RZ, RZ, R24 ;  /* 0x000000ffff177224 */ /* 0x004fe200078e0018 */
[----:B---3--:R-:W-:Y:S02]  /*88410*/  IADD3 R24, P2, PT, R25, R10, RZ ;  /* 0x0000000a19187210 */ /* 0x008fe40007f5e0ff */
[----:B------:R-:W2:Y:S04]  /*88420*/  LDL R25, [R1+0x360] ;  /* 0x0003600001197983 */ /* 0x000ea80000100800 */
[----:B------:R1:W-:Y:S04]  /*88430*/  STL [R1+0x6788], R10 ;  /* 0x0067880a01007387 */ /* 0x0003e80000100800 */
[----:B-1----:R-:W3:Y:S04]  /*88440*/  LDL.LU R10, [R1+0x120] ;  /* 0x00012000010a7983 */ /* 0x002ee80000300800 */
[----:B------:R1:W-:Y:S04]  /*88450*/  STL.64 [R1+0x3820], R8 ;  /* 0x0038200801007387 */ /* 0x0003e80000100a00 */
[----:B-1----:R-:W4:Y:S04]  /*88460*/  LDL.LU.64 R8, [R1+0x67b8] ;  /* 0x0067b80001087983 */ /* 0x002f280000300a00 */
[----:B------:R1:W-:Y:S04]  /*88470*/  STL.64 [R1+0x67a0], R4 ;  /* 0x0067a00401007387 */ /* 0x0003e80000100a00 */
[----:B-1----:R-:W3:Y:S01]  /*88480*/  LDL.LU R5, [R1+0x128] ;  /* 0x0001280001057983 */ /* 0x002ee20000300800 */
[----:B--2---:R-:W-:-:S03]  /*88490*/  IMAD.X R25, R25, 0x1, R12, P2 ;  /* 0x0000000119197824 */ /* 0x004fc600010e060c */
[----:B----4-:R1:W-:Y:S02]  /*884a0*/  STL.64 [R1+0x6798], R8 ;  /* 0x0067980801007387 */ /* 0x0103e40000100a00 */
[----:B-1----:R-:W-:Y:S02]  /*884b0*/  IMAD.MOV.U32 R8, RZ, RZ, R23 ;  /* 0x000000ffff087224 */ /* 0x002fe400078e0017 */
[----:B------:R-:W-:Y:S02]  /*884c0*/  IMAD.X R23, R14, 0x1, R2, P1 ;  /* 0x000000010e177824 */ /* 0x000fe400008e0602 */
[----:B------:R-:W2:Y:S04]  /*884d0*/  LDL.LU R14, [R1+0x67b0] ;  /* 0x0067b000010e7983 */ /* 0x000ea80000300800 */
[----:B------:R-:W-:Y:S04]  /*884e0*/  STL [R1+0x381c], R23 ;  /* 0x00381c1701007387 */ /* 0x000fe80000100800 */
[----:B------:R1:W-:Y:S04]  /*884f0*/  STL.64 [R1+0x3810], R24 ;  /* 0x0038101801007387 */ /* 0x0003e80000100a00 */
[----:B-1----:R-:W4:Y:S01]  /*88500*/  LDL.LU.64 R24, [R1+0x67a8] ;  /* 0x0067a80001187983 */ /* 0x002f220000300a00 */
[----:B---3--:R-:W-:-:S03]  /*88510*/  IADD3 R4, P0, PT, R10, R9, RZ ;  /* 0x000000090a047210 */ /* 0x008fc60007f1e0ff */
[----:B----4-:R-:W-:Y:S04]  /*88520*/  STL.64 [R1+0x6780], R24 ;  /* 0x0067801801007387 */ /* 0x010fe80000100a00 */
[----:B------:R1:W-:Y:S04]  /*88530*/  STL.64 [R1+0x6778], R18 ;  /* 0x0067781201007387 */ /* 0x0003e80000100a00 */
[----:B--2---:R2:W-:Y:S01]  /*88540*/  STL [R1+0x6774], R14 ;  /* 0x0067740e01007387 */ /* 0x0045e20000100800 */
[----:B-1----:R-:W-:-:S03]  /*88550*/  IADD3 R18, P2, PT, R10, R14, RZ ;  /* 0x0000000e0a127210 */ /* 0x002fc60007f5e0ff */
[----:B--2---:R-:W2:Y:S01]  /*88560*/  LDL.LU R14, [R1+0x360] ;  /* 0x00036000010e7983 */ /* 0x004ea20000300800 */
[----:B------:R-:W-:Y:S02]  /*88570*/  IMAD.MOV.U32 R19, RZ, RZ, R5 ;  /* 0x000000ffff137224 */ /* 0x000fe400078e0005 */
[----:B--2---:R-:W-:-:S05]  /*88580*/  IMAD.X R5, R14, 0x1, R11, P0 ;  /* 0x000000010e057824 */ /* 0x004fca00000e060b */
        /* <DEDUP_REMOVED lines=9> */
[----:B-1----:R-:W2:Y:S01]  /*88620*/  LDL.LU.64 R22, [R1+0x6790] ;  /* 0x0067900001167983 */ /* 0x002ea20000300a00 */
[----:B------:R-:W-:-:S03]  /*88630*/  IADD3 R24, P1, PT, R10, R13, RZ ;  /* 0x0000000d0a187210 */ /* 0x000fc60007f3e0ff */
[----:B--2---:R1:W-:Y:S04]  /*88640*/  STL.64 [R1+0x6760], R22 ;  /* 0x0067601601007387 */ /* 0x0043e80000100a00 */
[----:B-1----:R-:W2:Y:S04]  /*88650*/  LDL R23, [R1+0x124] ;  /* 0x0001240001177983 */ /* 0x002ea80000100800 */
[----:B------:R-:W-:Y:S04]  /*88660*/  STL.64 [R1+0x6768], R12 ;  /* 0x0067680c01007387 */ /* 0x000fe80000100a00 */
[----:B------:R1:W-:Y:S04]  /*88670*/  STL [R1+0x6770], R13 ;  /* 0x0067700d01007387 */ /* 0x0003e80000100800 */
[----:B-1----:R0:W3:Y:S01]  /*88680*/  LDL.64 R12, [R1+0x37f0] ;  /* 0x0037f000010c7983 */ /* 0x0020e20000100a00 */
[----:B------:R-:W-:-:S02]  /*88690*/  IMAD.MOV.U32 R22, RZ, RZ, R25 ;  /* 0x000000ffff167224 */ /* 0x000fc400078e0019 */
[----:B------:R-:W-:Y:S02]  /*886a0*/  IMAD.MOV.U32 R25, RZ, RZ, R19 ;  /* 0x000000ffff197224 */ /* 0x000fe400078e0013 */
[----:B------:R-:W-:-:S05]  /*886b0*/  IMAD.X R19, R14, 0x1, R16, P2 ;  /* 0x000000010e137824 */ /* 0x000fca00010e0610 */
[----:B------:R1:W-:Y:S02]  /*886c0*/  STL.64 [R1+0x37f8], R18 ;  /* 0x0037f81201007387 */ /* 0x0003e40000100a00 */
[----:B-1----:R-:W-:Y:S01]  /*886d0*/  IADD3 R18, P2, PT, R10, R3, RZ ;  /* 0x000000030a127210 */ /* 0x002fe20007f5e0ff */
[----:B---3--:R-:W-:Y:S01]  /*886e0*/  IMAD.X R13, R14, 0x1, R6, P0 ;  /* 0x000000010e0d7824 */ /* 0x008fe200000e0606 */
[----:B------:R-:W-:-:S04]  /*886f0*/  IADD3 R12, P0, PT, R10, R0, RZ ;  /* 0x000000000a0c7210 */ /* 0x000fc80007f1e0ff */
[----:B------:R1:W-:Y:S04]  /*88700*/  STL [R1+0x37f4], R13 ;  /* 0x0037f40d01007387 */ /* 0x0003e80000100800 */
[----:B------:R-:W2:Y:S01]  /*88710*/  LDL.LU R10, [R1+0x6788] ;  /* 0x00678800010a7983 */ /* 0x000ea20000300800 */
[C---:B------:R-:W-:Y:S02]  /*88720*/  IMAD.X R19, R14.reuse, 0x1, R4, P2 ;  /* 0x000000010e137824 */ /* 0x040fe400010e0604 */
[----:B-1----:R-:W-:Y:S02]  /*88730*/  IMAD.MOV.U32 R13, RZ, RZ, R25 ;  /* 0x000000ffff0d7224 */ /* 0x002fe400078e0019 */
[----:B------:R-:W-:-:S05]  /*88740*/  IMAD.X R25, R14, 0x1, R15, P1 ;  /* 0x000000010e197824 */ /* 0x000fca00008e060f */
[----:B------:R1:W-:Y:S04]  /*88750*/  STL.64 [R1+0x37e8], R24 ;  /* 0x0037e81801007387 */ /* 0x0003e80000100a00 */
[----:B-1----:R-:W3:Y:S04]  /*88760*/  LDL.LU.64 R24, [R1+0x6780] ;  /* 0x0067800001187983 */ /* 0x002ee80000300a00 */
[----:B------:R1:W-:Y:S02]  /*88770*/  STL.64 [R1+0x6758], R16 ;  /* 0x0067581001007387 */ /* 0x0003e40000100a00 */
[----:B-1----:R-:W-:Y:S01]  /*88780*/  IMAD.MOV.U32 R17, RZ, RZ, R22 ;  /* 0x000000ffff117224 */ /* 0x002fe200078e0016 */
[----:B--2---:R-:W-:-:S02]  /*88790*/  IADD3 R22, P1, PT, R23, R10, RZ ;  /* 0x0000000a17167210 */ /* 0x004fc40007f3e0ff */
[----:B------:R-:W2:Y:S04]  /*887a0*/  LDL R23, [R1+0x34c] ;  /* 0x00034c0001177983 */ /* 0x000ea80000100800 */
[----:B------:R1:W-:Y:S04]  /*887b0*/  STL.64 [R1+0x37e0], R18 ;  /* 0x0037e01201007387 */ /* 0x0003e80000100a00 */
[----:B-1----:R-:W4:Y:S04]  /*887c0*/  LDL.LU.64 R18, [R1+0x6778] ;  /* 0x0067780001127983 */ /* 0x002f280000300a00 */
[----:B----4-:R-:W-:Y:S04]  /*887d0*/  STL.64 [R1+0x6750], R18 ;  /* 0x0067501201007387 */ /* 0x010fe80000100a00 */
[----:B------:R1:W-:Y:S04]  /*887e0*/  STL [R1+0x6748], R4 ;  /* 0x0067480401007387 */ /* 0x0003e80000100800 */
[----:B-1----:R-:W4:Y:S01]  /*887f0*/  LDL.LU R4, [R1+0x124] ;  /* 0x0001240001047983 */ /* 0x002f220000300800 */
[----:B------:R-:W-:-:S02]  /*88800*/  IMAD.MOV.U32 R19, RZ, RZ, R13 ;  /* 0x000000ffff137224 */ /* 0x000fc400078e000d */
[----:B------:R-:W-:Y:S02]  /*88810*/  IMAD.X R13, R14, 0x1, R2, P0 ;  /* 0x000000010e0d7824 */ /* 0x000fe400000e0602 */
[----:B------:R-:W2:Y:S04]  /*88820*/  LDL.LU R14, [R1+0x6774] ;  /* 0x00677400010e7983 */ /* 0x000ea80000300800 */
[----:B------:R1:W-:Y:S04]  /*88830*/  STL.64 [R1+0x37d8], R12 ;  /* 0x0037d80c01007387 */ /* 0x0003e80000100a00 */
[----:B-1----:R0:W2:Y:S01]  /*88840*/  LDL.LU R13, [R1+0x6770] ;  /* 0x00677000010d7983 */ /* 0x0020a20000300800 */
[----:B----4-:R-:W-:-:S05]  /*88850*/  IADD3 R12, P0, PT, R4, R7, RZ ;  /* 0x00000007040c7210 */ /* 0x010fca0007f1e0ff */
[----:B------:R2:W-:Y:S04]  /*88860*/  STL [R1+0x37c0], R12 ;  /* 0x0037c00c01007387 */ /* 0x0005e80000100800 */
[----:B--2---:R-:W2:Y:S02]  /*88870*/  LDL.LU.64 R12, [R1+0x6768] ;  /* 0x00676800010c7983 */ /* 0x004ea40000300a00 */
[----:B--2---:R-:W-:-:S05]  /*88880*/  IMAD.X R23, R23, 0x1, R12, P1 ;  /* 0x0000000117177824 */ /* 0x004fca00008e060c */
[----:B------:R1:W-:Y:S04]  /*88890*/  STL.64 [R1+0x37d0], R22 ;  /* 0x0037d01601007387 */ /* 0x0003e80000100a00 */
[----:B-1----:R-:W2:Y:S01]  /*888a0*/  LDL.LU.64 R22, [R1+0x6760] ;  /* 0x0067600001167983 */ /* 0x002ea20000300a00 */
[----:B------:R-:W-:Y:S01]  /*888b0*/  IMAD.MOV.U32 R18, RZ, RZ, R17 ;  /* 0x000000ffff127224 */ /* 0x000fe200078e0011 */
[C---:B------:R-:W-:Y:S02]  /*888c0*/  IADD3 R16, P2, PT, R4.reuse, R9, RZ ;  /* 0x0000000904107210 */ /* 0x040fe40007f5e0ff */
[----:B--2---:R1:W-:Y:S04]  /*888d0*/  STL.64 [R1+0x6738], R22 ;  /* 0x0067381601007387 */ /* 0x0043e80000100a00 */
[----:B------:R2:W-:Y:S01]  /*888e0*/  STL [R1+0x6730], R14 ;  /* 0x0067300e01007387 */ /* 0x0005e20000100800 */
[----:B-1----:R-:W-:Y:S01]  /*888f0*/  IMAD.MOV.U32 R22, RZ, RZ, R18 ;  /* 0x000000ffff167224 */ /* 0x002fe200078e0012 */
[----:B------:R-:W-:-:S02]  /*88900*/  IADD3 R18, P1, PT, R4, R14, RZ ;  /* 0x0000000e04127210 */ /* 0x000fc40007f3e0ff */
[----:B--2---:R-:W2:Y:S02]  /*88910*/  LDL.LU R14, [R1+0x34c] ;  /* 0x00034c00010e7983 */ /* 0x004ea40000300800 */
[----:B--2---:R-:W-:-:S05]  /*88920*/  IMAD.X R17, R14, 0x1, R11, P2 ;  /* 0x000000010e117824 */ /* 0x004fca00010e060b */
[----:B------:R1:W-:Y:S04]  /*88930*/  STL.64 [R1+0x37c8], R16 ;  /* 0x0037c81001007387 */ /* 0x0003e80000100a00 */
[----:B-1----:R-:W2:Y:S04]  /*88940*/  LDL.LU.64 R16, [R1+0x6758] ;  /* 0x0067580001107983 */ /* 0x002ea80000300a00 */
[----:B------:R-:W-:Y:S04]  /*88950*/  STL.64 [R1+0x6740], R10 ;  /* 0x0067400a01007387 */ /* 0x000fe80000100a00 */
[----:B------:R-:W-:Y:S04]  /*88960*/  STL [R1+0x674c], R11 ;  /* 0x00674c0b01007387 */ /* 0x000fe80000100800 */
[----:B---3--:R1:W-:Y:S04]  /*88970*/  STL.64 [R1+0x6728], R24 ;  /* 0x0067281801007387 */ /* 0x0083e80000100a00 */
[----:B-1----:R0:W3:Y:S01]  /*88980*/  LDL.64 R24, [R1+0x37c0] ;  /* 0x0037c00001187983 */ /* 0x0020e20000100a00 */
[----:B------:R-:W-:-:S02]  /*88990*/  IMAD.MOV.U32 R23, RZ, RZ, R19 ;  /* 0x000000ffff177224 */ /* 0x000fc400078e0013 */
[C---:B--2---:R-:W-:Y:S02]  /*889a0*/  IMAD.X R19, R14.reuse, 0x1, R16, P1 ;  /* 0x000000010e137824 */ /* 0x044fe400008e0610 */
[----:B---3--:R-:W-:-:S05]  /*889b0*/  IMAD.X R25, R14, 0x1, R8, P0 ;  /* 0x000000010e197824 */ /* 0x008fca00000e0608 */
[----:B------:R-:W-:Y:S04]  /*889c0*/  STL [R1+0x37c4], R25 ;  /* 0x0037c41901007387 */ /* 0x000fe80000100800 */
[----:B------:R1:W-:Y:S04]  /*889d0*/  STL.64 [R1+0x37b8], R18 ;  /* 0x0037b81201007387 */ /* 0x0003e80000100a00 */
[----:B-1----:R-:W2:Y:S01]  /*889e0*/  LDL.LU.64 R18, [R1+0x6750] ;  /* 0x0067500001127983 */ /* 0x002ea20000300a00 */
[----:B------:R-:W-:-:S05]  /*889f0*/  IADD3 R10, P2, PT, R4, R5, RZ ;  /* 0x00000005040a7210 */ /* 0x000fca0007f5e0ff */
[----:B------:R-:W-:Y:S01]  /*88a00*/  IMAD.X R11, R14, 0x1, R6, P2 ;  /* 0x000000010e0b7824 */ /* 0x000fe200010e0606 */
[----:B--2---:R-:W-:Y:S04]  /*88a10*/  STL.64 [R1+0x6718], R18 ;  /* 0x0067181201007387 */ /* 0x004fe80000100a00 */
[----:B------:R1:W-:Y:S04]  /*88a20*/  STL.64 [R1+0x37b0], R10 ;  /* 0x0037b00a01007387 */ /* 0x0003e80000100a00 */
[----:B-1----:R0:W2:Y:S01]  /*88a30*/  LDL.LU R11, [R1+0x674c] ;  /* 0x00674c00010b7983 */ /* 0x0020a20000300800 */
[----:B------:R-:W-:Y:S01]  /*88a40*/  IMAD.MOV.U32 R18, RZ, RZ, R22 ;  /* 0x000000ffff127224 */ /* 0x000fe200078e0016 */
[----:B------:R-:W-:-:S02]  /*88a50*/  IADD3 R10, P2, PT, R4, R0, RZ ;  /* 0x00000000040a7210 */ /* 0x000fc40007f5e0ff */
[C---:B------:R-:W-:Y:S02]  /*88a60*/  IADD3 R24, P0, PT, R4.reuse, R13, RZ ;  /* 0x0000000d04187210 */ /* 0x040fe40007f1e0ff */
[----:B------:R-:W-:Y:S02]  /*88a70*/  IADD3 R22, P1, PT, R4, R3, RZ ;  /* 0x0000000304167210 */ /* 0x000fe40007f3e0ff */
[----:B------:R-:W3:Y:S04]  /*88a80*/  LDL.LU R4, [R1+0x6748] ;  /* 0x0067480001047983 */ /* 0x000ee80000300800 */
[----:B------:R2:W-:Y:S04]  /*88a90*/  STL [R1+0x3798], R10 ;  /* 0x0037980a01007387 */ /* 0x0005e80000100800 */
[----:B--2---:R-:W2:Y:S01]  /*88aa0*/  LDL.LU.64 R10, [R1+0x6740] ;  /* 0x00674000010a7983 */ /* 0x004ea20000300a00 */
[----:B------:R-:W-:-:S02]  /*88ab0*/  IMAD.X R25, R14, 0x1, R15, P0 ;  /* 0x000000010e197824 */ /* 0x000fc400000e060f */
[----:B------:R-:W-:Y:S02]  /*88ac0*/  IMAD.MOV.U32 R19, RZ, RZ, R23 ;  /* 0x000000ffff137224 */ /* 0x000fe400078e0017 */
[----:B---3--:R-:W-:Y:S01]  /*88ad0*/  IMAD.X R23, R14, 0x1, R4, P1 ;  /* 0x000000010e177824 */ /* 0x008fe200008e0604 */
[----:B------:R1:W-:Y:S04]  /*88ae0*/  STL.64 [R1+0x37a8], R24 ;  /* 0x0037a81801007387 */ /* 0x0003e80000100a00 */
[----:B-1----:R-:W3:Y:S04]  /*88af0*/  LDL R25, [R1+0x348] ;  /* 0x0003480001197983 */ /* 0x002ee80000100800 */
[----:B--2---:R-:W-:Y:S04]  /*88b00*/  STL.64 [R1+0x6720], R10 ;  /* 0x0067200a01007387 */ /* 0x004fe80000100a00 */
[----:B------:R1:W-:Y:S04]  /*88b10*/  STL.64 [R1+0x37a0], R22 ;  /* 0x0037a01601007387 */ /* 0x0003e80000100a00 */
[----:B-1----:R-:W2:Y:S04]  /*88b20*/  LDL.LU.64 R22, [R1+0x6738] ;  /* 0x0067380001167983 */ /* 0x002ea80000300a00 */
[----:B--2---:R1:W-:Y:S04]  /*88b30*/  STL.64 [R1+0x6710], R22 ;  /* 0x0067101601007387 */ /* 0x0043e80000100a00 */
[----:B-1----:R0:W2:Y:S01]  /*88b40*/  LDL.64 R22, [R1+0x3798] ;  /* 0x0037980001167983 */ /* 0x0020a20000100a00 */
[----:B------:R-:W-:Y:S01]  /*88b50*/  IADD3 R24, P0, PT, R19, R10, RZ ;  /* 0x0000000a13187210 */ /* 0x000fe20007f1e0ff */
[----:B------:R-:W-:-:S04]  /*88b60*/  IMAD.MOV.U32 R10, RZ, RZ, R18 ;  /* 0x000000ffff0a7224 */ /* 0x000fc800078e0012 */
[----:B---3--:R-:W-:Y:S02]  /*88b70*/  IMAD.X R25, R25, 0x1, R12, P0 ;  /* 0x0000000119197824 */ /* 0x008fe400000e060c */
[----:B--2---:R-:W-:-:S04]  /*88b80*/  IMAD.MOV.U32 R23, RZ, RZ, R19 ;  /* 0x000000ffff177224 */ /* 0x004fc800078e0013 */
[----:B------:R-:W-:Y:S01]  /*88b90*/  IMAD.MOV.U32 R19, RZ, RZ, R23 ;  /* 0x000000ffff137224 */ /* 0x000fe200078e0017 */
[----:B------:R-:W-:Y:S01]  /*88ba0*/  IADD3 R18, P1, PT, R23, R9, RZ ;  /* 0x0000000917127210 */ /* 0x000fe20007f3e0ff */
[----:B------:R-:W-:Y:S02]  /*88bb0*/  IMAD.X R23, R14, 0x1, R2, P2 ;  /* 0x000000010e177824 */ /* 0x000fe400010e0602 */
[----:B------:R-:W2:Y:S04]  /*88bc0*/  LDL.LU R14, [R1+0x6730] ;  /* 0x00673000010e7983 */ /* 0x000ea80000300800 */
[----:B------:R-:W-:Y:S04]  /*88bd0*/  STL [R1+0x379c], R23 ;  /* 0x00379c1701007387 */ /* 0x000fe80000100800 */
[----:B------:R1:W-:Y:S04]  /*88be0*/  STL.64 [R1+0x3790], R24 ;  /* 0x0037901801007387 */ /* 0x0003e80000100a00 */
[----:B-1----:R-:W3:Y:S01]  /*88bf0*/  LDL.LU.64 R24, [R1+0x6728] ;  /* 0x0067280001187983 */ /* 0x002ee20000300a00 */
[----:B------:R-:W-:-:S03]  /*88c00*/  IMAD.MOV.U32 R23, RZ, RZ, R19 ;  /* 0x000000ffff177224 */ /* 0x000fc600078e0013 */
[----:B---3--:R1:W-:Y:S02]  /*88c10*/  STL.64 [R1+0x6708], R24 ;  /* 0x0067081801007387 */ /* 0x0083e40000100a00 */
[----:B-1----:R-:W-:Y:S01]  /*88c20*/  IMAD.MOV.U32 R25, RZ, RZ, R10 ;  /* 0x000000ffff197224 */ /* 0x002fe200078e000a */
[----:B--2---:R-:W-:-:S05]  /*88c30*/  IADD3 R10, P0, PT, R23, R14, RZ ;  /* 0x0000000e170a7210 */ /* 0x004fca0007f1e0ff */
[----:B------:R1:W-:Y:S04]  /*88c40*/  STL [R1+0x3778], R10 ;  /* 0x0037780a01007387 */ /* 0x0003e80000100800 */
[----:B-1----:R-:W2:Y:S04]  /*88c50*/  LDL.LU.64 R10, [R1+0x6720] ;  /* 0x00672000010a7983 */ /* 0x002ea80000300a00 */
[----:B------:R1:W-:Y:S04]  /*88c60*/  STL [R1+0x66fc], R14 ;  /* 0x0066fc0e01007387 */ /* 0x0003e80000100800 */
[----:B-1----:R-:W2:Y:S01]  /*88c70*/  LDL.LU R14, [R1+0x348] ;  /* 0x00034800010e7983 */ /* 0x002ea20000300800 */
[----:B------:R-:W-:Y:S01]  /*88c80*/  IADD3 R22, P2, PT, R19, R7, RZ ;  /* 0x0000000713167210 */ /* 0x000fe20007f5e0ff */
[----:B--2---:R-:W-:-:S05]  /*88c90*/  IMAD.X R19, R14, 0x1, R11, P1 ;  /* 0x000000010e137824 */ /* 0x004fca00008e060b */
[----:B------:R1:W-:Y:S04]  /*88ca0*/  STL.64 [R1+0x3788], R18 ;  /* 0x0037881201007387 */ /* 0x0003e80000100a00 */
[----:B-1----:R-:W2:Y:S01]  /*88cb0*/  LDL.LU.64 R18, [R1+0x6718] ;  /* 0x0067180001127983 */ /* 0x002ea20000300a00 */
[----:B------:R-:W-:-:S03]  /*88cc0*/  IADD3 R24, P1, PT, R23, R5, RZ ;  /* 0x0000000517187210 */ /* 0x000fc60007f3e0ff */
[----:B--2---:R1:W-:Y:S02]  /*88cd0*/  STL.64 [R1+0x66e8], R18 ;  /* 0x0066e81201007387 */ /* 0x0043e40000100a00 */
[----:B-1----:R-:W-:Y:S02]  /*88ce0*/  IMAD.MOV.U32 R19, RZ, RZ, R25 ;  /* 0x000000ffff137224 */ /* 0x002fe400078e0019 */
[----:B------:R-:W-:Y:S02]  /*88cf0*/  IMAD.MOV.U32 R25, RZ, RZ, R23 ;  /* 0x000000ffff197224 */ /* 0x000fe400078e0017 */
[----:B------:R-:W-:-:S05]  /*88d00*/  IMAD.X R23, R14, 0x1, R8, P2 ;  /* 0x000000010e177824 */ /* 0x000fca00010e0608 */
[----:B------:R1:W-:Y:S04]  /*88d10*/  STL.64 [R1+0x3780], R22 ;  /* 0x0037801601007387 */ /* 0x0003e80000100a00 */
[----:B-1----:R-:W2:Y:S04]  /*88d20*/  LDL.LU.64 R22, [R1+0x6710] ;  /* 0x0067100001167983 */ /* 0x002ea80000300a00 */
[----:B------:R1:W-:Y:S04]  /*88d30*/  STL.64 [R1+0x6700], R8 ;  /* 0x0067000801007387 */ /* 0x0003e80000100a00 */
[----:B-1----:R0:W3:Y:S04]  /*88d40*/  LDL.64 R8, [R1+0x3778] ;  /* 0x0037780001087983 */ /* 0x0020e80000100a00 */
[----:B------:R1:W-:Y:S01]  /*88d50*/  STL.64 [R1+0x66f0], R12 ;  /* 0x0066f00c01007387 */ /* 0x0003e20000100a00 */
[----:B------:R-:W-:-:S03]  /*88d60*/  IADD3 R18, P2, PT, R25, R13, RZ ;  /* 0x0000000d19127210 */ /* 0x000fc60007f5e0ff */
[----:B------:R4:W-:Y:S01]  /*88d70*/  STL [R1+0x66f8], R13 ;  /* 0x0066f80d01007387 */ /* 0x0009e20000100800 */
[----:B-1----:R-:W-:Y:S02]  /*88d80*/  IMAD.MOV.U32 R12, RZ, RZ, R25 ;  /* 0x000000ffff0c7224 */ /* 0x002fe400078e0019 */
[----:B------:R-:W-:Y:S01]  /*88d90*/  IMAD.X R25, R14, 0x1, R6, P1 ;  /* 0x000000010e197824 */ /* 0x000fe200008e0606 */
[----:B--2---:R1:W-:Y:S01]  /*88da0*/  STL.64 [R1+0x66e0], R22 ;  /* 0x0066e01601007387 */ /* 0x0043e20000100a00 */
[----:B---3--:R-:W-:-:S04]  /*88db0*/  IMAD.MOV.U32 R9, RZ, RZ, R19 ;  /* 0x000000ffff097224 */ /* 0x008fc800078e0013 */
[----:B------:R-:W-:Y:S02]  /*88dc0*/  IMAD.MOV.U32 R19, RZ, RZ, R9 ;  /* 0x000000ffff137224 */ /* 0x000fe400078e0009 */
[----:B------:R-:W-:Y:S01]  /*88dd0*/  IMAD.X R9, R14, 0x1, R16, P0 ;  /* 0x000000010e097824 */ /* 0x000fe200000e0610 */
[----:B------:R-:W-:Y:S01]  /*88de0*/  IADD3 R8, P0, PT, R12, R3, RZ ;  /* 0x000000030c087210 */ /* 0x000fe20007f1e0ff */
[----:B----4-:R-:W-:Y:S02]  /*88df0*/  IMAD.MOV.U32 R13, RZ, RZ, R19 ;  /* 0x000000ffff0d7224 */ /* 0x010fe400078e0013 */
[C---:B------:R-:W-:Y:S01]  /*88e00*/  IMAD.X R19, R14.reuse, 0x1, R15, P2 ;  /* 0x000000010e137824 */ /* 0x040fe200010e060f */
[----:B------:R2:W-:Y:S04]  /*88e10*/  STL [R1+0x377c], R9 ;  /* 0x00377c0901007387 */ /* 0x0005e80000100800 */
[----:B-1----:R-:W3:Y:S04]  /*88e20*/  LDL R23, [R1+0x12c] ;  /* 0x00012c0001177983 */ /* 0x002ee80000100800 */
[----:B------:R1:W-:Y:S01]  /*88e30*/  STL.64 [R1+0x3770], R24 ;  /* 0x0037701801007387 */ /* 0x0003e20000100a00 */
[----:B--2---:R-:W-:-:S03]  /*88e40*/  IMAD.X R9, R14, 0x1, R4, P0 ;  /* 0x000000010e097824 */ /* 0x004fc600000e0604 */
[----:B-1----:R-:W2:Y:S04]  /*88e50*/  LDL.LU.64 R24, [R1+0x6708] ;  /* 0x0067080001187983 */ /* 0x002ea80000300a00 */
[----:B------:R1:W-:Y:S04]  /*88e60*/  STL.64 [R1+0x3768], R18 ;  /* 0x0037681201007387 */ /* 0x0003e80000100a00 */
[----:B-1----:R-:W4:Y:S04]  /*88e70*/  LDL R19, [R1+0x344] ;  /* 0x0003440001137983 */ /* 0x002f280000100800 */
[----:B------:R1:W-:Y:S04]  /*88e80*/  STL.64 [R1+0x3760], R8 ;  /* 0x0037600801007387 */ /* 0x0003e80000100a00 */
[----:B-1----:R-:W2:Y:S01]  /*88e90*/  LDL.LU.64 R8, [R1+0x6700] ;  /* 0x0067000001087983 */ /* 0x002ea20000300a00 */
[----:B------:R-:W-:-:S02]  /*88ea0*/  IADD3 R12, P1, PT, R12, R0, RZ ;  /* 0x000000000c0c7210 */ /* 0x000fc40007f3e0ff */
[C---:B---3--:R-:W-:Y:S02]  /*88eb0*/  IADD3 R18, P2, PT, R23.reuse, R10, RZ ;  /* 0x0000000a17127210 */ /* 0x048fe40007f5e0ff */
[----:B--2---:R-:W-:Y:S01]  /*88ec0*/  IADD3 R22, P0, PT, R23, R9, RZ ;  /* 0x0000000917167210 */ /* 0x004fe20007f1e0ff */
[----:B------:R-:W-:Y:S01]  /*88ed0*/  IMAD.MOV.U32 R23, RZ, RZ, R13 ;  /* 0x000000ffff177224 */ /* 0x000fe200078e000d */
[----:B------:R1:W-:Y:S01]  /*88ee0*/  STL [R1+0x66d0], R9 ;  /* 0x0066d00901007387 */ /* 0x0003e20000100800 */
[----:B------:R-:W-:-:S03]  /*88ef0*/  IMAD.X R13, R14, 0x1, R2, P1 ;  /* 0x000000010e0d7824 */ /* 0x000fc600008e0602 */
[----:B-1----:R-:W2:Y:S04]  /*88f00*/  LDL.LU R9, [R1+0x12c] ;  /* 0x00012c0001097983 */ /* 0x002ea80000300800 */
[----:B------:R-:W3:Y:S04]  /*88f10*/  LDL.LU R14, [R1+0x66fc] ;  /* 0x0066fc00010e7983 */ /* 0x000ee80000300800 */
[----:B------:R1:W-:Y:S04]  /*88f20*/  STL.64 [R1+0x3758], R12 ;  /* 0x0037580c01007387 */ /* 0x0003e80000100a00 */
[----:B-1----:R0:W3:Y:S04]  /*88f30*/  LDL.LU R13, [R1+0x66f8] ;  /* 0x0066f800010d7983 */ /* 0x0020e80000300800 */
[----:B------:R-:W-:Y:S01]  /*88f40*/  STL.64 [R1+0x66d8], R2 ;  /* 0x0066d80201007387 */ /* 0x000fe20000100a00 */
[----:B--2---:R-:W-:-:S05]  /*88f50*/  IADD3 R12, P1, PT, R9, R7, RZ ;  /* 0x00000007090c7210 */ /* 0x004fca0007f3e0ff */
[----:B------:R3:W-:Y:S04]  /*88f60*/  STL [R1+0x3740], R12 ;  /* 0x0037400c01007387 */ /* 0x0007e80000100800 */
[----:B---3--:R-:W4:Y:S02]  /*88f70*/  LDL.LU.64 R12, [R1+0x66f0] ;  /* 0x0066f000010c7983 */ /* 0x008f240000300a00 */
[----:B----4-:R-:W-:-:S05]  /*88f80*/  IMAD.X R19, R19, 0x1, R12, P2 ;  /* 0x0000000113137824 */ /* 0x010fca00010e060c */
[----:B------:R1:W-:Y:S04]  /*88f90*/  STL.64 [R1+0x3750], R18 ;  /* 0x0037501201007387 */ /* 0x0003e80000100a00 */
[----:B-1----:R-:W2:Y:S04]  /*88fa0*/  LDL.LU.64 R18, [R1+0x66e8] ;  /* 0x0066e80001127983 */ /* 0x002ea80000300a00 */
        /* <DEDUP_REMOVED lines=8> */
[----:B------:R-:W-:-:S03]  /*89030*/  IADD3 R2, P0, PT, R9, R5, RZ ;  /* 0x0000000509027210 */ /* 0x000fc60007f1e0ff */
[----:B--2---:R1:W-:Y:S04]  /*89040*/  STL.64 [R1+0x66b0], R22 ;  /* 0x0066b01601007387 */ /* 0x0043e80000100a00 */
[----:B-1----:R0:W2:Y:S04]  /*89050*/  LDL.64 R22, [R1+0x3740] ;  /* 0x0037400001167983 */ /* 0x0020a80000100a00 */
[----:B------:R1:W-:Y:S04]  /*89060*/  STL [R1+0x3730], R2 ;  /* 0x0037300201007387 */ /* 0x0003e80000100800 */
[----:B-1----:R-:W3:Y:S01]  /*89070*/  LDL.LU.64 R2, [R1+0x66d8] ;  /* 0x0066d80001027983 */ /* 0x002ee20000300a00 */
[----:B--2---:R-:W-:-:S05]  /*89080*/  IMAD.X R23, R14, 0x1, R8, P1 ;  /* 0x000000010e177824 */ /* 0x004fca00008e0608 */
[----:B------:R1:W-:Y:S04]  /*89090*/  STL [R1+0x3744], R23 ;  /* 0x0037441701007387 */ /* 0x0003e80000100800 */
[----:B------:R2:W-:Y:S01]  /*890a0*/  STL.64 [R1+0x66b8], R16 ;  /* 0x0066b81001007387 */ /* 0x0005e20000100a00 */
[----:B-1----:R-:W-:Y:S02]  /*890b0*/  IMAD.MOV.U32 R23, RZ, RZ, R19 ;  /* 0x000000ffff177224 */ /* 0x002fe400078e0013 */
[----:B------:R-:W-:Y:S02]  /*890c0*/  IMAD.X R19, R14, 0x1, R16, P2 ;  /* 0x000000010e137824 */ /* 0x000fe400010e0610 */
[----:B--2---:R0:W2:Y:S01]  /*890d0*/  LDL.64 R16, [R1+0x3730] ;  /* 0x0037300001107983 */ /* 0x0040a20000100a00 */
[----:B------:R-:W-:-:S03]  /*890e0*/  IADD3 R22, P1, PT, R9, R13, RZ ;  /* 0x0000000d09167210 */ /* 0x000fc60007f3e0ff */
[----:B------:R3:W-:Y:S02]  /*890f0*/  STL.64 [R1+0x3738], R18 ;  /* 0x0037381201007387 */ /* 0x0007e40000100a00 */
[----:B---3--:R-:W-:-:S05]  /*89100*/  IADD3 R18, P2, PT, R9, R3, RZ ;  /* 0x0000000309127210 */ /* 0x008fca0007f5e0ff */
[C---:B------:R-:W-:Y:S02]  /*89110*/  IMAD.X R19, R14.reuse, 0x1, R4, P2 ;  /* 0x000000010e137824 */ /* 0x040fe400010e0604 */
[----:B--2---:R-:W-:-:S05]  /*89120*/  IMAD.X R17, R14, 0x1, R6, P0 ;  /* 0x000000010e117824 */ /* 0x004fca00000e0606 */
[----:B------:R1:W-:Y:S01]  /*89130*/  STL [R1+0x3734], R17 ;  /* 0x0037341101007387 */ /* 0x0003e20000100800 */
[----:B------:R-:W-:-:S03]  /*89140*/  IADD3 R16, P0, PT, R9, R0, RZ ;  /* 0x0000000009107210 */ /* 0x000fc60007f1e0ff */
[----:B------:R-:W2:Y:S01]  /*89150*/  LDL.LU R9, [R1+0x66d0] ;  /* 0x0066d00001097983 */ /* 0x000ea20000300800 */
[----:B-1----:R-:W-:Y:S02]  /*89160*/  IMAD.MOV.U32 R17, RZ, RZ, R23 ;  /* 0x000000ffff117224 */ /* 0x002fe400078e0017 */
[----:B------:R-:W-:-:S05]  /*89170*/  IMAD.X R23, R14, 0x1, R15, P1 ;  /* 0x000000010e177824 */ /* 0x000fca00008e060f */
[----:B------:R1:W-:Y:S04]  /*89180*/  STL.64 [R1+0x3728], R22 ;  /* 0x0037281601007387 */ /* 0x0003e80000100a00 */
[----:B-1----:R-:W3:Y:S04]  /*89190*/  LDL R23, [R1+0x340] ;  /* 0x0003400001177983 */ /* 0x002ee80000100800 */
[----:B------:R1:W-:Y:S04]  /*891a0*/  STL.64 [R1+0x3720], R18 ;  /* 0x0037201201007387 */ /* 0x0003e80000100a00 */
[----:B-1----:R-:W4:Y:S01]  /*891b0*/  LDL.LU.64 R18, [R1+0x66c8] ;  /* 0x0066c80001127983 */ /* 0x002f220000300a00 */
[----:B------:R-:W-:-:S03]  /*891c0*/  IADD3 R22, P1, PT, R17, R10, RZ ;  /* 0x0000000a11167210 */ /* 0x000fc60007f3e0ff */
[----:B------:R1:W-:Y:S02]  /*891d0*/  STL.64 [R1+0x66a8], R4 ;  /* 0x0066a80401007387 */ /* 0x0003e40000100a00 */
[----:B-1----:R-:W-:Y:S01]  /*891e0*/  IMAD.MOV.U32 R5, RZ, RZ, R17 ;  /* 0x000000ffff057224 */ /* 0x002fe200078e0011 */
[----:B--2---:R-:W-:Y:S01]  /*891f0*/  IADD3 R4, P2, PT, R17, R9, RZ ;  /* 0x0000000911047210 */ /* 0x004fe20007f5e0ff */
[----:B------:R-:W-:Y:S02]  /*89200*/  IMAD.X R17, R14, 0x1, R2, P0 ;  /* 0x000000010e117824 */ /* 0x000fe400000e0602 */
[----:B---3--:R-:W-:Y:S01]  /*89210*/  IMAD.X R23, R23, 0x1, R12, P1 ;  /* 0x0000000117177824 */ /* 0x008fe200008e060c */
[----:B----4-:R-:W-:Y:S04]  /*89220*/  STL.64 [R1+0x6698], R18 ;  /* 0x0066981201007387 */ /* 0x010fe80000100a00 */
[----:B------:R-:W-:Y:S04]  /*89230*/  STL [R1+0x66a0], R19 ;  /* 0x0066a01301007387 */ /* 0x000fe80000100800 */
[----:B------:R-:W2:Y:S04]  /*89240*/  LDL.LU R14, [R1+0x66c0] ;  /* 0x0066c000010e7983 */ /* 0x000ea80000300800 */
[----:B------:R1:W-:Y:S04]  /*89250*/  STL.64 [R1+0x3718], R16 ;  /* 0x0037181001007387 */ /* 0x0003e80000100a00 */
[----:B-1----:R-:W3:Y:S04]  /*89260*/  LDL.LU.64 R16, [R1+0x66b8] ;  /* 0x0066b80001107983 */ /* 0x002ee80000300a00 */
[----:B------:R1:W-:Y:S04]  /*89270*/  STL.64 [R1+0x3710], R22 ;  /* 0x0037101601007387 */ /* 0x0003e80000100a00 */
[----:B-1----:R-:W4:Y:S04]  /*89280*/  LDL.LU.64 R22, [R1+0x66b0] ;  /* 0x0066b00001167983 */ /* 0x002f280000300a00 */
[----:B----4-:R1:W-:Y:S04]  /*89290*/  STL.64 [R1+0x6688], R22 ;  /* 0x0066881601007387 */ /* 0x0103e80000100a00 */
[----:B--2---:R2:W-:Y:S01]  /*892a0*/  STL [R1+0x6678], R14 ;  /* 0x0066780e01007387 */ /* 0x0045e20000100800 */
[----:B-1----:R-:W-:-:S03]  /*892b0*/  IADD3 R22, P1, PT, R5, R14, RZ ;  /* 0x0000000e05167210 */ /* 0x002fc60007f3e0ff */
[----:B--2---:R-:W2:Y:S01]  /*892c0*/  LDL.LU R14, [R1+0x340] ;  /* 0x00034000010e7983 */ /* 0x004ea20000300800 */
[----:B------:R-:W-:Y:S01]  /*892d0*/  IADD3 R18, P0, PT, R5, R7, RZ ;  /* 0x0000000705127210 */ /* 0x000fe20007f1e0ff */
[----:B------:R-:W-:Y:S02]  /*892e0*/  IMAD.MOV.U32 R23, RZ, RZ, R5 ;  /* 0x000000ffff177224 */ /* 0x000fe400078e0005 */
[C---:B--2---:R-:W-:Y:S02]  /*892f0*/  IMAD.X R5, R14.reuse, 0x1, R11, P2 ;  /* 0x000000010e057824 */ /* 0x044fe400010e060b */
[----:B------:R-:W-:-:S03]  /*89300*/  IMAD.X R19, R14, 0x1, R8, P0 ;  /* 0x000000010e137824 */ /* 0x000fc600000e0608 */
[----:B------:R1:W-:Y:S04]  /*89310*/  STL.64 [R1+0x3708], R4 ;  /* 0x0037080401007387 */ /* 0x0003e80000100a00 */
[----:B-1----:R-:W2:Y:S04]  /*89320*/  LDL.LU.64 R4, [R1+0x66a8] ;  /* 0x0066a80001047983 */ /* 0x002ea80000300a00 */
[----:B------:R-:W-:Y:S04]  /*89330*/  STL.64 [R1+0x6690], R10 ;  /* 0x0066900a01007387 */ /* 0x000fe80000100a00 */
[----:B------:R1:W-:Y:S04]  /*89340*/  STL.64 [R1+0x3700], R18 ;  /* 0x0037001201007387 */ /* 0x0003e80000100a00 */
[----:B-1----:R0:W4:Y:S01]  /*89350*/  LDL.LU R19, [R1+0x66a0] ;  /* 0x0066a00001137983 */ /* 0x0021220000300800 */
[----:B------:R-:W-:-:S05]  /*89360*/  IADD3 R18, P0, PT, R23, R13, RZ ;  /* 0x0000000d17127210 */ /* 0x000fca0007f1e0ff */
[----:B------:R4:W-:Y:S04]  /*89370*/  STL [R1+0x36e8], R18 ;  /* 0x0036e81201007387 */ /* 0x0009e80000100800 */
[----:B----4-:R-:W4:Y:S04]  /*89380*/  LDL.LU.64 R18, [R1+0x6698] ;  /* 0x0066980001127983 */ /* 0x010f280000300a00 */
[----:B------:R1:W-:Y:S01]  /*89390*/  STL.64 [R1+0x6670], R12 ;  /* 0x0066700c01007387 */ /* 0x0003e20000100a00 */
[----:B--2---:R-:W-:-:S03]  /*893a0*/  IADD3 R10, P2, PT, R23, R5, RZ ;  /* 0x00000005170a7210 */ /* 0x004fc60007f5e0ff */
[----:B------:R2:W-:Y:S01]  /*893b0*/  STL.64 [R1+0x6680], R28 ;  /* 0x0066801c01007387 */ /* 0x0005e20000100a00 */
[----:B-1----:R-:W-:Y:S02]  /*893c0*/  IMAD.MOV.U32 R13, RZ, RZ, R23 ;  /* 0x000000ffff0d7224 */ /* 0x002fe400078e0017 */
[C---:B---3--:R-:W-:Y:S01]  /*893d0*/  IMAD.X R23, R14.reuse, 0x1, R16, P1 ;  /* 0x000000010e177824 */ /* 0x048fe200008e0610 */
[----:B--2---:R-:W2:Y:S01]  /*893e0*/  LDL R28, [R1+0x134] ;  /* 0x00013400011c7983 */ /* 0x004ea20000100800 */
[----:B------:R-:W-:-:S03]  /*893f0*/  IMAD.X R11, R14, 0x1, R6, P2 ;  /* 0x000000010e0b7824 */ /* 0x000fc600010e0606 */
[----:B------:R-:W-:Y:S04]  /*89400*/  STL.64 [R1+0x36f8], R22 ;  /* 0x0036f81601007387 */ /* 0x000fe80000100a00 */
[----:B----4-:R1:W-:Y:S04]  /*89410*/  STL.64 [R1+0x6668], R18 ;  /* 0x0066681201007387 */ /* 0x0103e80000100a00 */
[----:B-1----:R0:W3:Y:S04]  /*89420*/  LDL.64 R18, [R1+0x36e8] ;  /* 0x0036e80001127983 */ /* 0x0020e80000100a00 */
[----:B------:R1:W-:Y:S04]  /*89430*/  STL.64 [R1+0x36f0], R10 ;  /* 0x0036f00a01007387 */ /* 0x0003e80000100a00 */
[----:B-1----:R-:W2:Y:S01]  /*89440*/  LDL.LU.64 R10, [R1+0x6690] ;  /* 0x00669000010a7983 */ /* 0x002ea20000300a00 */
[----:B------:R-:W-:-:S05]  /*89450*/  IADD3 R22, P1, PT, R13, R3, RZ ;  /* 0x000000030d167210 */ /* 0x000fca0007f3e0ff */
[C---:B------:R-:W-:Y:S02]  /*89460*/  IMAD.X R23, R14.reuse, 0x1, R4, P1 ;  /* 0x000000010e177824 */ /* 0x040fe400008e0604 */
[----:B---3--:R-:W-:-:S05]  /*89470*/  IMAD.X R19, R14, 0x1, R15, P0 ;  /* 0x000000010e137824 */ /* 0x008fca00000e060f */
[----:B------:R-:W-:Y:S01]  /*89480*/  STL [R1+0x36ec], R19 ;  /* 0x0036ec1301007387 */ /* 0x000fe20000100800 */
[----:B--2---:R-:W-:-:S03]  /*89490*/  IADD3 R18, P0, PT, R28, R10, RZ ;  /* 0x0000000a1c127210 */ /* 0x004fc60007f1e0ff */
[----:B------:R1:W-:Y:S04]  /*894a0*/  STL [R1+0x6658], R10 ;  /* 0x0066580a01007387 */ /* 0x0003e80000100800 */
[----:B-1----:R-:W2:Y:S04]  /*894b0*/  LDL.LU R10, [R1+0x134] ;  /* 0x00013400010a7983 */ /* 0x002ea80000300800 */
[----:B------:R1:W-:Y:S04]  /*894c0*/  STL.64 [R1+0x36e0], R22 ;  /* 0x0036e01601007387 */ /* 0x0003e80000100a00 */
[----:B-1----:R-:W3:Y:S01]  /*894d0*/  LDL.LU.64 R22, [R1+0x6688] ;  /* 0x0066880001167983 */ /* 0x002ee20000300a00 */
[----:B------:R-:W-:-:S03]  /*894e0*/  IADD3 R12, P2, PT, R13, R0, RZ ;  /* 0x000000000d0c7210 */ /* 0x000fc60007f5e0ff */
[----:B------:R-:W-:Y:S02]  /*894f0*/  STL.64 [R1+0x6660], R4 ;  /* 0x0066600401007387 */ /* 0x000fe40000100a00 */
[----:B------:R-:W-:Y:S01]  /*89500*/  IMAD.X R13, R14, 0x1, R2, P2 ;  /* 0x000000010e0d7824 */ /* 0x000fe200010e0602 */
[----:B--2---:R-:W-:-:S05]  /*89510*/  IADD3 R28, P1, PT, R10, R9, RZ ;  /* 0x000000090a1c7210 */ /* 0x004fca0007f3e0ff */
[----:B------:R1:W-:Y:S04]  /*89520*/  STL [R1+0x36c8], R28 ;  /* 0x0036c81c01007387 */ /* 0x0003e80000100800 */
[----:B-1----:R-:W2:Y:S04]  /*89530*/  LDL.LU.64 R28, [R1+0x6680] ;  /* 0x00668000011c7983 */ /* 0x002ea80000300a00 */
[----:B------:R-:W4:Y:S04]  /*89540*/  LDL.LU R14, [R1+0x6678] ;  /* 0x00667800010e7983 */ /* 0x000f280000300800 */
[----:B------:R1:W-:Y:S04]  /*89550*/  STL.64 [R1+0x36d8], R12 ;  /* 0x0036d80c01007387 */ /* 0x0003e80000100a00 */
[----:B-1----:R-:W2:Y:S04]  /*89560*/  LDL.LU.64 R12, [R1+0x6670] ;  /* 0x00667000010c7983 */ /* 0x002ea80000300a00 */
[----:B---3--:R1:W-:Y:S04]  /*89570*/  STL.64 [R1+0x6648], R22 ;  /* 0x0066481601007387 */ /* 0x0083e80000100a00 */
[----:B-1----:R-:W2:Y:S02]  /*89580*/  LDL R23, [R1+0x32c] ;  /* 0x00032c0001177983 */ /* 0x002ea40000100800 */
[----:B--2---:R-:W-:Y:S01]  /*89590*/  IMAD.X R19, R23, 0x1, R12, P0 ;  /* 0x0000000117137824 */ /* 0x004fe200000e060c */
[----:B----4-:R-:W-:-:S04]  /*895a0*/  IADD3 R4, P0, PT, R10, R14, RZ ;  /* 0x0000000e0a047210 */ /* 0x010fc80007f1e0ff */
[----:B------:R1:W-:Y:S04]  /*895b0*/  STL.64 [R1+0x36d0], R18 ;  /* 0x0036d01201007387 */ /* 0x0003e80000100a00 */
[----:B-1----:R-:W2:Y:S04]  /*895c0*/  LDL.LU.64 R18, [R1+0x6668] ;  /* 0x0066680001127983 */ /* 0x002ea80000300a00 */
[----:B------:R-:W-:Y:S04]  /*895d0*/  STL.64 [R1+0x6650], R24 ;  /* 0x0066501801007387 */ /* 0x000fe80000100a00 */
[----:B------:R1:W-:Y:S04]  /*895e0*/  STL [R1+0x665c], R25 ;  /* 0x00665c1901007387 */ /* 0x0003e80000100800 */
[----:B-1----:R0:W3:Y:S04]  /*895f0*/  LDL.64 R24, [R1+0x36c8] ;  /* 0x0036c80001187983 */ /* 0x0020e80000100a00 */
[----:B------:R1:W-:Y:S04]  /*89600*/  STL [R1+0x36b8], R4 ;  /* 0x0036b80401007387 */ /* 0x0003e80000100800 */
[----:B-1----:R-:W4:Y:S01]  /*89610*/  LDL.LU.64 R4, [R1+0x6660] ;  /* 0x0066600001047983 */ /* 0x002f220000300a00 */
[----:B---3--:R-:W-:-:S05]  /*89620*/  IMAD.X R25, R23, 0x1, R11, P1 ;  /* 0x0000000117197824 */ /* 0x008fca00008e060b */
[----:B------:R-:W-:Y:S01]  /*89630*/  STL [R1+0x36cc], R25 ;  /* 0x0036cc1901007387 */ /* 0x000fe20000100800 */
[----:B----4-:R-:W-:-:S03]  /*89640*/  IADD3 R24, P1, PT, R10, R5, RZ ;  /* 0x000000050a187210 */ /* 0x010fc60007f3e0ff */
[----:B------:R1:W-:Y:S04]  /*89650*/  STL [R1+0x6638], R5 ;  /* 0x0066380501007387 */ /* 0x0003e80000100800 */
[----:B-1----:R-:W3:Y:S01]  /*89660*/  LDL.LU R5, [R1+0x32c] ;  /* 0x00032c0001057983 */ /* 0x002ee20000300800 */
[----:B------:R-:W-:-:S05]  /*89670*/  IADD3 R22, P2, PT, R10, R7, RZ ;  /* 0x000000070a167210 */ /* 0x000fca0007f5e0ff */
[----:B---3--:R-:W-:-:S05]  /*89680*/  IMAD.X R23, R5, 0x1, R8, P2 ;  /* 0x0000000105177824 */ /* 0x008fca00010e0608 */
[----:B------:R1:W-:Y:S04]  /*89690*/  STL.64 [R1+0x36c0], R22 ;  /* 0x0036c01601007387 */ /* 0x0003e80000100a00 */
[----:B------:R3:W-:Y:S01]  /*896a0*/  STL.64 [R1+0x6640], R12 ;  /* 0x0066400c01007387 */ /* 0x0007e20000100a00 */
[----:B-1----:R-:W-:-:S03]  /*896b0*/  IADD3 R22, P2, PT, R10, R13, RZ ;  /* 0x0000000d0a167210 */ /* 0x002fc60007f5e0ff */
[----:B---3--:R0:W3:Y:S01]  /*896c0*/  LDL.64 R12, [R1+0x36b8] ;  /* 0x0036b800010c7983 */ /* 0x0080e20000100a00 */
[C---:B------:R-:W-:Y:S02]  /*896d0*/  IMAD.X R25, R5.reuse, 0x1, R6, P1 ;  /* 0x0000000105197824 */ /* 0x040fe400008e0606 */
[----:B---3--:R-:W-:-:S05]  /*896e0*/  IMAD.X R13, R5, 0x1, R16, P0 ;  /* 0x00000001050d7824 */ /* 0x008fca00000e0610 */
[----:B------:R-:W-:Y:S04]  /*896f0*/  STL [R1+0x36bc], R13 ;  /* 0x0036bc0d01007387 */ /* 0x000fe80000100800 */
[----:B------:R1:W-:Y:S04]  /*89700*/  STL.64 [R1+0x36b0], R24 ;  /* 0x0036b01801007387 */ /* 0x0003e80000100a00 */
[----:B-1----:R0:W3:Y:S01]  /*89710*/  LDL.LU R25, [R1+0x665c] ;  /* 0x00665c0001197983 */ /* 0x0020e20000300800 */
[C---:B------:R-:W-:Y:S01]  /*89720*/  IADD3 R24, P1, PT, R10.reuse, R0, RZ ;  /* 0x000000000a187210 */ /* 0x040fe20007f3e0ff */
[----:B------:R-:W-:Y:S01]  /*89730*/  IMAD.X R23, R5, 0x1, R15, P2 ;  /* 0x0000000105177824 */ /* 0x000fe200010e060f */
[----:B------:R-:W-:-:S02]  /*89740*/  IADD3 R12, P0, PT, R10, R3, RZ ;  /* 0x000000030a0c7210 */ /* 0x000fc40007f1e0ff */
[----:B------:R-:W4:Y:S04]  /*89750*/  LDL.LU R10, [R1+0x6658] ;  /* 0x00665800010a7983 */ /* 0x000f280000300800 */
[----:B------:R3:W-:Y:S04]  /*89760*/  STL [R1+0x3688], R24 ;  /* 0x0036881801007387 */ /* 0x0007e80000100800 */
[----:B---3--:R-:W3:Y:S04]  /*89770*/  LDL.LU.64 R24, [R1+0x6650] ;  /* 0x0066500001187983 */ /* 0x008ee80000300a00 */
[----:B------:R1:W-:Y:S04]  /*89780*/  STL.64 [R1+0x36a0], R22 ;  /* 0x0036a01601007387 */ /* 0x0003e80000100a00 */
[----:B-1----:R-:W2:Y:S04]  /*89790*/  LDL.LU.64 R22, [R1+0x6648] ;  /* 0x0066480001167983 */ /* 0x002ea80000300a00 */
[----:B------:R-:W-:Y:S04]  /*897a0*/  STL.64 [R1+0x6630], R14 ;  /* 0x0066300e01007387 */ /* 0x000fe80000100a00 */
[----:B------:R1:W-:Y:S04]  /*897b0*/  STL.64 [R1+0x6610], R16 ;  /* 0x0066101001007387 */ /* 0x0003e80000100a00 */
[----:B-1----:R0:W2:Y:S01]  /*897c0*/  LDL.64 R16, [R1+0x3688] ;  /* 0x0036880001107983 */ /* 0x0020a20000100a00 */
[----:B------:R-:W-:-:S03]  /*897d0*/  IMAD.X R13, R5, 0x1, R4, P0 ;  /* 0x00000001050d7824 */ /* 0x000fc600000e0604 */
[----:B--2---:R-:W2:Y:S04]  /*897e0*/  LDL R17, [R1+0x138] ;  /* 0x0001380001117983 */ /* 0x004ea80000100800 */
[----:B------:R-:W-:Y:S04]  /*897f0*/  STL.64 [R1+0x6618], R22 ;  /* 0x0066181601007387 */ /* 0x000fe80000100a00 */
[----:B------:R-:W-:Y:S04]  /*89800*/  STL [R1+0x6620], R23 ;  /* 0x0066201701007387 */ /* 0x000fe80000100800 */
[----:B----4-:R-:W-:Y:S04]  /*89810*/  STL.64 [R1+0x6628], R10 ;  /* 0x0066280a01007387 */ /* 0x010fe80000100a00 */
[----:B------:R1:W-:Y:S04]  /*89820*/  STL.64 [R1+0x36a8], R12 ;  /* 0x0036a80c01007387 */ /* 0x0003e80000100a00 */
[----:B-1----:R-:W4:Y:S01]  /*89830*/  LDL.LU.64 R12, [R1+0x6640] ;  /* 0x00664000010c7983 */ /* 0x002f220000300a00 */
[----:B--2---:R-:W-:-:S02]  /*89840*/  IADD3 R14, P2, PT, R17, R10, RZ ;  /* 0x0000000a110e7210 */ /* 0x004fc40007f5e0ff */
[----:B------:R-:W-:Y:S01]  /*89850*/  IADD3 R22, P0, PT, R17, R9, RZ ;  /* 0x0000000911167210 */ /* 0x000fe20007f1e0ff */
[----:B------:R-:W-:Y:S02]  /*89860*/  IMAD.X R17, R5, 0x1, R2, P1 ;  /* 0x0000000105117824 */ /* 0x000fe400008e0602 */
[----:B------:R-:W2:Y:S04]  /*89870*/  LDL.LU R5, [R1+0x6638] ;  /* 0x0066380001057983 */ /* 0x000ea80000300800 */
[----:B------:R1:W-:Y:S04]  /*89880*/  STL [R1+0x6608], R2 ;  /* 0x0066080201007387 */ /* 0x0003e80000100800 */
[----:B------:R-:W-:Y:S04]  /*89890*/  STL [R1+0x368c], R17 ;  /* 0x00368c1101007387 */ /* 0x000fe80000100800 */
[----:B-1----:R-:W2:Y:S04]  /*898a0*/  LDL.LU R2, [R1+0x138] ;  /* 0x0001380001027983 */ /* 0x002ea80000300800 */
[----:B------:R1:W-:Y:S01]  /*898b0*/  STL [R1+0x65f8], R7 ;  /* 0x0065f80701007387 */ /* 0x0003e20000100800 */
[----:B--2---:R-:W-:-:S03]  /*898c0*/  IADD3 R16, P1, PT, R2, R7, RZ ;  /* 0x0000000702107210 */ /* 0x004fc60007f3e0ff */
[----:B-1----:R-:W4:Y:S02]  /*898d0*/  LDL.LU R7, [R1+0x328] ;  /* 0x0003280001077983 */ /* 0x002f240000300800 */
[----:B----4-:R-:W-:-:S05]  /*898e0*/  IMAD.X R15, R7, 0x1, R12, P2 ;  /* 0x00000001070f7824 */ /* 0x010fca00010e060c */
[----:B------:R1:W-:Y:S04]  /*898f0*/  STL.64 [R1+0x3690], R14 ;  /* 0x0036900e01007387 */ /* 0x0003e80000100a00 */
[----:B-1----:R-:W2:Y:S04]  /*89900*/  LDL.LU.64 R14, [R1+0x6630] ;  /* 0x00663000010e7983 */ /* 0x002ea80000300a00 */
[----:B------:R1:W-:Y:S04]  /*89910*/  STL [R1+0x65fc], R12 ;  /* 0x0065fc0c01007387 */ /* 0x0003e80000100800 */
[----:B-1----:R-:W4:Y:S01]  /*89920*/  LDL R12, [R1+0x13c] ;  /* 0x00013c00010c7983 */ /* 0x002f220000100800 */
[----:B--2---:R-:W-:-:S05]  /*89930*/  IADD3 R10, P2, PT, R2, R14, RZ ;  /* 0x0000000e020a7210 */ /* 0x004fca0007f5e0ff */
[----:B------:R1:W-:Y:S04]  /*89940*/  STL [R1+0x3668], R10 ;  /* 0x0036680a01007387 */ /* 0x0003e80000100800 */
[----:B-1----:R-:W2:Y:S02]  /*89950*/  LDL.LU.64 R10, [R1+0x6628] ;  /* 0x00662800010a7983 */ /* 0x002ea40000300a00 */
        /* <DEDUP_REMOVED lines=8> */
[----:B-1----:R-:W2:Y:S04]  /*899e0*/  LDL.LU.64 R16, [R1+0x6610] ;  /* 0x0066100001107983 */ /* 0x002ea80000300a00 */
[----:B------:R1:W-:Y:S04]  /*899f0*/  STL.64 [R1+0x6600], R8 ;  /* 0x0066000801007387 */ /* 0x0003e80000100a00 */
[----:B-1----:R0:W2:Y:S04]  /*89a00*/  LDL.64 R8, [R1+0x3668] ;  /* 0x0036680001087983 */ /* 0x0020a80000100a00 */
[----:B--2---:R-:W2:Y:S04]  /*89a10*/  LDL.LU R9, [R1+0x320] ;  /* 0x0003200001097983 */ /* 0x004ea80000300800 */
[----:B------:R1:W-:Y:S04]  /*89a20*/  STL.64 [R1+0x65f0], R22 ;  /* 0x0065f01601007387 */ /* 0x0003e80000100a00 */
[----:B-1----:R0:W4:Y:S04]  /*89a30*/  LDL.64 R22, [R1+0x3670] ;  /* 0x0036700001167983 */ /* 0x0021280000100a00 */
[----:B------:R1:W-:Y:S04]  /*89a40*/  STL.64 [R1+0x65e0], R18 ;  /* 0x0065e01201007387 */ /* 0x0003e80000100a00 */
[----:B---3--:R3:W-:Y:S01]  /*89a50*/  STL.64 [R1+0x65e8], R24 ;  /* 0x0065e81801007387 */ /* 0x0087e20000100a00 */
[----:B-1----:R-:W-:-:S03]  /*89a60*/  IADD3 R18, P1, PT, R2, R13, RZ ;  /* 0x0000000d02127210 */ /* 0x002fc60007f3e0ff */
[----:B---3--:R-:W3:Y:S01]  /*89a70*/  LDL.LU R24, [R1+0x30c] ;  /* 0x00030c0001187983 */ /* 0x008ee20000300800 */
[----:B--2---:R-:W-:Y:S02]  /*89a80*/  IMAD.MOV.U32 R19, RZ, RZ, R9 ;  /* 0x000000ffff137224 */ /* 0x004fe400078e0009 */
[----:B------:R-:W-:Y:S01]  /*89a90*/  IMAD.X R9, R7, 0x1, R16, P2 ;  /* 0x0000000107097824 */ /* 0x000fe200010e0610 */
[----:B------:R-:W-:-:S04]  /*89aa0*/  IADD3 R8, P2, PT, R2, R3, RZ ;  /* 0x0000000302087210 */ /* 0x000fc80007f5e0ff */
[----:B------:R1:W-:Y:S01]  /*89ab0*/  STL [R1+0x366c], R9 ;  /* 0x00366c0901007387 */ /* 0x0003e20000100800 */
[----:B----4-:R-:W-:-:S05]  /*89ac0*/  IMAD.X R23, R7, 0x1, R6, P0 ;  /* 0x0000000107177824 */ /* 0x010fca00000e0606 */
[----:B------:R2:W-:Y:S01]  /*89ad0*/  STL [R1+0x3674], R23 ;  /* 0x0036741701007387 */ /* 0x0005e20000100800 */
[C---:B-1----:R-:W-:Y:S01]  /*89ae0*/  IMAD.X R9, R7.reuse, 0x1, R4, P2 ;  /* 0x0000000107097824 */ /* 0x042fe200010e0604 */
[----:B------:R-:W-:Y:S02]  /*89af0*/  IADD3 R22, P0, PT, R2, R0, RZ ;  /* 0x0000000002167210 */ /* 0x000fe40007f1e0ff */
[----:B------:R-:W4:Y:S01]  /*89b00*/  LDL.LU R2, [R1+0x6608] ;  /* 0x0066080001027983 */ /* 0x000f220000300800 */
[----:B--2---:R-:W-:Y:S02]  /*89b10*/  IMAD.MOV.U32 R23, RZ, RZ, R19 ;  /* 0x000000ffff177224 */ /* 0x004fe400078e0013 */
[----:B------:R-:W-:-:S05]  /*89b20*/  IMAD.X R19, R7, 0x1, R15, P1 ;  /* 0x0000000107137824 */ /* 0x000fca00008e060f */
[----:B------:R1:W-:Y:S04]  /*89b30*/  STL.64 [R1+0x3678], R18 ;  /* 0x0036781201007387 */ /* 0x0003e80000100a00 */
[----:B-1----:R-:W2:Y:S04]  /*89b40*/  LDL R19, [R1+0x324] ;  /* 0x0003240001137983 */ /* 0x002ea80000100800 */
[----:B------:R1:W-:Y:S04]  /*89b50*/  STL.64 [R1+0x3680], R8 ;  /* 0x0036800801007387 */ /* 0x0003e80000100a00 */
[----:B-1----:R-:W2:Y:S04]  /*89b60*/  LDL.LU.64 R8, [R1+0x6600] ;  /* 0x0066000001087983 */ /* 0x002ea80000300a00 */
[----:B------:R1:W-:Y:S01]  /*89b70*/  STL.64 [R1+0x65d8], R4 ;  /* 0x0065d80401007387 */ /* 0x0003e20000100a00 */
[----:B------:R-:W-:Y:S01]  /*89b80*/  IADD3 R18, P1, PT, R12, R10, RZ ;  /* 0x0000000a0c127210 */ /* 0x000fe20007f3e0ff */
[----:B-1----:R-:W-:-:S02]  /*89b90*/  IMAD.MOV.U32 R5, RZ, RZ, R23 ;  /* 0x000000ffff057224 */ /* 0x002fc400078e0017 */
[----:B----4-:R-:W-:Y:S01]  /*89ba0*/  IMAD.X R23, R7, 0x1, R2, P0 ;  /* 0x0000000107177824 */ /* 0x010fe200000e0602 */
[----:B--2---:R-:W-:Y:S02]  /*89bb0*/  IADD3 R4, P2, PT, R12, R9, RZ ;  /* 0x000000090c047210 */ /* 0x004fe40007f5e0ff */
[----:B------:R-:W2:Y:S04]  /*89bc0*/  LDL.LU R12, [R1+0x65fc] ;  /* 0x0065fc00010c7983 */ /* 0x000ea80000300800 */
[----:B------:R1:W-:Y:S04]  /*89bd0*/  STL [R1+0x65c8], R9 ;  /* 0x0065c80901007387 */ /* 0x0003e80000100800 */
[----:B-1----:R-:W4:Y:S04]  /*89be0*/  LDL.LU R9, [R1+0x13c] ;  /* 0x00013c0001097983 */ /* 0x002f280000300800 */
[----:B------:R-:W4:Y:S04]  /*89bf0*/  LDL.LU R7, [R1+0x65f8] ;  /* 0x0065f80001077983 */ /* 0x000f280000300800 */
[----:B------:R1:W-:Y:S04]  /*89c00*/  STL.64 [R1+0x3648], R22 ;  /* 0x0036481601007387 */ /* 0x0003e80000100a00 */
[----:B-1----:R-:W2:Y:S04]  /*89c10*/  LDL.LU.64 R22, [R1+0x65f0] ;  /* 0x0065f00001167983 */ /* 0x002ea80000300a00 */
[----:B------:R3:W-:Y:S02]  /*89c20*/  STL.64 [R1+0x65d0], R2 ;  /* 0x0065d00201007387 */ /* 0x0007e40000100a00 */
[----:B---3--:R-:W-:Y:S01]  /*89c30*/  IMAD.MOV.U32 R2, RZ, RZ, R24 ;  /* 0x000000ffff027224 */ /* 0x008fe200078e0018 */
[----:B----4-:R-:W-:-:S05]  /*89c40*/  IADD3 R24, P0, PT, R9, R7, RZ ;  /* 0x0000000709187210 */ /* 0x010fca0007f1e0ff */
[----:B------:R1:W-:Y:S04]  /*89c50*/  STL [R1+0x3620], R24 ;  /* 0x0036201801007387 */ /* 0x0003e80000100800 */
[----:B-1----:R-:W3:Y:S01]  /*89c60*/  LDL.LU.64 R24, [R1+0x65e8] ;  /* 0x0065e80001187983 */ /* 0x002ee20000300a00 */
[----:B--2---:R-:W-:-:S05]  /*89c70*/  IMAD.X R19, R19, 0x1, R12, P1 ;  /* 0x0000000113137824 */ /* 0x004fca00008e060c */
[----:B------:R1:W-:Y:S04]  /*89c80*/  STL.64 [R1+0x3650], R18 ;  /* 0x0036501201007387 */ /* 0x0003e80000100a00 */
[----:B-1----:R-:W2:Y:S04]  /*89c90*/  LDL.LU.64 R18, [R1+0x65e0] ;  /* 0x0065e00001127983 */ /* 0x002ea80000300a00 */
[----:B---3--:R1:W-:Y:S04]  /*89ca0*/  STL.64 [R1+0x65b0], R24 ;  /* 0x0065b01801007387 */ /* 0x0083e80000100a00 */
[----:B------:R3:W-:Y:S01]  /*89cb0*/  STL [R1+0x65a8], R14 ;  /* 0x0065a80e01007387 */ /* 0x0007e20000100800 */
[----:B-1----:R-:W-:-:S03]  /*89cc0*/  IADD3 R24, P1, PT, R9, R14, RZ ;  /* 0x0000000e09187210 */ /* 0x002fc60007f3e0ff */
[----:B---3--:R-:W3:Y:S01]  /*89cd0*/  LDL.LU R14, [R1+0x324] ;  /* 0x00032400010e7983 */ /* 0x008ee20000300800 */
[----:B------:R-:W-:Y:S02]  /*89ce0*/  IMAD.MOV.U32 R25, RZ, RZ, R5 ;  /* 0x000000ffff197224 */ /* 0x000fe400078e0005 */
[----:B---3--:R-:W-:-:S05]  /*89cf0*/  IMAD.X R5, R14, 0x1, R11, P2 ;  /* 0x000000010e057824 */ /* 0x008fca00010e060b */
[----:B------:R1:W-:Y:S04]  /*89d00*/  STL.64 [R1+0x3658], R4 ;  /* 0x0036580401007387 */ /* 0x0003e80000100a00 */
[----:B-1----:R-:W3:Y:S04]  /*89d10*/  LDL.LU.64 R4, [R1+0x65d8] ;  /* 0x0065d80001047983 */ /* 0x002ee80000300a00 */
[----:B------:R1:W-:Y:S04]  /*89d20*/  STL.64 [R1+0x65c0], R10 ;  /* 0x0065c00a01007387 */ /* 0x0003e80000100a00 */
[----:B-1----:R0:W4:Y:S02]  /*89d30*/  LDL.64 R10, [R1+0x3620] ;  /* 0x00362000010a7983 */ /* 0x0021240000100a00 */
[----:B----4-:R-:W-:Y:S01]  /*89d40*/  IMAD.MOV.U32 R11, RZ, RZ, R2 ;  /* 0x000000ffff0b7224 */ /* 0x010fe200078e0002 */
[----:B---3--:R-:W-:-:S05]  /*89d50*/  IADD3 R2, P2, PT, R9, R5, RZ ;  /* 0x0000000509027210 */ /* 0x008fca0007f5e0ff */
[----:B------:R1:W-:Y:S04]  /*89d60*/  STL [R1+0x3630], R2 ;  /* 0x0036300201007387 */ /* 0x0003e80000100800 */
[----:B-1----:R-:W3:Y:S04]  /*89d70*/  LDL.LU.64 R2, [R1+0x65d0] ;  /* 0x0065d00001027983 */ /* 0x002ee80000300a00 */
[----:B------:R1:W-:Y:S02]  /*89d80*/  STL.64 [R1+0x65b8], R4 ;  /* 0x0065b80401007387 */ /* 0x0003e40000100a00 */
[----:B-1----:R-:W-:-:S02]  /*89d90*/  IMAD.MOV.U32 R4, RZ, RZ, R11 ;  /* 0x000000ffff047224 */ /* 0x002fc400078e000b */
[----:B------:R-:W-:Y:S01]  /*89da0*/  IMAD.X R11, R14, 0x1, R8, P0 ;  /* 0x000000010e0b7824 */ /* 0x000fe200000e0608 */
[----:B------:R-:W-:-:S04]  /*89db0*/  IADD3 R10, P0, PT, R9, R13, RZ ;  /* 0x0000000d090a7210 */ /* 0x000fc80007f1e0ff */
[----:B------:R1:W-:Y:S04]  /*89dc0*/  STL [R1+0x3624], R11 ;  /* 0x0036240b01007387 */ /* 0x0003e80000100800 */
[----:B-1----:R-:W4:Y:S04]  /*89dd0*/  LDL.LU R11, [R1+0x148] ;  /* 0x00014800010b7983 */ /* 0x002f280000300800 */
[----:B------:R1:W-:Y:S04]  /*89de0*/  STL.64 [R1+0x65a0], R12 ;  /* 0x0065a00c01007387 */ /* 0x0003e80000100a00 */
[----:B-1----:R0:W2:Y:S02]  /*89df0*/  LDL.64 R12, [R1+0x3630] ;  /* 0x00363000010c7983 */ /* 0x0020a40000100a00 */
[----:B--2---:R-:W-:-:S02]  /*89e00*/  IMAD.MOV.U32 R13, RZ, RZ, R25 ;  /* 0x000000ffff0d7224 */ /* 0x004fc400078e0019 */
[----:B------:R-:W-:-:S05]  /*89e10*/  IMAD.X R25, R14, 0x1, R16, P1 ;  /* 0x000000010e197824 */ /* 0x000fca00008e0610 */
[----:B------:R1:W-:Y:S04]  /*89e20*/  STL.64 [R1+0x3628], R24 ;  /* 0x0036281801007387 */ /* 0x0003e80000100a00 */
[----:B------:R2:W-:Y:S01]  /*89e30*/  STL.64 [R1+0x6598], R22 ;  /* 0x0065981601007387 */ /* 0x0005e20000100a00 */
[----:B-1----:R-:W-:Y:S02]  /*89e40*/  IMAD.MOV.U32 R25, RZ, RZ, R13 ;  /* 0x000000ffff197224 */ /* 0x002fe400078e000d */
[----:B------:R-:W-:Y:S01]  /*89e50*/  IMAD.X R13, R14, 0x1, R6, P2 ;  /* 0x000000010e0d7824 */ /* 0x000fe200010e0606 */
[C---:B---3--:R-:W-:Y:S02]  /*89e60*/  IADD3 R24, P1, PT, R9.reuse, R3, RZ ;  /* 0x0000000309187210 */ /* 0x048fe40007f3e0ff */
[----:B------:R-:W-:-:S02]  /*89e70*/  IADD3 R12, P2, PT, R9, R0, RZ ;  /* 0x00000000090c7210 */ /* 0x000fc40007f5e0ff */
[----:B------:R-:W-:Y:S04]  /*89e80*/  STL [R1+0x3634], R13 ;  /* 0x0036340d01007387 */ /* 0x000fe80000100800 */
[----:B--2---:R-:W2:Y:S04]  /*89e90*/  LDL R23, [R1+0x140] ;  /* 0x0001400001177983 */ /* 0x004ea80000100800 */
[----:B------:R-:W3:Y:S04]  /*89ea0*/  LDL.LU R9, [R1+0x65c8] ;  /* 0x0065c80001097983 */ /* 0x000ee80000300800 */
[----:B------:R4:W-:Y:S02]  /*89eb0*/  STL.64 [R1+0x6588], R18 ;  /* 0x0065881201007387 */ /* 0x0009e40000100a00 */
[----:B----4-:R-:W-:-:S02]  /*89ec0*/  IMAD.MOV.U32 R18, RZ, RZ, R11 ;  /* 0x000000ffff127224 */ /* 0x010fc400078e000b */
[----:B------:R-:W-:-:S05]  /*89ed0*/  IMAD.X R11, R14, 0x1, R15, P0 ;  /* 0x000000010e0b7824 */ /* 0x000fca00000e060f */
[----:B------:R1:W-:Y:S04]  /*89ee0*/  STL.64 [R1+0x3638], R10 ;  /* 0x0036380a01007387 */ /* 0x0003e80000100a00 */
[----:B-1----:R-:W2:Y:S01]  /*89ef0*/  LDL.LU.64 R10, [R1+0x65c0] ;  /* 0x0065c000010a7983 */ /* 0x002ea20000300a00 */
[----:B------:R-:W-:Y:S01]  /*89f00*/  IMAD.MOV.U32 R19, RZ, RZ, R4 ;  /* 0x000000ffff137224 */ /* 0x000fe200078e0004 */
[----:B--2---:R-:W-:-:S05]  /*89f10*/  IADD3 R4, P0, PT, R23, R10, RZ ;  /* 0x0000000a17047210 */ /* 0x004fca0007f1e0ff */
[----:B------:R1:W-:Y:S04]  /*89f20*/  STL [R1+0x3610], R4 ;  /* 0x0036100401007387 */ /* 0x0003e80000100800 */
[----:B-1----:R-:W2:Y:S01]  /*89f30*/  LDL.LU.64 R4, [R1+0x65b8] ;  /* 0x0065b80001047983 */ /* 0x002ea20000300a00 */
[----:B------:R-:W-:Y:S02]  /*89f40*/  IMAD.MOV.U32 R13, RZ, RZ, R25 ;  /* 0x000000ffff0d7224 */ /* 0x000fe400078e0019 */
[----:B--2---:R-:W-:-:S05]  /*89f50*/  IMAD.X R25, R14, 0x1, R4, P1 ;  /* 0x000000010e197824 */ /* 0x004fca00008e0604 */
[----:B------:R1:W-:Y:S04]  /*89f60*/  STL.64 [R1+0x3640], R24 ;  /* 0x0036401801007387 */ /* 0x0003e80000100a00 */
[----:B-1----:R-:W2:Y:S04]  /*89f70*/  LDL.LU.64 R24, [R1+0x65b0] ;  /* 0x0065b00001187983 */ /* 0x002ea80000300a00 */
[----:B--2---:R1:W-:Y:S04]  /*89f80*/  STL.64 [R1+0x6580], R24 ;  /* 0x0065801801007387 */ /* 0x0043e80000100a00 */
[----:B-1----:R0:W2:Y:S01]  /*89f90*/  LDL.64 R24, [R1+0x3610] ;  /* 0x0036100001187983 */ /* 0x0020a20000100a00 */
[----:B---3--:R-:W-:-:S03]  /*89fa0*/  IADD3 R22, P1, PT, R23, R9, RZ ;  /* 0x0000000917167210 */ /* 0x008fc60007f3e0ff */
[----:B------:R1:W-:Y:S04]  /*89fb0*/  STL [R1+0x6578], R9 ;  /* 0x0065780901007387 */ /* 0x0003e80000100800 */
[----:B-1----:R-:W3:Y:S01]  /*89fc0*/  LDL.LU R9, [R1+0x140] ;  /* 0x0001400001097983 */ /* 0x002ee20000300800 */
[----:B--2---:R-:W-:Y:S02]  /*89fd0*/  IMAD.MOV.U32 R25, RZ, RZ, R13 ;  /* 0x000000ffff197224 */ /* 0x004fe400078e000d */
[----:B------:R-:W-:Y:S02]  /*89fe0*/  IMAD.X R13, R14, 0x1, R2, P2 ;  /* 0x000000010e0d7824 */ /* 0x000fe400010e0602 */
[----:B------:R-:W2:Y:S04]  /*89ff0*/  LDL.LU R14, [R1+0x65a8] ;  /* 0x0065a800010e7983 */ /* 0x000ea80000300800 */
[----:B------:R1:W-:Y:S04]  /*8a000*/  STL.64 [R1+0x3608], R12 ;  /* 0x0036080c01007387 */ /* 0x0003e80000100a00 */
[----:B-1----:R-:W4:Y:S04]  /*8a010*/  LDL.LU.64 R12, [R1+0x65a0] ;  /* 0x0065a000010c7983 */ /* 0x002f280000300a00 */
[----:B------:R1:W-:Y:S01]  /*8a020*/  STL.64 [R1+0x6590], R2 ;  /* 0x0065900201007387 */ /* 0x0003e20000100a00 */
[----:B------:R-:W-:-:S02]  /*8a030*/  IMAD.MOV.U32 R23, RZ, RZ, R18 ;  /* 0x000000ffff177224 */ /* 0x000fc400078e0012 */
[----:B-1----:R-:W-:Y:S02]  /*8a040*/  IMAD.MOV.U32 R2, RZ, RZ, R19 ;  /* 0x000000ffff027224 */ /* 0x002fe400078e0013 */
[----:B------:R-:W-:-:S04]  /*8a050*/  IMAD.MOV.U32 R19, RZ, RZ, R25 ;  /* 0x000000ffff137224 */ /* 0x000fc800078e0019 */
[----:B----4-:R-:W-:-:S05]  /*8a060*/  IMAD.X R25, R19, 0x1, R12, P0 ;  /* 0x0000000113197824 */ /* 0x010fca00000e060c */
[----:B------:R1:W-:Y:S02]  /*8a070*/  STL [R1+0x3614], R25 ;  /* 0x0036141901007387 */ /* 0x0003e40000100800 */
[----:B-1----:R-:W-:Y:S02]  /*8a080*/  IMAD.MOV.U32 R25, RZ, RZ, R23 ;  /* 0x000000ffff197224 */ /* 0x002fe400078e0017 */
[----:B------:R-:W-:-:S05]  /*8a090*/  IMAD.X R23, R19, 0x1, R11, P1 ;  /* 0x0000000113177824 */ /* 0x000fca00008e060b */
[----:B------:R1:W-:Y:S04]  /*8a0a0*/  STL.64 [R1+0x3618], R22 ;  /* 0x0036181601007387 */ /* 0x0003e80000100a00 */
[----:B-1----:R-:W4:Y:S01]  /*8a0b0*/  LDL.LU.64 R22, [R1+0x6598] ;  /* 0x0065980001167983 */ /* 0x002f220000300a00 */
[----:B---3--:R-:W-:-:S03]  /*8a0c0*/  IADD3 R18, P2, PT, R9, R7, RZ ;  /* 0x0000000709127210 */ /* 0x008fc60007f5e0ff */
[----:B----4-:R1:W-:Y:S02]  /*8a0d0*/  STL.64 [R1+0x6570], R22 ;  /* 0x0065701601007387 */ /* 0x0103e40000100a00 */
[----:B-1----:R-:W-:Y:S02]  /*8a0e0*/  IMAD.MOV.U32 R22, RZ, RZ, R19 ;  /* 0x000000ffff167224 */ /* 0x002fe400078e0013 */
[----:B------:R-:W-:Y:S01]  /*8a0f0*/  IMAD.MOV.U32 R23, RZ, RZ, R2 ;  /* 0x000000ffff177224 */ /* 0x000fe200078e0002 */
[----:B------:R-:W-:Y:S01]  /*8a100*/  IADD3 R2, P1, PT, R9, R5, RZ ;  /* 0x0000000509027210 */ /* 0x000fe20007f3e0ff */
[----:B------:R-:W-:-:S04]  /*8a110*/  IMAD.X R19, R22, 0x1, R8, P2 ;  /* 0x0000000116137824 */ /* 0x000fc800010e0608 */
[----:B------:R1:W-:Y:S04]  /*8a120*/  STL [R1+0x35e0], R2 ;  /* 0x0035e00201007387 */ /* 0x0003e80000100800 */
[----:B-1----:R-:W3:Y:S04]  /*8a130*/  LDL.LU.64 R2, [R1+0x6590] ;  /* 0x0065900001027983 */ /* 0x002ee80000300a00 */
[----:B------:R1:W-:Y:S04]  /*8a140*/  STL.64 [R1+0x35f8], R18 ;  /* 0x0035f81201007387 */ /* 0x0003e80000100a00 */
[----:B-1----:R-:W4:Y:S01]  /*8a150*/  LDL.LU.64 R18, [R1+0x6588] ;  /* 0x0065880001127983 */ /* 0x002f220000300a00 */
[----:B--2---:R-:W-:-:S03]  /*8a160*/  IADD3 R24, P0, PT, R9, R14, RZ ;  /* 0x0000000e09187210 */ /* 0x004fc60007f1e0ff */
[----:B----4-:R1:W-:Y:S04]  /*8a170*/  STL.64 [R1+0x6558], R18 ;  /* 0x0065581201007387 */ /* 0x0103e80000100a00 */
[----:B------:R-:W-:Y:S04]  /*8a180*/  STL.64 [R1+0x6560], R12 ;  /* 0x0065600c01007387 */ /* 0x000fe80000100a00 */
[----:B------:R2:W-:Y:S01]  /*8a190*/  STL [R1+0x6568], R13 ;  /* 0x0065680d01007387 */ /* 0x0005e20000100800 */
[----:B-1----:R-:W-:-:S03]  /*8a1a0*/  IADD3 R18, P2, PT, R9, R13, RZ ;  /* 0x0000000d09127210 */ /* 0x002fc60007f5e0ff */
[----:B--2---:R0:W2:Y:S01]  /*8a1b0*/  LDL.64 R12, [R1+0x35e0] ;  /* 0x0035e000010c7983 */ /* 0x0040a20000100a00 */
[----:B------:R-:W-:Y:S02]  /*8a1c0*/  IMAD.MOV.U32 R19, RZ, RZ, R22 ;  /* 0x000000ffff137224 */ /* 0x000fe400078e0016 */
[----:B--2---:R-:W-:Y:S02]  /*8a1d0*/  IMAD.MOV.U32 R13, RZ, RZ, R25 ;  /* 0x000000ffff0d7224 */ /* 0x004fe400078e0019 */
[----:B------:R-:W-:-:S05]  /*8a1e0*/  IMAD.X R25, R19, 0x1, R16, P0 ;  /* 0x0000000113197824 */ /* 0x000fca00000e0610 */
[----:B------:R1:W-:Y:S04]  /*8a1f0*/  STL.64 [R1+0x3600], R24 ;  /* 0x0036001801007387 */ /* 0x0003e80000100a00 */
[----:B-1----:R-:W2:Y:S01]  /*8a200*/  LDL.LU.64 R24, [R1+0x6580] ;  /* 0x0065800001187983 */ /* 0x002ea20000300a00 */
[----:B---3--:R-:W-:-:S03]  /*8a210*/  IADD3 R22, P0, PT, R9, R3, RZ ;  /* 0x0000000309167210 */ /* 0x008fc60007f1e0ff */
[----:B--2---:R1:W-:Y:S02]  /*8a220*/  STL.64 [R1+0x6550], R24 ;  /* 0x0065501801007387 */ /* 0x0043e40000100a00 */
[----:B-1----:R-:W-:Y:S02]  /*8a230*/  IMAD.MOV.U32 R24, RZ, RZ, R23 ;  /* 0x000000ffff187224 */ /* 0x002fe400078e0017 */
[----:B------:R-:W-:Y:S02]  /*8a240*/  IMAD.MOV.U32 R23, RZ, RZ, R13 ;  /* 0x000000ffff177224 */ /* 0x000fe400078e000d */
[----:B------:R-:W-:Y:S01]  /*8a250*/  IMAD.X R13, R19, 0x1, R6, P1 ;  /* 0x00000001130d7824 */ /* 0x000fe200008e0606 */
[----:B------:R-:W2:Y:S04]  /*8a260*/  LDL R25, [R1+0x144] ;  /* 0x0001440001197983 */ /* 0x000ea80000100800 */
[----:B------:R1:W-:Y:S01]  /*8a270*/  STL [R1+0x35e4], R13 ;  /* 0x0035e40d01007387 */ /* 0x0003e20000100800 */
[----:B------:R-:W-:-:S03]  /*8a280*/  IADD3 R12, P1, PT, R9, R0, RZ ;  /* 0x00000000090c7210 */ /* 0x000fc60007f3e0ff */
[----:B------:R-:W3:Y:S01]  /*8a290*/  LDL.LU R9, [R1+0x6578] ;  /* 0x0065780001097983 */ /* 0x000ee20000300800 */
[----:B-1----:R-:W-:-:S04]  /*8a2a0*/  IMAD.MOV.U32 R13, RZ, RZ, R19 ;  /* 0x000000ffff0d7224 */ /* 0x002fc800078e0013 */
[----:B------:R-:W-:-:S05]  /*8a2b0*/  IMAD.X R19, R13, 0x1, R15, P2 ;  /* 0x000000010d137824 */ /* 0x000fca00010e060f */
[----:B------:R1:W-:Y:S02]  /*8a2c0*/  STL.64 [R1+0x35e8], R18 ;  /* 0x0035e81201007387 */ /* 0x0003e40000100a00 */
[----:B-1----:R-:W-:Y:S02]  /*8a2d0*/  IMAD.MOV.U32 R19, RZ, RZ, R23 ;  /* 0x000000ffff137224 */ /* 0x002fe400078e0017 */
[----:B------:R-:W-:-:S05]  /*8a2e0*/  IMAD.X R23, R13, 0x1, R4, P0 ;  /* 0x000000010d177824 */ /* 0x000fca00000e0604 */
[----:B------:R1:W-:Y:S04]  /*8a2f0*/  STL.64 [R1+0x35f0], R22 ;  /* 0x0035f01601007387 */ /* 0x0003e80000100a00 */
[----:B-1----:R-:W4:Y:S01]  /*8a300*/  LDL.LU.64 R22, [R1+0x6570] ;  /* 0x0065700001167983 */ /* 0x002f220000300a00 */
[----:B------:R-:W-:-:S03]  /*8a310*/  IMAD.X R13, R13, 0x1, R2, P1 ;  /* 0x000000010d0d7824 */ /* 0x000fc600008e0602 */
[----:B----4-:R1:W-:Y:S04]  /*8a320*/  STL.64 [R1+0x6540], R22 ;  /* 0x0065401601007387 */ /* 0x0103e80000100a00 */
[----:B------:R-:W-:Y:S04]  /*8a330*/  STL [R1+0x6548], R23 ;  /* 0x0065481701007387 */ /* 0x000fe80000100800 */
[----:B---3--:R3:W-:Y:S01]  /*8a340*/  STL [R1+0x6538], R9 ;  /* 0x0065380901007387 */ /* 0x0087e20000100800 */
[----:B-1----:R-:W-:Y:S01]  /*8a350*/  IMAD.MOV.U32 R22, RZ, RZ, R24 ;  /* 0x000000ffff167224 */ /* 0x002fe200078e0018 */
[----:B--2---:R-:W-:-:S02]  /*8a360*/  IADD3 R24, P0, PT, R25, R9, RZ ;  /* 0x0000000919187210 */ /* 0x004fc40007f1e0ff */
[----:B---3--:R-:W2:Y:S04]  /*8a370*/  LDL.LU R9, [R1+0x144] ;  /* 0x0001440001097983 */ /* 0x008ea80000300800 */
[----:B------:R1:W-:Y:S04]  /*8a380*/  STL.64 [R1+0x35c8], R12 ;  /* 0x0035c80c01007387 */ /* 0x0003e80000100a00 */
[----:B-1----:R0:W3:Y:S01]  /*8a390*/  LDL.LU R13, [R1+0x6568] ;  /* 0x00656800010d7983 */ /* 0x0020e20000300800 */
[----:B--2---:R-:W-:-:S05]  /*8a3a0*/  IADD3 R12, P1, PT, R9, R7, RZ ;  /* 0x00000007090c7210 */ /* 0x004fca0007f3e0ff */
[----:B------:R3:W-:Y:S04]  /*8a3b0*/  STL [R1+0x35a0], R12 ;  /* 0x0035a00c01007387 */ /* 0x0007e80000100800 */
[----:B---3--:R-:W2:Y:S01]  /*8a3c0*/  LDL.LU.64 R12, [R1+0x6560] ;  /* 0x00656000010c7983 */ /* 0x008ea20000300a00 */
[----:B------:R-:W-:Y:S01]  /*8a3d0*/  IADD3 R18, P2, PT, R25, R10, RZ ;  /* 0x0000000a19127210 */ /* 0x000fe20007f5e0ff */
[----:B------:R-:W-:-:S04]  /*8a3e0*/  IMAD.MOV.U32 R25, RZ, RZ, R19 ;  /* 0x000000ffff197224 */ /* 0x000fc800078e0013 */
[----:B--2---:R-:W-:-:S05]  /*8a3f0*/  IMAD.X R19, R22, 0x1, R12, P2 ;  /* 0x0000000116137824 */ /* 0x004fca00010e060c */
[----:B------:R1:W-:Y:S04]  /*8a400*/  STL.64 [R1+0x35d0], R18 ;  /* 0x0035d01201007387 */ /* 0x0003e80000100a00 */
[----:B-1----:R-:W2:Y:S01]  /*8a410*/  LDL.LU.64 R18, [R1+0x6558] ;  /* 0x0065580001127983 */ /* 0x002ea20000300a00 */
[----:B------:R-:W-:-:S03]  /*8a420*/  IMAD.MOV.U32 R23, RZ, RZ, R25 ;  /* 0x000000ffff177224 */ /* 0x000fc600078e0019 */
[----:B--2---:R1:W-:Y:S02]  /*8a430*/  STL.64 [R1+0x6530], R18 ;  /* 0x0065301201007387 */ /* 0x0043e40000100a00 */
[----:B-1----:R-:W-:-:S04]  /*8a440*/  IMAD.MOV.U32 R19, RZ, RZ, R22 ;  /* 0x000000ffff137224 */ /* 0x002fc800078e0016 */
[----:B------:R-:W-:-:S05]  /*8a450*/  IMAD.X R25, R19, 0x1, R11, P0 ;  /* 0x0000000113197824 */ /* 0x000fca00000e060b */
[----:B------:R1:W-:Y:S04]  /*8a460*/  STL.64 [R1+0x35d8], R24 ;  /* 0x0035d81801007387 */ /* 0x0003e80000100a00 */
[----:B-1----:R-:W2:Y:S04]  /*8a470*/  LDL.LU.64 R24, [R1+0x6550] ;  /* 0x0065500001187983 */ /* 0x002ea80000300a00 */
[----:B--2---:R1:W-:Y:S04]  /*8a480*/  STL.64 [R1+0x6520], R24 ;  /* 0x0065201801007387 */ /* 0x0043e80000100a00 */
[----:B-1----:R0:W2:Y:S01]  /*8a490*/  LDL.64 R24, [R1+0x35a0] ;  /* 0x0035a00001187983 */ /* 0x0020a20000100a00 */
[----:B------:R-:W-:Y:S01]  /*8a4a0*/  IADD3 R22, P2, PT, R9, R14, RZ ;  /* 0x0000000e09167210 */ /* 0x000fe20007f5e0ff */
[----:B--2---:R-:W-:-:S04]  /*8a4b0*/  IMAD.MOV.U32 R25, RZ, RZ, R19 ;  /* 0x000000ffff197224 */ /* 0x004fc800078e0013 */
[----:B------:R-:W-:-:S04]  /*8a4c0*/  IMAD.MOV.U32 R19, RZ, RZ, R25 ;  /* 0x000000ffff137224 */ /* 0x000fc800078e0019 */
[----:B------:R-:W-:-:S05]  /*8a4d0*/  IMAD.X R25, R19, 0x1, R8, P1 ;  /* 0x0000000113197824 */ /* 0x000fca00008e0608 */
[----:B------:R1:W-:Y:S04]  /*8a4e0*/  STL [R1+0x35a4], R25 ;  /* 0x0035a41901007387 */ /* 0x0003e80000100800 */
[----:B------:R2:W-:Y:S01]  /*8a4f0*/  STL.64 [R1+0x6528], R12 ;  /* 0x0065280c01007387 */ /* 0x0005e20000100a00 */
[----:B-1----:R-:W-:Y:S02]  /*8a500*/  IMAD.MOV.U32 R25, RZ, RZ, R19 ;  /* 0x000000ffff197224 */ /* 0x002fe400078e0013 */
[----:B--2---:R-:W-:Y:S02]  /*8a510*/  IMAD.MOV.U32 R12, RZ, RZ, R23 ;  /* 0x000000ffff0c7224 */ /* 0x004fe400078e0017 */
[----:B------:R-:W-:-:S05]  /*8a520*/  IMAD.X R23, R25, 0x1, R16, P2 ;  /* 0x0000000119177824 */ /* 0x000fca00010e0610 */
[----:B------:R1:W-:Y:S04]  /*8a530*/  STL.64 [R1+0x35a8], R22 ;  /* 0x0035a81601007387 */ /* 0x0003e80000100a00 */
[----:B-1----:R0:W2:Y:S01]  /*8a540*/  LDL.LU R23, [R1+0x6548] ;  /* 0x0065480001177983 */ /* 0x0020a20000300800 */
[----:B------:R-:W-:-:S05]  /*8a550*/  IADD3 R22, P2, PT, R9, R3, RZ ;  /* 0x0000000309167210 */ /* 0x000fca0007f5e0ff */
[----:B------:R2:W-:Y:S01]  /*8a560*/  STL [R1+0x35c0], R22 ;  /* 0x0035c01601007387 */ /* 0x0005e20000100800 */
[----:B------:R-:W-:-:S05]  /*8a570*/  IADD3 R18, P0, PT, R9, R5, RZ ;  /* 0x0000000509127210 */ /* 0x000fca0007f1e0ff */
[----:B------:R-:W-:Y:S01]  /*8a580*/  IMAD.X R19, R25, 0x1, R6, P0 ;  /* 0x0000000119137824 */ /* 0x000fe200000e0606 */
[----:B--2---:R-:W2:Y:S01]  /*8a590*/  LDL.LU.64 R22, [R1+0x6540] ;  /* 0x0065400001167983 */ /* 0x004ea20000300a00 */
[----:B------:R-:W-:-:S03]  /*8a5a0*/  IADD3 R24, P1, PT, R9, R13, RZ ;  /* 0x0000000d09187210 */ /* 0x000fc60007f3e0ff */
[----:B------:R1:W-:Y:S02]  /*8a5b0*/  STL.64 [R1+0x35b0], R18 ;  /* 0x0035b01201007387 */ /* 0x0003e40000100a00 */
[----:B-1----:R-:W-:Y:S01]  /*8a5c0*/  IMAD.MOV.U32 R19, RZ, RZ, R25 ;  /* 0x000000ffff137224 */ /* 0x002fe200078e0019 */
[----:B------:R-:W-:Y:S02]  /*8a5d0*/  IADD3 R18, P0, PT, R9, R0, RZ ;  /* 0x0000000009127210 */ /* 0x000fe40007f1e0ff */
[----:B------:R-:W3:Y:S01]  /*8a5e0*/  LDL.LU R9, [R1+0x6538] ;  /* 0x0065380001097983 */ /* 0x000ee20000300800 */
[----:B------:R-:W-:-:S05]  /*8a5f0*/  IMAD.X R25, R19, 0x1, R15, P1 ;  /* 0x0000000113197824 */ /* 0x000fca00008e060f */
[----:B------:R-:W-:Y:S04]  /*8a600*/  STL.64 [R1+0x35b8], R24 ;  /* 0x0035b81801007387 */ /* 0x000fe80000100a00 */
[----:B--2---:R1:W-:Y:S04]  /*8a610*/  STL.64 [R1+0x6518], R22 ;  /* 0x0065181601007387 */ /* 0x0043e80000100a00 */
[----:B-1----:R0:W2:Y:S02]  /*8a620*/  LDL.64 R22, [R1+0x35c0] ;  /* 0x0035c00001167983 */ /* 0x0020a40000100a00 */
[----:B--2---:R-:W-:-:S02]  /*8a630*/  IMAD.X R23, R19, 0x1, R4, P2 ;  /* 0x0000000113177824 */ /* 0x004fc400010e0604 */
[----:B------:R-:W-:-:S03]  /*8a640*/  IMAD.X R19, R19, 0x1, R2, P0 ;  /* 0x0000000113137824 */ /* 0x000fc600000e0602 */
[----:B------:R1:W-:Y:S04]  /*8a650*/  STL [R1+0x35c4], R23 ;  /* 0x0035c41701007387 */ /* 0x0003e80000100800 */
[----:B-1----:R-:W2:Y:S04]  /*8a660*/  LDL R23, [R1+0x308] ;  /* 0x0003080001177983 */ /* 0x002ea80000100800 */
[----:B------:R1:W-:Y:S04]  /*8a670*/  STL.64 [R1+0x3588], R18 ;  /* 0x0035881201007387 */ /* 0x0003e80000100a00 */
[----:B-1----:R-:W4:Y:S01]  /*8a680*/  LDL.LU.64 R18, [R1+0x6530] ;  /* 0x0065300001127983 */ /* 0x002f220000300a00 */
[----:B------:R-:W-:-:S02]  /*8a690*/  IADD3 R24, P1, PT, R12, R10, RZ ;  /* 0x0000000a0c187210 */ /* 0x000fc40007f3e0ff */
[----:B---3--:R-:W-:Y:S01]  /*8a6a0*/  IADD3 R22, P2, PT, R12, R9, RZ ;  /* 0x000000090c167210 */ /* 0x008fe20007f5e0ff */
[----:B----4-:R1:W-:Y:S02]  /*8a6b0*/  STL.64 [R1+0x6510], R18 ;  /* 0x0065101201007387 */ /* 0x0103e40000100a00 */
[----:B-1----:R-:W-:-:S05]  /*8a6c0*/  IMAD.MOV.U32 R19, RZ, RZ, R12 ;  /* 0x000000ffff137224 */ /* 0x002fca00078e000c */
[----:B------:R-:W-:-:S05]  /*8a6d0*/  IADD3 R12, P0, PT, R19, R7, RZ ;  /* 0x00000007130c7210 */ /* 0x000fca0007f1e0ff */
[----:B------:R1:W-:Y:S04]  /*8a6e0*/  STL [R1+0x3560], R12 ;  /* 0x0035600c01007387 */ /* 0x0003e80000100800 */
[----:B-1----:R-:W2:Y:S02]  /*8a6f0*/  LDL.LU.64 R12, [R1+0x6528] ;  /* 0x00652800010c7983 */ /* 0x002ea40000300a00 */
[----:B--2---:R-:W-:-:S05]  /*8a700*/  IMAD.X R25, R23, 0x1, R12, P1 ;  /* 0x0000000117197824 */ /* 0x004fca00008e060c */
[----:B------:R1:W-:Y:S04]  /*8a710*/  STL.64 [R1+0x3590], R24 ;  /* 0x0035901801007387 */ /* 0x0003e80000100a00 */
[----:B-1----:R-:W2:Y:S01]  /*8a720*/  LDL.LU.64 R24, [R1+0x6520] ;  /* 0x0065200001187983 */ /* 0x002ea20000300a00 */
[----:B------:R-:W-:-:S03]  /*8a730*/  IMAD.X R23, R23, 0x1, R11, P2 ;  /* 0x0000000117177824 */ /* 0x000fc600010e060b */
[----:B--2---:R1:W-:Y:S04]  /*8a740*/  STL.64 [R1+0x64f8], R24 ;  /* 0x0064f81801007387 */ /* 0x0043e80000100a00 */
[----:B------:R2:W-:Y:S01]  /*8a750*/  STL.64 [R1+0x3598], R22 ;  /* 0x0035981601007387 */ /* 0x0005e20000100a00 */
[----:B-1----:R-:W-:-:S03]  /*8a760*/  IMAD.MOV.U32 R25, RZ, RZ, R19 ;  /* 0x000000ffff197224 */ /* 0x002fc600078e0013 */
[----:B--2---:R-:W2:Y:S04]  /*8a770*/  LDL.LU.64 R22, [R1+0x6518] ;  /* 0x0065180001167983 */ /* 0x004ea80000300a00 */
[----:B------:R1:W-:Y:S01]  /*8a780*/  STL [R1+0x64f0], R11 ;  /* 0x0064f00b01007387 */ /* 0x0003e20000100800 */
[----:B------:R-:W-:-:S03]  /*8a790*/  IADD3 R18, P2, PT, R25, R5, RZ ;  /* 0x0000000519127210 */ /* 0x000fc60007f5e0ff */
[----:B-1----:R-:W3:Y:S04]  /*8a7a0*/  LDL.LU R11, [R1+0x308] ;  /* 0x00030800010b7983 */ /* 0x002ee80000300800 */
[----:B------:R-:W-:Y:S04]  /*8a7b0*/  STL.64 [R1+0x6500], R4 ;  /* 0x0065000401007387 */ /* 0x000fe80000100a00 */
[----:B------:R1:W-:Y:S04]  /*8a7c0*/  STL [R1+0x6508], R5 ;  /* 0x0065080501007387 */ /* 0x0003e80000100800 */
[----:B-1----:R0:W4:Y:S01]  /*8a7d0*/  LDL.64 R4, [R1+0x3560] ;  /* 0x0035600001047983 */ /* 0x0021220000100a00 */
[----:B------:R-:W-:Y:S01]  /*8a7e0*/  IADD3 R24, P1, PT, R19, R14, RZ ;  /* 0x0000000e13187210 */ /* 0x000fe20007f3e0ff */
[----:B---3--:R-:W-:-:S02]  /*8a7f0*/  IMAD.X R19, R11, 0x1, R6, P2 ;  /* 0x000000010b137824 */ /* 0x008fc400010e0606 */
[----:B----4-:R-:W-:Y:S01]  /*8a800*/  IMAD.X R5, R11, 0x1, R8, P0 ;  /* 0x000000010b057824 */ /* 0x010fe200000e0608 */
[----:B------:R-:W-:-:S04]  /*8a810*/  IADD3 R4, P0, PT, R25, R13, RZ ;  /* 0x0000000d19047210 */ /* 0x000fc80007f1e0ff */
[----:B------:R1:W-:Y:S02]  /*8a820*/  STL [R1+0x3564], R5 ;  /* 0x0035640501007387 */ /* 0x0003e40000100800 */
[----:B-1----:R-:W-:Y:S02]  /*8a830*/  IMAD.MOV.U32 R5, RZ, RZ, R25 ;  /* 0x000000ffff057224 */ /* 0x002fe400078e0019 */
[----:B------:R-:W-:-:S05]  /*8a840*/  IMAD.X R25, R11, 0x1, R16, P1 ;  /* 0x000000010b197824 */ /* 0x000fca00008e0610 */
[----:B------:R-:W-:Y:S04]  /*8a850*/  STL.64 [R1+0x3568], R24 ;  /* 0x0035681801007387 */ /* 0x000fe80000100a00 */
[----:B--2---:R1:W-:Y:S04]  /*8a860*/  STL.64 [R1+0x64e8], R22 ;  /* 0x0064e81601007387 */ /* 0x0043e80000100a00 */
[----:B-1----:R-:W2:Y:S04]  /*8a870*/  LDL R23, [R1+0x14c] ;  /* 0x00014c0001177983 */ /* 0x002ea80000100800 */
[----:B------:R1:W-:Y:S04]  /*8a880*/  STL.64 [R1+0x3570], R18 ;  /* 0x0035701201007387 */ /* 0x0003e80000100a00 */
[----:B-1----:R-:W3:Y:S01]  /*8a890*/  LDL.LU.64 R18, [R1+0x6510] ;  /* 0x0065100001127983 */ /* 0x002ee20000300a00 */
[----:B------:R-:W-:-:S03]  /*8a8a0*/  IADD3 R24, P1, PT, R5, R3, RZ ;  /* 0x0000000305187210 */ /* 0x000fc60007f3e0ff */
[----:B---3--:R1:W-:Y:S02]  /*8a8b0*/  STL.64 [R1+0x64e0], R18 ;  /* 0x0064e01201007387 */ /* 0x0083e40000100a00 */
[----:B-1----:R-:W-:Y:S01]  /*8a8c0*/  IADD3 R18, P2, PT, R5, R0, RZ ;  /* 0x0000000005127210 */ /* 0x002fe20007f5e0ff */
[----:B------:R-:W-:-:S05]  /*8a8d0*/  IMAD.X R5, R11, 0x1, R15, P0 ;  /* 0x000000010b057824 */ /* 0x000fca00000e060f */
[----:B------:R1:W-:Y:S04]  /*8a8e0*/  STL.64 [R1+0x3578], R4 ;  /* 0x0035780401007387 */ /* 0x0003e80000100a00 */
[----:B-1----:R0:W3:Y:S01]  /*8a8f0*/  LDL.LU R5, [R1+0x6508] ;  /* 0x0065080001057983 */ /* 0x0020e20000300800 */
[----:B--2---:R-:W-:-:S05]  /*8a900*/  IADD3 R4, P0, PT, R23, R10, RZ ;  /* 0x0000000a17047210 */ /* 0x004fca0007f1e0ff */
[----:B------:R3:W-:Y:S04]  /*8a910*/  STL [R1+0x3550], R4 ;  /* 0x0035500401007387 */ /* 0x0007e80000100800 */
[----:B---3--:R-:W2:Y:S02]  /*8a920*/  LDL.LU.64 R4, [R1+0x6500] ;  /* 0x0065000001047983 */ /* 0x008ea40000300a00 */
[----:B--2---:R-:W-:-:S05]  /*8a930*/  IMAD.X R25, R11, 0x1, R4, P1 ;  /* 0x000000010b197824 */ /* 0x004fca00008e0604 */
[----:B------:R1:W-:Y:S04]  /*8a940*/  STL.64 [R1+0x3580], R24 ;  /* 0x0035801801007387 */ /* 0x0003e80000100a00 */
[----:B-1----:R-:W2:Y:S01]  /*8a950*/  LDL.LU.64 R24, [R1+0x64f8] ;  /* 0x0064f80001187983 */ /* 0x002ea20000300a00 */
[----:B------:R-:W-:-:S03]  /*8a960*/  IADD3 R22, P1, PT, R23, R9, RZ ;  /* 0x0000000917167210 */ /* 0x000fc60007f3e0ff */
[----:B------:R-:W3:Y:S04]  /*8a970*/  LDL R23, [R1+0x304] ;  /* 0x0003040001177983 */ /* 0x000ee80000100800 */
[----:B--2---:R1:W-:Y:S04]  /*8a980*/  STL.64 [R1+0x64d8], R24 ;  /* 0x0064d81801007387 */ /* 0x0043e80000100a00 */
[----:B-1----:R0:W3:Y:S04]  /*8a990*/  LDL.64 R24, [R1+0x3550] ;  /* 0x0035500001187983 */ /* 0x0020e80000100a00 */
[----:B------:R1:W-:Y:S04]  /*8a9a0*/  STL [R1+0x64d4], R9 ;  /* 0x0064d40901007387 */ /* 0x0003e80000100800 */
[----:B-1----:R-:W2:Y:S01]  /*8a9b0*/  LDL.LU R9, [R1+0x14c] ;  /* 0x00014c0001097983 */ /* 0x002ea20000300800 */
[----:B------:R-:W-:-:S03]  /*8a9c0*/  IMAD.X R19, R11, 0x1, R2, P2 ;  /* 0x000000010b137824 */ /* 0x000fc600010e0602 */
[----:B------:R-:W4:Y:S04]  /*8a9d0*/  LDL.LU R11, [R1+0x64f0] ;  /* 0x0064f000010b7983 */ /* 0x000f280000300800 */
[----:B------:R-:W-:Y:S01]  /*8a9e0*/  STL.64 [R1+0x3548], R18 ;  /* 0x0035481201007387 */ /* 0x000fe20000100a00 */
[----:B---3--:R-:W-:-:S05]  /*8a9f0*/  IMAD.X R25, R23, 0x1, R12, P0 ;  /* 0x0000000117197824 */ /* 0x008fca00000e060c */
[----:B------:R-:W-:Y:S04]  /*8aa00*/  STL [R1+0x3554], R25 ;  /* 0x0035541901007387 */ /* 0x000fe80000100800 */
[----:B------:R1:W-:Y:S01]  /*8aa10*/  STL [R1+0x64d0], R14 ;  /* 0x0064d00e01007387 */ /* 0x0003e20000100800 */
[----:B--2---:R-:W-:-:S03]  /*8aa20*/  IADD3 R24, P0, PT, R9, R14, RZ ;  /* 0x0000000e09187210 */ /* 0x004fc60007f1e0ff */
[----:B-1----:R-:W4:Y:S01]  /*8aa30*/  LDL.LU R14, [R1+0x304] ;  /* 0x00030400010e7983 */ /* 0x002f220000300800 */
[----:B------:R-:W-:Y:S01]  /*8aa40*/  IADD3 R18, P2, PT, R9, R7, RZ ;  /* 0x0000000709127210 */ /* 0x000fe20007f5e0ff */
[----:B----4-:R-:W-:-:S05]  /*8aa50*/  IMAD.X R23, R14, 0x1, R11, P1 ;  /* 0x000000010e177824 */ /* 0x010fca00008e060b */
[----:B------:R1:W-:Y:S04]  /*8aa60*/  STL.64 [R1+0x3558], R22 ;  /* 0x0035581601007387 */ /* 0x0003e80000100a00 */
[----:B-1----:R-:W2:Y:S01]  /*8aa70*/  LDL.LU.64 R22, [R1+0x64e8] ;  /* 0x0064e80001167983 */ /* 0x002ea20000300a00 */
[----:B------:R-:W-:-:S03]  /*8aa80*/  IMAD.X R19, R14, 0x1, R8, P2 ;  /* 0x000000010e137824 */ /* 0x000fc600010e0608 */
[----:B--2---:R-:W-:Y:S04]  /*8aa90*/  STL.64 [R1+0x64c8], R22 ;  /* 0x0064c81601007387 */ /* 0x004fe80000100a00 */
[----:B------:R1:W-:Y:S04]  /*8aaa0*/  STL.64 [R1+0x3520], R18 ;  /* 0x0035201201007387 */ /* 0x0003e80000100a00 */
[----:B-1----:R-:W2:Y:S01]  /*8aab0*/  LDL.LU.64 R18, [R1+0x64e0] ;  /* 0x0064e00001127983 */ /* 0x002ea20000300a00 */
[----:B------:R-:W-:-:S03]  /*8aac0*/  IMAD.X R25, R14, 0x1, R16, P0 ;  /* 0x000000010e197824 */ /* 0x000fc600000e0610 */
[----:B--2---:R-:W-:Y:S04]  /*8aad0*/  STL.64 [R1+0x64a8], R18 ;  /* 0x0064a81201007387 */ /* 0x004fe80000100a00 */
[----:B------:R1:W-:Y:S04]  /*8aae0*/  STL.64 [R1+0x64c0], R12 ;  /* 0x0064c00c01007387 */ /* 0x0003e80000100a00 */
[----:B-1----:R-:W2:Y:S04]  /*8aaf0*/  LDL R12, [R1+0x150] ;  /* 0x00015000010c7983 */ /* 0x002ea80000100800 */
[----:B------:R1:W-:Y:S04]  /*8ab00*/  STL.64 [R1+0x3528], R24 ;  /* 0x0035281801007387 */ /* 0x0003e80000100a00 */
[----:B-1----:R-:W3:Y:S01]  /*8ab10*/  LDL.LU.64 R24, [R1+0x64d8] ;  /* 0x0064d80001187983 */ /* 0x002ee20000300a00 */
[----:B------:R-:W-:-:S02]  /*8ab20*/  IADD3 R18, P2, PT, R9, R13, RZ ;  /* 0x0000000d09127210 */ /* 0x000fc40007f5e0ff */
[----:B------:R-:W-:-:S03]  /*8ab30*/  IADD3 R22, P1, PT, R9, R5, RZ ;  /* 0x0000000509167210 */ /* 0x000fc60007f3e0ff */
[----:B------:R-:W-:Y:S02]  /*8ab40*/  STL [R1+0x3538], R18 ;  /* 0x0035381201007387 */ /* 0x000fe40000100800 */
[----:B------:R-:W-:Y:S02]  /*8ab50*/  IMAD.X R23, R14, 0x1, R6, P1 ;  /* 0x000000010e177824 */ /* 0x000fe400008e0606 */
[----:B---3--:R1:W-:Y:S04]  /*8ab60*/  STL.64 [R1+0x64b0], R24 ;  /* 0x0064b01801007387 */ /* 0x0083e80000100a00 */
[----:B------:R3:W-:Y:S04]  /*8ab70*/  STL [R1+0x64b8], R25 ;  /* 0x0064b81901007387 */ /* 0x0007e80000100800 */
[----:B------:R4:W-:Y:S01]  /*8ab80*/  STL.64 [R1+0x3530], R22 ;  /* 0x0035301601007387 */ /* 0x0009e20000100a00 */
[----:B-1----:R-:W-:Y:S01]  /*8ab90*/  IMAD.MOV.U32 R24, RZ, RZ, R18 ;  /* 0x000000ffff187224 */ /* 0x002fe200078e0012 */
[----:B------:R-:W-:Y:S01]  /*8aba0*/  IADD3 R18, P0, PT, R9, R3, RZ ;  /* 0x0000000309127210 */ /* 0x000fe20007f1e0ff */
[----:B---3--:R-:W-:-:S02]  /*8abb0*/  IMAD.MOV.U32 R25, RZ, RZ, R19 ;  /* 0x000000ffff197224 */ /* 0x008fc400078e0013 */
[C---:B------:R-:W-:Y:S01]  /*8abc0*/  IMAD.X R25, R14.reuse, 0x1, R15, P2 ;  /* 0x000000010e197824 */ /* 0x040fe200010e060f */
[----:B----4-:R-:W-:Y:S01]  /*8abd0*/  IADD3 R22, P1, PT, R9, R0, RZ ;  /* 0x0000000009167210 */ /* 0x010fe20007f3e0ff */
[C---:B------:R-:W-:Y:S01]  /*8abe0*/  IMAD.X R19, R14.reuse, 0x1, R4, P0 ;  /* 0x000000010e137824 */ /* 0x040fe200000e0604 */
[----:B------:R-:W3:Y:S04]  /*8abf0*/  LDL.LU R9, [R1+0x64d4] ;  /* 0x0064d40001097983 */ /* 0x000ee80000300800 */
[----:B------:R1:W-:Y:S04]  /*8ac00*/  STL [R1+0x353c], R25 ;  /* 0x00353c1901007387 */ /* 0x0003e80000100800 */
[----:B-1----:R-:W4:Y:S04]  /*8ac10*/  LDL R25, [R1+0x300] ;  /* 0x0003000001197983 */ /* 0x002f280000100800 */
[----:B------:R1:W-:Y:S04]  /*8ac20*/  STL [R1+0x64a0], R4 ;  /* 0x0064a00401007387 */ /* 0x0003e80000100800 */
[----:B------:R-:W-:Y:S04]  /*8ac30*/  STL.64 [R1+0x3540], R18 ;  /* 0x0035401201007387 */ /* 0x000fe80000100a00 */
[----:B-1----:R-:W3:Y:S01]  /*8ac40*/  LDL.LU R4, [R1+0x150] ;  /* 0x0001500001047983 */ /* 0x002ee20000300800 */
[----:B------:R-:W-:Y:S01]  /*8ac50*/  IMAD.X R23, R14, 0x1, R2, P1 ;  /* 0x000000010e177824 */ /* 0x000fe200008e0602 */
[----:B--2---:R-:W-:-:S02]  /*8ac60*/  IADD3 R24, P2, PT, R12, R10, RZ ;  /* 0x0000000a0c187210 */ /* 0x004fc40007f5e0ff */
[----:B------:R-:W2:Y:S04]  /*8ac70*/  LDL.LU R14, [R1+0x64d0] ;  /* 0x0064d000010e7983 */ /* 0x000ea80000300800 */
[----:B------:R1:W-:Y:S04]  /*8ac80*/  STL.64 [R1+0x3508], R22 ;  /* 0x0035081601007387 */ /* 0x0003e80000100a00 */
[----:B-1----:R-:W2:Y:S01]  /*8ac90*/  LDL.LU.64 R22, [R1+0x64c8] ;  /* 0x0064c80001167983 */ /* 0x002ea20000300a00 */
[----:B---3--:R-:W-:-:S05]  /*8aca0*/  IADD3 R12, P1, PT, R4, R7, RZ ;  /* 0x00000007040c7210 */ /* 0x008fca0007f3e0ff */
[----:B------:R1:W-:Y:S04]  /*8acb0*/  STL [R1+0x34e0], R12 ;  /* 0x0034e00c01007387 */ /* 0x0003e80000100800 */
[----:B-1----:R-:W4:Y:S02]  /*8acc0*/  LDL.LU.64 R12, [R1+0x64c0] ;  /* 0x0064c000010c7983 */ /* 0x002f240000300a00 */
[----:B----4-:R-:W-:-:S05]  /*8acd0*/  IMAD.X R25, R25, 0x1, R12, P2 ;  /* 0x0000000119197824 */ /* 0x010fca00010e060c */
[----:B------:R1:W-:Y:S04]  /*8ace0*/  STL.64 [R1+0x3510], R24 ;  /* 0x0035101801007387 */ /* 0x0003e80000100a00 */
[----:B-1----:R0:W3:Y:S01]  /*8acf0*/  LDL.LU R25, [R1+0x64b8] ;  /* 0x0064b80001197983 */ /* 0x0020e20000300800 */
[----:B--2---:R-:W-:-:S05]  /*8ad00*/  IADD3 R24, P2, PT, R4, R14, RZ ;  /* 0x0000000e04187210 */ /* 0x004fca0007f5e0ff */
[----:B------:R3:W-:Y:S04]  /*8ad10*/  STL [R1+0x34e8], R24 ;  /* 0x0034e81801007387 */ /* 0x0007e80000100800 */
[----:B---3--:R-:W2:Y:S04]  /*8ad20*/  LDL.LU.64 R24, [R1+0x64b0] ;  /* 0x0064b00001187983 */ /* 0x008ea80000300a00 */
[----:B------:R1:W-:Y:S04]  /*8ad30*/  STL [R1+0x6488], R14 ;  /* 0x0064880e01007387 */ /* 0x0003e80000100800 */
[----:B-1----:R-:W3:Y:S01]  /*8ad40*/  LDL.LU R14, [R1+0x300] ;  /* 0x00030000010e7983 */ /* 0x002ee20000300800 */
[----:B------:R-:W-:-:S05]  /*8ad50*/  IADD3 R18, P0, PT, R4, R9, RZ ;  /* 0x0000000904127210 */ /* 0x000fca0007f1e0ff */
[----:B---3--:R-:W-:-:S05]  /*8ad60*/  IMAD.X R19, R14, 0x1, R11, P0 ;  /* 0x000000010e137824 */ /* 0x008fca00000e060b */
[----:B------:R1:W-:Y:S04]  /*8ad70*/  STL.64 [R1+0x3518], R18 ;  /* 0x0035181201007387 */ /* 0x0003e80000100a00 */
[----:B-1----:R-:W3:Y:S04]  /*8ad80*/  LDL.LU.64 R18, [R1+0x64a8] ;  /* 0x0064a80001127983 */ /* 0x002ee80000300a00 */
[----:B---3--:R1:W-:Y:S04]  /*8ad90*/  STL.64 [R1+0x6480], R18 ;  /* 0x0064801201007387 */ /* 0x0083e80000100a00 */
[----:B-1----:R-:W3:Y:S04]  /*8ada0*/  LDL.LU R19, [R1+0x15c] ;  /* 0x00015c0001137983 */ /* 0x002ee80000300800 */
[----:B--2---:R1:W-:Y:S04]  /*8adb0*/  STL.64 [R1+0x6478], R24 ;  /* 0x0064781801007387 */ /* 0x0043e80000100a00 */
[----:B-1----:R0:W3:Y:S04]  /*8adc0*/  LDL.64 R24, [R1+0x34e0] ;  /* 0x0034e00001187983 */ /* 0x0020e80000100a00 */
[----:B------:R1:W-:Y:S01]  /*8add0*/  STL.64 [R1+0x6498], R8 ;  /* 0x0064980801007387 */ /* 0x0003e20000100a00 */
[----:B---3--:R-:W-:-:S04]  /*8ade0*/  IMAD.MOV.U32 R25, RZ, RZ, R19 ;  /* 0x000000ffff197224 */ /* 0x008fc800078e0013 */
[----:B------:R-:W-:Y:S02]  /*8adf0*/  IMAD.MOV.U32 R19, RZ, RZ, R25 ;  /* 0x000000ffff137224 */ /* 0x000fe400078e0019 */
[----:B------:R-:W-:Y:S02]  /*8ae00*/  IMAD.X R25, R14, 0x1, R8, P1 ;  /* 0x000000010e197824 */ /* 0x000fe400008e0608 */
[----:B-1----:R0:W2:Y:S01]  /*8ae10*/  LDL.64 R8, [R1+0x34e8] ;  /* 0x0034e80001087983 */ /* 0x0020a20000100a00 */
[----:B------:R-:W-:-:S03]  /*8ae20*/  IADD3 R18, P0, PT, R4, R5, RZ ;  /* 0x0000000504127210 */ /* 0x000fc60007f1e0ff */
[----:B------:R-:W-:Y:S04]  /*8ae30*/  STL [R1+0x34e4], R25 ;  /* 0x0034e41901007387 */ /* 0x000fe80000100800 */
[----:B------:R1:W-:Y:S01]  /*8ae40*/  STL.64 [R1+0x6490], R12 ;  /* 0x0064900c01007387 */ /* 0x0003e20000100a00 */
[----:B------:R-:W-:Y:S01]  /*8ae50*/  IADD3 R24, P1, PT, R4, R13, RZ ;  /* 0x0000000d04187210 */ /* 0x000fe20007f3e0ff */
[----:B-1----:R-:W-:Y:S02]  /*8ae60*/  IMAD.MOV.U32 R12, RZ, RZ, R19 ;  /* 0x000000ffff0c7224 */ /* 0x002fe400078e0013 */
[C---:B------:R-:W-:Y:S02]  /*8ae70*/  IMAD.X R19, R14.reuse, 0x1, R6, P0 ;  /* 0x000000010e137824 */ /* 0x040fe400000e0606 */
[----:B--2---:R-:W-:Y:S01]  /*8ae80*/  IMAD.X R9, R14, 0x1, R16, P2 ;  /* 0x000000010e097824 */ /* 0x004fe200010e0610 */
[----:B------:R-:W-:-:S04]  /*8ae90*/  IADD3 R8, P2, PT, R4, R3, RZ ;  /* 0x0000000304087210 */ /* 0x000fc80007f5e0ff */
[----:B------:R-:W-:Y:S04]  /*8aea0*/  STL [R1+0x34ec], R9 ;  /* 0x0034ec0901007387 */ /* 0x000fe80000100800 */
[----:B------:R1:W-:Y:S02]  /*8aeb0*/  STL.64 [R1+0x34f0], R18 ;  /* 0x0034f01201007387 */ /* 0x0003e40000100a00 */
[----:B-1----:R-:W-:Y:S02]  /*8aec0*/  IADD3 R18, P0, PT, R4, R0, RZ ;  /* 0x0000000004127210 */ /* 0x002fe40007f1e0ff */
[----:B------:R-:W2:Y:S01]  /*8aed0*/  LDL.LU R4, [R1+0x64a0] ;  /* 0x0064a00001047983 */ /* 0x000ea20000300800 */
[----:B------:R-:W-:-:S03]  /*8aee0*/  IMAD.X R25, R14, 0x1, R15, P1 ;  /* 0x000000010e197824 */ /* 0x000fc600008e060f */
[----:B------:R1:W-:Y:S04]  /*8aef0*/  STL.64 [R1+0x6468], R22 ;  /* 0x0064681601007387 */ /* 0x0003e80000100a00 */
[----:B------:R3:W-:Y:S04]  /*8af00*/  STL.64 [R1+0x34f8], R24 ;  /* 0x0034f81801007387 */ /* 0x0007e80000100a00 */
[----:B-1----:R-:W4:Y:S04]  /*8af10*/  LDL R23, [R1+0x154] ;  /* 0x0001540001177983 */ /* 0x002f280000100800 */
[----:B---3--:R-:W3:Y:S04]  /*8af20*/  LDL R25, [R1+0x2fc] ;  /* 0x0002fc0001197983 */ /* 0x008ee80000100800 */
[----:B------:R-:W-:Y:S01]  /*8af30*/  STL.64 [R1+0x6470], R10 ;  /* 0x0064700a01007387 */ /* 0x000fe20000100a00 */
[----:B--2---:R-:W-:-:S05]  /*8af40*/  IMAD.X R9, R14, 0x1, R4, P2 ;  /* 0x000000010e097824 */ /* 0x004fca00010e0604 */
[----:B------:R1:W-:Y:S04]  /*8af50*/  STL.64 [R1+0x3500], R8 ;  /* 0x0035000801007387 */ /* 0x0003e80000100a00 */
[----:B-1----:R-:W2:Y:S01]  /*8af60*/  LDL.LU.64 R8, [R1+0x6498] ;  /* 0x0064980001087983 */ /* 0x002ea20000300a00 */
[C---:B----4-:R-:W-:Y:S01]  /*8af70*/  IADD3 R24, P1, PT, R23.reuse, R10, RZ ;  /* 0x0000000a17187210 */ /* 0x050fe20007f3e0ff */
[----:B------:R-:W-:Y:S01]  /*8af80*/  IMAD.MOV.U32 R10, RZ, RZ, R12 ;  /* 0x000000ffff0a7224 */ /* 0x000fe200078e000c */
[----:B--2---:R-:W-:-:S05]  /*8af90*/  IADD3 R12, P2, PT, R23, R9, RZ ;  /* 0x00000009170c7210 */ /* 0x004fca0007f5e0ff */
[----:B------:R1:W-:Y:S04]  /*8afa0*/  STL [R1+0x34d8], R12 ;  /* 0x0034d80c01007387 */ /* 0x0003e80000100800 */
[----:B-1----:R-:W3:Y:S01]  /*8afb0*/  LDL.LU.64 R12, [R1+0x6490] ;  /* 0x00649000010c7983 */ /* 0x002ee20000300a00 */
[----:B------:R-:W-:-:S03]  /*8afc0*/  IMAD.X R19, R14, 0x1, R2, P0 ;  /* 0x000000010e137824 */ /* 0x000fc600000e0602 */
[----:B------:R-:W2:Y:S04]  /*8afd0*/  LDL.LU R14, [R1+0x6488] ;  /* 0x00648800010e7983 */ /* 0x000ea80000300800 */
[----:B------:R1:W-:Y:S04]  /*8afe0*/  STL.64 [R1+0x34c8], R18 ;  /* 0x0034c81201007387 */ /* 0x0003e80000100a00 */
[----:B-1----:R-:W4:Y:S01]  /*8aff0*/  LDL.LU.64 R18, [R1+0x6480] ;  /* 0x0064800001127983 */ /* 0x002f220000300a00 */
[----:B---3--:R-:W-:-:S05]  /*8b000*/  IMAD.X R25, R25, 0x1, R12, P1 ;  /* 0x0000000119197824 */ /* 0x008fca00008e060c */
[----:B------:R1:W-:Y:S04]  /*8b010*/  STL.64 [R1+0x34d0], R24 ;  /* 0x0034d01801007387 */ /* 0x0003e80000100a00 */
[----:B-1----:R-:W3:Y:S04]  /*8b020*/  LDL.LU.64 R24, [R1+0x6478] ;  /* 0x0064780001187983 */ /* 0x002ee80000300a00 */
[----:B------:R1:W-:Y:S04]  /*8b030*/  STL [R1+0x6448], R12 ;  /* 0x0064480c01007387 */ /* 0x0003e80000100800 */
[----:B-1----:R-:W2:Y:S04]  /*8b040*/  LDL.LU R12, [R1+0x2fc] ;  /* 0x0002fc00010c7983 */ /* 0x002ea80000300800 */
[----:B---3--:R1:W-:Y:S04]  /*8b050*/  STL.64 [R1+0x6440], R24 ;  /* 0x0064401801007387 */ /* 0x0083e80000100a00 */
[----:B-1----:R-:W2:Y:S01]  /*8b060*/  LDL.LU R25, [R1+0x154] ;  /* 0x0001540001197983 */ /* 0x002ea20000300800 */
[----:B------:R-:W-:Y:S01]  /*8b070*/  IMAD.MOV.U32 R24, RZ, RZ, R10 ;  /* 0x000000ffff187224 */ /* 0x000fe200078e000a */
[----:B--2---:R-:W-:-:S05]  /*8b080*/  IADD3 R10, P1, PT, R25, R14, RZ ;  /* 0x0000000e190a7210 */ /* 0x004fca0007f3e0ff */
[----:B------:R1:W-:Y:S04]  /*8b090*/  STL [R1+0x34a8], R10 ;  /* 0x0034a80a01007387 */ /* 0x0003e80000100800 */
[----:B-1----:R-:W2:Y:S04]  /*8b0a0*/  LDL.LU.64 R10, [R1+0x6470] ;  /* 0x00647000010a7983 */ /* 0x002ea80000300a00 */
[----:B------:R1:W-:Y:S04]  /*8b0b0*/  STL.64 [R1+0x6460], R14 ;  /* 0x0064600e01007387 */ /* 0x0003e80000100a00 */
[----:B-1----:R0:W2:Y:S01]  /*8b0c0*/  LDL.64 R14, [R1+0x34d8] ;  /* 0x0034d800010e7983 */ /* 0x0020a20000100a00 */
[----:B------:R-:W-:-:S05]  /*8b0d0*/  IADD3 R22, P0, PT, R23, R7, RZ ;  /* 0x0000000717167210 */ /* 0x000fca0007f1e0ff */
[C---:B------:R-:W-:Y:S02]  /*8b0e0*/  IMAD.X R23, R12.reuse, 0x1, R8, P0 ;  /* 0x000000010c177824 */ /* 0x040fe400000e0608 */
[----:B--2---:R-:W-:-:S05]  /*8b0f0*/  IMAD.X R15, R12, 0x1, R11, P2 ;  /* 0x000000010c0f7824 */ /* 0x004fca00010e060b */
[----:B------:R-:W-:Y:S04]  /*8b100*/  STL [R1+0x34dc], R15 ;  /* 0x0034dc0f01007387 */ /* 0x000fe80000100800 */
[----:B------:R1:W-:Y:S04]  /*8b110*/  STL.64 [R1+0x34a0], R22 ;  /* 0x0034a01601007387 */ /* 0x0003e80000100a00 */
[----:B-1----:R-:W2:Y:S04]  /*8b120*/  LDL.LU.64 R22, [R1+0x6468] ;  /* 0x0064680001167983 */ /* 0x002ea80000300a00 */
[----:B------:R1:W-:Y:S04]  /*8b130*/  STL.64 [R1+0x6458], R8 ;  /* 0x0064580801007387 */ /* 0x0003e80000100a00 */
[----:B-1----:R0:W3:Y:S01]  /*8b140*/  LDL.64 R8, [R1+0x34a8] ;  /* 0x0034a80001087983 */ /* 0x0020e20000100a00 */
[----:B------:R-:W-:-:S05]  /*8b150*/  IADD3 R14, P2, PT, R25, R5, RZ ;  /* 0x00000005190e7210 */ /* 0x000fca0007f5e0ff */
[C---:B------:R-:W-:Y:S01]  /*8b160*/  IMAD.X R15, R12.reuse, 0x1, R6, P2 ;  /* 0x000000010c0f7824 */ /* 0x040fe200010e0606 */
[----:B--2---:R-:W-:Y:S04]  /*8b170*/  STL.64 [R1+0x6438], R22 ;  /* 0x0064381601007387 */ /* 0x004fe80000100a00 */
[----:B------:R1:W-:Y:S01]  /*8b180*/  STL.64 [R1+0x6450], R20 ;  /* 0x0064501401007387 */ /* 0x0003e20000100a00 */
[----:B---3--:R-:W-:-:S03]  /*8b190*/  IMAD.X R9, R12, 0x1, R16, P1 ;  /* 0x000000010c097824 */ /* 0x008fc600008e0610 */
[----:B-1----:R-:W2:Y:S04]  /*8b1a0*/  LDL R20, [R1+0x158] ;  /* 0x0001580001147983 */ /* 0x002ea80000100800 */
[----:B------:R-:W-:Y:S04]  /*8b1b0*/  STL [R1+0x34ac], R9 ;  /* 0x0034ac0901007387 */ /* 0x000fe80000100800 */
[----:B----4-:R-:W-:Y:S04]  /*8b1c0*/  STL.64 [R1+0x6430], R18 ;  /* 0x0064301201007387 */ /* 0x010fe80000100a00 */
[----:B------:R1:W-:Y:S04]  /*8b1d0*/  STL.64 [R1+0x34b0], R14 ;  /* 0x0034b00e01007387 */ /* 0x0003e80000100a00 */
[----:B-1----:R-:W3:Y:S01]  /*8b1e0*/  LDL.LU.64 R14, [R1+0x6460] ;  /* 0x00646000010e7983 */ /* 0x002ee20000300a00 */
[----:B------:R-:W-:-:S02]  /*8b1f0*/  IADD3 R22, P0, PT, R25, R13, RZ ;  /* 0x0000000d19167210 */ /* 0x000fc40007f1e0ff */
[----:B------:R-:W-:-:S05]  /*8b200*/  IADD3 R8, P1, PT, R25, R3, RZ ;  /* 0x0000000319087210 */ /* 0x000fca0007f3e0ff */
[C---:B------:R-:W-:Y:S02]  /*8b210*/  IMAD.X R9, R12.reuse, 0x1, R4, P1 ;  /* 0x000000010c097824 */ /* 0x040fe400008e0604 */
[----:B---3--:R-:W-:-:S05]  /*8b220*/  IMAD.X R23, R12, 0x1, R15, P0 ;  /* 0x000000010c177824 */ /* 0x008fca00000e060f */
[----:B------:R-:W-:Y:S04]  /*8b230*/  STL.64 [R1+0x34b8], R22 ;  /* 0x0034b81601007387 */ /* 0x000fe80000100a00 */
[----:B------:R1:W-:Y:S04]  /*8b240*/  STL.64 [R1+0x34c0], R8 ;  /* 0x0034c00801007387 */ /* 0x0003e80000100a00 */
[----:B-1----:R-:W3:Y:S01]  /*8b250*/  LDL.LU.64 R8, [R1+0x6458] ;  /* 0x0064580001087983 */ /* 0x002ee20000300a00 */
[----:B------:R-:W-:Y:S01]  /*8b260*/  IMAD.MOV.U32 R18, RZ, RZ, R24 ;  /* 0x000000ffff127224 */ /* 0x000fe200078e0018 */
[----:B--2---:R-:W-:-:S02]  /*8b270*/  IADD3 R22, P0, PT, R20, R10, RZ ;  /* 0x0000000a14167210 */ /* 0x004fc40007f1e0ff */
[----:B------:R-:W-:-:S05]  /*8b280*/  IADD3 R24, P2, PT, R25, R0, RZ ;  /* 0x0000000019187210 */ /* 0x000fca0007f5e0ff */
[----:B------:R-:W-:Y:S01]  /*8b290*/  IMAD.X R25, R12, 0x1, R2, P2 ;  /* 0x000000010c197824 */ /* 0x000fe200010e0602 */
[----:B---3--:R-:W-:-:S05]  /*8b2a0*/  IADD3 R20, P1, PT, R20, R9, RZ ;  /* 0x0000000914147210 */ /* 0x008fca0007f3e0ff */
[----:B------:R1:W-:Y:S04]  /*8b2b0*/  STL [R1+0x3498], R20 ;  /* 0x0034981401007387 */ /* 0x0003e80000100800 */
[----:B-1----:R-:W2:Y:S04]  /*8b2c0*/  LDL.LU.64 R20, [R1+0x6450] ;  /* 0x0064500001147983 */ /* 0x002ea80000300a00 */
[----:B------:R1:W-:Y:S04]  /*8b2d0*/  STL [R1+0x6428], R9 ;  /* 0x0064280901007387 */ /* 0x0003e80000100800 */
[----:B-1----:R-:W3:Y:S04]  /*8b2e0*/  LDL.LU R9, [R1+0x158] ;  /* 0x0001580001097983 */ /* 0x002ee80000300800 */
[----:B------:R-:W4:Y:S04]  /*8b2f0*/  LDL.LU R12, [R1+0x6448] ;  /* 0x00644800010c7983 */ /* 0x000f280000300800 */
[----:B------:R1:W-:Y:S04]  /*8b300*/  STL.64 [R1+0x3488], R24 ;  /* 0x0034881801007387 */ /* 0x0003e80000100a00 */
[----:B-1----:R-:W2:Y:S04]  /*8b310*/  LDL.LU.64 R24, [R1+0x6440] ;  /* 0x0064400001187983 */ /* 0x002ea80000300a00 */
[----:B--2---:R3:W-:Y:S04]  /*8b320*/  STL.64 [R1+0x6420], R24 ;  /* 0x0064201801007387 */ /* 0x0047e80000100a00 */
[----:B------:R1:W-:Y:S01]  /*8b330*/  STL [R1+0x6410], R7 ;  /* 0x0064100701007387 */ /* 0x0003e20000100800 */
[----:B---3--:R-:W-:-:S03]  /*8b340*/  IADD3 R24, P2, PT, R9, R7, RZ ;  /* 0x0000000709187210 */ /* 0x008fc60007f5e0ff */
[----:B-1----:R-:W4:Y:S02]  /*8b350*/  LDL.LU R7, [R1+0x2f8] ;  /* 0x0002f80001077983 */ /* 0x002f240000300800 */
[----:B----4-:R-:W-:-:S05]  /*8b360*/  IMAD.X R23, R7, 0x1, R12, P0 ;  /* 0x0000000107177824 */ /* 0x010fca00000e060c */
[----:B------:R1:W-:Y:S04]  /*8b370*/  STL.64 [R1+0x3490], R22 ;  /* 0x0034901601007387 */ /* 0x0003e80000100a00 */
[----:B-1----:R-:W2:Y:S01]  /*8b380*/  LDL.LU.64 R22, [R1+0x6438] ;  /* 0x0064380001167983 */ /* 0x002ea20000300a00 */
[----:B------:R-:W-:Y:S01]  /*8b390*/  IMAD.MOV.U32 R25, RZ, RZ, R18 ;  /* 0x000000ffff197224 */ /* 0x000fe200078e0012 */
[----:B------:R-:W-:Y:S02]  /*8b3a0*/  IADD3 R18, P0, PT, R9, R14, RZ ;  /* 0x0000000e09127210 */ /* 0x000fe40007f1e0ff */
[----:B--2---:R1:W-:Y:S04]  /*8b3b0*/  STL.64 [R1+0x6408], R22 ;  /* 0x0064081601007387 */ /* 0x0043e80000100a00 */
[----:B-1----:R0:W2:Y:S04]  /*8b3c0*/  LDL.64 R22, [R1+0x3498] ;  /* 0x0034980001167983 */ /* 0x0020a80000100a00 */
[----:B------:R1:W-:Y:S04]  /*8b3d0*/  STL [R1+0x3468], R18 ;  /* 0x0034681201007387 */ /* 0x0003e80000100800 */
[----:B-1----:R-:W3:Y:S01]  /*8b3e0*/  LDL.LU.64 R18, [R1+0x6430] ;  /* 0x0064300001127983 */ /* 0x002ee20000300a00 */
[----:B--2---:R-:W-:-:S05]  /*8b3f0*/  IMAD.X R23, R7, 0x1, R11, P1 ;  /* 0x0000000107177824 */ /* 0x004fca00008e060b */
[----:B------:R-:W-:Y:S04]  /*8b400*/  STL [R1+0x349c], R23 ;  /* 0x00349c1701007387 */ /* 0x000fe80000100800 */
[----:B---3--:R1:W-:Y:S02]  /*8b410*/  STL.64 [R1+0x6400], R18 ;  /* 0x0064001201007387 */ /* 0x0083e40000100a00 */
[----:B-1----:R-:W-:Y:S02]  /*8b420*/  IMAD.MOV.U32 R18, RZ, RZ, R25 ;  /* 0x000000ffff127224 */ /* 0x002fe400078e0019 */
[----:B------:R-:W-:-:S05]  /*8b430*/  IMAD.X R25, R7, 0x1, R8, P2 ;  /* 0x0000000107197824 */ /* 0x000fca00010e0608 */
[----:B------:R1:W-:Y:S04]  /*8b440*/  STL.64 [R1+0x3460], R24 ;  /* 0x0034601801007387 */ /* 0x0003e80000100a00 */
[----:B------:R2:W-:Y:S01]  /*8b450*/  STL.64 [R1+0x6418], R12 ;  /* 0x0064180c01007387 */ /* 0x0005e20000100a00 */
[----:B-1----:R-:W-:-:S03]  /*8b460*/  IADD3 R24, P2, PT, R9, R13, RZ ;  /* 0x0000000d09187210 */ /* 0x002fc60007f5e0ff */
[----:B--2---:R0:W2:Y:S01]  /*8b470*/  LDL.64 R12, [R1+0x3468] ;  /* 0x00346800010c7983 */ /* 0x0040a20000100a00 */
[----:B------:R-:W-:Y:S01]  /*8b480*/  IADD3 R22, P1, PT, R9, R5, RZ ;  /* 0x0000000509167210 */ /* 0x000fe20007f3e0ff */
[----:B------:R-:W-:-:S04]  /*8b490*/  IMAD.X R25, R7, 0x1, R15, P2 ;  /* 0x0000000107197824 */ /* 0x000fc800010e060f */
[C---:B------:R-:W-:Y:S02]  /*8b4a0*/  IMAD.X R23, R7.reuse, 0x1, R6, P1 ;  /* 0x0000000107177824 */ /* 0x040fe400008e0606 */
[----:B--2---:R-:W-:Y:S01]  /*8b4b0*/  IMAD.X R13, R7, 0x1, R16, P0 ;  /* 0x00000001070d7824 */ /* 0x004fe200000e0610 */
[----:B------:R-:W-:-:S04]  /*8b4c0*/  IADD3 R12, P0, PT, R9, R3, RZ ;  /* 0x00000003090c7210 */ /* 0x000fc80007f1e0ff */
[----:B------:R-:W-:Y:S04]  /*8b4d0*/  STL [R1+0x346c], R13 ;  /* 0x00346c0d01007387 */ /* 0x000fe80000100800 */
[----:B------:R1:W-:Y:S02]  /*8b4e0*/  STL.64 [R1+0x3470], R22 ;  /* 0x0034701601007387 */ /* 0x0003e40000100a00 */
[----:B-1----:R-:W-:Y:S02]  /*8b4f0*/  IADD3 R22, P1, PT, R9, R0, RZ ;  /* 0x0000000009167210 */ /* 0x002fe40007f3e0ff */
[----:B------:R-:W2:Y:S04]  /*8b500*/  LDL.LU R9, [R1+0x6428] ;  /* 0x0064280001097983 */ /* 0x000ea80000300800 */
[----:B------:R1:W-:Y:S01]  /*8b510*/  STL.64 [R1+0x3478], R24 ;  /* 0x0034781801007387 */ /* 0x0003e20000100a00 */
[----:B------:R-:W-:-:S02]  /*8b520*/  IMAD.X R13, R7, 0x1, R4, P0 ;  /* 0x00000001070d7824 */ /* 0x000fc400000e0604 */
[----:B------:R-:W-:Y:S01]  /*8b530*/  IMAD.X R23, R7, 0x1, R2, P1 ;  /* 0x0000000107177824 */ /* 0x000fe200008e0602 */
[----:B-1----:R-:W3:Y:S04]  /*8b540*/  LDL.LU.64 R24, [R1+0x6420] ;  /* 0x0064200001187983 */ /* 0x002ee80000300a00 */
[----:B------:R1:W-:Y:S04]  /*8b550*/  STL.64 [R1+0x63f8], R16 ;  /* 0x0063f81001007387 */ /* 0x0003e80000100a00 */
[----:B------:R4:W-:Y:S01]  /*8b560*/  STL.64 [R1+0x3480], R12 ;  /* 0x0034800c01007387 */ /* 0x0009e20000100a00 */
[----:B-1----:R-:W-:-:S05]  /*8b570*/  IADD3 R16, P2, PT, R18, R10, RZ ;  /* 0x0000000a12107210 */ /* 0x002fca0007f5e0ff */
[----:B------:R-:W-:Y:S04]  /*8b580*/  STL [R1+0x3450], R16 ;  /* 0x0034501001007387 */ /* 0x000fe80000100800 */
[----:B----4-:R-:W4:Y:S04]  /*8b590*/  LDL.LU.64 R12, [R1+0x6418] ;  /* 0x00641800010c7983 */ /* 0x010f280000300a00 */
[----:B------:R-:W4:Y:S04]  /*8b5a0*/  LDL R17, [R1+0x2f4] ;  /* 0x0002f40001117983 */ /* 0x000f280000100800 */
[----:B------:R-:W3:Y:S04]  /*8b5b0*/  LDL.LU R7, [R1+0x6410] ;  /* 0x0064100001077983 */ /* 0x000ee80000300800 */
[----:B------:R1:W-:Y:S04]  /*8b5c0*/  STL.64 [R1+0x3448], R22 ;  /* 0x0034481601007387 */ /* 0x0003e80000100a00 */
[----:B-1----:R-:W4:Y:S04]  /*8b5d0*/  LDL.LU.64 R22, [R1+0x6408] ;  /* 0x0064080001167983 */ /* 0x002f280000300a00 */
[----:B------:R1:W-:Y:S02]  /*8b5e0*/  STL.64 [R1+0x63f0], R2 ;  /* 0x0063f00201007387 */ /* 0x0003e40000100a00 */
[----:B-1----:R-:W-:Y:S01]  /*8b5f0*/  IMAD.MOV.U32 R2, RZ, RZ, R18 ;  /* 0x000000ffff027224 */ /* 0x002fe200078e0012 */
[----:B--2---:R-:W-:-:S04]  /*8b600*/  IADD3 R16, P0, PT, R18, R9, RZ ;  /* 0x0000000912107210 */ /* 0x004fc80007f1e0ff */
[C---:B---3--:R-:W-:Y:S01]  /*8b610*/  IADD3 R18, P1, PT, R2.reuse, R7, RZ ;  /* 0x0000000702127210 */ /* 0x048fe20007f3e0ff */
[----:B----4-:R1:W-:Y:S04]  /*8b620*/  STL.64 [R1+0x63d0], R22 ;  /* 0x0063d01601007387 */ /* 0x0103e80000100a00 */
[----:B-1----:R0:W2:Y:S04]  /*8b630*/  LDL.64 R22, [R1+0x3450] ;  /* 0x0034500001167983 */ /* 0x0020a80000100a00 */
[----:B------:R1:W-:Y:S04]  /*8b640*/  STL [R1+0x3420], R18 ;  /* 0x0034201201007387 */ /* 0x0003e80000100800 */
[----:B-1----:R-:W3:Y:S01]  /*8b650*/  LDL.LU.64 R18, [R1+0x6400] ;  /* 0x0064000001127983 */ /* 0x002ee20000300a00 */
[----:B--2---:R-:W-:Y:S01]  /*8b660*/  IMAD.X R23, R17, 0x1, R12, P2 ;  /* 0x0000000111177824 */ /* 0x004fe200010e060c */
[----:B------:R-:W-:-:S04]  /*8b670*/  IADD3 R22, P2, PT, R2, R14, RZ ;  /* 0x0000000e02167210 */ /* 0x000fc80007f5e0ff */
[----:B------:R-:W-:Y:S04]  /*8b680*/  STL [R1+0x3454], R23 ;  /* 0x0034541701007387 */ /* 0x000fe80000100800 */
[----:B---3--:R1:W-:Y:S04]  /*8b690*/  STL.64 [R1+0x63d8], R18 ;  /* 0x0063d81201007387 */ /* 0x0083e80000100a00 */
[----:B-1----:R0:W2:Y:S04]  /*8b6a0*/  LDL.64 R18, [R1+0x3420] ;  /* 0x0034200001127983 */ /* 0x0020a80000100a00 */
[----:B------:R1:W-:Y:S04]  /*8b6b0*/  STL [R1+0x63c8], R14 ;  /* 0x0063c80e01007387 */ /* 0x0003e80000100800 */
[----:B-1----:R-:W3:Y:S02]  /*8b6c0*/  LDL.LU R14, [R1+0x2f4] ;  /* 0x0002f400010e7983 */ /* 0x002ee40000300800 */
[----:B---3--:R-:W-:-:S05]  /*8b6d0*/  IMAD.X R17, R14, 0x1, R11, P0 ;  /* 0x000000010e117824 */ /* 0x008fca00000e060b */
[----:B------:R1:W-:Y:S04]  /*8b6e0*/  STL.64 [R1+0x3458], R16 ;  /* 0x0034581001007387 */ /* 0x0003e80000100a00 */
[----:B-1----:R-:W3:Y:S04]  /*8b6f0*/  LDL.LU.64 R16, [R1+0x63f8] ;  /* 0x0063f80001107983 */ /* 0x002ee80000300a00 */
[----:B------:R1:W-:Y:S04]  /*8b700*/  STL.64 [R1+0x63e0], R10 ;  /* 0x0063e00a01007387 */ /* 0x0003e80000100a00 */
[----:B------:R4:W-:Y:S01]  /*8b710*/  STL.64 [R1+0x63e8], R4 ;  /* 0x0063e80401007387 */ /* 0x0009e20000100a00 */
[----:B-1----:R-:W-:-:S05]  /*8b720*/  IMAD.MOV.U32 R10, RZ, RZ, R2 ;  /* 0x000000ffff0a7224 */ /* 0x002fca00078e0002 */
[----:B------:R-:W-:Y:S01]  /*8b730*/  IADD3 R2, P0, PT, R10, R5, RZ ;  /* 0x000000050a027210 */ /* 0x000fe20007f1e0ff */
[----:B----4-:R-:W-:-:S04]  /*8b740*/  IMAD.MOV.U32 R5, RZ, RZ, R3 ;  /* 0x000000ffff057224 */ /* 0x010fc800078e0003 */
[----:B------:R1:W-:Y:S01]  /*8b750*/  STL [R1+0x3430], R2 ;  /* 0x0034300201007387 */ /* 0x0003e20000100800 */
[----:B------:R-:W-:-:S03]  /*8b760*/  IMAD.MOV.U32 R4, RZ, RZ, R2 ;  /* 0x000000ffff047224 */ /* 0x000fc600078e0002 */
[----:B-1----:R-:W4:Y:S01]  /*8b770*/  LDL.LU.64 R2, [R1+0x63f0] ;  /* 0x0063f00001027983 */ /* 0x002f220000300a00 */
[C---:B--2---:R-:W-:Y:S02]  /*8b780*/  IMAD.X R19, R14.reuse, 0x1, R8, P1 ;  /* 0x000000010e137824 */ /* 0x044fe400008e0608 */
[----:B------:R-:W-:-:S03]  /*8b790*/  IMAD.X R5, R14, 0x1, R6, P0 ;  /* 0x000000010e057824 */ /* 0x000fc600000e0606 */
[----:B------:R-:W-:Y:S04]  /*8b7a0*/  STL [R1+0x3424], R19 ;  /* 0x0034241301007387 */ /* 0x000fe80000100800 */
[----:B------:R1:W-:Y:S01]  /*8b7b0*/  STL.64 [R1+0x63c0], R24 ;  /* 0x0063c01801007387 */ /* 0x0003e20000100a00 */
[----:B------:R-:W-:-:S03]  /*8b7c0*/  IADD3 R18, P1, PT, R10, R13, RZ ;  /* 0x0000000d0a127210 */ /* 0x000fc60007f3e0ff */
[----:B-1----:R-:W2:Y:S01]  /*8b7d0*/  LDL R25, [R1+0x160] ;  /* 0x0001600001197983 */ /* 0x002ea20000100800 */
[----:B---3--:R-:W-:-:S05]  /*8b7e0*/  IMAD.X R23, R14, 0x1, R16, P2 ;  /* 0x000000010e177824 */ /* 0x008fca00010e0610 */
[----:B------:R-:W-:Y:S04]  /*8b7f0*/  STL.64 [R1+0x3428], R22 ;  /* 0x0034281601007387 */ /* 0x000fe80000100a00 */
[----:B------:R1:W-:Y:S04]  /*8b800*/  STL [R1+0x3434], R5 ;  /* 0x0034340501007387 */ /* 0x0003e80000100800 */
[----:B-1----:R-:W3:Y:S01]  /*8b810*/  LDL.LU.64 R4, [R1+0x63e8] ;  /* 0x0063e80001047983 */ /* 0x002ee20000300a00 */
[C---:B----4-:R-:W-:Y:S02]  /*8b820*/  IADD3 R22, P2, PT, R10.reuse, R3, RZ ;  /* 0x000000030a167210 */ /* 0x050fe40007f5e0ff */
[----:B------:R-:W-:-:S05]  /*8b830*/  IADD3 R10, P0, PT, R10, R0, RZ ;  /* 0x000000000a0a7210 */ /* 0x000fca0007f1e0ff */
[----:B------:R1:W-:Y:S04]  /*8b840*/  STL [R1+0x3408], R10 ;  /* 0x0034080a01007387 */ /* 0x0003e80000100800 */
[----:B-1----:R-:W2:Y:S01]  /*8b850*/  LDL.LU.64 R10, [R1+0x63e0] ;  /* 0x0063e000010a7983 */ /* 0x002ea20000300a00 */
[----:B------:R-:W-:-:S05]  /*8b860*/  IMAD.X R19, R14, 0x1, R15, P1 ;  /* 0x000000010e137824 */ /* 0x000fca00008e060f */
[----:B------:R1:W-:Y:S04]  /*8b870*/  STL.64 [R1+0x3438], R18 ;  /* 0x0034381201007387 */ /* 0x0003e80000100a00 */
[----:B-1----:R-:W4:Y:S01]  /*8b880*/  LDL.LU.64 R18, [R1+0x63d8] ;  /* 0x0063d80001127983 */ /* 0x002f220000300a00 */
[----:B---3--:R-:W-:Y:S01]  /*8b890*/  IMAD.X R23, R14, 0x1, R4, P2 ;  /* 0x000000010e177824 */ /* 0x008fe200010e0604 */
[----:B--2---:R-:W-:Y:S02]  /*8b8a0*/  IADD3 R24, P1, PT, R25, R10, RZ ;  /* 0x0000000a19187210 */ /* 0x004fe40007f3e0ff */
[----:B------:R-:W2:Y:S04]  /*8b8b0*/  LDL R25, [R1+0x2f0] ;  /* 0x0002f00001197983 */ /* 0x000ea80000100800 */
[----:B------:R1:W-:Y:S04]  /*8b8c0*/  STL.64 [R1+0x3440], R22 ;  /* 0x0034401601007387 */ /* 0x0003e80000100a00 */
[----:B-1----:R-:W3:Y:S04]  /*8b8d0*/  LDL.LU.64 R22, [R1+0x63d0] ;  /* 0x0063d00001167983 */ /* 0x002ee80000300a00 */
[----:B---3--:R1:W-:Y:S04]  /*8b8e0*/  STL.64 [R1+0x63b8], R22 ;  /* 0x0063b81601007387 */ /* 0x0083e80000100a00 */
[----:B-1----:R-:W3:Y:S04]  /*8b8f0*/  LDL.LU R23, [R1+0x2dc] ;  /* 0x0002dc0001177983 */ /* 0x002ee80000300800 */
[----:B----4-:R1:W-:Y:S04]  /*8b900*/  STL.64 [R1+0x63a8], R18 ;  /* 0x0063a81201007387 */ /* 0x0103e80000100a00 */
[----:B-1----:R0:W3:Y:S04]  /*8b910*/  LDL.64 R18, [R1+0x3408] ;  /* 0x0034080001127983 */ /* 0x0020e80000100a00 */
[----:B------:R1:W-:Y:S01]  /*8b920*/  STL [R1+0x63a0], R4 ;  /* 0x0063a00401007387 */ /* 0x0003e20000100800 */
[----:B--2---:R-:W-:-:S03]  /*8b930*/  IMAD.X R25, R25, 0x1, R12, P1 ;  /* 0x0000000119197824 */ /* 0x004fc600008e060c */
[----:B-1----:R-:W2:Y:S01]  /*8b940*/  LDL.LU R4, [R1+0x160] ;  /* 0x0001600001047983 */ /* 0x002ea20000300800 */
[----:B---3--:R-:W-:-:S03]  /*8b950*/  IMAD.MOV.U32 R19, RZ, RZ, R23 ;  /* 0x000000ffff137224 */ /* 0x008fc600078e0017 */
[----:B------:R-:W3:Y:S04]  /*8b960*/  LDL.LU R23, [R1+0x16c] ;  /* 0x00016c0001177983 */ /* 0x000ee80000300800 */
[----:B------:R1:W-:Y:S02]  /*8b970*/  STL.64 [R1+0x63b0], R8 ;  /* 0x0063b00801007387 */ /* 0x0003e40000100a00 */
[----:B-1----:R-:W-:Y:S02]  /*8b980*/  IMAD.MOV.U32 R8, RZ, RZ, R19 ;  /* 0x000000ffff087224 */ /* 0x002fe400078e0013 */
[----:B------:R-:W-:Y:S02]  /*8b990*/  IMAD.X R19, R14, 0x1, R2, P0 ;  /* 0x000000010e137824 */ /* 0x000fe400000e0602 */
[----:B------:R-:W4:Y:S04]  /*8b9a0*/  LDL.LU R14, [R1+0x63c8] ;  /* 0x0063c800010e7983 */ /* 0x000f280000300800 */
[----:B------:R-:W-:Y:S04]  /*8b9b0*/  STL [R1+0x340c], R19 ;  /* 0x00340c1301007387 */ /* 0x000fe80000100800 */
[----:B------:R1:W-:Y:S04]  /*8b9c0*/  STL.64 [R1+0x3410], R24 ;  /* 0x0034101801007387 */ /* 0x0003e80000100a00 */
[----:B-1----:R-:W2:Y:S04]  /*8b9d0*/  LDL.LU.64 R24, [R1+0x63c0] ;  /* 0x0063c00001187983 */ /* 0x002ea80000300a00 */
[----:B--2---:R1:W-:Y:S04]  /*8b9e0*/  STL.64 [R1+0x6390], R24 ;  /* 0x0063901801007387 */ /* 0x0043e80000100a00 */
[----:B-1----:R-:W2:Y:S01]  /*8b9f0*/  LDL R24, [R1+0x164] ;  /* 0x0001640001187983 */ /* 0x002ea20000100800 */
[----:B------:R-:W-:-:S03]  /*8ba00*/  IADD3 R22, P2, PT, R4, R9, RZ ;  /* 0x0000000904167210 */ /* 0x000fc60007f5e0ff */
[----:B--2---:R-:W-:Y:S04]  /*8ba10*/  STL.64 [R1+0x6398], R24 ;  /* 0x0063981801007387 */ /* 0x004fe80000100a00 */
[----:B------:R1:W-:Y:S04]  /*8ba20*/  STL.64 [R1+0x6388], R20 ;  /* 0x0063881401007387 */ /* 0x0003e80000100a00 */
[----:B----4-:R2:W-:Y:S01]  /*8ba30*/  STL [R1+0x6380], R14 ;  /* 0x0063800e01007387 */ /* 0x0105e20000100800 */
[----:B-1----:R-:W-:-:S03]  /*8ba40*/  IADD3 R20, P1, PT, R4, R14, RZ ;  /* 0x0000000e04147210 */ /* 0x002fc60007f3e0ff */
[----:B--2---:R-:W2:Y:S01]  /*8ba50*/  LDL.LU R14, [R1+0x2f0] ;  /* 0x0002f000010e7983 */ /* 0x004ea20000300800 */
[----:B---3--:R-:W-:Y:S02]  /*8ba60*/  IMAD.MOV.U32 R21, RZ, RZ, R23 ;  /* 0x000000ffff157224 */ /* 0x008fe400078e0017 */
[----:B------:R-:W-:Y:S02]  /*8ba70*/  IMAD.MOV.U32 R25, RZ, RZ, R8 ;  /* 0x000000ffff197224 */ /* 0x000fe400078e0008 */
[----:B--2---:R-:W-:Y:S01]  /*8ba80*/  IMAD.X R23, R14, 0x1, R11, P2 ;  /* 0x000000010e177824 */ /* 0x004fe200010e060b */
[----:B------:R-:W-:-:S04]  /*8ba90*/  IADD3 R8, P2, PT, R4, R5, RZ ;  /* 0x0000000504087210 */ /* 0x000fc80007f5e0ff */
[----:B------:R1:W-:Y:S04]  /*8baa0*/  STL.64 [R1+0x3418], R22 ;  /* 0x0034181601007387 */ /* 0x0003e80000100a00 */
[----:B-1----:R-:W2:Y:S04]  /*8bab0*/  LDL.LU.64 R22, [R1+0x63b8] ;  /* 0x0063b80001167983 */ /* 0x002ea80000300a00 */
[----:B------:R1:W-:Y:S04]  /*8bac0*/  STL [R1+0x33f0], R8 ;  /* 0x0033f00801007387 */ /* 0x0003e80000100800 */
[----:B-1----:R-:W3:Y:S01]  /*8bad0*/  LDL.LU.64 R8, [R1+0x63b0] ;  /* 0x0063b00001087983 */ /* 0x002ee20000300a00 */
[----:B------:R-:W-:-:S05]  /*8bae0*/  IADD3 R18, P0, PT, R4, R7, RZ ;  /* 0x0000000704127210 */ /* 0x000fca0007f1e0ff */
[----:B---3--:R-:W-:-:S05]  /*8baf0*/  IMAD.X R19, R14, 0x1, R8, P0 ;  /* 0x000000010e137824 */ /* 0x008fca00000e0608 */
[----:B------:R1:W-:Y:S04]  /*8bb00*/  STL.64 [R1+0x33e0], R18 ;  /* 0x0033e01201007387 */ /* 0x0003e80000100a00 */
[----:B-1----:R-:W3:Y:S04]  /*8bb10*/  LDL.LU.64 R18, [R1+0x63a8] ;  /* 0x0063a80001127983 */ /* 0x002ee80000300a00 */
[----:B---3--:R1:W-:Y:S04]  /*8bb20*/  STL.64 [R1+0x6378], R18 ;  /* 0x0063781201007387 */ /* 0x0083e80000100a00 */
[----:B-1----:R0:W3:Y:S01]  /*8bb30*/  LDL.64 R18, [R1+0x33f0] ;  /* 0x0033f00001127983 */ /* 0x0020e20000100a00 */
[----:B------:R-:W-:Y:S01]  /*8bb40*/  IADD3 R24, P0, PT, R4, R13, RZ ;  /* 0x0000000d04187210 */ /* 0x000fe20007f1e0ff */
[----:B---3--:R-:W-:-:S02]  /*8bb50*/  IMAD.MOV.U32 R19, RZ, RZ, R25 ;  /* 0x000000ffff137224 */ /* 0x008fc400078e0019 */
[----:B------:R-:W-:Y:S02]  /*8bb60*/  IMAD.MOV.U32 R25, RZ, RZ, R21 ;  /* 0x000000ffff197224 */ /* 0x000fe400078e0015 */
[----:B------:R-:W-:-:S05]  /*8bb70*/  IMAD.X R21, R14, 0x1, R16, P1 ;  /* 0x000000010e157824 */ /* 0x000fca00008e0610 */
[----:B------:R1:W-:Y:S02]  /*8bb80*/  STL.64 [R1+0x33e8], R20 ;  /* 0x0033e81401007387 */ /* 0x0003e40000100a00 */
[----:B-1----:R-:W-:Y:S02]  /*8bb90*/  IMAD.MOV.U32 R21, RZ, RZ, R19 ;  /* 0x000000ffff157224 */ /* 0x002fe400078e0013 */
[----:B------:R-:W-:-:S05]  /*8bba0*/  IMAD.X R19, R14, 0x1, R6, P2 ;  /* 0x000000010e137824 */ /* 0x000fca00010e0606 */
[----:B------:R1:W-:Y:S01]  /*8bbb0*/  STL [R1+0x33f4], R19 ;  /* 0x0033f41301007387 */ /* 0x0003e20000100800 */
[C---:B------:R-:W-:Y:S02]  /*8bbc0*/  IADD3 R20, P1, PT, R4.reuse, R3, RZ ;  /* 0x0000000304147210 */ /* 0x040fe40007f3e0ff */
[----:B------:R-:W-:Y:S02]  /*8bbd0*/  IADD3 R18, P2, PT, R4, R0, RZ ;  /* 0x0000000004127210 */ /* 0x000fe40007f5e0ff */
[----:B------:R-:W3:Y:S01]  /*8bbe0*/  LDL.LU R4, [R1+0x63a0] ;  /* 0x0063a00001047983 */ /* 0x000ee20000300800 */
[----:B-1----:R-:W-:Y:S02]  /*8bbf0*/  IMAD.MOV.U32 R19, RZ, RZ, R25 ;  /* 0x000000ffff137224 */ /* 0x002fe400078e0019 */
[----:B------:R-:W-:-:S05]  /*8bc00*/  IMAD.X R25, R14, 0x1, R15, P0 ;  /* 0x000000010e197824 */ /* 0x000fca00000e060f */
[----:B------:R1:W-:Y:S04]  /*8bc10*/  STL.64 [R1+0x33f8], R24 ;  /* 0x0033f81801007387 */ /* 0x0003e80000100a00 */
[----:B-1----:R-:W4:Y:S02]  /*8bc20*/  LDL.LU.64 R24, [R1+0x6398] ;  /* 0x0063980001187983 */ /* 0x002f240000300a00 */
[----:B----4-:R-:W-:-:S05]  /*8bc30*/  IADD3 R24, P0, PT, R24, R10, RZ ;  /* 0x0000000a18187210 */ /* 0x010fca0007f1e0ff */
[----:B------:R1:W-:Y:S04]  /*8bc40*/  STL [R1+0x33d0], R24 ;  /* 0x0033d01801007387 */ /* 0x0003e80000100800 */
[----:B-1----:R-:W4:Y:S04]  /*8bc50*/  LDL.LU.64 R24, [R1+0x6390] ;  /* 0x0063900001187983 */ /* 0x002f280000300a00 */
[----:B------:R1:W-:Y:S02]  /*8bc60*/  STL.64 [R1+0x6360], R16 ;  /* 0x0063601001007387 */ /* 0x0003e40000100a00 */
[----:B-1----:R-:W-:-:S02]  /*8bc70*/  IMAD.MOV.U32 R17, RZ, RZ, R21 ;  /* 0x000000ffff117224 */ /* 0x002fc400078e0015 */
[----:B---3--:R-:W-:-:S05]  /*8bc80*/  IMAD.X R21, R14, 0x1, R4, P1 ;  /* 0x000000010e157824 */ /* 0x008fca00008e0604 */
[----:B------:R1:W-:Y:S04]  /*8bc90*/  STL.64 [R1+0x3400], R20 ;  /* 0x0034001401007387 */ /* 0x0003e80000100a00 */
[----:B-1----:R-:W3:Y:S04]  /*8bca0*/  LDL.LU.64 R20, [R1+0x6388] ;  /* 0x0063880001147983 */ /* 0x002ee80000300a00 */
[----:B----4-:R-:W-:Y:S04]  /*8bcb0*/  STL.64 [R1+0x6368], R24 ;  /* 0x0063681801007387 */ /* 0x010fe80000100a00 */
[----:B------:R1:W-:Y:S02]  /*8bcc0*/  STL [R1+0x6370], R25 ;  /* 0x0063701901007387 */ /* 0x0003e40000100800 */
[----:B-1----:R-:W-:-:S02]  /*8bcd0*/  IMAD.MOV.U32 R25, RZ, RZ, R19 ;  /* 0x000000ffff197224 */ /* 0x002fc400078e0013 */
[----:B------:R-:W-:Y:S01]  /*8bce0*/  IMAD.X R19, R14, 0x1, R2, P2 ;  /* 0x000000010e137824 */ /* 0x000fe200010e0602 */
[----:B---3--:R1:W-:Y:S04]  /*8bcf0*/  STL.64 [R1+0x6358], R20 ;  /* 0x0063581401007387 */ /* 0x0083e80000100a00 */
[----:B-1----:R0:W3:Y:S04]  /*8bd00*/  LDL.64 R20, [R1+0x33d0] ;  /* 0x0033d00001147983 */ /* 0x0020e80000100a00 */
[----:B------:R1:W-:Y:S04]  /*8bd10*/  STL [R1+0x6350], R4 ;  /* 0x0063500401007387 */ /* 0x0003e80000100800 */
[----:B-1----:R-:W4:Y:S04]  /*8bd20*/  LDL.LU R4, [R1+0x164] ;  /* 0x0001640001047983 */ /* 0x002f280000300800 */
[----:B------:R-:W2:Y:S04]  /*8bd30*/  LDL.LU R14, [R1+0x6380] ;  /* 0x00638000010e7983 */ /* 0x000ea80000300800 */
[----:B------:R1:W-:Y:S04]  /*8bd40*/  STL.64 [R1+0x33c8], R18 ;  /* 0x0033c81201007387 */ /* 0x0003e80000100a00 */
[----:B-1----:R-:W2:Y:S01]  /*8bd50*/  LDL.LU.64 R18, [R1+0x6378] ;  /* 0x0063780001127983 */ /* 0x002ea20000300a00 */
[----:B----4-:R-:W-:-:S03]  /*8bd60*/  IADD3 R16, P2, PT, R4, R7, RZ ;  /* 0x0000000704107210 */ /* 0x010fc60007f5e0ff */
[----:B--2---:R-:W-:Y:S04]  /*8bd70*/  STL.64 [R1+0x6348], R18 ;  /* 0x0063481201007387 */ /* 0x004fe80000100a00 */
[----:B------:R1:W-:Y:S04]  /*8bd80*/  STL [R1+0x6338], R7 ;  /* 0x0063380701007387 */ /* 0x0003e80000100800 */
[----:B-1----:R-:W3:Y:S01]  /*8bd90*/  LDL.LU R7, [R1+0x2ec] ;  /* 0x0002ec0001077983 */ /* 0x002ee20000300800 */
[----:B------:R-:W-:Y:S01]  /*8bda0*/  IADD3 R24, P1, PT, R4, R9, RZ ;  /* 0x0000000904187210 */ /* 0x000fe20007f3e0ff */
[----:B---3--:R-:W-:-:S05]  /*8bdb0*/  IMAD.X R21, R7, 0x1, R12, P0 ;  /* 0x0000000107157824 */ /* 0x008fca00000e060c */
[----:B------:R1:W-:Y:S02]  /*8bdc0*/  STL [R1+0x33d4], R21 ;  /* 0x0033d41501007387 */ /* 0x0003e40000100800 */
[----:B-1----:R-:W-:Y:S02]  /*8bdd0*/  IMAD.MOV.U32 R21, RZ, RZ, R25 ;  /* 0x000000ffff157224 */ /* 0x002fe400078e0019 */
[----:B------:R-:W-:-:S05]  /*8bde0*/  IMAD.X R25, R7, 0x1, R11, P1 ;  /* 0x0000000107197824 */ /* 0x000fca00008e060b */
[----:B------:R1:W-:Y:S04]  /*8bdf0*/  STL.64 [R1+0x33d8], R24 ;  /* 0x0033d81801007387 */ /* 0x0003e80000100a00 */
[----:B-1----:R0:W2:Y:S01]  /*8be00*/  LDL.LU R25, [R1+0x6370] ;  /* 0x0063700001197983 */ /* 0x0020a20000300800 */
[C---:B------:R-:W-:Y:S01]  /*8be10*/  IADD3 R24, P1, PT, R4.reuse, R5, RZ ;  /* 0x0000000504187210 */ /* 0x040fe20007f3e0ff */
[----:B------:R-:W-:Y:S02]  /*8be20*/  IMAD.MOV.U32 R19, RZ, RZ, R17 ;  /* 0x000000ffff137224 */ /* 0x000fe400078e0011 */
[----:B------:R-:W-:Y:S02]  /*8be30*/  IMAD.X R17, R7, 0x1, R8, P2 ;  /* 0x0000000107117824 */ /* 0x000fe400010e0608 */
[----:B------:R2:W-:Y:S01]  /*8be40*/  STL [R1+0x33b0], R24 ;  /* 0x0033b01801007387 */ /* 0x0005e20000100800 */
[----:B------:R-:W-:-:S03]  /*8be50*/  IADD3 R18, P2, PT, R4, R13, RZ ;  /* 0x0000000d04127210 */ /* 0x000fc60007f5e0ff */
[----:B--2---:R-:W2:Y:S04]  /*8be60*/  LDL.LU.64 R24, [R1+0x6368] ;  /* 0x0063680001187983 */ /* 0x004ea80000300a00 */
[----:B------:R1:W-:Y:S04]  /*8be70*/  STL.64 [R1+0x33a0], R16 ;  /* 0x0033a01001007387 */ /* 0x0003e80000100a00 */
[----:B-1----:R-:W3:Y:S04]  /*8be80*/  LDL.LU.64 R16, [R1+0x6360] ;  /* 0x0063600001107983 */ /* 0x002ee80000300a00 */
[----:B------:R-:W-:Y:S04]  /*8be90*/  STL.64 [R1+0x6340], R8 ;  /* 0x0063400801007387 */ /* 0x000fe80000100a00 */
[----:B------:R1:W-:Y:S04]  /*8bea0*/  STL.64 [R1+0x6330], R12 ;  /* 0x0063300c01007387 */ /* 0x0003e80000100a00 */
[----:B-1----:R0:W4:Y:S01]  /*8beb0*/  LDL.64 R12, [R1+0x33b0] ;  /* 0x0033b000010c7983 */ /* 0x0021220000100a00 */
[----:B------:R-:W-:Y:S01]  /*8bec0*/  IADD3 R20, P0, PT, R4, R14, RZ ;  /* 0x0000000e04147210 */ /* 0x000fe20007f1e0ff */
[----:B------:R-:W-:-:S02]  /*8bed0*/  IMAD.MOV.U32 R9, RZ, RZ, R19 ;  /* 0x000000ffff097224 */ /* 0x000fc400078e0013 */
[----:B------:R-:W-:Y:S02]  /*8bee0*/  IMAD.MOV.U32 R19, RZ, RZ, R21 ;  /* 0x000000ffff137224 */ /* 0x000fe400078e0015 */
[----:B---3--:R-:W-:-:S05]  /*8bef0*/  IMAD.X R21, R7, 0x1, R16, P0 ;  /* 0x0000000107157824 */ /* 0x008fca00000e0610 */
[----:B------:R1:W-:Y:S01]  /*8bf00*/  STL.64 [R1+0x33a8], R20 ;  /* 0x0033a81401007387 */ /* 0x0003e20000100a00 */
[----:B----4-:R-:W-:-:S03]  /*8bf10*/  IMAD.X R13, R7, 0x1, R6, P1 ;  /* 0x00000001070d7824 */ /* 0x010fc600008e0606 */
[----:B-1----:R-:W3:Y:S04]  /*8bf20*/  LDL.LU.64 R20, [R1+0x6358] ;  /* 0x0063580001147983 */ /* 0x002ee80000300a00 */
[----:B------:R-:W-:Y:S04]  /*8bf30*/  STL.64 [R1+0x6328], R28 ;  /* 0x0063281c01007387 */ /* 0x000fe80000100a00 */
[----:B------:R1:W-:Y:S01]  /*8bf40*/  STL [R1+0x33b4], R13 ;  /* 0x0033b40d01007387 */ /* 0x0003e20000100800 */
[C---:B------:R-:W-:Y:S02]  /*8bf50*/  IADD3 R8, P0, PT, R4.reuse, R3, RZ ;  /* 0x0000000304087210 */ /* 0x040fe40007f1e0ff */
[----:B------:R-:W-:-:S02]  /*8bf60*/  IADD3 R12, P1, PT, R4, R0, RZ ;  /* 0x00000000040c7210 */ /* 0x000fc40007f3e0ff */
[----:B------:R-:W4:Y:S01]  /*8bf70*/  LDL.LU R4, [R1+0x6350] ;  /* 0x0063500001047983 */ /* 0x000f220000300800 */
[----:B-1----:R-:W-:Y:S02]  /*8bf80*/  IMAD.MOV.U32 R13, RZ, RZ, R19 ;  /* 0x000000ffff0d7224 */ /* 0x002fe400078e0013 */
[----:B------:R-:W-:-:S05]  /*8bf90*/  IMAD.X R19, R7, 0x1, R15, P2 ;  /* 0x0000000107137824 */ /* 0x000fca00010e060f */
[----:B------:R1:W-:Y:S04]  /*8bfa0*/  STL.64 [R1+0x33b8], R18 ;  /* 0x0033b81201007387 */ /* 0x0003e80000100a00 */
[----:B-1----:R-:W2:Y:S01]  /*8bfb0*/  LDL.LU.64 R18, [R1+0x6348] ;  /* 0x0063480001127983 */ /* 0x002ea20000300a00 */
[----:B------:R-:W-:Y:S02]  /*8bfc0*/  IMAD.MOV.U32 R29, RZ, RZ, R9 ;  /* 0x000000ffff1d7224 */ /* 0x000fe400078e0009 */
[----:B----4-:R-:W-:Y:S01]  /*8bfd0*/  IMAD.X R9, R7, 0x1, R4, P0 ;  /* 0x0000000107097824 */ /* 0x010fe200000e0604 */
[----:B--2---:R1:W-:Y:S02]  /*8bfe0*/  STL.64 [R1+0x6310], R18 ;  /* 0x0063101201007387 */ /* 0x0043e40000100a00 */
[----:B-1----:R-:W-:-:S02]  /*8bff0*/  IMAD.MOV.U32 R19, RZ, RZ, R29 ;  /* 0x000000ffff137224 */ /* 0x002fc400078e001d */
[----:B------:R-:W2:Y:S04]  /*8c000*/  LDL R18, [R1+0x168] ;  /* 0x0001680001127983 */ /* 0x000ea80000100800 */
[----:B------:R-:W4:Y:S04]  /*8c010*/  LDL R29, [R1+0x2e8] ;  /* 0x0002e800011d7983 */ /* 0x000f280000100800 */
[----:B------:R1:W-:Y:S04]  /*8c020*/  STL.64 [R1+0x33c0], R8 ;  /* 0x0033c00801007387 */ /* 0x0003e80000100a00 */
[----:B-1----:R-:W2:Y:S04]  /*8c030*/  LDL.LU.64 R8, [R1+0x6340] ;  /* 0x0063400001087983 */ /* 0x002ea80000300a00 */
[----:B------:R1:W-:Y:S02]  /*8c040*/  STL.64 [R1+0x6320], R4 ;  /* 0x0063200401007387 */ /* 0x0003e40000100a00 */
[----:B-1----:R-:W-:-:S02]  /*8c050*/  IMAD.MOV.U32 R5, RZ, RZ, R13 ;  /* 0x000000ffff057224 */ /* 0x002fc400078e000d */
[----:B------:R-:W-:Y:S01]  /*8c060*/  IMAD.X R13, R7, 0x1, R2, P1 ;  /* 0x00000001070d7824 */ /* 0x000fe200008e0602 */
[C---:B--2---:R-:W-:Y:S01]  /*8c070*/  IADD3 R4, P0, PT, R18.reuse, R9, RZ ;  /* 0x0000000912047210 */ /* 0x044fe20007f1e0ff */
[----:B------:R1:W-:Y:S04]  /*8c080*/  STL [R1+0x6300], R9 ;  /* 0x0063000901007387 */ /* 0x0003e80000100800 */
[----:B-1----:R-:W2:Y:S04]  /*8c090*/  LDL.LU R9, [R1+0x168] ;  /* 0x0001680001097983 */ /* 0x002ea80000300800 */
[----:B------:R-:W2:Y:S04]  /*8c0a0*/  LDL.LU R7, [R1+0x6338] ;  /* 0x0063380001077983 */ /* 0x000ea80000300800 */
[----:B------:R1:W-:Y:S04]  /*8c0b0*/  STL.64 [R1+0x3398], R12 ;  /* 0x0033980c01007387 */ /* 0x0003e80000100a00 */
[----:B-1----:R-:W4:Y:S01]  /*8c0c0*/  LDL.LU.64 R12, [R1+0x6330] ;  /* 0x00633000010c7983 */ /* 0x002f220000300a00 */
[----:B------:R-:W-:-:S03]  /*8c0d0*/  IADD3 R28, P2, PT, R18, R10, RZ ;  /* 0x0000000a121c7210 */ /* 0x000fc60007f5e0ff */
[----:B------:R-:W-:Y:S04]  /*8c0e0*/  STL.64 [R1+0x6308], R2 ;  /* 0x0063080201007387 */ /* 0x000fe80000100a00 */
[----:B------:R-:W-:Y:S01]  /*8c0f0*/  STL.64 [R1+0x6318], R16 ;  /* 0x0063181001007387 */ /* 0x000fe20000100a00 */
[----:B----4-:R-:W-:-:S05]  /*8c100*/  IMAD.X R29, R29, 0x1, R12, P2 ;  /* 0x000000011d1d7824 */ /* 0x010fca00010e060c */
[----:B------:R1:W-:Y:S04]  /*8c110*/  STL.64 [R1+0x3388], R28 ;  /* 0x0033881c01007387 */ /* 0x0003e80000100a00 */
[----:B-1----:R-:W4:Y:S01]  /*8c120*/  LDL.LU.64 R28, [R1+0x6328] ;  /* 0x00632800011c7983 */ /* 0x002f220000300a00 */
[----:B--2---:R-:W-:-:S03]  /*8c130*/  IADD3 R2, P2, PT, R9, R14, RZ ;  /* 0x0000000e09027210 */ /* 0x004fc60007f5e0ff */
[----:B----4-:R-:W-:Y:S04]  /*8c140*/  STL.64 [R1+0x62f8], R28 ;  /* 0x0062f81c01007387 */ /* 0x010fe80000100a00 */
[----:B------:R1:W-:Y:S04]  /*8c150*/  STL [R1+0x62e8], R14 ;  /* 0x0062e80e01007387 */ /* 0x0003e80000100800 */
[----:B-1----:R-:W2:Y:S01]  /*8c160*/  LDL.LU R14, [R1+0x2e8] ;  /* 0x0002e800010e7983 */ /* 0x002ea20000300800 */
[----:B------:R-:W-:Y:S02]  /*8c170*/  IMAD.MOV.U32 R29, RZ, RZ, R5 ;  /* 0x000000ffff1d7224 */ /* 0x000fe400078e0005 */
[----:B--2---:R-:W-:-:S05]  /*8c180*/  IMAD.X R5, R14, 0x1, R11, P0 ;  /* 0x000000010e057824 */ /* 0x004fca00000e060b */
[----:B------:R1:W-:Y:S04]  /*8c190*/  STL.64 [R1+0x3390], R4 ;  /* 0x0033900401007387 */ /* 0x0003e80000100a00 */
[----:B-1----:R-:W2:Y:S01]  /*8c1a0*/  LDL.LU.64 R4, [R1+0x6320] ;  /* 0x0063200001047983 */ /* 0x002ea20000300a00 */
[----:B------:R-:W-:Y:S01]  /*8c1b0*/  IADD3 R18, P1, PT, R9, R7, RZ ;  /* 0x0000000709127210 */ /* 0x000fe20007f3e0ff */
[----:B------:R-:W-:-:S04]  /*8c1c0*/  IMAD.MOV.U32 R3, RZ, RZ, R19 ;  /* 0x000000ffff037224 */ /* 0x000fc800078e0013 */
[----:B------:R-:W-:Y:S01]  /*8c1d0*/  IMAD.X R19, R14, 0x1, R8, P1 ;  /* 0x000000010e137824 */ /* 0x000fe200008e0608 */
[----:B--2---:R-:W-:-:S05]  /*8c1e0*/  IADD3 R16, P0, PT, R9, R5, RZ ;  /* 0x0000000509107210 */ /* 0x004fca0007f1e0ff */
[----:B------:R1:W-:Y:S04]  /*8c1f0*/  STL [R1+0x3370], R16 ;  /* 0x0033701001007387 */ /* 0x0003e80000100800 */
[----:B-1----:R-:W2:Y:S04]  /*8c200*/  LDL.LU.64 R16, [R1+0x6318] ;  /* 0x0063180001107983 */ /* 0x002ea80000300a00 */
[----:B------:R1:W-:Y:S04]  /*8c210*/  STL.64 [R1+0x3360], R18 ;  /* 0x0033601201007387 */ /* 0x0003e80000100a00 */
[----:B-1----:R-:W4:Y:S01]  /*8c220*/  LDL.LU.64 R18, [R1+0x6310] ;  /* 0x0063100001127983 */ /* 0x002f220000300a00 */
[----:B------:R-:W-:-:S02]  /*8c230*/  IMAD.MOV.U32 R28, RZ, RZ, R3 ;  /* 0x000000ffff1c7224 */ /* 0x000fc400078e0003 */
[----:B--2---:R-:W-:Y:S01]  /*8c240*/  IMAD.X R3, R14, 0x1, R16, P2 ;  /* 0x000000010e037824 */ /* 0x004fe200010e0610 */
[----:B----4-:R-:W-:Y:S04]  /*8c250*/  STL.64 [R1+0x62d8], R18 ;  /* 0x0062d81201007387 */ /* 0x010fe80000100a00 */
[----:B------:R1:W-:Y:S04]  /*8c260*/  STL [R1+0x62d0], R8 ;  /* 0x0062d00801007387 */ /* 0x0003e80000100800 */
[----:B-1----:R-:W2:Y:S01]  /*8c270*/  LDL R8, [R1+0x2e4] ;  /* 0x0002e40001087983 */ /* 0x002ea20000100800 */
[----:B------:R-:W-:-:S03]  /*8c280*/  IADD3 R18, P1, PT, R9, R13, RZ ;  /* 0x0000000d09127210 */ /* 0x000fc60007f3e0ff */
[----:B------:R1:W-:Y:S04]  /*8c290*/  STL.64 [R1+0x62e0], R12 ;  /* 0x0062e00c01007387 */ /* 0x0003e80000100a00 */
[----:B-1----:R0:W4:Y:S04]  /*8c2a0*/  LDL.64 R12, [R1+0x3370] ;  /* 0x00337000010c7983 */ /* 0x0021280000100a00 */
[----:B------:R1:W-:Y:S04]  /*8c2b0*/  STL.64 [R1+0x3368], R2 ;  /* 0x0033680201007387 */ /* 0x0003e80000100a00 */
[----:B-1----:R-:W2:Y:S01]  /*8c2c0*/  LDL.LU.64 R2, [R1+0x6308] ;  /* 0x0063080001027983 */ /* 0x002ea20000300a00 */
[----:B------:R-:W-:-:S03]  /*8c2d0*/  IMAD.MOV.U32 R19, RZ, RZ, R28 ;  /* 0x000000ffff137224 */ /* 0x000fc600078e001c */
[----:B------:R1:W-:Y:S02]  /*8c2e0*/  STL.64 [R1+0x62f0], R16 ;  /* 0x0062f01001007387 */ /* 0x0003e40000100a00 */
[----:B-1----:R-:W-:Y:S02]  /*8c2f0*/  IMAD.MOV.U32 R16, RZ, RZ, R29 ;  /* 0x000000ffff107224 */ /* 0x002fe400078e001d */
[----:B------:R-:W-:Y:S02]  /*8c300*/  IMAD.MOV.U32 R29, RZ, RZ, R19 ;  /* 0x000000ffff1d7224 */ /* 0x000fe400078e0013 */
[C---:B------:R-:W-:Y:S02]  /*8c310*/  IMAD.X R19, R14.reuse, 0x1, R15, P1 ;  /* 0x000000010e137824 */ /* 0x040fe400008e060f */
[----:B----4-:R-:W-:Y:S01]  /*8c320*/  IMAD.X R13, R14, 0x1, R6, P0 ;  /* 0x000000010e0d7824 */ /* 0x010fe200000e0606 */
[----:B------:R-:W-:-:S04]  /*8c330*/  IADD3 R12, P0, PT, R9, R0, RZ ;  /* 0x00000000090c7210 */ /* 0x000fc80007f1e0ff */
[----:B------:R-:W-:Y:S01]  /*8c340*/  STL [R1+0x3374], R13 ;  /* 0x0033740d01007387 */ /* 0x000fe20000100800 */
[----:B--2---:R-:W-:-:S03]  /*8c350*/  IADD3 R28, P2, PT, R9, R3, RZ ;  /* 0x00000003091c7210 */ /* 0x004fc60007f5e0ff */
[----:B------:R-:W2:Y:S04]  /*8c360*/  LDL.LU R9, [R1+0x6300] ;  /* 0x0063000001097983 */ /* 0x000ea80000300800 */
[----:B------:R1:W-:Y:S02]  /*8c370*/  STL.64 [R1+0x3378], R18 ;  /* 0x0033781201007387 */ /* 0x0003e40000100a00 */
[----:B-1----:R-:W-:Y:S02]  /*8c380*/  IMAD.MOV.U32 R19, RZ, RZ, R29 ;  /* 0x000000ffff137224 */ /* 0x002fe400078e001d */
[----:B------:R-:W-:-:S05]  /*8c390*/  IMAD.X R29, R14, 0x1, R4, P2 ;  /* 0x000000010e1d7824 */ /* 0x000fca00010e0604 */
[----:B------:R1:W-:Y:S04]  /*8c3a0*/  STL.64 [R1+0x3380], R28 ;  /* 0x0033801c01007387 */ /* 0x0003e80000100a00 */
[----:B-1----:R-:W4:Y:S01]  /*8c3b0*/  LDL.LU.64 R28, [R1+0x62f8] ;  /* 0x0062f800011c7983 */ /* 0x002f220000300a00 */
[----:B------:R-:W-:Y:S01]  /*8c3c0*/  IADD3 R18, P1, PT, R16, R10, RZ ;  /* 0x0000000a10127210 */ /* 0x000fe20007f3e0ff */
[----:B------:R-:W-:Y:S02]  /*8c3d0*/  IMAD.X R13, R14, 0x1, R2, P0 ;  /* 0x000000010e0d7824 */ /* 0x000fe400000e0602 */
[----:B----4-:R1:W-:Y:S02]  /*8c3e0*/  STL.64 [R1+0x62c0], R28 ;  /* 0x0062c01c01007387 */ /* 0x0103e40000100a00 */
[----:B-1----:R-:W-:-:S05]  /*8c3f0*/  IMAD.MOV.U32 R29, RZ, RZ, R16 ;  /* 0x000000ffff1d7224 */ /* 0x002fca00078e0010 */
[----:B--2---:R-:W-:-:S05]  /*8c400*/  IADD3 R16, P2, PT, R29, R9, RZ ;  /* 0x000000091d107210 */ /* 0x004fca0007f5e0ff */
[----:B------:R1:W-:Y:S04]  /*8c410*/  STL [R1+0x3358], R16 ;  /* 0x0033581001007387 */ /* 0x0003e80000100800 */
[----:B-1----:R-:W2:Y:S04]  /*8c420*/  LDL.LU.64 R16, [R1+0x62f0] ;  /* 0x0062f00001107983 */ /* 0x002ea80000300a00 */
[----:B------:R-:W4:Y:S04]  /*8c430*/  LDL.LU R14, [R1+0x62e8] ;  /* 0x0062e800010e7983 */ /* 0x000f280000300800 */
[----:B------:R1:W-:Y:S04]  /*8c440*/  STL.64 [R1+0x3348], R12 ;  /* 0x0033480c01007387 */ /* 0x0003e80000100a00 */
[----:B-1----:R-:W2:Y:S04]  /*8c450*/  LDL.LU.64 R12, [R1+0x62e0] ;  /* 0x0062e000010c7983 */ /* 0x002ea80000300a00 */
[----:B------:R1:W-:Y:S02]  /*8c460*/  STL.64 [R1+0x62c8], R2 ;  /* 0x0062c80201007387 */ /* 0x0003e40000100a00 */
[----:B-1----:R-:W-:-:S02]  /*8c470*/  IMAD.MOV.U32 R3, RZ, RZ, R19 ;  /* 0x000000ffff037224 */ /* 0x002fc400078e0013 */
[----:B--2---:R-:W-:-:S05]  /*8c480*/  IMAD.X R19, R8, 0x1, R12, P1 ;  /* 0x0000000108137824 */ /* 0x004fca00008e060c */
[----:B------:R1:W-:Y:S04]  /*8c490*/  STL.64 [R1+0x3350], R18 ;  /* 0x0033501201007387 */ /* 0x0003e80000100a00 */
[----:B-1----:R-:W2:Y:S04]  /*8c4a0*/  LDL.LU.64 R18, [R1+0x62d8] ;  /* 0x0062d80001127983 */ /* 0x002ea80000300a00 */
[----:B--2---:R1:W-:Y:S04]  /*8c4b0*/  STL.64 [R1+0x62b0], R18 ;  /* 0x0062b01201007387 */ /* 0x0043e80000100a00 */
[----:B----4-:R2:W-:Y:S01]  /*8c4c0*/  STL.64 [R1+0x62b8], R14 ;  /* 0x0062b80e01007387 */ /* 0x0105e20000100a00 */
[----:B-1----:R-:W-:-:S05]  /*8c4d0*/  IMAD.MOV.U32 R19, RZ, RZ, R29 ;  /* 0x000000ffff137224 */ /* 0x002fca00078e001d */
[C---:B------:R-:W-:Y:S02]  /*8c4e0*/  IADD3 R28, P1, PT, R19.reuse, R14, RZ ;  /* 0x0000000e131c7210 */ /* 0x040fe40007f3e0ff */
[----:B--2---:R0:W2:Y:S02]  /*8c4f0*/  LDL.64 R14, [R1+0x3358] ;  /* 0x00335800010e7983 */ /* 0x0040a40000100a00 */
[----:B--2---:R-:W-:Y:S02]  /*8c500*/  IMAD.X R15, R8, 0x1, R11, P2 ;  /* 0x00000001080f7824 */ /* 0x004fe400010e060b */
[----:B------:R-:W2:Y:S04]  /*8c510*/  LDL.LU R8, [R1+0x62d0] ;  /* 0x0062d00001087983 */ /* 0x000ea80000300800 */
[----:B------:R-:W-:Y:S04]  /*8c520*/  STL [R1+0x335c], R15 ;  /* 0x00335c0f01007387 */ /* 0x000fe80000100800 */
[----:B------:R-:W-:Y:S01]  /*8c530*/  STL.64 [R1+0x62a8], R24 ;  /* 0x0062a81801007387 */ /* 0x000fe20000100a00 */
[----:B------:R-:W-:-:S03]  /*8c540*/  IADD3 R14, P2, PT, R19, R5, RZ ;  /* 0x00000005130e7210 */ /* 0x000fc60007f5e0ff */
[----:B------:R1:W-:Y:S04]  /*8c550*/  STL [R1+0x62a0], R5 ;  /* 0x0062a00501007387 */ /* 0x0003e80000100800 */
[----:B-1----:R-:W2:Y:S01]  /*8c560*/  LDL.LU R5, [R1+0x2e4] ;  /* 0x0002e40001057983 */ /* 0x002ea20000300800 */
[----:B------:R-:W-:Y:S01]  /*8c570*/  IADD3 R2, P0, PT, R29, R7, RZ ;  /* 0x000000071d027210 */ /* 0x000fe20007f1e0ff */
[----:B------:R-:W-:-:S04]  /*8c580*/  IMAD.MOV.U32 R25, RZ, RZ, R3 ;  /* 0x000000ffff197224 */ /* 0x000fc800078e0003 */
[C---:B--2---:R-:W-:Y:S02]  /*8c590*/  IMAD.X R3, R5.reuse, 0x1, R8, P0 ;  /* 0x0000000105037824 */ /* 0x044fe400000e0608 */
[----:B------:R-:W-:-:S03]  /*8c5a0*/  IMAD.X R29, R5, 0x1, R16, P1 ;  /* 0x00000001051d7824 */ /* 0x000fc600008e0610 */
[----:B------:R1:W-:Y:S04]  /*8c5b0*/  STL.64 [R1+0x3320], R2 ;  /* 0x0033200201007387 */ /* 0x0003e80000100a00 */
[----:B-1----:R-:W2:Y:S04]  /*8c5c0*/  LDL.LU.64 R2, [R1+0x62c8] ;  /* 0x0062c80001027983 */ /* 0x002ea80000300a00 */
[----:B------:R-:W-:Y:S04]  /*8c5d0*/  STL.64 [R1+0x6298], R26 ;  /* 0x0062981a01007387 */ /* 0x000fe80000100a00 */
[----:B------:R1:W-:Y:S04]  /*8c5e0*/  STL.64 [R1+0x3328], R28 ;  /* 0x0033281c01007387 */ /* 0x0003e80000100a00 */
[----:B-1----:R-:W4:Y:S01]  /*8c5f0*/  LDL.LU.64 R28, [R1+0x62c0] ;  /* 0x0062c000011c7983 */ /* 0x002f220000300a00 */
[----:B------:R-:W-:-:S02]  /*8c600*/  IMAD.X R15, R5, 0x1, R6, P2 ;  /* 0x00000001050f7824 */ /* 0x000fc400010e0606 */
[----:B------:R-:W-:Y:S01]  /*8c610*/  IMAD.MOV.U32 R27, RZ, RZ, R19 ;  /* 0x000000ffff1b7224 */ /* 0x000fe200078e0013 */
[----:B----4-:R1:W-:Y:S04]  /*8c620*/  STL.64 [R1+0x6280], R28 ;  /* 0x0062801c01007387 */ /* 0x0103e80000100a00 */
[----:B-1----:R-:W4:Y:S04]  /*8c630*/  LDL R29, [R1+0x170] ;  /* 0x00017000011d7983 */ /* 0x002f280000100800 */
[----:B------:R1:W-:Y:S04]  /*8c640*/  STL.64 [R1+0x3330], R14 ;  /* 0x0033300e01007387 */ /* 0x0003e80000100a00 */
[----:B-1----:R-:W2:Y:S01]  /*8c650*/  LDL.LU.64 R14, [R1+0x62b8] ;  /* 0x0062b800010e7983 */ /* 0x002ea20000300a00 */
[----:B------:R-:W-:-:S05]  /*8c660*/  IADD3 R18, P0, PT, R27, R13, RZ ;  /* 0x0000000d1b127210 */ /* 0x000fca0007f1e0ff */
[----:B--2---:R-:W-:-:S05]  /*8c670*/  IMAD.X R19, R5, 0x1, R15, P0 ;  /* 0x0000000105137824 */ /* 0x004fca00000e060f */
[----:B------:R1:W-:Y:S04]  /*8c680*/  STL.64 [R1+0x3338], R18 ;  /* 0x0033381201007387 */ /* 0x0003e80000100a00 */
[----:B-1----:R-:W2:Y:S01]  /*8c690*/  LDL.LU.64 R18, [R1+0x62b0] ;  /* 0x0062b00001127983 */ /* 0x002ea20000300a00 */
[----:B------:R-:W-:Y:S01]  /*8c6a0*/  IADD3 R24, P1, PT, R27, R3, RZ ;  /* 0x000000031b187210 */ /* 0x000fe20007f3e0ff */
[----:B------:R-:W-:Y:S02]  /*8c6b0*/  IMAD.MOV.U32 R28, RZ, RZ, R25 ;  /* 0x000000ffff1c7224 */ /* 0x000fe400078e0019 */
[----:B------:R1:W-:Y:S02]  /*8c6c0*/  STL.64 [R1+0x6290], R14 ;  /* 0x0062900e01007387 */ /* 0x0003e40000100a00 */
[----:B------:R-:W-:Y:S01]  /*8c6d0*/  IMAD.X R25, R5, 0x1, R4, P1 ;  /* 0x0000000105197824 */ /* 0x000fe200008e0604 */
[----:B------:R-:W-:Y:S01]  /*8c6e0*/  IADD3 R26, P2, PT, R27, R0, RZ ;  /* 0x000000001b1a7210 */ /* 0x000fe20007f5e0ff */
[----:B--2---:R-:W-:Y:S04]  /*8c6f0*/  STL.64 [R1+0x6278], R18 ;  /* 0x0062781201007387 */ /* 0x004fe80000100a00 */
[----:B-1----:R-:W2:Y:S04]  /*8c700*/  LDL R15, [R1+0x2e0] ;  /* 0x0002e000010f7983 */ /* 0x002ea80000100800 */
[----:B------:R-:W-:Y:S04]  /*8c710*/  STL.64 [R1+0x6288], R10 ;  /* 0x0062880a01007387 */ /* 0x000fe80000100a00 */
[----:B------:R1:W-:Y:S04]  /*8c720*/  STL.64 [R1+0x3340], R24 ;  /* 0x0033401801007387 */ /* 0x0003e80000100a00 */
[----:B-1----:R-:W3:Y:S01]  /*8c730*/  LDL.LU.64 R24, [R1+0x62a8] ;  /* 0x0062a80001187983 */ /* 0x002ee20000300a00 */
[----:B----4-:R-:W-:Y:S01]  /*8c740*/  IADD3 R14, P0, PT, R29, R10, RZ ;  /* 0x0000000a1d0e7210 */ /* 0x010fe20007f1e0ff */
[----:B------:R-:W-:-:S02]  /*8c750*/  IMAD.X R27, R5, 0x1, R2, P2 ;  /* 0x00000001051b7824 */ /* 0x000fc400010e0602 */
[----:B------:R-:W4:Y:S04]  /*8c760*/  LDL.LU R5, [R1+0x62a0] ;  /* 0x0062a00001057983 */ /* 0x000f280000300800 */
[----:B------:R1:W-:Y:S04]  /*8c770*/  STL.64 [R1+0x3308], R26 ;  /* 0x0033081a01007387 */ /* 0x0003e80000100a00 */
[----:B-1----:R-:W4:Y:S01]  /*8c780*/  LDL.LU.64 R26, [R1+0x6298] ;  /* 0x00629800011a7983 */ /* 0x002f220000300a00 */
[----:B--2---:R-:W-:-:S03]  /*8c790*/  IMAD.X R15, R15, 0x1, R12, P0 ;  /* 0x000000010f0f7824 */ /* 0x004fc600000e060c */
[----:B---3--:R-:W-:Y:S04]  /*8c7a0*/  STL.64 [R1+0x6270], R24 ;  /* 0x0062701801007387 */ /* 0x008fe80000100a00 */
[----:B------:R1:W-:Y:S04]  /*8c7b0*/  STL [R1+0x6268], R2 ;  /* 0x0062680201007387 */ /* 0x0003e80000100800 */
[----:B-1----:R-:W2:Y:S04]  /*8c7c0*/  LDL.LU R2, [R1+0x170] ;  /* 0x0001700001027983 */ /* 0x002ea80000300800 */
[----:B------:R1:W-:Y:S04]  /*8c7d0*/  STL.64 [R1+0x3310], R14 ;  /* 0x0033100e01007387 */ /* 0x0003e80000100a00 */
[----:B-1----:R-:W2:Y:S04]  /*8c7e0*/  LDL.LU.64 R14, [R1+0x6290] ;  /* 0x00629000010e7983 */ /* 0x002ea80000300a00 */
[----:B------:R1:W-:Y:S04]  /*8c7f0*/  STL [R1+0x6258], R12 ;  /* 0x0062580c01007387 */ /* 0x0003e80000100800 */
[----:B-1----:R-:W3:Y:S01]  /*8c800*/  LDL.LU R12, [R1+0x2e0] ;  /* 0x0002e000010c7983 */ /* 0x002ee20000300800 */
[----:B--2---:R-:W-:-:S05]  /*8c810*/  IADD3 R10, P0, PT, R2, R14, RZ ;  /* 0x0000000e020a7210 */ /* 0x004fca0007f1e0ff */
[----:B------:R1:W-:Y:S04]  /*8c820*/  STL [R1+0x32e8], R10 ;  /* 0x0032e80a01007387 */ /* 0x0003e80000100800 */
[----:B-1----:R-:W3:Y:S01]  /*8c830*/  LDL.LU.64 R10, [R1+0x6288] ;  /* 0x00628800010a7983 */ /* 0x002ee20000300a00 */
[----:B------:R-:W-:Y:S01]  /*8c840*/  IMAD.MOV.U32 R19, RZ, RZ, R28 ;  /* 0x000000ffff137224 */ /* 0x000fe200078e001c */
[----:B------:R-:W-:Y:S02]  /*8c850*/  IADD3 R28, P1, PT, R29, R9, RZ ;  /* 0x000000091d1c7210 */ /* 0x000fe40007f3e0ff */
[----:B------:R-:W-:-:S03]  /*8c860*/  IADD3 R18, P2, PT, R2, R7, RZ ;  /* 0x0000000702127210 */ /* 0x000fc60007f5e0ff */
[----:B---3--:R-:W-:-:S05]  /*8c870*/  IMAD.X R29, R12, 0x1, R11, P1 ;  /* 0x000000010c1d7824 */ /* 0x008fca00008e060b */
[----:B------:R1:W-:Y:S04]  /*8c880*/  STL.64 [R1+0x3318], R28 ;  /* 0x0033181c01007387 */ /* 0x0003e80000100a00 */
[----:B-1----:R-:W2:Y:S01]  /*8c890*/  LDL.LU.64 R28, [R1+0x6280] ;  /* 0x00628000011c7983 */ /* 0x002ea20000300a00 */
[----:B------:R-:W-:Y:S02]  /*8c8a0*/  IMAD.MOV.U32 R24, RZ, RZ, R19 ;  /* 0x000000ffff187224 */ /* 0x000fe400078e0013 */
[----:B------:R-:W-:Y:S01]  /*8c8b0*/  IMAD.X R19, R12, 0x1, R8, P2 ;  /* 0x000000010c137824 */ /* 0x000fe200010e0608 */
[----:B--2---:R-:W-:Y:S04]  /*8c8c0*/  STL.64 [R1+0x6250], R28 ;  /* 0x0062501c01007387 */ /* 0x004fe80000100a00 */
[----:B------:R1:W-:Y:S04]  /*8c8d0*/  STL.64 [R1+0x32e0], R18 ;  /* 0x0032e01201007387 */ /* 0x0003e80000100a00 */
[----:B-1----:R-:W2:Y:S04]  /*8c8e0*/  LDL.LU.64 R18, [R1+0x6278] ;  /* 0x0062780001127983 */ /* 0x002ea80000300a00 */
[----:B------:R1:W-:Y:S04]  /*8c8f0*/  STL.64 [R1+0x6260], R8 ;  /* 0x0062600801007387 */ /* 0x0003e80000100a00 */
[----:B-1----:R0:W3:Y:S04]  /*8c900*/  LDL.64 R8, [R1+0x32e8] ;  /* 0x0032e80001087983 */ /* 0x0020e80000100a00 */
[----:B--2---:R1:W-:Y:S02]  /*8c910*/  STL.64 [R1+0x6240], R18 ;  /* 0x0062401201007387 */ /* 0x0043e40000100a00 */
[----:B-1----:R-:W-:Y:S01]  /*8c920*/  IMAD.MOV.U32 R18, RZ, RZ, R24 ;  /* 0x000000ffff127224 */ /* 0x002fe200078e0018 */
[C---:B------:R-:W-:Y:S01]  /*8c930*/  IADD3 R24, P2, PT, R2.reuse, R13, RZ ;  /* 0x0000000d02187210 */ /* 0x040fe20007f5e0ff */
[----:B------:R-:W2:Y:S04]  /*8c940*/  LDL R19, [R1+0x174] ;  /* 0x0001740001137983 */ /* 0x000ea80000100800 */
[----:B------:R1:W-:Y:S04]  /*8c950*/  STL [R1+0x32f8], R24 ;  /* 0x0032f81801007387 */ /* 0x0003e80000100800 */
[----:B-1----:R-:W2:Y:S01]  /*8c960*/  LDL.LU.64 R24, [R1+0x6270] ;  /* 0x0062700001187983 */ /* 0x002ea20000300a00 */
[----:B----4-:R-:W-:Y:S01]  /*8c970*/  IADD3 R28, P1, PT, R2, R5, RZ ;  /* 0x00000005021c7210 */ /* 0x010fe20007f3e0ff */
[----:B---3--:R-:W-:-:S04]  /*8c980*/  IMAD.X R9, R12, 0x1, R16, P0 ;  /* 0x000000010c097824 */ /* 0x008fc800000e0610 */
[----:B------:R-:W-:Y:S01]  /*8c990*/  IMAD.X R29, R12, 0x1, R6, P1 ;  /* 0x000000010c1d7824 */ /* 0x000fe200008e0606 */
[----:B------:R-:W-:Y:S04]  /*8c9a0*/  STL [R1+0x32ec], R9 ;  /* 0x0032ec0901007387 */ /* 0x000fe80000100800 */
[----:B--2---:R1:W-:Y:S04]  /*8c9b0*/  STL.64 [R1+0x6248], R24 ;  /* 0x0062481801007387 */ /* 0x0043e80000100a00 */
[----:B------:R2:W-:Y:S04]  /*8c9c0*/  STL.64 [R1+0x32f0], R28 ;  /* 0x0032f01c01007387 */ /* 0x0005e80000100a00 */
[----:B-1----:R0:W3:Y:S01]  /*8c9d0*/  LDL.64 R24, [R1+0x32f8] ;  /* 0x0032f80001187983 */ /* 0x0020e20000100a00 */
[----:B------:R-:W-:-:S02]  /*8c9e0*/  IADD3 R8, P0, PT, R2, R3, RZ ;  /* 0x0000000302087210 */ /* 0x000fc40007f1e0ff */
[----:B--2---:R-:W-:Y:S02]  /*8c9f0*/  IADD3 R28, P1, PT, R2, R0, RZ ;  /* 0x00000000021c7210 */ /* 0x004fe40007f3e0ff */
[----:B------:R-:W2:Y:S01]  /*8ca00*/  LDL.LU R2, [R1+0x6268] ;  /* 0x0062680001027983 */ /* 0x000ea20000300800 */
[C---:B------:R-:W-:Y:S02]  /*8ca10*/  IMAD.X R9, R12.reuse, 0x1, R4, P0 ;  /* 0x000000010c097824 */ /* 0x040fe400000e0604 */
[----:B---3--:R-:W-:-:S05]  /*8ca20*/  IMAD.X R25, R12, 0x1, R15, P2 ;  /* 0x000000010c197824 */ /* 0x008fca00010e060f */
[----:B------:R-:W-:Y:S04]  /*8ca30*/  STL [R1+0x32fc], R25 ;  /* 0x0032fc1901007387 */ /* 0x000fe80000100800 */
[----:B------:R1:W-:Y:S04]  /*8ca40*/  STL.64 [R1+0x3300], R8 ;  /* 0x0033000801007387 */ /* 0x0003e80000100a00 */
[----:B-1----:R-:W3:Y:S01]  /*8ca50*/  LDL.LU.64 R8, [R1+0x6260] ;  /* 0x0062600001087983 */ /* 0x002ee20000300a00 */
[----:B------:R-:W-:Y:S01]  /*8ca60*/  IMAD.MOV.U32 R29, RZ, RZ, R18 ;  /* 0x000000ffff1d7224 */ /* 0x000fe200078e0012 */
[----:B------:R-:W-:-:S02]  /*8ca70*/  IADD3 R24, P2, PT, R19, R10, RZ ;  /* 0x0000000a13187210 */ /* 0x000fc40007f5e0ff */
[----:B---3--:R-:W-:Y:S01]  /*8ca80*/  IADD3 R18, P0, PT, R19, R9, RZ ;  /* 0x0000000913127210 */ /* 0x008fe20007f1e0ff */
[----:B------:R-:W-:Y:S02]  /*8ca90*/  IMAD.MOV.U32 R19, RZ, RZ, R29 ;  /* 0x000000ffff137224 */ /* 0x000fe400078e001d */
[----:B--2---:R-:W-:Y:S01]  /*8caa0*/  IMAD.X R29, R12, 0x1, R2, P1 ;  /* 0x000000010c1d7824 */ /* 0x004fe200008e0602 */
[----:B------:R-:W-:Y:S04]  /*8cab0*/  STL.64 [R1+0x6238], R8 ;  /* 0x0062380801007387 */ /* 0x000fe80000100a00 */
[----:B------:R-:W2:Y:S04]  /*8cac0*/  LDL.LU R12, [R1+0x6258] ;  /* 0x00625800010c7983 */ /* 0x000ea80000300800 */
[----:B------:R1:W-:Y:S04]  /*8cad0*/  STL.64 [R1+0x32c8], R28 ;  /* 0x0032c81c01007387 */ /* 0x0003e80000100a00 */
[----:B-1----:R-:W3:Y:S04]  /*8cae0*/  LDL.LU.64 R28, [R1+0x6250] ;  /* 0x00625000011c7983 */ /* 0x002ee80000300a00 */
[----:B------:R1:W-:Y:S04]  /*8caf0*/  STL [R1+0x6228], R2 ;  /* 0x0062280201007387 */ /* 0x0003e80000100800 */
[----:B-1----:R-:W4:Y:S01]  /*8cb00*/  LDL.LU R2, [R1+0x174] ;  /* 0x0001740001027983 */ /* 0x002f220000300800 */
[----:B--2---:R-:W-:-:S03]  /*8cb10*/  IMAD.X R25, R19, 0x1, R12, P2 ;  /* 0x0000000113197824 */ /* 0x004fc600010e060c */
[----:B---3--:R1:W-:Y:S04]  /*8cb20*/  STL.64 [R1+0x6230], R28 ;  /* 0x0062301c01007387 */ /* 0x0083e80000100a00 */
[----:B------:R2:W-:Y:S01]  /*8cb30*/  STL.64 [R1+0x32d0], R24 ;  /* 0x0032d01801007387 */ /* 0x0005e20000100a00 */
[----:B-1----:R-:W-:Y:S01]  /*8cb40*/  IMAD.MOV.U32 R29, RZ, RZ, R19 ;  /* 0x000000ffff1d7224 */ /* 0x002fe200078e0013 */
[----:B----4-:R-:W-:-:S03]  /*8cb50*/  IADD3 R28, P1, PT, R2, R7, RZ ;  /* 0x00000007021c7210 */ /* 0x010fc60007f3e0ff */
[----:B------:R-:W-:Y:S02]  /*8cb60*/  IMAD.X R19, R29, 0x1, R11, P0 ;  /* 0x000000011d137824 */ /* 0x000fe400000e060b */
[----:B------:R-:W-:Y:S04]  /*8cb70*/  STL [R1+0x32a0], R28 ;  /* 0x0032a01c01007387 */ /* 0x000fe80000100800 */
[----:B--2---:R-:W2:Y:S04]  /*8cb80*/  LDL.LU.64 R24, [R1+0x6248] ;  /* 0x0062480001187983 */ /* 0x004ea80000300a00 */
[----:B------:R1:W-:Y:S04]  /*8cb90*/  STL.64 [R1+0x32d8], R18 ;  /* 0x0032d81201007387 */ /* 0x0003e80000100a00 */
[----:B-1----:R-:W3:Y:S01]  /*8cba0*/  LDL.LU.64 R18, [R1+0x6240] ;  /* 0x0062400001127983 */ /* 0x002ee20000300a00 */
[----:B------:R-:W-:-:S03]  /*8cbb0*/  IADD3 R8, P0, PT, R2, R5, RZ ;  /* 0x0000000502087210 */ /* 0x000fc60007f1e0ff */
[----:B---3--:R1:W-:Y:S04]  /*8cbc0*/  STL.64 [R1+0x6208], R18 ;  /* 0x0062081201007387 */ /* 0x0083e80000100a00 */
[----:B-1----:R0:W3:Y:S04]  /*8cbd0*/  LDL.64 R18, [R1+0x32a0] ;  /* 0x0032a00001127983 */ /* 0x0020e80000100a00 */
[----:B------:R1:W-:Y:S04]  /*8cbe0*/  STL [R1+0x32b0], R8 ;  /* 0x0032b00801007387 */ /* 0x0003e80000100800 */
[----:B-1----:R-:W3:Y:S01]  /*8cbf0*/  LDL.LU.64 R8, [R1+0x6238] ;  /* 0x0062380001087983 */ /* 0x002ee20000300a00 */
[----:B------:R-:W-:Y:S01]  /*8cc00*/  IADD3 R28, P2, PT, R2, R14, RZ ;  /* 0x0000000e021c7210 */ /* 0x000fe20007f5e0ff */
[----:B---3--:R-:W-:-:S02]  /*8cc10*/  IMAD.X R19, R29, 0x1, R8, P1 ;  /* 0x000000011d137824 */ /* 0x008fc400008e0608 */
[----:B------:R-:W-:Y:S04]  /*8cc20*/  STL.64 [R1+0x6220], R8 ;  /* 0x0062200801007387 */ /* 0x000fe80000100a00 */
[----:B------:R-:W-:Y:S04]  /*8cc30*/  STL [R1+0x32a4], R19 ;  /* 0x0032a41301007387 */ /* 0x000fe80000100800 */
[----:B--2---:R-:W-:Y:S04]  /*8cc40*/  STL.64 [R1+0x6210], R24 ;  /* 0x0062101801007387 */ /* 0x004fe80000100a00 */
[----:B------:R1:W-:Y:S04]  /*8cc50*/  STL [R1+0x6218], R25 ;  /* 0x0062181901007387 */ /* 0x0003e80000100800 */
[----:B-1----:R0:W2:Y:S01]  /*8cc60*/  LDL.64 R24, [R1+0x32b0] ;  /* 0x0032b00001187983 */ /* 0x0020a20000100a00 */
[----:B------:R-:W-:-:S04]  /*8cc70*/  IMAD.MOV.U32 R19, RZ, RZ, R29 ;  /* 0x000000ffff137224 */ /* 0x000fc800078e001d */
[----:B------:R-:W-:Y:S01]  /*8cc80*/  IMAD.X R29, R19, 0x1, R16, P2 ;  /* 0x00000001131d7824 */ /* 0x000fe200010e0610 */
[----:B------:R-:W-:-:S04]  /*8cc90*/  IADD3 R18, P1, PT, R2, R13, RZ ;  /* 0x0000000d02127210 */ /* 0x000fc80007f3e0ff */
[----:B------:R1:W-:Y:S01]  /*8cca0*/  STL.64 [R1+0x32a8], R28 ;  /* 0x0032a81c01007387 */ /* 0x0003e20000100a00 */
[----:B------:R-:W-:-:S03]  /*8ccb0*/  IADD3 R8, P2, PT, R2, R3, RZ ;  /* 0x0000000302087210 */ /* 0x000fc60007f5e0ff */
[----:B-1----:R-:W3:Y:S04]  /*8ccc0*/  LDL.LU.64 R28, [R1+0x6230] ;  /* 0x00623000011c7983 */ /* 0x002ee80000300a00 */
[----:B------:R1:W-:Y:S04]  /*8ccd0*/  STL.64 [R1+0x6200], R26 ;  /* 0x0062001a01007387 */ /* 0x0003e80000100a00 */
[----:B-1----:R-:W4:Y:S01]  /*8cce0*/  LDL R27, [R1+0x178] ;  /* 0x00017800011b7983 */ /* 0x002f220000100800 */
[----:B--2---:R-:W-:-:S05]  /*8ccf0*/  IMAD.X R25, R19, 0x1, R6, P0 ;  /* 0x0000000113197824 */ /* 0x004fca00000e0606 */
[----:B------:R1:W-:Y:S01]  /*8cd00*/  STL [R1+0x32b4], R25 ;  /* 0x0032b41901007387 */ /* 0x0003e20000100800 */
[----:B------:R-:W-:-:S03]  /*8cd10*/  IADD3 R24, P0, PT, R2, R0, RZ ;  /* 0x0000000002187210 */ /* 0x000fc60007f1e0ff */
[----:B------:R-:W2:Y:S01]  /*8cd20*/  LDL.LU R2, [R1+0x6228] ;  /* 0x0062280001027983 */ /* 0x000ea20000300800 */
[----:B-1----:R-:W-:-:S04]  /*8cd30*/  IMAD.MOV.U32 R25, RZ, RZ, R19 ;  /* 0x000000ffff197224 */ /* 0x002fc800078e0013 */
[C---:B------:R-:W-:Y:S02]  /*8cd40*/  IMAD.X R19, R25.reuse, 0x1, R15, P1 ;  /* 0x0000000119137824 */ /* 0x040fe400008e060f */
[----:B------:R-:W-:-:S03]  /*8cd50*/  IMAD.X R9, R25, 0x1, R4, P2 ;  /* 0x0000000119097824 */ /* 0x000fc600010e0604 */
[----:B------:R-:W-:Y:S04]  /*8cd60*/  STL.64 [R1+0x32b8], R18 ;  /* 0x0032b81201007387 */ /* 0x000fe80000100a00 */
[----:B------:R1:W-:Y:S04]  /*8cd70*/  STL.64 [R1+0x32c0], R8 ;  /* 0x0032c00801007387 */ /* 0x0003e80000100a00 */
[----:B-1----:R-:W3:Y:S01]  /*8cd80*/  LDL.LU.64 R8, [R1+0x6220] ;  /* 0x0062200001087983 */ /* 0x002ee20000300a00 */
[----:B----4-:R-:W-:Y:S01]  /*8cd90*/  IADD3 R18, P1, PT, R27, R10, RZ ;  /* 0x0000000a1b127210 */ /* 0x010fe20007f3e0ff */
[----:B--2---:R-:W-:Y:S01]  /*8cda0*/  IMAD.X R25, R25, 0x1, R2, P0 ;  /* 0x0000000119197824 */ /* 0x004fe200000e0602 */
[----:B---3--:R-:W-:-:S02]  /*8cdb0*/  IADD3 R26, P2, PT, R27, R9, RZ ;  /* 0x000000091b1a7210 */ /* 0x008fc40007f5e0ff */
[----:B------:R-:W2:Y:S04]  /*8cdc0*/  LDL R27, [R1+0x2d8] ;  /* 0x0002d800011b7983 */ /* 0x000ea80000100800 */
[----:B------:R1:W-:Y:S04]  /*8cdd0*/  STL [R1+0x61f8], R9 ;  /* 0x0061f80901007387 */ /* 0x0003e80000100800 */
[----:B-1----:R-:W3:Y:S04]  /*8cde0*/  LDL.LU R9, [R1+0x178] ;  /* 0x0001780001097983 */ /* 0x002ee80000300800 */
[----:B------:R1:W-:Y:S04]  /*8cdf0*/  STL.64 [R1+0x3288], R24 ;  /* 0x0032881801007387 */ /* 0x0003e80000100a00 */
[----:B-1----:R0:W4:Y:S01]  /*8ce00*/  LDL.LU R25, [R1+0x6218] ;  /* 0x0062180001197983 */ /* 0x0021220000300800 */
[----:B--2---:R-:W-:Y:S01]  /*8ce10*/  IMAD.X R19, R27, 0x1, R12, P1 ;  /* 0x000000011b137824 */ /* 0x004fe200008e060c */
[----:B---3--:R-:W-:-:S05]  /*8ce20*/  IADD3 R24, P0, PT, R9, R7, RZ ;  /* 0x0000000709187210 */ /* 0x008fca0007f1e0ff */
[----:B------:R4:W-:Y:S04]  /*8ce30*/  STL [R1+0x3260], R24 ;  /* 0x0032601801007387 */ /* 0x0009e80000100800 */
[----:B----4-:R-:W2:Y:S04]  /*8ce40*/  LDL.LU.64 R24, [R1+0x6210] ;  /* 0x0062100001187983 */ /* 0x010ea80000300a00 */
[----:B------:R1:W-:Y:S04]  /*8ce50*/  STL.64 [R1+0x3290], R18 ;  /* 0x0032901201007387 */ /* 0x0003e80000100a00 */
[----:B-1----:R-:W3:Y:S01]  /*8ce60*/  LDL.LU.64 R18, [R1+0x6208] ;  /* 0x0062080001127983 */ /* 0x002ee20000300a00 */
[----:B------:R-:W-:-:S03]  /*8ce70*/  IMAD.X R27, R27, 0x1, R11, P2 ;  /* 0x000000011b1b7824 */ /* 0x000fc600010e060b */
[----:B---3--:R1:W-:Y:S04]  /*8ce80*/  STL.64 [R1+0x61e0], R18 ;  /* 0x0061e01201007387 */ /* 0x0083e80000100a00 */
[----:B-1----:R-:W3:Y:S04]  /*8ce90*/  LDL.LU R19, [R1+0x188] ;  /* 0x0001880001137983 */ /* 0x002ee80000300800 */
[----:B------:R1:W-:Y:S04]  /*8cea0*/  STL.64 [R1+0x3298], R26 ;  /* 0x0032981a01007387 */ /* 0x0003e80000100a00 */
[----:B-1----:R-:W4:Y:S04]  /*8ceb0*/  LDL.LU.64 R26, [R1+0x6200] ;  /* 0x00620000011a7983 */ /* 0x002f280000300a00 */
[----:B--2---:R1:W-:Y:S04]  /*8cec0*/  STL.64 [R1+0x61e8], R24 ;  /* 0x0061e81801007387 */ /* 0x0043e80000100a00 */
[----:B-1----:R-:W2:Y:S04]  /*8ced0*/  LDL R24, [R1+0x17c] ;  /* 0x00017c0001187983 */ /* 0x002ea80000100800 */
[----:B--2---:R1:W-:Y:S04]  /*8cee0*/  STL.64 [R1+0x61f0], R24 ;  /* 0x0061f01801007387 */ /* 0x0043e80000100a00 */
[----:B-1----:R0:W2:Y:S04]  /*8cef0*/  LDL.64 R24, [R1+0x3260] ;  /* 0x0032600001187983 */ /* 0x0020a80000100a00 */
[----:B------:R1:W-:Y:S04]  /*8cf00*/  STL [R1+0x61d0], R11 ;  /* 0x0061d00b01007387 */ /* 0x0003e80000100800 */
[----:B-1----:R-:W2:Y:S01]  /*8cf10*/  LDL.LU R11, [R1+0x2d8] ;  /* 0x0002d800010b7983 */ /* 0x002ea20000300800 */
[----:B------:R-:W-:-:S03]  /*8cf20*/  IADD3 R18, P1, PT, R9, R14, RZ ;  /* 0x0000000e09127210 */ /* 0x000fc60007f3e0ff */
[----:B------:R1:W-:Y:S02]  /*8cf30*/  STL.64 [R1+0x61c8], R28 ;  /* 0x0061c81c01007387 */ /* 0x0003e40000100a00 */
[----:B-1----:R-:W-:Y:S01]  /*8cf40*/  IADD3 R28, P2, PT, R9, R5, RZ ;  /* 0x00000005091c7210 */ /* 0x002fe20007f5e0ff */
[----:B--2---:R-:W-:Y:S01]  /*8cf50*/  IMAD.X R25, R11, 0x1, R8, P0 ;  /* 0x000000010b197824 */ /* 0x004fe200000e0608 */
[----:B------:R-:W-:-:S04]  /*8cf60*/  IADD3 R24, P0, PT, R9, R13, RZ ;  /* 0x0000000d09187210 */ /* 0x000fc80007f1e0ff */
[----:B------:R-:W-:Y:S04]  /*8cf70*/  STL [R1+0x3264], R25 ;  /* 0x0032641901007387 */ /* 0x000fe80000100800 */
[----:B------:R3:W-:Y:S01]  /*8cf80*/  STL.64 [R1+0x61d8], R12 ;  /* 0x0061d80c01007387 */ /* 0x0007e20000100a00 */
[----:B------:R-:W-:-:S03]  /*8cf90*/  IMAD.X R29, R11, 0x1, R6, P2 ;  /* 0x000000010b1d7824 */ /* 0x000fc600010e0606 */
[----:B------:R1:W-:Y:S01]  /*8cfa0*/  STL [R1+0x61c0], R16 ;  /* 0x0061c01001007387 */ /* 0x0003e20000100800 */
[----:B---3--:R-:W-:Y:S02]  /*8cfb0*/  IMAD.MOV.U32 R12, RZ, RZ, R19 ;  /* 0x000000ffff0c7224 */ /* 0x008fe400078e0013 */
[C---:B------:R-:W-:Y:S02]  /*8cfc0*/  IMAD.X R19, R11.reuse, 0x1, R16, P1 ;  /* 0x000000010b137824 */ /* 0x040fe400008e0610 */
[----:B------:R-:W-:Y:S01]  /*8cfd0*/  IMAD.X R25, R11, 0x1, R15, P0 ;  /* 0x000000010b197824 */ /* 0x000fe200000e060f */
[----:B-1----:R-:W2:Y:S04]  /*8cfe0*/  LDL R16, [R1+0x2d4] ;  /* 0x0002d40001107983 */ /* 0x002ea80000100800 */
[----:B------:R1:W-:Y:S04]  /*8cff0*/  STL.64 [R1+0x3268], R18 ;  /* 0x0032681201007387 */ /* 0x0003e80000100a00 */
[----:B------:R3:W-:Y:S01]  /*8d000*/  STL.64 [R1+0x3270], R28 ;  /* 0x0032701c01007387 */ /* 0x0007e20000100a00 */
[----:B-1----:R-:W-:-:S02]  /*8d010*/  IADD3 R18, P1, PT, R9, R3, RZ ;  /* 0x0000000309127210 */ /* 0x002fc40007f3e0ff */
[----:B---3--:R-:W-:Y:S02]  /*8d020*/  IADD3 R28, P2, PT, R9, R0, RZ ;  /* 0x00000000091c7210 */ /* 0x008fe40007f5e0ff */
[----:B------:R-:W3:Y:S04]  /*8d030*/  LDL.LU R9, [R1+0x61f8] ;  /* 0x0061f80001097983 */ /* 0x000ee80000300800 */
[----:B------:R1:W-:Y:S04]  /*8d040*/  STL.64 [R1+0x3278], R24 ;  /* 0x0032781801007387 */ /* 0x0003e80000100a00 */
[----:B-1----:R-:W2:Y:S01]  /*8d050*/  LDL.LU.64 R24, [R1+0x61f0] ;  /* 0x0061f00001187983 */ /* 0x002ea20000300a00 */
[----:B------:R-:W-:Y:S01]  /*8d060*/  IMAD.X R19, R11, 0x1, R4, P1 ;  /* 0x000000010b137824 */ /* 0x000fe200008e0604 */
[----:B--2---:R-:W-:-:S05]  /*8d070*/  IADD3 R24, P0, PT, R24, R10, RZ ;  /* 0x0000000a18187210 */ /* 0x004fca0007f1e0ff */
[----:B------:R1:W-:Y:S04]  /*8d080*/  STL [R1+0x3250], R24 ;  /* 0x0032501801007387 */ /* 0x0003e80000100800 */
[----:B-1----:R-:W2:Y:S04]  /*8d090*/  LDL.LU.64 R24, [R1+0x61e8] ;  /* 0x0061e80001187983 */ /* 0x002ea80000300a00 */
[----:B------:R1:W-:Y:S04]  /*8d0a0*/  STL.64 [R1+0x3280], R18 ;  /* 0x0032801201007387 */ /* 0x0003e80000100a00 */
[----:B-1----:R-:W2:Y:S04]  /*8d0b0*/  LDL.LU.64 R18, [R1+0x61e0] ;  /* 0x0061e00001127983 */ /* 0x002ea80000300a00 */
[----:B--2---:R1:W-:Y:S04]  /*8d0c0*/  STL.64 [R1+0x61b8], R18 ;  /* 0x0061b81201007387 */ /* 0x0043e80000100a00 */
[----:B-1----:R0:W2:Y:S04]  /*8d0d0*/  LDL.64 R18, [R1+0x3250] ;  /* 0x0032500001127983 */ /* 0x0020a80000100a00 */
[----:B----4-:R1:W-:Y:S04]  /*8d0e0*/  STL.64 [R1+0x61a8], R26 ;  /* 0x0061a81a01007387 */ /* 0x0103e80000100a00 */
[----:B-1----:R-:W3:Y:S01]  /*8d0f0*/  LDL.LU R26, [R1+0x17c] ;  /* 0x00017c00011a7983 */ /* 0x002ee20000300800 */
[----:B------:R-:W-:-:S02]  /*8d100*/  IMAD.X R29, R11, 0x1, R2, P2 ;  /* 0x000000010b1d7824 */ /* 0x000fc400010e0602 */
[----:B--2---:R-:W-:Y:S01]  /*8d110*/  IMAD.MOV.U32 R19, RZ, RZ, R12 ;  /* 0x000000ffff137224 */ /* 0x004fe200078e000c */
[----:B---3--:R-:W-:-:S05]  /*8d120*/  IADD3 R12, P1, PT, R26, R9, RZ ;  /* 0x000000091a0c7210 */ /* 0x008fca0007f3e0ff */
[----:B------:R1:W-:Y:S04]  /*8d130*/  STL [R1+0x3258], R12 ;  /* 0x0032580c01007387 */ /* 0x0003e80000100800 */
[----:B-1----:R-:W2:Y:S04]  /*8d140*/  LDL.LU.64 R12, [R1+0x61d8] ;  /* 0x0061d800010c7983 */ /* 0x002ea80000300a00 */
[----:B------:R-:W3:Y:S04]  /*8d150*/  LDL.LU R11, [R1+0x61d0] ;  /* 0x0061d000010b7983 */ /* 0x000ee80000300800 */
[----:B------:R1:W-:Y:S04]  /*8d160*/  STL.64 [R1+0x3248], R28 ;  /* 0x0032481c01007387 */ /* 0x0003e80000100a00 */
[----:B-1----:R-:W4:Y:S04]  /*8d170*/  LDL.LU.64 R28, [R1+0x61c8] ;  /* 0x0061c800011c7983 */ /* 0x002f280000300a00 */
[----:B----4-:R1:W-:Y:S02]  /*8d180*/  STL.64 [R1+0x61a0], R28 ;  /* 0x0061a01c01007387 */ /* 0x0103e40000100a00 */
[----:B-1----:R-:W-:-:S02]  /*8d190*/  IMAD.MOV.U32 R29, RZ, RZ, R19 ;  /* 0x000000ffff1d7224 */ /* 0x002fc400078e0013 */
[----:B--2---:R-:W-:Y:S01]  /*8d1a0*/  IMAD.X R19, R16, 0x1, R12, P0 ;  /* 0x0000000110137824 */ /* 0x004fe200000e060c */
[----:B------:R-:W-:-:S04]  /*8d1b0*/  IADD3 R18, P0, PT, R26, R14, RZ ;  /* 0x0000000e1a127210 */ /* 0x000fc80007f1e0ff */
[----:B------:R1:W-:Y:S04]  /*8d1c0*/  STL [R1+0x3254], R19 ;  /* 0x0032541301007387 */ /* 0x0003e80000100800 */
[----:B-1----:R-:W2:Y:S04]  /*8d1d0*/  LDL.LU R19, [R1+0x180] ;  /* 0x0001800001137983 */ /* 0x002ea80000300800 */
[----:B------:R1:W-:Y:S04]  /*8d1e0*/  STL.64 [R1+0x61b0], R14 ;  /* 0x0061b00e01007387 */ /* 0x0003e80000100a00 */
[----:B-1----:R0:W3:Y:S02]  /*8d1f0*/  LDL.64 R14, [R1+0x3258] ;  /* 0x00325800010e7983 */ /* 0x0020e40000100a00 */
[----:B---3--:R-:W-:-:S02]  /*8d200*/  IMAD.X R15, R16, 0x1, R11, P1 ;  /* 0x00000001100f7824 */ /* 0x008fc400008e060b */
[----:B------:R-:W3:Y:S04]  /*8d210*/  LDL.LU R16, [R1+0x61c0] ;  /* 0x0061c00001107983 */ /* 0x000ee80000300800 */
[----:B------:R-:W-:Y:S01]  /*8d220*/  STL [R1+0x325c], R15 ;  /* 0x00325c0f01007387 */ /* 0x000fe20000100800 */
[----:B------:R-:W-:-:S03]  /*8d230*/  IADD3 R14, P1, PT, R26, R5, RZ ;  /* 0x000000051a0e7210 */ /* 0x000fc60007f3e0ff */
[----:B------:R1:W-:Y:S04]  /*8d240*/  STL [R1+0x6198], R5 ;  /* 0x0061980501007387 */ /* 0x0003e80000100800 */
[----:B-1----:R-:W4:Y:S01]  /*8d250*/  LDL.LU R5, [R1+0x2d4] ;  /* 0x0002d40001057983 */ /* 0x002f220000300800 */
[----:B------:R-:W-:Y:S01]  /*8d260*/  IADD3 R28, P2, PT, R26, R7, RZ ;  /* 0x000000071a1c7210 */ /* 0x000fe20007f5e0ff */
[----:B------:R-:W-:-:S04]  /*8d270*/  IMAD.MOV.U32 R15, RZ, RZ, R29 ;  /* 0x000000ffff0f7224 */ /* 0x000fc800078e001d */
[----:B----4-:R-:W-:-:S05]  /*8d280*/  IMAD.X R29, R5, 0x1, R8, P2 ;  /* 0x00000001051d7824 */ /* 0x010fca00010e0608 */
[----:B------:R2:W-:Y:S02]  /*8d290*/  STL.64 [R1+0x3220], R28 ;  /* 0x0032201c01007387 */ /* 0x0005e40000100a00 */
[----:B--2---:R-:W-:Y:S02]  /*8d2a0*/  IMAD.MOV.U32 R29, RZ, RZ, R19 ;  /* 0x000000ffff1d7224 */ /* 0x004fe400078e0013 */
[----:B---3--:R-:W-:-:S05]  /*8d2b0*/  IMAD.X R19, R5, 0x1, R16, P0 ;  /* 0x0000000105137824 */ /* 0x008fca00000e0610 */
[----:B------:R1:W-:Y:S01]  /*8d2c0*/  STL.64 [R1+0x3228], R18 ;  /* 0x0032281201007387 */ /* 0x0003e20000100a00 */
[----:B------:R-:W-:-:S03]  /*8d2d0*/  IADD3 R28, P2, PT, R26, R13, RZ ;  /* 0x0000000d1a1c7210 */ /* 0x000fc60007f5e0ff */
[----:B-1----:R-:W2:Y:S04]  /*8d2e0*/  LDL.LU.64 R18, [R1+0x61b8] ;  /* 0x0061b80001127983 */ /* 0x002ea80000300a00 */
[----:B------:R1:W-:Y:S02]  /*8d2f0*/  STL.64 [R1+0x6190], R24 ;  /* 0x0061901801007387 */ /* 0x0003e40000100a00 */
[----:B-1----:R-:W-:Y:S02]  /*8d300*/  IMAD.MOV.U32 R25, RZ, RZ, R15 ;  /* 0x000000ffff197224 */ /* 0x002fe400078e000f */
[----:B------:R-:W-:Y:S01]  /*8d310*/  IMAD.X R15, R5, 0x1, R6, P1 ;  /* 0x00000001050f7824 */ /* 0x000fe200008e0606 */
[C---:B------:R-:W-:Y:S02]  /*8d320*/  IADD3 R24, P0, PT, R26.reuse, R3, RZ ;  /* 0x000000031a187210 */ /* 0x040fe40007f1e0ff */
[----:B------:R-:W-:-:S02]  /*8d330*/  IADD3 R26, P1, PT, R26, R0, RZ ;  /* 0x000000001a1a7210 */ /* 0x000fc40007f3e0ff */
[----:B------:R1:W-:Y:S04]  /*8d340*/  STL.64 [R1+0x3230], R14 ;  /* 0x0032300e01007387 */ /* 0x0003e80000100a00 */
[----:B-1----:R-:W3:Y:S04]  /*8d350*/  LDL.LU.64 R14, [R1+0x61b0] ;  /* 0x0061b000010e7983 */ /* 0x002ee80000300a00 */
[----:B------:R1:W-:Y:S04]  /*8d360*/  STL [R1+0x3208], R26 ;  /* 0x0032081a01007387 */ /* 0x0003e80000100800 */
[----:B-1----:R-:W4:Y:S04]  /*8d370*/  LDL.LU.64 R26, [R1+0x61a8] ;  /* 0x0061a800011a7983 */ /* 0x002f280000300a00 */
[----:B----4-:R1:W-:Y:S02]  /*8d380*/  STL.64 [R1+0x6170], R26 ;  /* 0x0061701a01007387 */ /* 0x0103e40000100a00 */
[----:B-1----:R-:W-:-:S02]  /*8d390*/  IMAD.MOV.U32 R27, RZ, RZ, R29 ;  /* 0x000000ffff1b7224 */ /* 0x002fc400078e001d */
[----:B---3--:R-:W-:-:S05]  /*8d3a0*/  IMAD.X R29, R5, 0x1, R15, P2 ;  /* 0x00000001051d7824 */ /* 0x008fca00010e060f */
[----:B------:R1:W-:Y:S04]  /*8d3b0*/  STL.64 [R1+0x3238], R28 ;  /* 0x0032381c01007387 */ /* 0x0003e80000100a00 */
[----:B-1----:R-:W3:Y:S04]  /*8d3c0*/  LDL.LU.64 R28, [R1+0x61a0] ;  /* 0x0061a000011c7983 */ /* 0x002ee80000300a00 */
[----:B---3--:R-:W-:Y:S04]  /*8d3d0*/  STL.64 [R1+0x6178], R28 ;  /* 0x0061781c01007387 */ /* 0x008fe80000100a00 */
[----:B------:R1:W-:Y:S04]  /*8d3e0*/  STL [R1+0x6180], R29 ;  /* 0x0061801d01007387 */ /* 0x0003e80000100800 */
[----:B-1----:R0:W3:Y:S02]  /*8d3f0*/  LDL.64 R28, [R1+0x3208] ;  /* 0x00320800011c7983 */ /* 0x0020e40000100a00 */
[----:B---3--:R-:W-:-:S02]  /*8d400*/  IMAD.MOV.U32 R29, RZ, RZ, R27 ;  /* 0x000000ffff1d7224 */ /* 0x008fc400078e001b */
[----:B------:R-:W-:Y:S02]  /*8d410*/  IMAD.MOV.U32 R27, RZ, RZ, R25 ;  /* 0x000000ffff1b7224 */ /* 0x000fe400078e0019 */
[----:B------:R-:W-:-:S05]  /*8d420*/  IMAD.X R25, R5, 0x1, R4, P0 ;  /* 0x0000000105197824 */ /* 0x000fca00000e0604 */
[----:B------:R1:W-:Y:S04]  /*8d430*/  STL.64 [R1+0x3240], R24 ;  /* 0x0032401801007387 */ /* 0x0003e80000100a00 */
[----:B-1----:R-:W3:Y:S04]  /*8d440*/  LDL R25, [R1+0x2d0] ;  /* 0x0002d00001197983 */ /* 0x002ee80000100800 */
[----:B------:R1:W-:Y:S01]  /*8d450*/  STL.64 [R1+0x6188], R8 ;  /* 0x0061880801007387 */ /* 0x0003e20000100a00 */
[C---:B------:R-:W-:Y:S02]  /*8d460*/  IADD3 R26, P2, PT, R29.reuse, R10, RZ ;  /* 0x0000000a1d1a7210 */ /* 0x040fe40007f5e0ff */
[----:B------:R-:W-:Y:S01]  /*8d470*/  IADD3 R24, P0, PT, R29, R9, RZ ;  /* 0x000000091d187210 */ /* 0x000fe20007f1e0ff */
[----:B-1----:R-:W-:-:S02]  /*8d480*/  IMAD.MOV.U32 R8, RZ, RZ, R29 ;  /* 0x000000ffff087224 */ /* 0x002fc400078e001d */
[----:B------:R-:W-:Y:S02]  /*8d490*/  IMAD.X R29, R5, 0x1, R2, P1 ;  /* 0x00000001051d7824 */ /* 0x000fe400008e0602 */
[----:B------:R-:W4:Y:S04]  /*8d4a0*/  LDL.LU R5, [R1+0x6198] ;  /* 0x0061980001057983 */ /* 0x000f280000300800 */
[----:B------:R1:W-:Y:S02]  /*8d4b0*/  STL [R1+0x320c], R29 ;  /* 0x00320c1d01007387 */ /* 0x0003e40000100800 */
[----:B-1----:R-:W-:Y:S02]  /*8d4c0*/  IMAD.MOV.U32 R29, RZ, RZ, R27 ;  /* 0x000000ffff1d7224 */ /* 0x002fe400078e001b */
[----:B---3--:R-:W-:-:S02]  /*8d4d0*/  IMAD.X R27, R25, 0x1, R12, P2 ;  /* 0x00000001191b7824 */ /* 0x008fc400010e060c */
[----:B------:R-:W-:-:S03]  /*8d4e0*/  IMAD.X R25, R25, 0x1, R11, P0 ;  /* 0x0000000119197824 */ /* 0x000fc600000e060b */
[----:B------:R-:W-:Y:S04]  /*8d4f0*/  STL.64 [R1+0x3210], R26 ;  /* 0x0032101a01007387 */ /* 0x000fe80000100a00 */
[----:B------:R1:W-:Y:S04]  /*8d500*/  STL.64 [R1+0x3218], R24 ;  /* 0x0032181801007387 */ /* 0x0003e80000100a00 */
[----:B-1----:R-:W3:Y:S01]  /*8d510*/  LDL.LU.64 R24, [R1+0x6190] ;  /* 0x0061900001187983 */ /* 0x002ee20000300a00 */
[C---:B------:R-:W-:Y:S02]  /*8d520*/  IADD3 R28, P1, PT, R8.reuse, R7, RZ ;  /* 0x00000007081c7210 */ /* 0x040fe40007f3e0ff */
[----:B------:R-:W-:Y:S01]  /*8d530*/  IADD3 R26, P2, PT, R8, R14, RZ ;  /* 0x0000000e081a7210 */ /* 0x000fe20007f5e0ff */
[----:B---3--:R-:W-:Y:S04]  /*8d540*/  STL.64 [R1+0x6168], R24 ;  /* 0x0061681801007387 */ /* 0x008fe80000100a00 */
[----:B------:R1:W-:Y:S04]  /*8d550*/  STL [R1+0x6160], R11 ;  /* 0x0061600b01007387 */ /* 0x0003e80000100800 */
[----:B-1----:R-:W3:Y:S01]  /*8d560*/  LDL.LU R11, [R1+0x2d0] ;  /* 0x0002d000010b7983 */ /* 0x002ee20000300800 */
[----:B------:R-:W-:-:S05]  /*8d570*/  IMAD.MOV.U32 R25, RZ, RZ, R8 ;  /* 0x000000ffff197224 */ /* 0x000fca00078e0008 */
[----:B----4-:R-:W-:-:S05]  /*8d580*/  IADD3 R8, P0, PT, R25, R5, RZ ;  /* 0x0000000519087210 */ /* 0x010fca0007f1e0ff */
[----:B------:R1:W-:Y:S04]  /*8d590*/  STL [R1+0x31f0], R8 ;  /* 0x0031f00801007387 */ /* 0x0003e80000100800 */
[----:B-1----:R-:W3:Y:S01]  /*8d5a0*/  LDL.LU.64 R8, [R1+0x6188] ;  /* 0x0061880001087983 */ /* 0x002ee20000300a00 */
[----:B------:R-:W-:Y:S02]  /*8d5b0*/  IMAD.MOV.U32 R24, RZ, RZ, R29 ;  /* 0x000000ffff187224 */ /* 0x000fe400078e001d */
[----:B---3--:R-:W-:-:S05]  /*8d5c0*/  IMAD.X R29, R11, 0x1, R8, P1 ;  /* 0x000000010b1d7824 */ /* 0x008fca00008e0608 */
[----:B------:R1:W-:Y:S04]  /*8d5d0*/  STL.64 [R1+0x31e0], R28 ;  /* 0x0031e01c01007387 */ /* 0x0003e80000100a00 */
[----:B-1----:R0:W3:Y:S01]  /*8d5e0*/  LDL.LU R29, [R1+0x6180] ;  /* 0x00618000011d7983 */ /* 0x0020e20000300800 */
[----:B------:R-:W-:Y:S01]  /*8d5f0*/  IADD3 R28, P1, PT, R25, R13, RZ ;  /* 0x0000000d191c7210 */ /* 0x000fe20007f3e0ff */
[----:B------:R-:W-:-:S04]  /*8d600*/  IMAD.X R27, R11, 0x1, R16, P2 ;  /* 0x000000010b1b7824 */ /* 0x000fc800010e0610 */
[----:B------:R3:W-:Y:S04]  /*8d610*/  STL [R1+0x31f8], R28 ;  /* 0x0031f81c01007387 */ /* 0x0007e80000100800 */
[----:B---3--:R-:W3:Y:S04]  /*8d620*/  LDL.LU.64 R28, [R1+0x6178] ;  /* 0x00617800011c7983 */ /* 0x008ee80000300a00 */
[----:B------:R1:W-:Y:S04]  /*8d630*/  STL.64 [R1+0x31e8], R26 ;  /* 0x0031e81a01007387 */ /* 0x0003e80000100a00 */
[----:B-1----:R-:W4:Y:S04]  /*8d640*/  LDL.LU.64 R26, [R1+0x6170] ;  /* 0x00617000011a7983 */ /* 0x002f280000300a00 */
[----:B----4-:R1:W-:Y:S04]  /*8d650*/  STL.64 [R1+0x6140], R26 ;  /* 0x0061401a01007387 */ /* 0x0103e80000100a00 */
[----:B-1----:R-:W4:Y:S04]  /*8d660*/  LDL R27, [R1+0x184] ;  /* 0x00018400011b7983 */ /* 0x002f280000100800 */
[----:B---3--:R-:W-:Y:S04]  /*8d670*/  STL.64 [R1+0x6148], R28 ;  /* 0x0061481c01007387 */ /* 0x008fe80000100a00 */
[----:B------:R1:W-:Y:S04]  /*8d680*/  STL [R1+0x6150], R29 ;  /* 0x0061501d01007387 */ /* 0x0003e80000100800 */
[----:B-1----:R0:W3:Y:S04]  /*8d690*/  LDL.64 R28, [R1+0x31f8] ;  /* 0x0031f800011c7983 */ /* 0x0020e80000100a00 */
[----:B------:R1:W-:Y:S04]  /*8d6a0*/  STL.64 [R1+0x6158], R16 ;  /* 0x0061581001007387 */ /* 0x0003e80000100a00 */
[----:B-1----:R0:W2:Y:S01]  /*8d6b0*/  LDL.64 R16, [R1+0x31f0] ;  /* 0x0031f00001107983 */ /* 0x0020a20000100a00 */
[----:B------:R-:W-:-:S02]  /*8d6c0*/  IMAD.MOV.U32 R26, RZ, RZ, R24 ;  /* 0x000000ffff1a7224 */ /* 0x000fc400078e0018 */
[----:B---3--:R-:W-:-:S05]  /*8d6d0*/  IMAD.MOV.U32 R29, RZ, RZ, R25 ;  /* 0x000000ffff1d7224 */ /* 0x008fca00078e0019 */
[----:B------:R-:W-:Y:S01]  /*8d6e0*/  IADD3 R24, P2, PT, R29, R3, RZ ;  /* 0x000000031d187210 */ /* 0x000fe20007f5e0ff */
[----:B--2---:R-:W-:Y:S01]  /*8d6f0*/  IMAD.X R17, R11, 0x1, R6, P0 ;  /* 0x000000010b117824 */ /* 0x004fe200000e0606 */
[----:B------:R-:W-:Y:S01]  /*8d700*/  IADD3 R16, P0, PT, R29, R0, RZ ;  /* 0x000000001d107210 */ /* 0x000fe20007f1e0ff */
[C---:B------:R-:W-:Y:S02]  /*8d710*/  IMAD.X R29, R11.reuse, 0x1, R15, P1 ;  /* 0x000000010b1d7824 */ /* 0x040fe400008e060f */
[----:B------:R-:W-:Y:S01]  /*8d720*/  IMAD.X R25, R11, 0x1, R4, P2 ;  /* 0x000000010b197824 */ /* 0x000fe200010e0604 */
[----:B------:R-:W-:Y:S04]  /*8d730*/  STL [R1+0x31f4], R17 ;  /* 0x0031f41101007387 */ /* 0x000fe80000100800 */
[----:B------:R1:W-:Y:S04]  /*8d740*/  STL [R1+0x31fc], R29 ;  /* 0x0031fc1d01007387 */ /* 0x0003e80000100800 */
[----:B-1----:R-:W2:Y:S04]  /*8d750*/  LDL R29, [R1+0x2cc] ;  /* 0x0002cc00011d7983 */ /* 0x002ea80000100800 */
[----:B------:R1:W-:Y:S04]  /*8d760*/  STL.64 [R1+0x3200], R24 ;  /* 0x0032001801007387 */ /* 0x0003e80000100a00 */
[----:B-1----:R-:W3:Y:S01]  /*8d770*/  LDL.LU.64 R24, [R1+0x6168] ;  /* 0x0061680001187983 */ /* 0x002ee20000300a00 */
[----:B------:R-:W-:Y:S01]  /*8d780*/  IMAD.MOV.U32 R17, RZ, RZ, R26 ;  /* 0x000000ffff117224 */ /* 0x000fe200078e001a */
[----:B----4-:R-:W-:-:S02]  /*8d790*/  IADD3 R28, P1, PT, R27, R10, RZ ;  /* 0x0000000a1b1c7210 */ /* 0x010fc40007f3e0ff */
[----:B------:R-:W-:Y:S01]  /*8d7a0*/  IADD3 R26, P2, PT, R27, R9, RZ ;  /* 0x000000091b1a7210 */ /* 0x000fe20007f5e0ff */
[----:B------:R-:W-:Y:S02]  /*8d7b0*/  IMAD.MOV.U32 R27, RZ, RZ, R17 ;  /* 0x000000ffff1b7224 */ /* 0x000fe400078e0011 */
[----:B------:R-:W-:Y:S02]  /*8d7c0*/  IMAD.X R17, R11, 0x1, R2, P0 ;  /* 0x000000010b117824 */ /* 0x000fe400000e0602 */
[----:B--2---:R-:W-:Y:S01]  /*8d7d0*/  IMAD.X R29, R29, 0x1, R12, P1 ;  /* 0x000000011d1d7824 */ /* 0x004fe200008e060c */
[----:B---3--:R-:W-:Y:S04]  /*8d7e0*/  STL.64 [R1+0x6138], R24 ;  /* 0x0061381801007387 */ /* 0x008fe80000100a00 */
[----:B------:R1:W-:Y:S04]  /*8d7f0*/  STL [R1+0x6130], R9 ;  /* 0x0061300901007387 */ /* 0x0003e80000100800 */
[----:B-1----:R-:W2:Y:S04]  /*8d800*/  LDL.LU R9, [R1+0x184] ;  /* 0x0001840001097983 */ /* 0x002ea80000300800 */
[----:B------:R-:W3:Y:S04]  /*8d810*/  LDL.LU R11, [R1+0x6160] ;  /* 0x00616000010b7983 */ /* 0x000ee80000300800 */
[----:B------:R1:W-:Y:S04]  /*8d820*/  STL.64 [R1+0x31d0], R16 ;  /* 0x0031d01001007387 */ /* 0x0003e80000100a00 */
[----:B-1----:R-:W4:Y:S04]  /*8d830*/  LDL.LU.64 R16, [R1+0x6158] ;  /* 0x0061580001107983 */ /* 0x002f280000300a00 */
[----:B------:R1:W-:Y:S04]  /*8d840*/  STL.64 [R1+0x31d8], R28 ;  /* 0x0031d81c01007387 */ /* 0x0003e80000100a00 */
[----:B-1----:R0:W3:Y:S01]  /*8d850*/  LDL.LU R29, [R1+0x6150] ;  /* 0x00615000011d7983 */ /* 0x0020e20000300800 */
[----:B--2---:R-:W-:-:S05]  /*8d860*/  IADD3 R28, P1, PT, R9, R14, RZ ;  /* 0x0000000e091c7210 */ /* 0x004fca0007f3e0ff */
[----:B------:R3:W-:Y:S04]  /*8d870*/  STL [R1+0x31a8], R28 ;  /* 0x0031a81c01007387 */ /* 0x0007e80000100800 */
[----:B---3--:R-:W2:Y:S04]  /*8d880*/  LDL.LU.64 R28, [R1+0x6148] ;  /* 0x00614800011c7983 */ /* 0x008ea80000300a00 */
[----:B------:R1:W-:Y:S04]  /*8d890*/  STL [R1+0x6120], R14 ;  /* 0x0061200e01007387 */ /* 0x0003e80000100800 */
[----:B-1----:R-:W3:Y:S01]  /*8d8a0*/  LDL.LU R14, [R1+0x2cc] ;  /* 0x0002cc00010e7983 */ /* 0x002ee20000300800 */
[----:B------:R-:W-:-:S02]  /*8d8b0*/  IMAD.MOV.U32 R25, RZ, RZ, R27 ;  /* 0x000000ffff197224 */ /* 0x000fc400078e001b */
[----:B---3--:R-:W-:-:S05]  /*8d8c0*/  IMAD.X R27, R14, 0x1, R11, P2 ;  /* 0x000000010e1b7824 */ /* 0x008fca00010e060b */
[----:B------:R1:W-:Y:S04]  /*8d8d0*/  STL.64 [R1+0x31c8], R26 ;  /* 0x0031c81a01007387 */ /* 0x0003e80000100a00 */
[----:B-1----:R-:W3:Y:S01]  /*8d8e0*/  LDL.LU.64 R26, [R1+0x6140] ;  /* 0x00614000011a7983 */ /* 0x002ee20000300a00 */
[----:B------:R-:W-:-:S03]  /*8d8f0*/  IADD3 R24, P0, PT, R9, R7, RZ ;  /* 0x0000000709187210 */ /* 0x000fc60007f1e0ff */
[----:B---3--:R1:W-:Y:S04]  /*8d900*/  STL.64 [R1+0x6118], R26 ;  /* 0x0061181a01007387 */ /* 0x0083e80000100a00 */
[----:B--2---:R2:W-:Y:S01]  /*8d910*/  STL.64 [R1+0x6110], R28 ;  /* 0x0061101c01007387 */ /* 0x0045e20000100a00 */
[----:B-1----:R-:W-:Y:S02]  /*8d920*/  IMAD.MOV.U32 R27, RZ, RZ, R25 ;  /* 0x000000ffff1b7224 */ /* 0x002fe400078e0019 */
[----:B------:R-:W-:Y:S01]  /*8d930*/  IMAD.X R25, R14, 0x1, R8, P0 ;  /* 0x000000010e197824 */ /* 0x000fe200000e0608 */
[----:B--2---:R-:W-:-:S04]  /*8d940*/  IADD3 R28, P0, PT, R9, R13, RZ ;  /* 0x0000000d091c7210 */ /* 0x004fc80007f1e0ff */
[----:B------:R1:W-:Y:S04]  /*8d950*/  STL.64 [R1+0x31a0], R24 ;  /* 0x0031a01801007387 */ /* 0x0003e80000100a00 */
[----:B-1----:R-:W2:Y:S04]  /*8d960*/  LDL.LU.64 R24, [R1+0x6138] ;  /* 0x0061380001187983 */ /* 0x002ea80000300a00 */
[----:B------:R-:W3:Y:S04]  /*8d970*/  LDL.LU R29, [R1+0x2c4] ;  /* 0x0002c400011d7983 */ /* 0x000ee80000300800 */
[----:B------:R1:W-:Y:S04]  /*8d980*/  STL.64 [R1+0x6128], R12 ;  /* 0x0061280c01007387 */ /* 0x0003e80000100a00 */
[----:B-1----:R0:W4:Y:S01]  /*8d990*/  LDL.64 R12, [R1+0x31a8] ;  /* 0x0031a800010c7983 */ /* 0x0021220000100a00 */
[----:B------:R-:W-:Y:S01]  /*8d9a0*/  IADD3 R26, P2, PT, R9, R5, RZ ;  /* 0x00000005091a7210 */ /* 0x000fe20007f5e0ff */
[----:B----4-:R-:W-:-:S05]  /*8d9b0*/  IMAD.X R13, R14, 0x1, R16, P1 ;  /* 0x000000010e0d7824 */ /* 0x010fca00008e0610 */
[----:B------:R1:W-:Y:S04]  /*8d9c0*/  STL [R1+0x31ac], R13 ;  /* 0x0031ac0d01007387 */ /* 0x0003e80000100800 */
[----:B--2---:R-:W-:Y:S01]  /*8d9d0*/  STL.64 [R1+0x6100], R24 ;  /* 0x0061001801007387 */ /* 0x004fe20000100a00 */
[----:B-1----:R-:W-:Y:S02]  /*8d9e0*/  IMAD.MOV.U32 R13, RZ, RZ, R27 ;  /* 0x000000ffff0d7224 */ /* 0x002fe400078e001b */
[----:B------:R-:W-:-:S05]  /*8d9f0*/  IMAD.X R27, R14, 0x1, R6, P2 ;  /* 0x000000010e1b7824 */ /* 0x000fca00010e0606 */
[----:B------:R3:W-:Y:S01]  /*8da00*/  STL.64 [R1+0x31b0], R26 ;  /* 0x0031b01a01007387 */ /* 0x0007e20000100a00 */
[C---:B------:R-:W-:Y:S01]  /*8da10*/  IADD3 R12, P1, PT, R9.reuse, R3, RZ ;  /* 0x00000003090c7210 */ /* 0x040fe20007f3e0ff */
[----:B---3--:R-:W-:Y:S02]  /*8da20*/  IMAD.MOV.U32 R27, RZ, RZ, R29 ;  /* 0x000000ffff1b7224 */ /* 0x008fe400078e001d */
[----:B------:R-:W-:Y:S01]  /*8da30*/  IMAD.X R29, R14, 0x1, R15, P0 ;  /* 0x000000010e1d7824 */ /* 0x000fe200000e060f */
[----:B------:R-:W-:Y:S02]  /*8da40*/  IADD3 R26, P2, PT, R9, R0, RZ ;  /* 0x00000000091a7210 */ /* 0x000fe40007f5e0ff */
[----:B------:R-:W2:Y:S04]  /*8da50*/  LDL.LU R9, [R1+0x6130] ;  /* 0x0061300001097983 */ /* 0x000ea80000300800 */
[----:B------:R1:W-:Y:S01]  /*8da60*/  STL.64 [R1+0x31b8], R28 ;  /* 0x0031b81c01007387 */ /* 0x0003e20000100a00 */
[----:B------:R-:W-:-:S02]  /*8da70*/  IMAD.MOV.U32 R25, RZ, RZ, R27 ;  /* 0x000000ffff197224 */ /* 0x000fc400078e001b */
[----:B------:R-:W-:Y:S01]  /*8da80*/  IMAD.X R27, R14, 0x1, R2, P2 ;  /* 0x000000010e1b7824 */ /* 0x000fe200010e0602 */
[----:B-1----:R-:W3:Y:S01]  /*8da90*/  LDL R29, [R1+0x2c8] ;  /* 0x0002c800011d7983 */ /* 0x002ee20000100800 */
[----:B------:R-:W-:-:S03]  /*8daa0*/  IADD3 R28, P0, PT, R13, R10, RZ ;  /* 0x0000000a0d1c7210 */ /* 0x000fc60007f1e0ff */
[----:B------:R1:W-:Y:S02]  /*8dab0*/  STL.64 [R1+0x6108], R10 ;  /* 0x0061080a01007387 */ /* 0x0003e40000100a00 */
[----:B-1----:R-:W-:Y:S02]  /*8dac0*/  IMAD.MOV.U32 R10, RZ, RZ, R13 ;  /* 0x000000ffff0a7224 */ /* 0x002fe400078e000d */
[----:B------:R-:W-:-:S05]  /*8dad0*/  IMAD.X R13, R14, 0x1, R4, P1 ;  /* 0x000000010e0d7824 */ /* 0x000fca00008e0604 */
[----:B------:R1:W-:Y:S04]  /*8dae0*/  STL.64 [R1+0x31c0], R12 ;  /* 0x0031c00c01007387 */ /* 0x0003e80000100a00 */
[----:B-1----:R-:W3:Y:S04]  /*8daf0*/  LDL.LU.64 R12, [R1+0x6128] ;  /* 0x00612800010c7983 */ /* 0x002ee80000300a00 */
[----:B------:R-:W4:Y:S04]  /*8db00*/  LDL.LU R14, [R1+0x6120] ;  /* 0x00612000010e7983 */ /* 0x000f280000300800 */
[----:B------:R1:W-:Y:S04]  /*8db10*/  STL.64 [R1+0x3188], R26 ;  /* 0x0031881a01007387 */ /* 0x0003e80000100a00 */
[----:B-1----:R-:W2:Y:S01]  /*8db20*/  LDL.LU.64 R26, [R1+0x6118] ;  /* 0x00611800011a7983 */ /* 0x002ea20000300a00 */
[----:B---3--:R-:W-:-:S03]  /*8db30*/  IMAD.X R29, R29, 0x1, R12, P0 ;  /* 0x000000011d1d7824 */ /* 0x008fc600000e060c */
[----:B--2---:R-:W-:Y:S04]  /*8db40*/  STL.64 [R1+0x60f0], R26 ;  /* 0x0060f01a01007387 */ /* 0x004fe80000100a00 */
[----:B------:R1:W-:Y:S04]  /*8db50*/  STL.64 [R1+0x3190], R28 ;  /* 0x0031901c01007387 */ /* 0x0003e80000100a00 */
[----:B-1----:R-:W2:Y:S01]  /*8db60*/  LDL.LU.64 R28, [R1+0x6110] ;  /* 0x00611000011c7983 */ /* 0x002ea20000300a00 */
[C---:B------:R-:W-:Y:S02]  /*8db70*/  IADD3 R24, P1, PT, R10.reuse, R9, RZ ;  /* 0x000000090a187210 */ /* 0x040fe40007f3e0ff */
[----:B------:R-:W-:Y:S01]  /*8db80*/  IADD3 R26, P2, PT, R10, R7, RZ ;  /* 0x000000070a1a7210 */ /* 0x000fe20007f5e0ff */
[----:B--2---:R1:W-:Y:S02]  /*8db90*/  STL.64 [R1+0x60d8], R28 ;  /* 0x0060d81c01007387 */ /* 0x0043e40000100a00 */
[----:B-1----:R-:W-:-:S05]  /*8dba0*/  IMAD.MOV.U32 R29, RZ, RZ, R10 ;  /* 0x000000ffff1d7224 */ /* 0x002fca00078e000a */
[----:B----4-:R-:W-:-:S05]  /*8dbb0*/  IADD3 R10, P0, PT, R29, R14, RZ ;  /* 0x0000000e1d0a7210 */ /* 0x010fca0007f1e0ff */
        /* <DEDUP_REMOVED lines=8> */
[----:B------:R-:W-:Y:S04]  /*8dc40*/  STL.64 [R1+0x60f8], R10 ;  /* 0x0060f80a01007387 */ /* 0x000fe80000100a00 */
[----:B------:R-:W-:Y:S04]  /*8dc50*/  STL.64 [R1+0x60d0], R20 ;  /* 0x0060d01401007387 */ /* 0x000fe80000100a00 */
[----:B--2---:R1:W-:Y:S04]  /*8dc60*/  STL.64 [R1+0x60e8], R24 ;  /* 0x0060e81801007387 */ /* 0x0043e80000100a00 */
[----:B-1----:R0:W2:Y:S01]  /*8dc70*/  LDL.64 R24, [R1+0x3168] ;  /* 0x0031680001187983 */ /* 0x0020a20000100a00 */
[----:B------:R-:W-:-:S02]  /*8dc80*/  IMAD.MOV.U32 R21, RZ, RZ, R27 ;  /* 0x000000ffff157224 */ /* 0x000fc400078e001b */
[----:B------:R-:W-:Y:S01]  /*8dc90*/  IMAD.X R27, R14, 0x1, R8, P2 ;  /* 0x000000010e1b7824 */ /* 0x000fe200010e0608 */
[----:B------:R-:W-:-:S04]  /*8dca0*/  IADD3 R10, P1, PT, R29, R5, RZ ;  /* 0x000000051d0a7210 */ /* 0x000fc80007f3e0ff */
[----:B------:R1:W-:Y:S01]  /*8dcb0*/  STL.64 [R1+0x3160], R26 ;  /* 0x0031601a01007387 */ /* 0x0003e20000100a00 */
[----:B------:R-:W-:Y:S01]  /*8dcc0*/  IMAD.X R11, R14, 0x1, R6, P1 ;  /* 0x000000010e0b7824 */ /* 0x000fe200008e0606 */
[C---:B------:R-:W-:Y:S02]  /*8dcd0*/  IADD3 R28, P1, PT, R29.reuse, R0, RZ ;  /* 0x000000001d1c7210 */ /* 0x040fe40007f3e0ff */
[----:B-1----:R-:W-:-:S05]  /*8dce0*/  IADD3 R26, P2, PT, R29, R13, RZ ;  /* 0x0000000d1d1a7210 */ /* 0x002fca0007f5e0ff */
[C---:B------:R-:W-:Y:S02]  /*8dcf0*/  IMAD.X R27, R14.reuse, 0x1, R15, P2 ;  /* 0x000000010e1b7824 */ /* 0x040fe400010e060f */
[----:B--2---:R-:W-:Y:S01]  /*8dd00*/  IMAD.X R25, R14, 0x1, R16, P0 ;  /* 0x000000010e197824 */ /* 0x004fe200000e0610 */
[----:B------:R-:W-:-:S04]  /*8dd10*/  IADD3 R24, P0, PT, R29, R3, RZ ;  /* 0x000000031d187210 */ /* 0x000fc80007f1e0ff */
[----:B------:R-:W-:Y:S04]  /*8dd20*/  STL [R1+0x316c], R25 ;  /* 0x00316c1901007387 */ /* 0x000fe80000100800 */
[----:B------:R1:W-:Y:S04]  /*8dd30*/  STL.64 [R1+0x3170], R10 ;  /* 0x0031700a01007387 */ /* 0x0003e80000100a00 */
[----:B-1----:R-:W2:Y:S04]  /*8dd40*/  LDL.LU.64 R10, [R1+0x60f8] ;  /* 0x0060f800010a7983 */ /* 0x002ea80000300a00 */
[----:B------:R-:W2:Y:S04]  /*8dd50*/  LDL R29, [R1+0x18c] ;  /* 0x00018c00011d7983 */ /* 0x000ea80000100800 */
[----:B------:R1:W-:Y:S04]  /*8dd60*/  STL.64 [R1+0x3178], R26 ;  /* 0x0031781a01007387 */ /* 0x0003e80000100a00 */
[----:B-1----:R-:W3:Y:S01]  /*8dd70*/  LDL.LU.64 R26, [R1+0x60f0] ;  /* 0x0060f000011a7983 */ /* 0x002ee20000300a00 */
[----:B------:R-:W-:Y:S01]  /*8dd80*/  IMAD.X R25, R14, 0x1, R4, P0 ;  /* 0x000000010e197824 */ /* 0x000fe200000e0604 */
[----:B--2---:R-:W-:-:S02]  /*8dd90*/  IADD3 R20, P2, PT, R29, R10, RZ ;  /* 0x0000000a1d147210 */ /* 0x004fc40007f5e0ff */
[----:B---3--:R1:W-:Y:S04]  /*8dda0*/  STL.64 [R1+0x60c0], R26 ;  /* 0x0060c01a01007387 */ /* 0x0083e80000100a00 */
[----:B------:R-:W-:Y:S04]  /*8ddb0*/  STL.64 [R1+0x60c8], R16 ;  /* 0x0060c81001007387 */ /* 0x000fe80000100a00 */
[----:B------:R2:W-:Y:S01]  /*8ddc0*/  STL.64 [R1+0x3180], R24 ;  /* 0x0031801801007387 */ /* 0x0005e20000100a00 */
[----:B-1----:R-:W-:Y:S01]  /*8ddd0*/  IADD3 R26, P0, PT, R29, R9, RZ ;  /* 0x000000091d1a7210 */ /* 0x002fe20007f1e0ff */
[----:B------:R-:W-:-:S02]  /*8dde0*/  IMAD.X R29, R14, 0x1, R2, P1 ;  /* 0x000000010e1d7824 */ /* 0x000fc400008e0602 */
[----:B--2---:R-:W2:Y:S04]  /*8ddf0*/  LDL.LU.64 R24, [R1+0x60e8] ;  /* 0x0060e80001187983 */ /* 0x004ea80000300a00 */
[----:B------:R1:W-:Y:S04]  /*8de00*/  STL [R1+0x60b8], R9 ;  /* 0x0060b80901007387 */ /* 0x0003e80000100800 */
[----:B-1----:R-:W3:Y:S04]  /*8de10*/  LDL.LU R9, [R1+0x18c] ;  /* 0x00018c0001097983 */ /* 0x002ee80000300800 */
[----:B------:R-:W3:Y:S04]  /*8de20*/  LDL.LU R14, [R1+0x60e0] ;  /* 0x0060e000010e7983 */ /* 0x000ee80000300800 */
[----:B------:R1:W-:Y:S04]  /*8de30*/  STL.64 [R1+0x3148], R28 ;  /* 0x0031481c01007387 */ /* 0x0003e80000100a00 */
[----:B-1----:R-:W4:Y:S01]  /*8de40*/  LDL.LU.64 R28, [R1+0x60d8] ;  /* 0x0060d800011c7983 */ /* 0x002f220000300a00 */
[----:B------:R-:W-:-:S03]  /*8de50*/  IMAD.MOV.U32 R16, RZ, RZ, R21 ;  /* 0x000000ffff107224 */ /* 0x000fc600078e0015 */
[----:B----4-:R1:W-:Y:S02]  /*8de60*/  STL.64 [R1+0x6098], R28 ;  /* 0x0060981c01007387 */ /* 0x0103e40000100a00 */
[----:B-1----:R-:W-:-:S04]  /*8de70*/  IMAD.MOV.U32 R29, RZ, RZ, R16 ;  /* 0x000000ffff1d7224 */ /* 0x002fc800078e0010 */
[----:B------:R-:W-:Y:S01]  /*8de80*/  IMAD.X R21, R29, 0x1, R12, P2 ;  /* 0x000000011d157824 */ /* 0x000fe200010e060c */
[----:B---3--:R-:W-:Y:S01]  /*8de90*/  IADD3 R16, P2, PT, R9, R14, RZ ;  /* 0x0000000e09107210 */ /* 0x008fe20007f5e0ff */
[----:B------:R-:W-:-:S03]  /*8dea0*/  IMAD.X R27, R29, 0x1, R11, P0 ;  /* 0x000000011d1b7824 */ /* 0x000fc600000e060b */
[----:B------:R1:W-:Y:S04]  /*8deb0*/  STL.64 [R1+0x3150], R20 ;  /* 0x0031501401007387 */ /* 0x0003e80000100a00 */
[----:B-1----:R-:W3:Y:S04]  /*8dec0*/  LDL.LU.64 R20, [R1+0x60d0] ;  /* 0x0060d00001147983 */ /* 0x002ee80000300a00 */
[----:B------:R1:W-:Y:S04]  /*8ded0*/  STL [R1+0x3128], R16 ;  /* 0x0031281001007387 */ /* 0x0003e80000100800 */
[----:B-1----:R-:W4:Y:S04]  /*8dee0*/  LDL.LU.64 R16, [R1+0x60c8] ;  /* 0x0060c80001107983 */ /* 0x002f280000300a00 */
[----:B------:R1:W-:Y:S04]  /*8def0*/  STL.64 [R1+0x3158], R26 ;  /* 0x0031581a01007387 */ /* 0x0003e80000100a00 */
[----:B-1----:R-:W3:Y:S04]  /*8df00*/  LDL.LU.64 R26, [R1+0x60c0] ;  /* 0x0060c000011a7983 */ /* 0x002ee80000300a00 */
[----:B--2---:R-:W-:Y:S04]  /*8df10*/  STL.64 [R1+0x60a0], R24 ;  /* 0x0060a01801007387 */ /* 0x004fe80000100a00 */
[----:B------:R-:W-:Y:S04]  /*8df20*/  STL [R1+0x60a8], R25 ;  /* 0x0060a81901007387 */ /* 0x000fe80000100800 */
[----:B------:R1:W-:Y:S04]  /*8df30*/  STL.64 [R1+0x60b0], R22 ;  /* 0x0060b01601007387 */ /* 0x0003e80000100a00 */
[----:B-1----:R0:W4:Y:S01]  /*8df40*/  LDL.64 R22, [R1+0x3128] ;  /* 0x0031280001167983 */ /* 0x0021220000100a00 */
[----:B------:R-:W-:Y:S01]  /*8df50*/  IADD3 R28, P1, PT, R9, R7, RZ ;  /* 0x00000007091c7210 */ /* 0x000fe20007f3e0ff */
[----:B------:R-:W-:-:S04]  /*8df60*/  IMAD.MOV.U32 R25, RZ, RZ, R29 ;  /* 0x000000ffff197224 */ /* 0x000fc800078e001d */
[----:B------:R-:W-:Y:S01]  /*8df70*/  IMAD.X R29, R25, 0x1, R8, P1 ;  /* 0x00000001191d7824 */ /* 0x000fe200008e0608 */
[----:B------:R-:W-:-:S04]  /*8df80*/  IADD3 R24, P0, PT, R9, R5, RZ ;  /* 0x0000000509187210 */ /* 0x000fc80007f1e0ff */
[----:B------:R1:W-:Y:S02]  /*8df90*/  STL.64 [R1+0x3120], R28 ;  /* 0x0031201c01007387 */ /* 0x0003e40000100a00 */
[----:B-1----:R-:W-:-:S04]  /*8dfa0*/  IMAD.MOV.U32 R29, RZ, RZ, R25 ;  /* 0x000000ffff1d7224 */ /* 0x002fc800078e0019 */
[----:B------:R-:W-:Y:S01]  /*8dfb0*/  IMAD.X R25, R29, 0x1, R6, P0 ;  /* 0x000000011d197824 */ /* 0x000fe200000e0606 */
[----:B------:R-:W-:Y:S01]  /*8dfc0*/  IADD3 R28, P1, PT, R9, R13, RZ ;  /* 0x0000000d091c7210 */ /* 0x000fe20007f3e0ff */
[----:B----4-:R-:W-:Y:S01]  /*8dfd0*/  IMAD.X R23, R29, 0x1, R16, P2 ;  /* 0x000000011d177824 */ /* 0x010fe200010e0610 */
[----:B------:R-:W-:-:S04]  /*8dfe0*/  IADD3 R22, P2, PT, R9, R3, RZ ;  /* 0x0000000309167210 */ /* 0x000fc80007f5e0ff */
[----:B------:R-:W-:Y:S04]  /*8dff0*/  STL [R1+0x312c], R23 ;  /* 0x00312c1701007387 */ /* 0x000fe80000100800 */
[----:B------:R1:W-:Y:S02]  /*8e000*/  STL.64 [R1+0x3130], R24 ;  /* 0x0031301801007387 */ /* 0x0003e40000100a00 */
[----:B-1----:R-:W-:Y:S01]  /*8e010*/  IMAD.MOV.U32 R25, RZ, RZ, R29 ;  /* 0x000000ffff197224 */ /* 0x002fe200078e001d */
[----:B------:R-:W-:Y:S02]  /*8e020*/  IADD3 R24, P0, PT, R9, R0, RZ ;  /* 0x0000000009187210 */ /* 0x000fe40007f1e0ff */
[----:B------:R-:W2:Y:S01]  /*8e030*/  LDL.LU R9, [R1+0x60b8] ;  /* 0x0060b80001097983 */ /* 0x000ea20000300800 */
[----:B------:R-:W-:-:S02]  /*8e040*/  IMAD.X R29, R25, 0x1, R15, P1 ;  /* 0x00000001191d7824 */ /* 0x000fc400008e060f */
[C---:B------:R-:W-:Y:S01]  /*8e050*/  IMAD.X R23, R25.reuse, 0x1, R4, P2 ;  /* 0x0000000119177824 */ /* 0x040fe200010e0604 */
[----:B------:R-:W-:Y:S01]  /*8e060*/  STL.64 [R1+0x6090], R16 ;  /* 0x0060901001007387 */ /* 0x000fe20000100a00 */
[----:B------:R-:W-:-:S03]  /*8e070*/  IMAD.X R25, R25, 0x1, R2, P0 ;  /* 0x0000000119197824 */ /* 0x000fc600000e0602 */
[----:B------:R-:W-:Y:S04]  /*8e080*/  STL.64 [R1+0x3138], R28 ;  /* 0x0031381c01007387 */ /* 0x000fe80000100a00 */
[----:B------:R1:W-:Y:S04]  /*8e090*/  STL.64 [R1+0x3140], R22 ;  /* 0x0031401601007387 */ /* 0x0003e80000100a00 */
[----:B-1----:R-:W4:Y:S04]  /*8e0a0*/  LDL.LU.64 R22, [R1+0x60b0] ;  /* 0x0060b00001167983 */ /* 0x002f280000300a00 */
[----:B------:R-:W2:Y:S04]  /*8e0b0*/  LDL R17, [R1+0x2c0] ;  /* 0x0002c00001117983 */ /* 0x000ea80000100800 */
[----:B------:R1:W-:Y:S04]  /*8e0c0*/  STL.64 [R1+0x3108], R24 ;  /* 0x0031081801007387 */ /* 0x0003e80000100a00 */
[----:B-1----:R0:W4:Y:S01]  /*8e0d0*/  LDL.LU R25, [R1+0x60a8] ;  /* 0x0060a80001197983 */ /* 0x0021220000300800 */
[----:B---3--:R-:W-:-:S02]  /*8e0e0*/  IADD3 R28, P1, PT, R20, R10, RZ ;  /* 0x0000000a141c7210 */ /* 0x008fc40007f3e0ff */
[----:B------:R-:W-:-:S05]  /*8e0f0*/  IADD3 R24, P0, PT, R20, R7, RZ ;  /* 0x0000000714187210 */ /* 0x000fca0007f1e0ff */
[----:B------:R4:W-:Y:S01]  /*8e100*/  STL [R1+0x30e0], R24 ;  /* 0x0030e01801007387 */ /* 0x0009e20000100800 */
[----:B--2---:R-:W-:-:S03]  /*8e110*/  IMAD.X R29, R17, 0x1, R12, P1 ;  /* 0x00000001111d7824 */ /* 0x004fc600008e060c */
[----:B----4-:R-:W2:Y:S04]  /*8e120*/  LDL.LU.64 R24, [R1+0x60a0] ;  /* 0x0060a00001187983 */ /* 0x010ea80000300a00 */
[----:B------:R1:W-:Y:S04]  /*8e130*/  STL.64 [R1+0x3110], R28 ;  /* 0x0031101c01007387 */ /* 0x0003e80000100a00 */
[----:B-1----:R-:W3:Y:S01]  /*8e140*/  LDL.LU.64 R28, [R1+0x6098] ;  /* 0x00609800011c7983 */ /* 0x002ee20000300a00 */
[----:B------:R-:W-:-:S05]  /*8e150*/  IADD3 R16, P2, PT, R20, R9, RZ ;  /* 0x0000000914107210 */ /* 0x000fca0007f5e0ff */
[----:B------:R-:W-:Y:S01]  /*8e160*/  IMAD.X R17, R17, 0x1, R11, P2 ;  /* 0x0000000111117824 */ /* 0x000fe200010e060b */
[----:B---3--:R1:W-:Y:S04]  /*8e170*/  STL.64 [R1+0x6078], R28 ;  /* 0x0060781c01007387 */ /* 0x0083e80000100a00 */
[----:B-1----:R-:W3:Y:S04]  /*8e180*/  LDL.LU R29, [R1+0x2a0] ;  /* 0x0002a000011d7983 */ /* 0x002ee80000300800 */
[----:B------:R-:W-:Y:S04]  /*8e190*/  STL.64 [R1+0x6088], R14 ;  /* 0x0060880e01007387 */ /* 0x000fe80000100a00 */
[----:B------:R1:W-:Y:S04]  /*8e1a0*/  STL.64 [R1+0x3118], R16 ;  /* 0x0031181001007387 */ /* 0x0003e80000100a00 */
[----:B-1----:R-:W4:Y:S04]  /*8e1b0*/  LDL.LU.64 R16, [R1+0x6090] ;  /* 0x0060900001107983 */ /* 0x002f280000300a00 */
[----:B--2---:R1:W-:Y:S01]  /*8e1c0*/  STL.64 [R1+0x6080], R24 ;  /* 0x0060801801007387 */ /* 0x0043e20000100a00 */
[----:B------:R-:W-:-:S03]  /*8e1d0*/  IADD3 R28, P1, PT, R20, R14, RZ ;  /* 0x0000000e141c7210 */ /* 0x000fc60007f3e0ff */
[----:B-1----:R0:W2:Y:S04]  /*8e1e0*/  LDL.64 R24, [R1+0x30e0] ;  /* 0x0030e00001187983 */ /* 0x0020a80000100a00 */
[----:B------:R1:W-:Y:S04]  /*8e1f0*/  STL [R1+0x6070], R11 ;  /* 0x0060700b01007387 */ /* 0x0003e80000100800 */
[----:B-1----:R-:W2:Y:S04]  /*8e200*/  LDL.LU R11, [R1+0x2c0] ;  /* 0x0002c000010b7983 */ /* 0x002ea80000300800 */
[----:B------:R1:W-:Y:S02]  /*8e210*/  STL.64 [R1+0x6068], R26 ;  /* 0x0060681a01007387 */ /* 0x0003e40000100a00 */
[----:B-1----:R-:W-:-:S02]  /*8e220*/  IMAD.MOV.U32 R27, RZ, RZ, R20 ;  /* 0x000000ffff1b7224 */ /* 0x002fc400078e0014 */
[----:B------:R-:W-:Y:S02]  /*8e230*/  IMAD.MOV.U32 R20, RZ, RZ, R19 ;  /* 0x000000ffff147224 */ /* 0x000fe400078e0013 */
[----:B----4-:R-:W-:Y:S02]  /*8e240*/  IMAD.MOV.U32 R19, RZ, RZ, R17 ;  /* 0x000000ffff137224 */ /* 0x010fe400078e0011 */
[----:B------:R-:W4:Y:S01]  /*8e250*/  LDL.LU R17, [R1+0x2b8] ;  /* 0x0002b80001117983 */ /* 0x000f220000300800 */
[----:B------:R-:W-:Y:S01]  /*8e260*/  IADD3 R14, P2, PT, R27, R5, RZ ;  /* 0x000000051b0e7210 */ /* 0x000fe20007f5e0ff */
[----:B--2---:R-:W-:-:S04]  /*8e270*/  IMAD.X R25, R11, 0x1, R8, P0 ;  /* 0x000000010b197824 */ /* 0x004fc800000e0608 */
[C---:B------:R-:W-:Y:S01]  /*8e280*/  IMAD.X R15, R11.reuse, 0x1, R6, P2 ;  /* 0x000000010b0f7824 */ /* 0x040fe200010e0606 */
[----:B------:R3:W-:Y:S02]  /*8e290*/  STL [R1+0x30e4], R25 ;  /* 0x0030e41901007387 */ /* 0x0007e40000100800 */
[----:B---3--:R-:W-:Y:S02]  /*8e2a0*/  IMAD.MOV.U32 R25, RZ, RZ, R29 ;  /* 0x000000ffff197224 */ /* 0x008fe400078e001d */
[----:B------:R-:W-:Y:S01]  /*8e2b0*/  IMAD.X R29, R11, 0x1, R16, P1 ;  /* 0x000000010b1d7824 */ /* 0x000fe200008e0610 */
[----:B----4-:R1:W-:Y:S04]  /*8e2c0*/  STL [R1+0x6030], R17 ;  /* 0x0060301101007387 */ /* 0x0103e80000100800 */
[----:B-1----:R-:W2:Y:S04]  /*8e2d0*/  LDL.LU R17, [R1+0x2bc] ;  /* 0x0002bc0001117983 */ /* 0x002ea80000300800 */
[----:B------:R1:W-:Y:S04]  /*8e2e0*/  STL.64 [R1+0x30e8], R28 ;  /* 0x0030e81c01007387 */ /* 0x0003e80000100a00 */
[----:B-1----:R-:W3:Y:S04]  /*8e2f0*/  LDL R29, [R1+0x1a4] ;  /* 0x0001a400011d7983 */ /* 0x002ee80000100800 */
[----:B------:R1:W-:Y:S04]  /*8e300*/  STL.64 [R1+0x30f0], R14 ;  /* 0x0030f00e01007387 */ /* 0x0003e80000100a00 */
[----:B-1----:R-:W4:Y:S01]  /*8e310*/  LDL.LU.64 R14, [R1+0x6088] ;  /* 0x00608800010e7983 */ /* 0x002f220000300a00 */
[----:B------:R-:W-:-:S02]  /*8e320*/  IADD3 R24, P0, PT, R27, R13, RZ ;  /* 0x0000000d1b187210 */ /* 0x000fc40007f1e0ff */
[C---:B------:R-:W-:Y:S02]  /*8e330*/  IADD3 R28, P1, PT, R27.reuse, R3, RZ ;  /* 0x000000031b1c7210 */ /* 0x040fe40007f3e0ff */
[----:B------:R-:W-:Y:S01]  /*8e340*/  IADD3 R26, P2, PT, R27, R0, RZ ;  /* 0x000000001b1a7210 */ /* 0x000fe20007f5e0ff */
[----:B------:R-:W-:Y:S02]  /*8e350*/  IMAD.MOV.U32 R27, RZ, RZ, R25 ;  /* 0x000000ffff1b7224 */ /* 0x000fe400078e0019 */
[----:B----4-:R-:W-:-:S05]  /*8e360*/  IMAD.X R25, R11, 0x1, R15, P0 ;  /* 0x000000010b197824 */ /* 0x010fca00000e060f */
[----:B------:R1:W-:Y:S04]  /*8e370*/  STL.64 [R1+0x30f8], R24 ;  /* 0x0030f81801007387 */ /* 0x0003e80000100a00 */
[----:B-1----:R-:W4:Y:S04]  /*8e380*/  LDL.LU.64 R24, [R1+0x6080] ;  /* 0x0060800001187983 */ /* 0x002f280000300a00 */
[----:B------:R3:W-:Y:S02]  /*8e390*/  STL.64 [R1+0x6060], R14 ;  /* 0x0060600e01007387 */ /* 0x0007e40000100a00 */
[----:B---3--:R-:W-:Y:S01]  /*8e3a0*/  IADD3 R14, P0, PT, R29, R10, RZ ;  /* 0x0000000a1d0e7210 */ /* 0x008fe20007f1e0ff */
[----:B------:R-:W-:-:S05]  /*8e3b0*/  IMAD.X R29, R11, 0x1, R4, P1 ;  /* 0x000000010b1d7824 */ /* 0x000fca00008e0604 */
[----:B------:R1:W-:Y:S04]  /*8e3c0*/  STL.64 [R1+0x3100], R28 ;  /* 0x0031001c01007387 */ /* 0x0003e80000100a00 */
[----:B-1----:R-:W3:Y:S04]  /*8e3d0*/  LDL.LU.64 R28, [R1+0x6078] ;  /* 0x00607800011c7983 */ /* 0x002ee80000300a00 */
[----:B---3--:R-:W-:Y:S04]  /*8e3e0*/  STL.64 [R1+0x6058], R28 ;  /* 0x0060581c01007387 */ /* 0x008fe80000100a00 */
[----:B------:R1:W-:Y:S02]  /*8e3f0*/  STL.64 [R1+0x6028], R22 ;  /* 0x0060281601007387 */ /* 0x0003e40000100a00 */
[----:B-1----:R-:W-:-:S02]  /*8e400*/  IMAD.MOV.U32 R22, RZ, RZ, R27 ;  /* 0x000000ffff167224 */ /* 0x002fc400078e001b */
[----:B------:R-:W-:Y:S01]  /*8e410*/  IMAD.X R27, R11, 0x1, R2, P2 ;  /* 0x000000010b1b7824 */ /* 0x000fe200010e0602 */
[----:B------:R-:W3:Y:S04]  /*8e420*/  LDL.LU R23, [R1+0x1a4] ;  /* 0x0001a40001177983 */ /* 0x000ee80000300800 */
[----:B------:R-:W3:Y:S04]  /*8e430*/  LDL.LU R11, [R1+0x6070] ;  /* 0x00607000010b7983 */ /* 0x000ee80000300800 */
[----:B------:R1:W-:Y:S04]  /*8e440*/  STL.64 [R1+0x30c8], R26 ;  /* 0x0030c81a01007387 */ /* 0x0003e80000100a00 */
[----:B-1----:R-:W3:Y:S01]  /*8e450*/  LDL.LU.64 R26, [R1+0x6068] ;  /* 0x00606800011a7983 */ /* 0x002ee20000300a00 */
[----:B--2---:R-:W-:-:S03]  /*8e460*/  IMAD.X R15, R17, 0x1, R12, P0 ;  /* 0x00000001110f7824 */ /* 0x004fc600000e060c */
[----:B---3--:R1:W-:Y:S04]  /*8e470*/  STL.64 [R1+0x6038], R26 ;  /* 0x0060381a01007387 */ /* 0x0083e80000100a00 */
[----:B-1----:R-:W2:Y:S01]  /*8e480*/  LDL R26, [R1+0x1a8] ;  /* 0x0001a800011a7983 */ /* 0x002ea20000100800 */
[----:B------:R-:W-:-:S03]  /*8e490*/  IADD3 R28, P1, PT, R23, R9, RZ ;  /* 0x00000009171c7210 */ /* 0x000fc60007f3e0ff */
[----:B--2---:R-:W-:Y:S04]  /*8e4a0*/  STL.64 [R1+0x6050], R26 ;  /* 0x0060501a01007387 */ /* 0x004fe80000100a00 */
[----:B------:R1:W-:Y:S04]  /*8e4b0*/  STL.64 [R1+0x30d0], R14 ;  /* 0x0030d00e01007387 */ /* 0x0003e80000100a00 */
[----:B-1----:R-:W2:Y:S01]  /*8e4c0*/  LDL.LU.64 R14, [R1+0x6060] ;  /* 0x00606000010e7983 */ /* 0x002ea20000300a00 */
[----:B------:R-:W-:Y:S01]  /*8e4d0*/  IADD3 R26, P2, PT, R23, R7, RZ ;  /* 0x00000007171a7210 */ /* 0x000fe20007f5e0ff */
[----:B------:R-:W-:-:S02]  /*8e4e0*/  IMAD.X R29, R17, 0x1, R11, P1 ;  /* 0x00000001111d7824 */ /* 0x000fc400008e060b */
[----:B------:R-:W-:Y:S02]  /*8e4f0*/  STL.64 [R1+0x6040], R18 ;  /* 0x0060401201007387 */ /* 0x000fe40000100a00 */
[----:B------:R-:W-:Y:S02]  /*8e500*/  IMAD.X R27, R17, 0x1, R8, P2 ;  /* 0x00000001111b7824 */ /* 0x000fe400010e0608 */
[----:B------:R1:W-:Y:S04]  /*8e510*/  STL.64 [R1+0x30d8], R28 ;  /* 0x0030d81c01007387 */ /* 0x0003e80000100a00 */
[----:B------:R-:W-:Y:S04]  /*8e520*/  STL.64 [R1+0x6048], R4 ;  /* 0x0060480401007387 */ /* 0x000fe80000100a00 */
[----:B------:R3:W-:Y:S04]  /*8e530*/  STL.64 [R1+0x30a0], R26 ;  /* 0x0030a01a01007387 */ /* 0x0007e80000100a00 */
[----:B------:R-:W-:Y:S01]  /*8e540*/  STL.64 [R1+0x6020], R12 ;  /* 0x0060200c01007387 */ /* 0x000fe20000100a00 */
[----:B-1----:R-:W-:-:S02]  /*8e550*/  IADD3 R28, P1, PT, R23, R5, RZ ;  /* 0x00000005171c7210 */ /* 0x002fc40007f3e0ff */
[----:B---3--:R-:W-:-:S03]  /*8e560*/  IADD3 R26, P2, PT, R23, R13, RZ ;  /* 0x0000000d171a7210 */ /* 0x008fc60007f5e0ff */
[----:B------:R-:W-:Y:S01]  /*8e570*/  IMAD.X R29, R17, 0x1, R6, P1 ;  /* 0x00000001111d7824 */ /* 0x000fe200008e0606 */
[----:B--2---:R-:W-:Y:S01]  /*8e580*/  IADD3 R18, P0, PT, R23, R14, RZ ;  /* 0x0000000e17127210 */ /* 0x004fe20007f1e0ff */
[----:B------:R-:W-:-:S04]  /*8e590*/  IMAD.X R27, R17, 0x1, R15, P2 ;  /* 0x00000001111b7824 */ /* 0x000fc800010e060f */
[----:B------:R-:W-:-:S05]  /*8e5a0*/  IMAD.X R19, R17, 0x1, R16, P0 ;  /* 0x0000000111137824 */ /* 0x000fca00000e0610 */
[----:B------:R-:W-:Y:S04]  /*8e5b0*/  STL.64 [R1+0x30a8], R18 ;  /* 0x0030a81201007387 */ /* 0x000fe80000100a00 */
[----:B------:R1:W-:Y:S04]  /*8e5c0*/  STL.64 [R1+0x30b0], R28 ;  /* 0x0030b01c01007387 */ /* 0x0003e80000100a00 */
[----:B-1----:R-:W2:Y:S04]  /*8e5d0*/  LDL.LU.64 R28, [R1+0x6058] ;  /* 0x00605800011c7983 */ /* 0x002ea80000300a00 */
[----:B------:R1:W-:Y:S04]  /*8e5e0*/  STL.64 [R1+0x30b8], R26 ;  /* 0x0030b81a01007387 */ /* 0x0003e80000100a00 */
[----:B-1----:R-:W3:Y:S02]  /*8e5f0*/  LDL.LU.64 R26, [R1+0x6050] ;  /* 0x00605000011a7983 */ /* 0x002ee40000300a00 */
[----:B---3--:R-:W-:-:S05]  /*8e600*/  IADD3 R4, P2, PT, R26, R10, RZ ;  /* 0x0000000a1a047210 */ /* 0x008fca0007f5e0ff */
[----:B------:R1:W-:Y:S04]  /*8e610*/  STL [R1+0x3090], R4 ;  /* 0x0030900401007387 */ /* 0x0003e80000100800 */
[----:B-1----:R-:W3:Y:S01]  /*8e620*/  LDL.LU.64 R4, [R1+0x6048] ;  /* 0x0060480001047983 */ /* 0x002ee20000300a00 */
[C---:B------:R-:W-:Y:S01]  /*8e630*/  IADD3 R18, P0, PT, R23.reuse, R3, RZ ;  /* 0x0000000317127210 */ /* 0x040fe20007f1e0ff */
[----:B------:R-:W-:Y:S01]  /*8e640*/  IMAD.MOV.U32 R12, RZ, RZ, R22 ;  /* 0x000000ffff0c7224 */ /* 0x000fe200078e0016 */
[----:B------:R-:W-:-:S05]  /*8e650*/  IADD3 R22, P1, PT, R23, R0, RZ ;  /* 0x0000000017167210 */ /* 0x000fca0007f3e0ff */
[C---:B------:R-:W-:Y:S02]  /*8e660*/  IMAD.X R23, R17.reuse, 0x1, R2, P1 ;  /* 0x0000000111177824 */ /* 0x040fe400008e0602 */
[----:B---3--:R-:W-:Y:S01]  /*8e670*/  IMAD.X R19, R17, 0x1, R4, P0 ;  /* 0x0000000111137824 */ /* 0x008fe200000e0604 */
[----:B------:R-:W-:-:S04]  /*8e680*/  IADD3 R26, P0, PT, R26, R9, RZ ;  /* 0x000000091a1a7210 */ /* 0x000fc80007f1e0ff */
[----:B------:R1:W-:Y:S04]  /*8e690*/  STL.64 [R1+0x30c0], R18 ;  /* 0x0030c01201007387 */ /* 0x0003e80000100a00 */
[----:B-1----:R-:W3:Y:S04]  /*8e6a0*/  LDL.LU.64 R18, [R1+0x6040] ;  /* 0x0060400001127983 */ /* 0x002ee80000300a00 */
[----:B------:R1:W-:Y:S04]  /*8e6b0*/  STL [R1+0x3098], R26 ;  /* 0x0030981a01007387 */ /* 0x0003e80000100800 */
[----:B-1----:R-:W2:Y:S04]  /*8e6c0*/  LDL.LU.64 R26, [R1+0x6038] ;  /* 0x00603800011a7983 */ /* 0x002ea80000300a00 */
[----:B------:R-:W2:Y:S04]  /*8e6d0*/  LDL.LU R17, [R1+0x6030] ;  /* 0x0060300001117983 */ /* 0x000ea80000300800 */
[----:B------:R1:W-:Y:S04]  /*8e6e0*/  STL.64 [R1+0x3088], R22 ;  /* 0x0030881601007387 */ /* 0x0003e80000100a00 */
[----:B-1----:R-:W2:Y:S04]  /*8e6f0*/  LDL.LU.64 R22, [R1+0x6028] ;  /* 0x0060280001167983 */ /* 0x002ea80000300a00 */
[----:B--2---:R1:W-:Y:S04]  /*8e700*/  STL.64 [R1+0x6000], R22 ;  /* 0x0060001601007387 */ /* 0x0043e80000100a00 */
[----:B-1----:R0:W2:Y:S04]  /*8e710*/  LDL.64 R22, [R1+0x3090] ;  /* 0x0030900001167983 */ /* 0x0020a80000100a00 */
[----:B------:R1:W-:Y:S04]  /*8e720*/  STL.64 [R1+0x5fe8], R26 ;  /* 0x005fe81a01007387 */ /* 0x0003e80000100a00 */
[----:B-1----:R-:W2:Y:S01]  /*8e730*/  LDL.LU R27, [R1+0x1a8] ;  /* 0x0001a800011b7983 */ /* 0x002ea20000300800 */
[----:B------:R-:W-:Y:S01]  /*8e740*/  IMAD.MOV.U32 R26, RZ, RZ, R12 ;  /* 0x000000ffff1a7224 */ /* 0x000fe200078e000c */
[----:B--2---:R-:W-:-:S05]  /*8e750*/  IADD3 R12, P1, PT, R27, R7, RZ ;  /* 0x000000071b0c7210 */ /* 0x004fca0007f3e0ff */
[----:B------:R1:W-:Y:S04]  /*8e760*/  STL [R1+0x3060], R12 ;  /* 0x0030600c01007387 */ /* 0x0003e80000100800 */
[----:B-1----:R-:W2:Y:S04]  /*8e770*/  LDL.LU.64 R12, [R1+0x6020] ;  /* 0x00602000010c7983 */ /* 0x002ea80000300a00 */
[----:B---3--:R1:W-:Y:S04]  /*8e780*/  STL.64 [R1+0x6008], R18 ;  /* 0x0060081201007387 */ /* 0x0083e80000100a00 */
[----:B-1----:R-:W3:Y:S01]  /*8e790*/  LDL R18, [R1+0x1ac] ;  /* 0x0001ac0001127983 */ /* 0x002ee20000100800 */
[----:B--2---:R-:W-:Y:S01]  /*8e7a0*/  IMAD.X R23, R17, 0x1, R12, P2 ;  /* 0x0000000111177824 */ /* 0x004fe200010e060c */
[----:B------:R-:W-:-:S04]  /*8e7b0*/  IADD3 R22, P2, PT, R27, R14, RZ ;  /* 0x0000000e1b167210 */ /* 0x000fc80007f5e0ff */
[----:B------:R-:W-:Y:S04]  /*8e7c0*/  STL [R1+0x3094], R23 ;  /* 0x0030941701007387 */ /* 0x000fe80000100800 */
[----:B---3--:R1:W-:Y:S04]  /*8e7d0*/  STL.64 [R1+0x6010], R18 ;  /* 0x0060101201007387 */ /* 0x0083e80000100a00 */
[----:B-1----:R0:W2:Y:S04]  /*8e7e0*/  LDL.64 R18, [R1+0x3060] ;  /* 0x0030600001127983 */ /* 0x0020a80000100a00 */
[----:B------:R1:W-:Y:S04]  /*8e7f0*/  STL.64 [R1+0x6018], R14 ;  /* 0x0060180e01007387 */ /* 0x0003e80000100a00 */
[----:B-1----:R0:W3:Y:S04]  /*8e800*/  LDL.64 R14, [R1+0x3098] ;  /* 0x00309800010e7983 */ /* 0x0020e80000100a00 */
[----:B------:R-:W-:Y:S01]  /*8e810*/  STL.64 [R1+0x5ff8], R20 ;  /* 0x005ff81401007387 */ /* 0x000fe20000100a00 */
[----:B------:R-:W-:-:S02]  /*8e820*/  IMAD.X R23, R17, 0x1, R16, P2 ;  /* 0x0000000111177824 */ /* 0x000fc400010e0610 */
[C---:B--2---:R-:W-:Y:S02]  /*8e830*/  IMAD.X R19, R17.reuse, 0x1, R8, P1 ;  /* 0x0000000111137824 */ /* 0x044fe400008e0608 */
[----:B---3--:R-:W-:Y:S01]  /*8e840*/  IMAD.X R15, R17, 0x1, R11, P0 ;  /* 0x00000001110f7824 */ /* 0x008fe200000e060b */
[----:B------:R-:W-:-:S04]  /*8e850*/  IADD3 R14, P0, PT, R27, R5, RZ ;  /* 0x000000051b0e7210 */ /* 0x000fc80007f1e0ff */
[----:B------:R1:W-:Y:S04]  /*8e860*/  STL [R1+0x309c], R15 ;  /* 0x00309c0f01007387 */ /* 0x0003e80000100800 */
[----:B------:R-:W-:Y:S04]  /*8e870*/  STL [R1+0x3064], R19 ;  /* 0x0030641301007387 */ /* 0x000fe80000100800 */
[----:B------:R-:W-:Y:S01]  /*8e880*/  STL.64 [R1+0x3068], R22 ;  /* 0x0030681601007387 */ /* 0x000fe20000100a00 */
[----:B-1----:R-:W-:-:S05]  /*8e890*/  IMAD.X R15, R17, 0x1, R6, P0 ;  /* 0x00000001110f7824 */ /* 0x002fca00000e0606 */
[----:B------:R1:W-:Y:S04]  /*8e8a0*/  STL.64 [R1+0x3070], R14 ;  /* 0x0030700e01007387 */ /* 0x0003e80000100a00 */
[----:B-1----:R-:W2:Y:S01]  /*8e8b0*/  LDL.LU.64 R14, [R1+0x6018] ;  /* 0x00601800010e7983 */ /* 0x002ea20000300a00 */
[----:B------:R-:W-:-:S05]  /*8e8c0*/  IADD3 R18, P1, PT, R27, R13, RZ ;  /* 0x0000000d1b127210 */ /* 0x000fca0007f3e0ff */
[----:B--2---:R-:W-:-:S05]  /*8e8d0*/  IMAD.X R19, R17, 0x1, R15, P1 ;  /* 0x0000000111137824 */ /* 0x004fca00008e060f */
[----:B------:R1:W-:Y:S04]  /*8e8e0*/  STL.64 [R1+0x3078], R18 ;  /* 0x0030781201007387 */ /* 0x0003e80000100a00 */
[----:B-1----:R-:W2:Y:S01]  /*8e8f0*/  LDL.LU.64 R18, [R1+0x6010] ;  /* 0x0060100001127983 */ /* 0x002ea20000300a00 */
[----:B------:R-:W-:-:S05]  /*8e900*/  IADD3 R22, P2, PT, R27, R3, RZ ;  /* 0x000000031b167210 */ /* 0x000fca0007f5e0ff */
[----:B------:R-:W-:Y:S01]  /*8e910*/  IMAD.X R23, R17, 0x1, R4, P2 ;  /* 0x0000000111177824 */ /* 0x000fe200010e0604 */
[----:B--2---:R-:W-:-:S05]  /*8e920*/  IADD3 R18, P1, PT, R18, R10, RZ ;  /* 0x0000000a12127210 */ /* 0x004fca0007f3e0ff */
[----:B------:R1:W-:Y:S04]  /*8e930*/  STL [R1+0x3050], R18 ;  /* 0x0030501201007387 */ /* 0x0003e80000100800 */
[----:B-1----:R-:W2:Y:S04]  /*8e940*/  LDL.LU.64 R18, [R1+0x6008] ;  /* 0x0060080001127983 */ /* 0x002ea80000300a00 */
[----:B------:R1:W-:Y:S04]  /*8e950*/  STL [R1+0x5fc8], R10 ;  /* 0x005fc80a01007387 */ /* 0x0003e80000100800 */
[----:B-1----:R-:W3:Y:S04]  /*8e960*/  LDL.LU R10, [R1+0x1ac] ;  /* 0x0001ac00010a7983 */ /* 0x002ee80000300800 */
[----:B------:R1:W-:Y:S04]  /*8e970*/  STL.64 [R1+0x3080], R22 ;  /* 0x0030801601007387 */ /* 0x0003e80000100a00 */
[----:B-1----:R-:W2:Y:S01]  /*8e980*/  LDL.LU.64 R22, [R1+0x6000] ;  /* 0x0060000001167983 */ /* 0x002ea20000300a00 */
[----:B------:R-:W-:Y:S01]  /*8e990*/  IMAD.MOV.U32 R20, RZ, RZ, R26 ;  /* 0x000000ffff147224 */ /* 0x000fe200078e001a */
[----:B------:R-:W-:-:S05]  /*8e9a0*/  IADD3 R26, P0, PT, R27, R0, RZ ;  /* 0x000000001b1a7210 */ /* 0x000fca0007f1e0ff */
[----:B------:R-:W-:Y:S01]  /*8e9b0*/  IMAD.X R27, R17, 0x1, R2, P0 ;  /* 0x00000001111b7824 */ /* 0x000fe200000e0602 */
[----:B--2---:R1:W-:Y:S02]  /*8e9c0*/  STL.64 [R1+0x5fc0], R22 ;  /* 0x005fc01601007387 */ /* 0x0043e40000100a00 */
[----:B-1----:R-:W-:Y:S01]  /*8e9d0*/  IMAD.MOV.U32 R23, RZ, RZ, R20 ;  /* 0x000000ffff177224 */ /* 0x002fe200078e0014 */
[----:B---3--:R-:W-:-:S05]  /*8e9e0*/  IADD3 R20, P2, PT, R10, R9, RZ ;  /* 0x000000090a147210 */ /* 0x008fca0007f5e0ff */
[----:B------:R1:W-:Y:S04]  /*8e9f0*/  STL [R1+0x3058], R20 ;  /* 0x0030581401007387 */ /* 0x0003e80000100800 */
[----:B-1----:R-:W2:Y:S04]  /*8ea00*/  LDL.LU.64 R20, [R1+0x5ff8] ;  /* 0x005ff80001147983 */ /* 0x002ea80000300a00 */
[----:B------:R-:W3:Y:S04]  /*8ea10*/  LDL.LU R17, [R1+0x5ff0] ;  /* 0x005ff00001117983 */ /* 0x000ee80000300800 */
[----:B------:R1:W-:Y:S04]  /*8ea20*/  STL.64 [R1+0x3048], R26 ;  /* 0x0030481a01007387 */ /* 0x0003e80000100a00 */
[----:B-1----:R-:W2:Y:S04]  /*8ea30*/  LDL.LU.64 R26, [R1+0x5fe8] ;  /* 0x005fe800011a7983 */ /* 0x002ea80000300a00 */
[----:B--2---:R1:W-:Y:S04]  /*8ea40*/  STL.64 [R1+0x5fd0], R26 ;  /* 0x005fd01a01007387 */ /* 0x0043e80000100a00 */
[----:B-1----:R0:W2:Y:S04]  /*8ea50*/  LDL.64 R26, [R1+0x3058] ;  /* 0x00305800011a7983 */ /* 0x0020a80000100a00 */
[----:B------:R1:W-:Y:S04]  /*8ea60*/  STL.64 [R1+0x5fd8], R18 ;  /* 0x005fd81201007387 */ /* 0x0003e80000100a00 */
[----:B-1----:R0:W3:Y:S01]  /*8ea70*/  LDL.64 R18, [R1+0x3050] ;  /* 0x0030500001127983 */ /* 0x0020e20000100a00 */
[----:B--2---:R-:W-:-:S02]  /*8ea80*/  IMAD.MOV.U32 R27, RZ, RZ, R23 ;  /* 0x000000ffff1b7224 */ /* 0x004fc400078e0017 */
[----:B---3--:R-:W-:-:S05]  /*8ea90*/  IMAD.X R19, R17, 0x1, R12, P1 ;  /* 0x0000000111137824 */ /* 0x008fca00008e060c */
[----:B------:R1:W-:Y:S02]  /*8eaa0*/  STL [R1+0x3054], R19 ;  /* 0x0030541301007387 */ /* 0x0003e40000100800 */
[----:B-1----:R-:W-:Y:S02]  /*8eab0*/  IMAD.MOV.U32 R19, RZ, RZ, R27 ;  /* 0x000000ffff137224 */ /* 0x002fe400078e001b */
[----:B------:R-:W-:Y:S02]  /*8eac0*/  IMAD.X R27, R17, 0x1, R11, P2 ;  /* 0x00000001111b7824 */ /* 0x000fe400010e060b */
[----:B------:R-:W2:Y:S04]  /*8ead0*/  LDL.LU R17, [R1+0x5fe0] ;  /* 0x005fe00001117983 */ /* 0x000ea80000300800 */
[----:B------:R-:W-:Y:S01]  /*8eae0*/  STL [R1+0x305c], R27 ;  /* 0x00305c1b01007387 */ /* 0x000fe20000100800 */
[----:B------:R-:W-:-:S03]  /*8eaf0*/  IADD3 R26, P2, PT, R10, R5, RZ ;  /* 0x000000050a1a7210 */ /* 0x000fc60007f5e0ff */
[----:B------:R1:W-:Y:S04]  /*8eb00*/  STL [R1+0x5fb0], R5 ;  /* 0x005fb00501007387 */ /* 0x0003e80000100800 */
[----:B-1----:R-:W3:Y:S01]  /*8eb10*/  LDL.LU R5, [R1+0x2b4] ;  /* 0x0002b40001057983 */ /* 0x002ee20000300800 */
[C---:B------:R-:W-:Y:S02]  /*8eb20*/  IADD3 R22, P0, PT, R10.reuse, R7, RZ ;  /* 0x000000070a167210 */ /* 0x040fe40007f1e0ff */
[----:B------:R-:W-:Y:S01]  /*8eb30*/  IADD3 R18, P1, PT, R10, R14, RZ ;  /* 0x0000000e0a127210 */ /* 0x000fe20007f3e0ff */
[----:B------:R-:W-:Y:S02]  /*8eb40*/  STL.64 [R1+0x5fb8], R8 ;  /* 0x005fb80801007387 */ /* 0x000fe40000100a00 */
[----:B---3--:R-:W-:-:S05]  /*8eb50*/  IMAD.X R23, R5, 0x1, R8, P0 ;  /* 0x0000000105177824 */ /* 0x008fca00000e0608 */
[----:B------:R1:W-:Y:S01]  /*8eb60*/  STL.64 [R1+0x3020], R22 ;  /* 0x0030201601007387 */ /* 0x0003e20000100a00 */
[C---:B------:R-:W-:Y:S02]  /*8eb70*/  IMAD.X R27, R5.reuse, 0x1, R6, P2 ;  /* 0x00000001051b7824 */ /* 0x040fe400010e0606 */
[----:B-1----:R-:W-:Y:S02]  /*8eb80*/  IMAD.MOV.U32 R23, RZ, RZ, R19 ;  /* 0x000000ffff177224 */ /* 0x002fe400078e0013 */
[----:B------:R-:W-:Y:S01]  /*8eb90*/  IMAD.X R19, R5, 0x1, R16, P1 ;  /* 0x0000000105137824 */ /* 0x000fe200008e0610 */
[----:B------:R-:W-:-:S04]  /*8eba0*/  IADD3 R22, P0, PT, R10, R13, RZ ;  /* 0x0000000d0a167210 */ /* 0x000fc80007f1e0ff */
[----:B------:R1:W-:Y:S01]  /*8ebb0*/  STL.64 [R1+0x3028], R18 ;  /* 0x0030281201007387 */ /* 0x0003e20000100a00 */
[----:B------:R-:W-:-:S03]  /*8ebc0*/  IADD3 R8, P1, PT, R10, R3, RZ ;  /* 0x000000030a087210 */ /* 0x000fc60007f3e0ff */
[----:B-1----:R-:W3:Y:S04]  /*8ebd0*/  LDL.LU.64 R18, [R1+0x5fd8] ;  /* 0x005fd80001127983 */ /* 0x002ee80000300a00 */
[----:B--2---:R1:W-:Y:S04]  /*8ebe0*/  STL.64 [R1+0x5fa0], R16 ;  /* 0x005fa01001007387 */ /* 0x0043e80000100a00 */
[----:B------:R2:W-:Y:S01]  /*8ebf0*/  STL.64 [R1+0x3030], R26 ;  /* 0x0030301a01007387 */ /* 0x0005e20000100a00 */
[----:B-1----:R-:W-:Y:S02]  /*8ec00*/  IMAD.MOV.U32 R17, RZ, RZ, R23 ;  /* 0x000000ffff117224 */ /* 0x002fe400078e0017 */
[----:B------:R-:W-:Y:S01]  /*8ec10*/  IMAD.X R23, R5, 0x1, R15, P0 ;  /* 0x0000000105177824 */ /* 0x000fe200000e060f */
[----:B--2---:R-:W2:Y:S01]  /*8ec20*/  LDL.LU.64 R26, [R1+0x5fd0] ;  /* 0x005fd000011a7983 */ /* 0x004ea20000300a00 */
[----:B------:R-:W-:-:S03]  /*8ec30*/  IADD3 R16, P2, PT, R10, R0, RZ ;  /* 0x000000000a107210 */ /* 0x000fc60007f5e0ff */
[----:B------:R-:W2:Y:S04]  /*8ec40*/  LDL.LU R10, [R1+0x5fc8] ;  /* 0x005fc800010a7983 */ /* 0x000ea80000300800 */
[----:B------:R1:W-:Y:S04]  /*8ec50*/  STL.64 [R1+0x3038], R22 ;  /* 0x0030381601007387 */ /* 0x0003e80000100a00 */
[----:B-1----:R-:W2:Y:S01]  /*8ec60*/  LDL.LU.64 R22, [R1+0x5fc0] ;  /* 0x005fc00001167983 */ /* 0x002ea20000300a00 */
[----:B------:R-:W-:-:S03]  /*8ec70*/  IMAD.X R9, R5, 0x1, R4, P1 ;  /* 0x0000000105097824 */ /* 0x000fc600008e0604 */
[----:B--2---:R1:W-:Y:S04]  /*8ec80*/  STL.64 [R1+0x5fa8], R22 ;  /* 0x005fa81601007387 */ /* 0x0043e80000100a00 */
[----:B-1----:R-:W2:Y:S04]  /*8ec90*/  LDL R23, [R1+0x1c0] ;  /* 0x0001c00001177983 */ /* 0x002ea80000100800 */
[----:B------:R1:W-:Y:S04]  /*8eca0*/  STL.64 [R1+0x5f98], R28 ;  /* 0x005f981c01007387 */ /* 0x0003e80000100a00 */
[----:B-1----:R-:W3:Y:S04]  /*8ecb0*/  LDL R29, [R1+0x2b0] ;  /* 0x0002b000011d7983 */ /* 0x002ee80000100800 */
[----:B------:R1:W-:Y:S04]  /*8ecc0*/  STL.64 [R1+0x3040], R8 ;  /* 0x0030400801007387 */ /* 0x0003e80000100a00 */
[----:B-1----:R-:W4:Y:S01]  /*8ecd0*/  LDL.LU.64 R8, [R1+0x5fb8] ;  /* 0x005fb80001087983 */ /* 0x002f220000300a00 */
[----:B--2---:R-:W-:-:S05]  /*8ece0*/  IADD3 R28, P0, PT, R23, R10, RZ ;  /* 0x0000000a171c7210 */ /* 0x004fca0007f1e0ff */
[----:B---3--:R-:W-:Y:S01]  /*8ecf0*/  IMAD.X R29, R29, 0x1, R12, P0 ;  /* 0x000000011d1d7824 */ /* 0x008fe200000e060c */
[----:B----4-:R-:W-:Y:S01]  /*8ed00*/  IADD3 R22, P1, PT, R23, R9, RZ ;  /* 0x0000000917167210 */ /* 0x010fe20007f3e0ff */
[----:B------:R-:W-:Y:S02]  /*8ed10*/  IMAD.MOV.U32 R23, RZ, RZ, R17 ;  /* 0x000000ffff177224 */ /* 0x000fe400078e0011 */
[----:B------:R-:W-:Y:S01]  /*8ed20*/  IMAD.X R17, R5, 0x1, R2, P2 ;  /* 0x0000000105117824 */ /* 0x000fe200010e0602 */
[----:B------:R1:W-:Y:S04]  /*8ed30*/  STL [R1+0x5f90], R9 ;  /* 0x005f900901007387 */ /* 0x0003e80000100800 */
[----:B-1----:R-:W2:Y:S04]  /*8ed40*/  LDL.LU R9, [R1+0x1c0] ;  /* 0x0001c00001097983 */ /* 0x002ea80000300800 */
[----:B------:R-:W3:Y:S04]  /*8ed50*/  LDL.LU R5, [R1+0x5fb0] ;  /* 0x005fb00001057983 */ /* 0x000ee80000300800 */
[----:B------:R-:W-:Y:S04]  /*8ed60*/  STL.64 [R1+0x3008], R16 ;  /* 0x0030081001007387 */ /* 0x000fe80000100a00 */
[----:B------:R1:W-:Y:S04]  /*8ed70*/  STL [R1+0x5f78], R12 ;  /* 0x005f780c01007387 */ /* 0x0003e80000100800 */
[----:B-1----:R-:W4:Y:S04]  /*8ed80*/  LDL.LU R12, [R1+0x2b0] ;  /* 0x0002b000010c7983 */ /* 0x002f280000300800 */
[----:B------:R1:W-:Y:S02]  /*8ed90*/  STL.64 [R1+0x3010], R28 ;  /* 0x0030101c01007387 */ /* 0x0003e40000100a00 */
[----:B-1----:R-:W-:Y:S01]  /*8eda0*/  IMAD.MOV.U32 R29, RZ, RZ, R23 ;  /* 0x000000ffff1d7224 */ /* 0x002fe200078e0017 */
[----:B--2---:R-:W-:Y:S01]  /*8edb0*/  IADD3 R16, P2, PT, R9, R7, RZ ;  /* 0x0000000709107210 */ /* 0x004fe20007f5e0ff */
[----:B----4-:R-:W-:-:S04]  /*8edc0*/  IMAD.X R23, R12, 0x1, R11, P1 ;  /* 0x000000010c177824 */ /* 0x010fc800008e060b */
[----:B------:R-:W-:Y:S01]  /*8edd0*/  IMAD.X R17, R12, 0x1, R8, P2 ;  /* 0x000000010c117824 */ /* 0x000fe200010e0608 */
[----:B------:R1:W-:Y:S04]  /*8ede0*/  STL.64 [R1+0x3018], R22 ;  /* 0x0030181601007387 */ /* 0x0003e80000100a00 */
[----:B-1----:R-:W2:Y:S04]  /*8edf0*/  LDL.LU.64 R22, [R1+0x5fa8] ;  /* 0x005fa80001167983 */ /* 0x002ea80000300a00 */
[----:B------:R1:W-:Y:S04]  /*8ee00*/  STL.64 [R1+0x5f88], R10 ;  /* 0x005f880a01007387 */ /* 0x0003e80000100a00 */
[----:B---3--:R3:W-:Y:S01]  /*8ee10*/  STL.64 [R1+0x5f80], R4 ;  /* 0x005f800401007387 */ /* 0x0087e20000100a00 */
[----:B-1----:R-:W-:-:S03]  /*8ee20*/  IADD3 R10, P1, PT, R9, R5, RZ ;  /* 0x00000005090a7210 */ /* 0x002fc60007f3e0ff */
[----:B---3--:R-:W3:Y:S04]  /*8ee30*/  LDL R4, [R1+0x1c4] ;  /* 0x0001c40001047983 */ /* 0x008ee80000100800 */
[----:B------:R-:W-:Y:S04]  /*8ee40*/  STL [R1+0x2ff0], R10 ;  /* 0x002ff00a01007387 */ /* 0x000fe80000100800 */
[----:B------:R1:W-:Y:S04]  /*8ee50*/  STL.64 [R1+0x2fe0], R16 ;  /* 0x002fe01001007387 */ /* 0x0003e80000100a00 */
[----:B-1----:R-:W4:Y:S01]  /*8ee60*/  LDL.LU.64 R16, [R1+0x5fa0] ;  /* 0x005fa00001107983 */ /* 0x002f220000300a00 */
[----:B------:R-:W-:Y:S01]  /*8ee70*/  IADD3 R28, P0, PT, R9, R14, RZ ;  /* 0x0000000e091c7210 */ /* 0x000fe20007f1e0ff */
[----:B------:R-:W-:-:S04]  /*8ee80*/  IMAD.MOV.U32 R11, RZ, RZ, R29 ;  /* 0x000000ffff0b7224 */ /* 0x000fc800078e001d */
[----:B----4-:R-:W-:-:S05]  /*8ee90*/  IMAD.X R29, R12, 0x1, R16, P0 ;  /* 0x000000010c1d7824 */ /* 0x010fca00000e0610 */
[----:B------:R1:W-:Y:S04]  /*8eea0*/  STL.64 [R1+0x2fe8], R28 ;  /* 0x002fe81c01007387 */ /* 0x0003e80000100a00 */
[----:B-1----:R-:W4:Y:S04]  /*8eeb0*/  LDL.LU.64 R28, [R1+0x5f98] ;  /* 0x005f9800011c7983 */ /* 0x002f280000300a00 */
[----:B----4-:R-:W-:Y:S04]  /*8eec0*/  STL.64 [R1+0x5f70], R28 ;  /* 0x005f701c01007387 */ /* 0x010fe80000100a00 */
[----:B------:R1:W-:Y:S04]  /*8eed0*/  STL.64 [R1+0x5f60], R16 ;  /* 0x005f601001007387 */ /* 0x0003e80000100a00 */
[----:B-1----:R0:W4:Y:S01]  /*8eee0*/  LDL.64 R16, [R1+0x2ff0] ;  /* 0x002ff00001107983 */ /* 0x0021220000100a00 */
[----:B------:R-:W-:-:S02]  /*8eef0*/  IADD3 R10, P2, PT, R9, R13, RZ ;  /* 0x0000000d090a7210 */ /* 0x000fc40007f5e0ff */
[----:B------:R-:W-:Y:S01]  /*8ef00*/  IADD3 R28, P0, PT, R9, R3, RZ ;  /* 0x00000003091c7210 */ /* 0x000fe20007f1e0ff */
[----:B----4-:R-:W-:-:S05]  /*8ef10*/  IMAD.X R17, R12, 0x1, R6, P1 ;  /* 0x000000010c117824 */ /* 0x010fca00008e0606 */
[----:B------:R1:W-:Y:S01]  /*8ef20*/  STL [R1+0x2ff4], R17 ;  /* 0x002ff41101007387 */ /* 0x0003e20000100800 */
[----:B------:R-:W-:-:S03]  /*8ef30*/  IADD3 R16, P1, PT, R9, R0, RZ ;  /* 0x0000000009107210 */ /* 0x000fc60007f3e0ff */
[----:B------:R-:W4:Y:S01]  /*8ef40*/  LDL.LU R9, [R1+0x5f90] ;  /* 0x005f900001097983 */ /* 0x000f220000300800 */
[----:B-1----:R-:W-:Y:S02]  /*8ef50*/  IMAD.MOV.U32 R17, RZ, RZ, R11 ;  /* 0x000000ffff117224 */ /* 0x002fe400078e000b */
[----:B------:R-:W-:-:S05]  /*8ef60*/  IMAD.X R11, R12, 0x1, R15, P2 ;  /* 0x000000010c0b7824 */ /* 0x000fca00010e060f */
[----:B------:R1:W-:Y:S04]  /*8ef70*/  STL.64 [R1+0x2ff8], R10 ;  /* 0x002ff80a01007387 */ /* 0x0003e80000100a00 */
[----:B-1----:R-:W3:Y:S02]  /*8ef80*/  LDL.LU.64 R10, [R1+0x5f88] ;  /* 0x005f8800010a7983 */ /* 0x002ee40000300a00 */
[----:B---3--:R-:W-:-:S05]  /*8ef90*/  IADD3 R4, P2, PT, R4, R10, RZ ;  /* 0x0000000a04047210 */ /* 0x008fca0007f5e0ff */
[----:B------:R1:W-:Y:S04]  /*8efa0*/  STL [R1+0x2fd0], R4 ;  /* 0x002fd00401007387 */ /* 0x0003e80000100800 */
[----:B-1----:R-:W3:Y:S02]  /*8efb0*/  LDL.LU.64 R4, [R1+0x5f80] ;  /* 0x005f800001047983 */ /* 0x002ee40000300a00 */
[----:B---3--:R-:W-:Y:S02]  /*8efc0*/  IMAD.X R29, R12, 0x1, R4, P0 ;  /* 0x000000010c1d7824 */ /* 0x008fe400000e0604 */
[----:B------:R1:W-:Y:S04]  /*8efd0*/  STL [R1+0x5f50], R4 ;  /* 0x005f500401007387 */ /* 0x0003e80000100800 */
[----:B-1----:R-:W3:Y:S04]  /*8efe0*/  LDL.LU R4, [R1+0x1c4] ;  /* 0x0001c40001047983 */ /* 0x002ee80000300800 */
[----:B------:R1:W-:Y:S04]  /*8eff0*/  STL.64 [R1+0x3000], R28 ;  /* 0x0030001c01007387 */ /* 0x0003e80000100a00 */
[----:B-1----:R-:W2:Y:S04]  /*8f000*/  LDL.LU R29, [R1+0x2ac] ;  /* 0x0002ac00011d7983 */ /* 0x002ea80000300800 */
[----:B----4-:R1:W-:Y:S02]  /*8f010*/  STL.64 [R1+0x5f68], R8 ;  /* 0x005f680801007387 */ /* 0x0103e40000100a00 */
[----:B-1----:R-:W-:-:S02]  /*8f020*/  IMAD.MOV.U32 R8, RZ, RZ, R17 ;  /* 0x000000ffff087224 */ /* 0x002fc400078e0011 */
[----:B------:R-:W-:Y:S02]  /*8f030*/  IMAD.X R17, R12, 0x1, R2, P1 ;  /* 0x000000010c117824 */ /* 0x000fe400008e0602 */
[----:B------:R-:W2:Y:S04]  /*8f040*/  LDL.LU R12, [R1+0x5f78] ;  /* 0x005f7800010c7983 */ /* 0x000ea80000300800 */
[----:B------:R1:W-:Y:S04]  /*8f050*/  STL.64 [R1+0x5f58], R2 ;  /* 0x005f580201007387 */ /* 0x0003e80000100a00 */
[----:B-1----:R0:W2:Y:S04]  /*8f060*/  LDL.64 R2, [R1+0x2fd0] ;  /* 0x002fd00001027983 */ /* 0x0020a80000100a00 */
[----:B------:R-:W-:Y:S01]  /*8f070*/  STL.64 [R1+0x2fc8], R16 ;  /* 0x002fc81001007387 */ /* 0x000fe20000100a00 */
[----:B---3--:R-:W-:Y:S01]  /*8f080*/  IADD3 R28, P0, PT, R4, R9, RZ ;  /* 0x00000009041c7210 */ /* 0x008fe20007f1e0ff */
[----:B--2---:R-:W-:-:S05]  /*8f090*/  IMAD.X R3, R29, 0x1, R12, P2 ;  /* 0x000000011d037824 */ /* 0x004fca00010e060c */
[----:B------:R1:W-:Y:S02]  /*8f0a0*/  STL [R1+0x2fd4], R3 ;  /* 0x002fd40301007387 */ /* 0x0003e40000100800 */
[----:B-1----:R-:W-:-:S04]  /*8f0b0*/  IMAD.MOV.U32 R3, RZ, RZ, R29 ;  /* 0x000000ffff037224 */ /* 0x002fc800078e001d */
[----:B------:R-:W-:-:S05]  /*8f0c0*/  IMAD.X R29, R3, 0x1, R11, P0 ;  /* 0x00000001031d7824 */ /* 0x000fca00000e060b */
[----:B------:R1:W-:Y:S04]  /*8f0d0*/  STL.64 [R1+0x2fd8], R28 ;  /* 0x002fd81c01007387 */ /* 0x0003e80000100a00 */
[----:B-1----:R-:W2:Y:S04]  /*8f0e0*/  LDL.LU.64 R28, [R1+0x5f70] ;  /* 0x005f7000011c7983 */ /* 0x002ea80000300a00 */
[----:B--2---:R1:W-:Y:S02]  /*8f0f0*/  STL.64 [R1+0x5f30], R28 ;  /* 0x005f301c01007387 */ /* 0x0043e40000100a00 */
[----:B-1----:R-:W-:Y:S01]  /*8f100*/  IMAD.MOV.U32 R29, RZ, RZ, R8 ;  /* 0x000000ffff1d7224 */ /* 0x002fe200078e0008 */
[----:B------:R-:W-:-:S05]  /*8f110*/  IADD3 R8, P0, PT, R4, R5, RZ ;  /* 0x0000000504087210 */ /* 0x000fca0007f1e0ff */
[----:B------:R1:W-:Y:S04]  /*8f120*/  STL [R1+0x2fb0], R8 ;  /* 0x002fb00801007387 */ /* 0x0003e80000100800 */
[----:B-1----:R-:W2:Y:S01]  /*8f130*/  LDL.LU.64 R8, [R1+0x5f68] ;  /* 0x005f680001087983 */ /* 0x002ea20000300a00 */
[----:B------:R-:W-:-:S05]  /*8f140*/  IADD3 R16, P1, PT, R4, R7, RZ ;  /* 0x0000000704107210 */ /* 0x000fca0007f3e0ff */
[----:B--2---:R-:W-:-:S05]  /*8f150*/  IMAD.X R17, R3, 0x1, R8, P1 ;  /* 0x0000000103117824 */ /* 0x004fca00008e0608 */
[----:B------:R1:W-:Y:S04]  /*8f160*/  STL.64 [R1+0x2fa0], R16 ;  /* 0x002fa01001007387 */ /* 0x0003e80000100a00 */
[----:B-1----:R-:W2:Y:S04]  /*8f170*/  LDL.LU.64 R16, [R1+0x5f60] ;  /* 0x005f600001107983 */ /* 0x002ea80000300a00 */
[----:B------:R1:W-:Y:S01]  /*8f180*/  STL.64 [R1+0x5f48], R8 ;  /* 0x005f480801007387 */ /* 0x0003e20000100a00 */
[----:B------:R-:W-:-:S03]  /*8f190*/  IADD3 R2, P2, PT, R4, R14, RZ ;  /* 0x0000000e04027210 */ /* 0x000fc60007f5e0ff */
[----:B------:R-:W-:Y:S01]  /*8f1a0*/  STL.64 [R1+0x5f38], R12 ;  /* 0x005f380c01007387 */ /* 0x000fe20000100a00 */
[----:B------:R-:W-:-:S03]  /*8f1b0*/  IADD3 R28, P1, PT, R4, R13, RZ ;  /* 0x0000000d041c7210 */ /* 0x000fc60007f3e0ff */
[----:B------:R3:W-:Y:S01]  /*8f1c0*/  STL [R1+0x5f40], R13 ;  /* 0x005f400d01007387 */ /* 0x0007e20000100800 */
[----:B-1----:R-:W-:Y:S02]  /*8f1d0*/  IMAD.MOV.U32 R9, RZ, RZ, R29 ;  /* 0x000000ffff097224 */ /* 0x002fe400078e001d */
[----:B------:R-:W-:Y:S01]  /*8f1e0*/  IMAD.MOV.U32 R29, RZ, RZ, R3 ;  /* 0x000000ffff1d7224 */ /* 0x000fe200078e0003 */
[----:B---3--:R0:W3:Y:S03]  /*8f1f0*/  LDL.64 R12, [R1+0x2fb0] ;  /* 0x002fb000010c7983 */ /* 0x0080e60000100a00 */
[----:B--2---:R-:W-:-:S05]  /*8f200*/  IMAD.X R3, R29, 0x1, R16, P2 ;  /* 0x000000011d037824 */ /* 0x004fca00010e0610 */
[----:B------:R1:W-:Y:S04]  /*8f210*/  STL.64 [R1+0x2fa8], R2 ;  /* 0x002fa80201007387 */ /* 0x0003e80000100a00 */
[----:B-1----:R-:W2:Y:S01]  /*8f220*/  LDL.LU.64 R2, [R1+0x5f58] ;  /* 0x005f580001027983 */ /* 0x002ea20000300a00 */
[----:B---3--:R-:W-:-:S03]  /*8f230*/  IMAD.X R13, R29, 0x1, R6, P0 ;  /* 0x000000011d0d7824 */ /* 0x008fc600000e0606 */
[----:B------:R1:W-:Y:S01]  /*8f240*/  STL.64 [R1+0x5f28], R16 ;  /* 0x005f281001007387 */ /* 0x0003e20000100a00 */
[----:B------:R-:W-:-:S03]  /*8f250*/  IADD3 R12, P0, PT, R4, R0, RZ ;  /* 0x00000000040c7210 */ /* 0x000fc60007f1e0ff */
[----:B-1----:R-:W3:Y:S04]  /*8f260*/  LDL R17, [R1+0x1c8] ;  /* 0x0001c80001117983 */ /* 0x002ee80000100800 */
[----:B------:R1:W-:Y:S01]  /*8f270*/  STL [R1+0x2fb4], R13 ;  /* 0x002fb40d01007387 */ /* 0x0003e20000100800 */
[----:B--2---:R-:W-:-:S03]  /*8f280*/  IADD3 R8, P2, PT, R4, R3, RZ ;  /* 0x0000000304087210 */ /* 0x004fc60007f5e0ff */
[----:B------:R-:W2:Y:S01]  /*8f290*/  LDL.LU R4, [R1+0x5f50] ;  /* 0x005f500001047983 */ /* 0x000ea20000300800 */
[----:B-1----:R-:W-:Y:S02]  /*8f2a0*/  IMAD.MOV.U32 R13, RZ, RZ, R29 ;  /* 0x000000ffff0d7224 */ /* 0x002fe400078e001d */
[----:B------:R-:W-:Y:S02]  /*8f2b0*/  IMAD.MOV.U32 R16, RZ, RZ, R9 ;  /* 0x000000ffff107224 */ /* 0x000fe400078e0009 */
[----:B------:R-:W-:-:S05]  /*8f2c0*/  IMAD.X R29, R13, 0x1, R15, P1 ;  /* 0x000000010d1d7824 */ /* 0x000fca00008e060f */
[----:B------:R-:W-:Y:S01]  /*8f2d0*/  STL.64 [R1+0x2fb8], R28 ;  /* 0x002fb81c01007387 */ /* 0x000fe20000100a00 */
[----:B--2---:R-:W-:-:S05]  /*8f2e0*/  IMAD.X R9, R13, 0x1, R4, P2 ;  /* 0x000000010d097824 */ /* 0x004fca00010e0604 */
[----:B------:R1:W-:Y:S04]  /*8f2f0*/  STL.64 [R1+0x2fc0], R8 ;  /* 0x002fc00801007387 */ /* 0x0003e80000100a00 */
[----:B-1----:R-:W3:Y:S01]  /*8f300*/  LDL.LU.64 R8, [R1+0x5f48] ;  /* 0x005f480001087983 */ /* 0x002ee20000300a00 */
[----:B------:R-:W-:Y:S02]  /*8f310*/  IMAD.MOV.U32 R29, RZ, RZ, R16 ;  /* 0x000000ffff1d7224 */ /* 0x000fe400078e0010 */
[----:B------:R-:W-:Y:S01]  /*8f320*/  IMAD.X R13, R13, 0x1, R2, P0 ;  /* 0x000000010d0d7824 */ /* 0x000fe200000e0602 */
[----:B---3--:R-:W-:Y:S01]  /*8f330*/  IADD3 R16, P2, PT, R17, R9, RZ ;  /* 0x0000000911107210 */ /* 0x008fe20007f5e0ff */
[----:B------:R1:W-:Y:S04]  /*8f340*/  STL [R1+0x5f18], R9 ;  /* 0x005f180901007387 */ /* 0x0003e80000100800 */
[----:B-1----:R-:W2:Y:S04]  /*8f350*/  LDL.LU R9, [R1+0x1c8] ;  /* 0x0001c80001097983 */ /* 0x002ea80000300800 */
[----:B------:R1:W-:Y:S04]  /*8f360*/  STL.64 [R1+0x2f88], R12 ;  /* 0x002f880c01007387 */ /* 0x0003e80000100a00 */
[----:B-1----:R0:W3:Y:S01]  /*8f370*/  LDL.LU R13, [R1+0x5f40] ;  /* 0x005f4000010d7983 */ /* 0x0020e20000300800 */
[----:B--2---:R-:W-:-:S05]  /*8f380*/  IADD3 R12, P0, PT, R9, R7, RZ ;  /* 0x00000007090c7210 */ /* 0x004fca0007f1e0ff */
[----:B------:R3:W-:Y:S04]  /*8f390*/  STL [R1+0x2f70], R12 ;  /* 0x002f700c01007387 */ /* 0x0007e80000100800 */
[----:B---3--:R-:W2:Y:S04]  /*8f3a0*/  LDL.LU.64 R12, [R1+0x5f38] ;  /* 0x005f3800010c7983 */ /* 0x008ea80000300a00 */
[----:B------:R1:W-:Y:S04]  /*8f3b0*/  STL [R1+0x5ef8], R7 ;  /* 0x005ef80701007387 */ /* 0x0003e80000100800 */
[----:B-1----:R-:W2:Y:S01]  /*8f3c0*/  LDL.LU R7, [R1+0x2a8] ;  /* 0x0002a80001077983 */ /* 0x002ea20000300800 */
[----:B------:R-:W-:Y:S01]  /*8f3d0*/  IADD3 R28, P1, PT, R17, R10, RZ ;  /* 0x0000000a111c7210 */ /* 0x000fe20007f3e0ff */
[----:B------:R-:W-:-:S04]  /*8f3e0*/  IMAD.MOV.U32 R17, RZ, RZ, R29 ;  /* 0x000000ffff117224 */ /* 0x000fc800078e001d */
[----:B--2---:R-:W-:-:S05]  /*8f3f0*/  IMAD.X R29, R7, 0x1, R12, P1 ;  /* 0x00000001071d7824 */ /* 0x004fca00008e060c */
[----:B------:R1:W-:Y:S04]  /*8f400*/  STL.64 [R1+0x2f90], R28 ;  /* 0x002f901c01007387 */ /* 0x0003e80000100a00 */
[----:B-1----:R-:W2:Y:S04]  /*8f410*/  LDL.LU.64 R28, [R1+0x5f30] ;  /* 0x005f3000011c7983 */ /* 0x002ea80000300a00 */
[----:B--2---:R1:W-:Y:S04]  /*8f420*/  STL.64 [R1+0x5f00], R28 ;  /* 0x005f001c01007387 */ /* 0x0043e80000100a00 */
[----:B-1----:R-:W2:Y:S04]  /*8f430*/  LDL.LU R29, [R1+0x28c] ;  /* 0x00028c00011d7983 */ /* 0x002ea80000300800 */
[----:B------:R1:W-:Y:S02]  /*8f440*/  STL.64 [R1+0x5f20], R14 ;  /* 0x005f200e01007387 */ /* 0x0003e40000100a00 */
[----:B-1----:R-:W-:-:S02]  /*8f450*/  IMAD.MOV.U32 R15, RZ, RZ, R17 ;  /* 0x000000ffff0f7224 */ /* 0x002fc400078e0011 */
[----:B------:R-:W-:-:S05]  /*8f460*/  IMAD.X R17, R7, 0x1, R11, P2 ;  /* 0x0000000107117824 */ /* 0x000fca00010e060b */
[----:B------:R1:W-:Y:S04]  /*8f470*/  STL.64 [R1+0x2f98], R16 ;  /* 0x002f981001007387 */ /* 0x0003e80000100a00 */
[----:B-1----:R-:W3:Y:S04]  /*8f480*/  LDL.LU.64 R16, [R1+0x5f28] ;  /* 0x005f280001107983 */ /* 0x002ee80000300a00 */
[----:B------:R1:W-:Y:S04]  /*8f490*/  STL.64 [R1+0x5f10], R10 ;  /* 0x005f100a01007387 */ /* 0x0003e80000100a00 */
[----:B-1----:R0:W4:Y:S01]  /*8f4a0*/  LDL.64 R10, [R1+0x2f70] ;  /* 0x002f7000010a7983 */ /* 0x0021220000100a00 */
[----:B------:R-:W-:-:S03]  /*8f4b0*/  IADD3 R28, P1, PT, R9, R14, RZ ;  /* 0x0000000e091c7210 */ /* 0x000fc60007f3e0ff */
[----:B------:R1:W-:Y:S01]  /*8f4c0*/  STL.64 [R1+0x5ef0], R22 ;  /* 0x005ef01601007387 */ /* 0x0003e20000100a00 */
[----:B------:R-:W-:-:S03]  /*8f4d0*/  IADD3 R14, P2, PT, R9, R5, RZ ;  /* 0x00000005090e7210 */ /* 0x000fc60007f5e0ff */
[----:B------:R-:W-:Y:S01]  /*8f4e0*/  STL.64 [R1+0x5f08], R4 ;  /* 0x005f080401007387 */ /* 0x000fe20000100a00 */
[----:B-1----:R-:W-:Y:S02]  /*8f4f0*/  IMAD.MOV.U32 R23, RZ, RZ, R15 ;  /* 0x000000ffff177224 */ /* 0x002fe400078e000f */
[C---:B------:R-:W-:Y:S02]  /*8f500*/  IMAD.X R15, R7.reuse, 0x1, R6, P2 ;  /* 0x00000001070f7824 */ /* 0x040fe400010e0606 */
[----:B----4-:R-:W-:-:S05]  /*8f510*/  IMAD.X R11, R7, 0x1, R8, P0 ;  /* 0x00000001070b7824 */ /* 0x010fca00000e0608 */
[----:B------:R-:W-:Y:S04]  /*8f520*/  STL [R1+0x2f74], R11 ;  /* 0x002f740b01007387 */ /* 0x000fe80000100800 */
[----:B------:R2:W-:Y:S04]  /*8f530*/  STL.64 [R1+0x5ee8], R12 ;  /* 0x005ee80c01007387 */ /* 0x0005e80000100a00 */
[----:B---3--:R-:W-:Y:S01]  /*8f540*/  STL.64 [R1+0x5ed8], R16 ;  /* 0x005ed81001007387 */ /* 0x008fe20000100a00 */
[----:B--2---:R-:W-:Y:S02]  /*8f550*/  IMAD.MOV.U32 R12, RZ, RZ, R29 ;  /* 0x000000ffff0c7224 */ /* 0x004fe400078e001d */
[----:B------:R-:W-:-:S05]  /*8f560*/  IMAD.X R29, R7, 0x1, R16, P1 ;  /* 0x00000001071d7824 */ /* 0x000fca00008e0610 */
[----:B------:R-:W-:Y:S04]  /*8f570*/  STL.64 [R1+0x2f78], R28 ;  /* 0x002f781c01007387 */ /* 0x000fe80000100a00 */
[----:B------:R1:W-:Y:S04]  /*8f580*/  STL.64 [R1+0x2f80], R14 ;  /* 0x002f800e01007387 */ /* 0x0003e80000100a00 */
[----:B-1----:R-:W2:Y:S01]  /*8f590*/  LDL.LU.64 R14, [R1+0x5f20] ;  /* 0x005f2000010e7983 */ /* 0x002ea20000300a00 */
[C---:B------:R-:W-:Y:S01]  /*8f5a0*/  IADD3 R10, P0, PT, R9.reuse, R13, RZ ;  /* 0x0000000d090a7210 */ /* 0x040fe20007f1e0ff */
[----:B------:R-:W-:Y:S01]  /*8f5b0*/  IMAD.MOV.U32 R16, RZ, RZ, R23 ;  /* 0x000000ffff107224 */ /* 0x000fe200078e0017 */
[----:B------:R-:W-:-:S02]  /*8f5c0*/  IADD3 R28, P1, PT, R9, R3, RZ ;  /* 0x00000003091c7210 */ /* 0x000fc40007f3e0ff */
[----:B------:R-:W-:Y:S02]  /*8f5d0*/  IADD3 R22, P2, PT, R9, R0, RZ ;  /* 0x0000000009167210 */ /* 0x000fe40007f5e0ff */
[----:B------:R1:W-:Y:S04]  /*8f5e0*/  STL.64 [R1+0x5ee0], R16 ;  /* 0x005ee01001007387 */ /* 0x0003e80000100a00 */
[----:B-1----:R-:W3:Y:S04]  /*8f5f0*/  LDL R17, [R1+0x1cc] ;  /* 0x0001cc0001117983 */ /* 0x002ee80000100800 */
[----:B------:R-:W4:Y:S01]  /*8f600*/  LDL.LU R9, [R1+0x5f18] ;  /* 0x005f180001097983 */ /* 0x000f220000300800 */
[----:B--2---:R-:W-:-:S05]  /*8f610*/  IMAD.X R11, R7, 0x1, R15, P0 ;  /* 0x00000001070b7824 */ /* 0x004fca00000e060f */
[----:B------:R1:W-:Y:S04]  /*8f620*/  STL.64 [R1+0x2f60], R10 ;  /* 0x002f600a01007387 */ /* 0x0003e80000100a00 */
[----:B-1----:R-:W3:Y:S02]  /*8f630*/  LDL.LU.64 R10, [R1+0x5f10] ;  /* 0x005f1000010a7983 */ /* 0x002ee40000300a00 */
[----:B---3--:R-:W-:-:S05]  /*8f640*/  IADD3 R4, P0, PT, R17, R10, RZ ;  /* 0x0000000a11047210 */ /* 0x008fca0007f1e0ff */
[----:B------:R1:W-:Y:S04]  /*8f650*/  STL [R1+0x2f50], R4 ;  /* 0x002f500401007387 */ /* 0x0003e80000100800 */
[----:B-1----:R-:W2:Y:S02]  /*8f660*/  LDL.LU.64 R4, [R1+0x5f08] ;  /* 0x005f080001047983 */ /* 0x002ea40000300a00 */
[----:B--2---:R-:W-:-:S05]  /*8f670*/  IMAD.X R29, R7, 0x1, R4, P1 ;  /* 0x00000001071d7824 */ /* 0x004fca00008e0604 */
[----:B------:R1:W-:Y:S04]  /*8f680*/  STL.64 [R1+0x2f68], R28 ;  /* 0x002f681c01007387 */ /* 0x0003e80000100a00 */
[----:B-1----:R-:W2:Y:S01]  /*8f690*/  LDL.LU.64 R28, [R1+0x5f00] ;  /* 0x005f0000011c7983 */ /* 0x002ea20000300a00 */
[----:B------:R-:W-:-:S03]  /*8f6a0*/  IMAD.X R23, R7, 0x1, R2, P2 ;  /* 0x0000000107177824 */ /* 0x000fc600010e0602 */
[----:B--2---:R1:W-:Y:S04]  /*8f6b0*/  STL.64 [R1+0x5ed0], R28 ;  /* 0x005ed01c01007387 */ /* 0x0043e80000100a00 */
[----:B-1----:R0:W2:Y:S04]  /*8f6c0*/  LDL.64 R28, [R1+0x2f50] ;  /* 0x002f5000011c7983 */ /* 0x0020a80000100a00 */
[----:B--2---:R-:W2:Y:S04]  /*8f6d0*/  LDL R29, [R1+0x2a4] ;  /* 0x0002a400011d7983 */ /* 0x004ea80000100800 */
[----:B------:R-:W3:Y:S04]  /*8f6e0*/  LDL.LU R7, [R1+0x5ef8] ;  /* 0x005ef80001077983 */ /* 0x000ee80000300800 */
[----:B------:R1:W-:Y:S04]  /*8f6f0*/  STL.64 [R1+0x2f48], R22 ;  /* 0x002f481601007387 */ /* 0x0003e80000100a00 */
[----:B-1----:R-:W2:Y:S04]  /*8f700*/  LDL.LU.64 R22, [R1+0x5ef0] ;  /* 0x005ef00001167983 */ /* 0x002ea80000300a00 */
[----:B------:R1:W-:Y:S04]  /*8f710*/  STL [R1+0x5ec8], R2 ;  /* 0x005ec80201007387 */ /* 0x0003e80000100800 */
[----:B-1----:R-:W3:Y:S01]  /*8f720*/  LDL.LU R2, [R1+0x1cc] ;  /* 0x0001cc0001027983 */ /* 0x002ee20000300800 */
[----:B----4-:R-:W-:Y:S01]  /*8f730*/  IADD3 R16, P1, PT, R17, R9, RZ ;  /* 0x0000000911107210 */ /* 0x010fe20007f3e0ff */
[----:B------:R-:W-:Y:S01]  /*8f740*/  IMAD.MOV.U32 R17, RZ, RZ, R12 ;  /* 0x000000ffff117224 */ /* 0x000fe200078e000c */
[----:B---3--:R-:W-:-:S05]  /*8f750*/  IADD3 R12, P2, PT, R2, R7, RZ ;  /* 0x00000007020c7210 */ /* 0x008fca0007f5e0ff */
[----:B------:R1:W-:Y:S04]  /*8f760*/  STL [R1+0x2f20], R12 ;  /* 0x002f200c01007387 */ /* 0x0003e80000100800 */
[----:B-1----:R-:W2:Y:S02]  /*8f770*/  LDL.LU.64 R12, [R1+0x5ee8] ;  /* 0x005ee800010c7983 */ /* 0x002ea40000300a00 */
[----:B--2---:R-:W-:Y:S01]  /*8f780*/  IMAD.X R29, R29, 0x1, R12, P0 ;  /* 0x000000011d1d7824 */ /* 0x004fe200000e060c */
[----:B------:R-:W-:-:S04]  /*8f790*/  IADD3 R28, P0, PT, R2, R14, RZ ;  /* 0x0000000e021c7210 */ /* 0x000fc80007f1e0ff */
[----:B------:R-:W-:Y:S04]  /*8f7a0*/  STL [R1+0x2f54], R29 ;  /* 0x002f541d01007387 */ /* 0x000fe80000100800 */
[----:B------:R1:W-:Y:S04]  /*8f7b0*/  STL [R1+0x5ea8], R14 ;  /* 0x005ea80e01007387 */ /* 0x0003e80000100800 */
[----:B-1----:R-:W2:Y:S01]  /*8f7c0*/  LDL.LU R14, [R1+0x2a4] ;  /* 0x0002a400010e7983 */ /* 0x002ea20000300800 */
[----:B------:R-:W-:Y:S02]  /*8f7d0*/  IMAD.MOV.U32 R29, RZ, RZ, R17 ;  /* 0x000000ffff1d7224 */ /* 0x000fe400078e0011 */
[----:B--2---:R-:W-:-:S05]  /*8f7e0*/  IMAD.X R17, R14, 0x1, R11, P1 ;  /* 0x000000010e117824 */ /* 0x004fca00008e060b */
[----:B------:R1:W-:Y:S04]  /*8f7f0*/  STL.64 [R1+0x2f58], R16 ;  /* 0x002f581001007387 */ /* 0x0003e80000100a00 */
[----:B-1----:R-:W2:Y:S04]  /*8f800*/  LDL.LU.64 R16, [R1+0x5ee0] ;  /* 0x005ee00001107983 */ /* 0x002ea80000300a00 */
[----:B------:R1:W-:Y:S04]  /*8f810*/  STL.64 [R1+0x5ec0], R10 ;  /* 0x005ec00a01007387 */ /* 0x0003e80000100a00 */
[----:B-1----:R0:W2:Y:S02]  /*8f820*/  LDL.64 R10, [R1+0x2f20] ;  /* 0x002f2000010a7983 */ /* 0x0020a40000100a00 */
[----:B--2---:R-:W-:Y:S01]  /*8f830*/  IMAD.MOV.U32 R11, RZ, RZ, R16 ;  /* 0x000000ffff0b7224 */ /* 0x004fe200078e0010 */
[----:B------:R-:W-:-:S05]  /*8f840*/  IADD3 R16, P1, PT, R2, R5, RZ ;  /* 0x0000000502107210 */ /* 0x000fca0007f3e0ff */
[----:B------:R1:W-:Y:S04]  /*8f850*/  STL [R1+0x2f30], R16 ;  /* 0x002f301001007387 */ /* 0x0003e80000100800 */
[----:B-1----:R-:W2:Y:S04]  /*8f860*/  LDL.LU.64 R16, [R1+0x5ed8] ;  /* 0x005ed80001107983 */ /* 0x002ea80000300a00 */
[----:B------:R1:W-:Y:S04]  /*8f870*/  STL.64 [R1+0x5eb8], R4 ;  /* 0x005eb80401007387 */ /* 0x0003e80000100a00 */
[----:B------:R3:W-:Y:S01]  /*8f880*/  STL.64 [R1+0x5eb0], R8 ;  /* 0x005eb00801007387 */ /* 0x0007e20000100a00 */
[----:B-1----:R-:W-:-:S02]  /*8f890*/  IMAD.MOV.U32 R4, RZ, RZ, R11 ;  /* 0x000000ffff047224 */ /* 0x002fc400078e000b */
[----:B------:R-:W-:Y:S02]  /*8f8a0*/  IMAD.X R11, R14, 0x1, R8, P2 ;  /* 0x000000010e0b7824 */ /* 0x000fe400010e0608 */
[----:B---3--:R-:W-:-:S03]  /*8f8b0*/  IMAD.MOV.U32 R9, RZ, RZ, R29 ;  /* 0x000000ffff097224 */ /* 0x008fc600078e001d */
[----:B------:R-:W-:Y:S01]  /*8f8c0*/  STL [R1+0x2f24], R11 ;  /* 0x002f240b01007387 */ /* 0x000fe20000100800 */
[----:B--2---:R-:W-:-:S05]  /*8f8d0*/  IMAD.X R29, R14, 0x1, R16, P0 ;  /* 0x000000010e1d7824 */ /* 0x004fca00000e0610 */
[----:B------:R1:W-:Y:S04]  /*8f8e0*/  STL.64 [R1+0x2f28], R28 ;  /* 0x002f281c01007387 */ /* 0x0003e80000100a00 */
[----:B-1----:R-:W2:Y:S04]  /*8f8f0*/  LDL.LU.64 R28, [R1+0x5ed0] ;  /* 0x005ed000011c7983 */ /* 0x002ea80000300a00 */
[----:B--2---:R1:W-:Y:S04]  /*8f900*/  STL.64 [R1+0x5ea0], R28 ;  /* 0x005ea01c01007387 */ /* 0x0043e80000100a00 */
[----:B-1----:R-:W2:Y:S04]  /*8f910*/  LDL R29, [R1+0x1d0] ;  /* 0x0001d000011d7983 */ /* 0x002ea80000100800 */
[----:B------:R1:W-:Y:S04]  /*8f920*/  STL.64 [R1+0x5e90], R16 ;  /* 0x005e901001007387 */ /* 0x0003e80000100a00 */
[----:B-1----:R0:W3:Y:S01]  /*8f930*/  LDL.64 R16, [R1+0x2f30] ;  /* 0x002f300001107983 */ /* 0x0020e20000100a00 */
[----:B------:R-:W-:-:S03]  /*8f940*/  IADD3 R10, P2, PT, R2, R13, RZ ;  /* 0x0000000d020a7210 */ /* 0x000fc60007f5e0ff */
[----:B------:R-:W-:Y:S01]  /*8f950*/  STL.64 [R1+0x5e98], R22 ;  /* 0x005e981601007387 */ /* 0x000fe20000100a00 */
[----:B------:R-:W-:Y:S01]  /*8f960*/  IADD3 R8, P0, PT, R2, R3, RZ ;  /* 0x0000000302087210 */ /* 0x000fe20007f1e0ff */
[C---:B------:R-:W-:Y:S02]  /*8f970*/  IMAD.X R11, R14.reuse, 0x1, R15, P2 ;  /* 0x000000010e0b7824 */ /* 0x040fe400010e060f */
[----:B---3--:R-:W-:Y:S01]  /*8f980*/  IMAD.X R17, R14, 0x1, R6, P1 ;  /* 0x000000010e117824 */ /* 0x008fe200008e0606 */
[----:B------:R-:W-:-:S04]  /*8f990*/  IADD3 R16, P1, PT, R2, R0, RZ ;  /* 0x0000000002107210 */ /* 0x000fc80007f3e0ff */
[----:B------:R-:W-:Y:S04]  /*8f9a0*/  STL [R1+0x2f34], R17 ;  /* 0x002f341101007387 */ /* 0x000fe80000100800 */
[----:B------:R-:W3:Y:S04]  /*8f9b0*/  LDL.LU R2, [R1+0x5ec8] ;  /* 0x005ec80001027983 */ /* 0x000ee80000300800 */
        /* <DEDUP_REMOVED lines=9> */
[----:B-1----:R-:W2:Y:S02]  /*8fa50*/  LDL.LU.64 R8, [R1+0x5eb0] ;  /* 0x005eb00001087983 */ /* 0x002ea40000300a00 */
[----:B--2---:R-:W-:Y:S01]  /*8fa60*/  IADD3 R28, P0, PT, R29, R9, RZ ;  /* 0x000000091d1c7210 */ /* 0x004fe20007f1e0ff */
[----:B------:R-:W-:Y:S02]  /*8fa70*/  IMAD.MOV.U32 R29, RZ, RZ, R17 ;  /* 0x000000ffff1d7224 */ /* 0x000fe400078e0011 */
[----:B---3--:R-:W-:Y:S02]  /*8fa80*/  IMAD.X R17, R14, 0x1, R2, P1 ;  /* 0x000000010e117824 */ /* 0x008fe400008e0602 */
[----:B------:R-:W2:Y:S04]  /*8fa90*/  LDL.LU R14, [R1+0x5ea8] ;  /* 0x005ea800010e7983 */ /* 0x000ea80000300800 */
[----:B------:R1:W-:Y:S04]  /*8faa0*/  STL [R1+0x5e80], R2 ;  /* 0x005e800201007387 */ /* 0x0003e80000100800 */
[----:B------:R3:W-:Y:S04]  /*8fab0*/  STL.64 [R1+0x2f08], R16 ;  /* 0x002f081001007387 */ /* 0x0007e80000100a00 */
[----:B-1----:R-:W3:Y:S04]  /*8fac0*/  LDL.LU R2, [R1+0x1d0] ;  /* 0x0001d00001027983 */ /* 0x002ee80000300800 */
[----:B------:R1:W-:Y:S01]  /*8fad0*/  STL.64 [R1+0x5e88], R6 ;  /* 0x005e880601007387 */ /* 0x0003e20000100a00 */
[----:B---3--:R-:W-:-:S03]  /*8fae0*/  IADD3 R16, P1, PT, R2, R7, RZ ;  /* 0x0000000702107210 */ /* 0x008fc60007f3e0ff */
[----:B-1----:R0:W3:Y:S02]  /*8faf0*/  LDL.64 R6, [R1+0x2f10] ;  /* 0x002f100001067983 */ /* 0x0020e40000100a00 */
[----:B---3--:R-:W-:-:S05]  /*8fb00*/  IMAD.X R7, R29, 0x1, R12, P2 ;  /* 0x000000011d077824 */ /* 0x008fca00010e060c */
[----:B------:R1:W-:Y:S02]  /*8fb10*/  STL [R1+0x2f14], R7 ;  /* 0x002f140701007387 */ /* 0x0003e40000100800 */
[----:B-1----:R-:W-:-:S04]  /*8fb20*/  IMAD.MOV.U32 R7, RZ, RZ, R29 ;  /* 0x000000ffff077224 */ /* 0x002fc800078e001d */
[----:B------:R-:W-:-:S05]  /*8fb30*/  IMAD.X R29, R7, 0x1, R11, P0 ;  /* 0x00000001071d7824 */ /* 0x000fca00000e060b */
[----:B------:R1:W-:Y:S04]  /*8fb40*/  STL.64 [R1+0x2f18], R28 ;  /* 0x002f181c01007387 */ /* 0x0003e80000100a00 */
[----:B-1----:R-:W3:Y:S01]  /*8fb50*/  LDL.LU.64 R28, [R1+0x5ea0] ;  /* 0x005ea000011c7983 */ /* 0x002ee20000300a00 */
[----:B------:R-:W-:-:S03]  /*8fb60*/  IMAD.X R17, R7, 0x1, R8, P1 ;  /* 0x0000000107117824 */ /* 0x000fc600008e0608 */
[----:B---3--:R1:W-:Y:S02]  /*8fb70*/  STL.64 [R1+0x5e78], R28 ;  /* 0x005e781c01007387 */ /* 0x0083e40000100a00 */
[----:B-1----:R-:W-:Y:S01]  /*8fb80*/  IMAD.MOV.U32 R29, RZ, RZ, R22 ;  /* 0x000000ffff1d7224 */ /* 0x002fe200078e0016 */
[----:B------:R-:W-:-:S05]  /*8fb90*/  IADD3 R22, P0, PT, R2, R5, RZ ;  /* 0x0000000502167210 */ /* 0x000fca0007f1e0ff */
[----:B------:R1:W-:Y:S04]  /*8fba0*/  STL [R1+0x2ef0], R22 ;  /* 0x002ef01601007387 */ /* 0x0003e80000100800 */
[----:B-1----:R-:W3:Y:S04]  /*8fbb0*/  LDL.LU.64 R22, [R1+0x5e98] ;  /* 0x005e980001167983 */ /* 0x002ee80000300a00 */
[----:B------:R1:W-:Y:S04]  /*8fbc0*/  STL.64 [R1+0x2ee0], R16 ;  /* 0x002ee01001007387 */ /* 0x0003e80000100a00 */
[----:B-1----:R-:W4:Y:S01]  /*8fbd0*/  LDL.LU.64 R16, [R1+0x5e90] ;  /* 0x005e900001107983 */ /* 0x002f220000300a00 */
[----:B--2---:R-:W-:-:S03]  /*8fbe0*/  IADD3 R6, P2, PT, R2, R14, RZ ;  /* 0x0000000e02067210 */ /* 0x004fc60007f5e0ff */
[----:B---3--:R1:W-:Y:S04]  /*8fbf0*/  STL.64 [R1+0x5e60], R22 ;  /* 0x005e601601007387 */ /* 0x0083e80000100a00 */
[----:B------:R-:W-:Y:S04]  /*8fc00*/  STL.64 [R1+0x5e68], R12 ;  /* 0x005e680c01007387 */ /* 0x000fe80000100a00 */
[----:B------:R2:W-:Y:S01]  /*8fc10*/  STL [R1+0x5e70], R13 ;  /* 0x005e700d01007387 */ /* 0x0005e20000100800 */
[----:B-1----:R-:W-:Y:S01]  /*8fc20*/  IMAD.MOV.U32 R23, RZ, RZ, R7 ;  /* 0x000000ffff177224 */ /* 0x002fe200078e0007 */
[----:B------:R-:W-:-:S02]  /*8fc30*/  IADD3 R22, P1, PT, R2, R13, RZ ;  /* 0x0000000d02167210 */ /* 0x000fc40007f3e0ff */
[----:B--2---:R0:W2:Y:S01]  /*8fc40*/  LDL.64 R12, [R1+0x2ef0] ;  /* 0x002ef000010c7983 */ /* 0x0040a20000100a00 */
[----:B----4-:R-:W-:-:S05]  /*8fc50*/  IMAD.X R7, R23, 0x1, R16, P2 ;  /* 0x0000000117077824 */ /* 0x010fca00010e0610 */
[----:B------:R1:W-:Y:S04]  /*8fc60*/  STL.64 [R1+0x2ee8], R6 ;  /* 0x002ee80601007387 */ /* 0x0003e80000100a00 */
[----:B-1----:R-:W2:Y:S04]  /*8fc70*/  LDL.LU.64 R6, [R1+0x5e88] ;  /* 0x005e880001067983 */ /* 0x002ea80000300a00 */
[----:B------:R1:W-:Y:S01]  /*8fc80*/  STL.64 [R1+0x5e50], R16 ;  /* 0x005e501001007387 */ /* 0x0003e20000100a00 */
[----:B------:R-:W-:-:S03]  /*8fc90*/  IADD3 R28, P2, PT, R2, R3, RZ ;  /* 0x00000003021c7210 */ /* 0x000fc60007f5e0ff */
[----:B-1----:R-:W3:Y:S04]  /*8fca0*/  LDL R16, [R1+0x1d4] ;  /* 0x0001d40001107983 */ /* 0x002ee80000100800 */
[----:B------:R1:W-:Y:S02]  /*8fcb0*/  STL [R1+0x5e58], R17 ;  /* 0x005e581101007387 */ /* 0x0003e40000100800 */
[----:B-1----:R-:W-:Y:S02]  /*8fcc0*/  IMAD.MOV.U32 R17, RZ, RZ, R29 ;  /* 0x000000ffff117224 */ /* 0x002fe400078e001d */
        /* <DEDUP_REMOVED lines=9> */
[----:B-1----:R-:W4:Y:S01]  /*8fd60*/  LDL.LU.64 R28, [R1+0x5e78] ;  /* 0x005e7800011c7983 */ /* 0x002f220000300a00 */
[----:B------:R-:W-:-:S03]  /*8fd70*/  IMAD.MOV.U32 R23, RZ, RZ, R17 ;  /* 0x000000ffff177224 */ /* 0x000fc600078e0011 */
[----:B------:R-:W4:Y:S01]  /*8fd80*/  LDL R17, [R1+0x29c] ;  /* 0x00029c0001117983 */ /* 0x000f220000100800 */
[C---:B---3--:R-:W-:Y:S02]  /*8fd90*/  IADD3 R22, P1, PT, R16.reuse, R10, RZ ;  /* 0x0000000a10167210 */ /* 0x048fe40007f3e0ff */
[----:B------:R-:W-:Y:S01]  /*8fda0*/  IADD3 R16, P2, PT, R16, R9, RZ ;  /* 0x0000000910107210 */ /* 0x000fe20007f5e0ff */
[----:B--2---:R-:W-:Y:S01]  /*8fdb0*/  IMAD.X R13, R13, 0x1, R2, P0 ;  /* 0x000000010d0d7824 */ /* 0x004fe200000e0602 */
[----:B----4-:R1:W-:Y:S04]  /*8fdc0*/  STL.64 [R1+0x5e48], R28 ;  /* 0x005e481c01007387 */ /* 0x0103e80000100a00 */
[----:B-1----:R-:W2:Y:S04]  /*8fdd0*/  LDL.LU R28, [R1+0x298] ;  /* 0x00029800011c7983 */ /* 0x002ea80000300800 */
[----:B------:R1:W-:Y:S04]  /*8fde0*/  STL [R1+0x5e40], R9 ;  /* 0x005e400901007387 */ /* 0x0003e80000100800 */
[----:B-1----:R-:W3:Y:S04]  /*8fdf0*/  LDL.LU R9, [R1+0x1d4] ;  /* 0x0001d40001097983 */ /* 0x002ee80000300800 */
[----:B------:R1:W-:Y:S04]  /*8fe00*/  STL.64 [R1+0x2ec8], R12 ;  /* 0x002ec80c01007387 */ /* 0x0003e80000100a00 */
[----:B-1----:R0:W4:Y:S01]  /*8fe10*/  LDL.LU R13, [R1+0x5e70] ;  /* 0x005e7000010d7983 */ /* 0x0021220000300800 */
[----:B---3--:R-:W-:-:S05]  /*8fe20*/  IADD3 R12, P0, PT, R9, R7, RZ ;  /* 0x00000007090c7210 */ /* 0x008fca0007f1e0ff */
[----:B------:R4:W-:Y:S04]  /*8fe30*/  STL [R1+0x2ea0], R12 ;  /* 0x002ea00c01007387 */ /* 0x0009e80000100800 */
[----:B----4-:R-:W3:Y:S01]  /*8fe40*/  LDL.LU.64 R12, [R1+0x5e68] ;  /* 0x005e6800010c7983 */ /* 0x010ee20000300a00 */
[----:B------:R-:W-:Y:S02]  /*8fe50*/  IMAD.MOV.U32 R29, RZ, RZ, R23 ;  /* 0x000000ffff1d7224 */ /* 0x000fe400078e0017 */
[----:B---3--:R-:W-:-:S05]  /*8fe60*/  IMAD.X R23, R17, 0x1, R12, P1 ;  /* 0x0000000111177824 */ /* 0x008fca00008e060c */
[----:B------:R1:W-:Y:S04]  /*8fe70*/  STL.64 [R1+0x2ed0], R22 ;  /* 0x002ed01601007387 */ /* 0x0003e80000100a00 */
[----:B-1----:R-:W3:Y:S01]  /*8fe80*/  LDL.LU.64 R22, [R1+0x5e60] ;  /* 0x005e600001167983 */ /* 0x002ee20000300a00 */
[----:B------:R-:W-:-:S03]  /*8fe90*/  IMAD.X R17, R17, 0x1, R11, P2 ;  /* 0x0000000111117824 */ /* 0x000fc600010e060b */
[----:B---3--:R-:W-:Y:S04]  /*8fea0*/  STL.64 [R1+0x5e28], R22 ;  /* 0x005e281601007387 */ /* 0x008fe80000100a00 */
[----:B------:R1:W-:Y:S04]  /*8feb0*/  STL.64 [R1+0x5e30], R24 ;  /* 0x005e301801007387 */ /* 0x0003e80000100a00 */
[----:B-1----:R-:W3:Y:S04]  /*8fec0*/  LDL R24, [R1+0x1d8] ;  /* 0x0001d80001187983 */ /* 0x002ee80000100800 */
[----:B---3--:R1:W-:Y:S04]  /*8fed0*/  STL.64 [R1+0x5e38], R24 ;  /* 0x005e381801007387 */ /* 0x0083e80000100a00 */
[----:B-1----:R0:W3:Y:S04]  /*8fee0*/  LDL.64 R24, [R1+0x2ea0] ;  /* 0x002ea00001187983 */ /* 0x0020e80000100a00 */
[----:B------:R1:W-:Y:S04]  /*8fef0*/  STL.64 [R1+0x2ed8], R16 ;  /* 0x002ed81001007387 */ /* 0x0003e80000100a00 */
[----:B-1----:R0:W4:Y:S01]  /*8ff00*/  LDL.LU R17, [R1+0x5e58] ;  /* 0x005e580001117983 */ /* 0x0021220000300800 */
[----:B------:R-:W-:-:S05]  /*8ff10*/  IADD3 R16, P2, PT, R9, R5, RZ ;  /* 0x0000000509107210 */ /* 0x000fca0007f5e0ff */
[----:B------:R4:W-:Y:S04]  /*8ff20*/  STL [R1+0x2eb0], R16 ;  /* 0x002eb01001007387 */ /* 0x0009e80000100800 */
[----:B----4-:R-:W4:Y:S04]  /*8ff30*/  LDL.LU.64 R16, [R1+0x5e50] ;  /* 0x005e500001107983 */ /* 0x010f280000300a00 */
[----:B------:R1:W-:Y:S04]  /*8ff40*/  STL [R1+0x5e20], R5 ;  /* 0x005e200501007387 */ /* 0x0003e80000100800 */
[----:B-1----:R-:W3:Y:S01]  /*8ff50*/  LDL.LU R5, [R1+0x29c] ;  /* 0x00029c0001057983 */ /* 0x002ee20000300800 */
[----:B--2---:R-:W-:Y:S01]  /*8ff60*/  IMAD.MOV.U32 R22, RZ, RZ, R28 ;  /* 0x000000ffff167224 */ /* 0x004fe200078e001c */
[----:B------:R-:W-:Y:S01]  /*8ff70*/  IADD3 R28, P1, PT, R9, R14, RZ ;  /* 0x0000000e091c7210 */ /* 0x000fe20007f3e0ff */
[----:B------:R-:W-:-:S02]  /*8ff80*/  IMAD.MOV.U32 R23, RZ, RZ, R29 ;  /* 0x000000ffff177224 */ /* 0x000fc400078e001d */
[C---:B---3--:R-:W-:Y:S02]  /*8ff90*/  IMAD.X R25, R5.reuse, 0x1, R8, P0 ;  /* 0x0000000105197824 */ /* 0x048fe400000e0608 */
[----:B----4-:R-:W-:-:S03]  /*8ffa0*/  IMAD.X R29, R5, 0x1, R16, P1 ;  /* 0x00000001051d7824 */ /* 0x010fc600008e0610 */
[----:B------:R-:W-:Y:S04]  /*8ffb0*/  STL [R1+0x2ea4], R25 ;  /* 0x002ea41901007387 */ /* 0x000fe80000100800 */
[----:B------:R1:W-:Y:S04]  /*8ffc0*/  STL.64 [R1+0x2ea8], R28 ;  /* 0x002ea81c01007387 */ /* 0x0003e80000100a00 */
[----:B-1----:R-:W2:Y:S04]  /*8ffd0*/  LDL.LU.64 R28, [R1+0x5e48] ;  /* 0x005e4800011c7983 */ /* 0x002ea80000300a00 */
[----:B------:R-:W-:Y:S04]  /*8ffe0*/  STL.64 [R1+0x5e10], R16 ;  /* 0x005e101001007387 */ /* 0x000fe80000100a00 */
[----:B--2---:R1:W-:Y:S04]  /*8fff0*/  STL.64 [R1+0x5e18], R28 ;  /* 0x005e181c01007387 */ /* 0x0043e80000100a00 */
[----:B-1----:R0:W2:Y:S01]  /*90000*/  LDL.64 R28, [R1+0x2eb0] ;  /* 0x002eb000011c7983 */ /* 0x0020a20000100a00 */
[C---:B------:R-:W-:Y:S01]  /*90010*/  IADD3 R24, P0, PT, R9.reuse, R13, RZ ;  /* 0x0000000d09187210 */ /* 0x040fe20007f1e0ff */
[----:B------:R-:W-:Y:S01]  /*90020*/  IMAD.MOV.U32 R25, RZ, RZ, R22 ;  /* 0x000000ffff197224 */ /* 0x000fe200078e0016 */
[----:B------:R-:W-:Y:S01]  /*90030*/  IADD3 R22, P1, PT, R9, R3, RZ ;  /* 0x0000000309167210 */ /* 0x000fe20007f3e0ff */
[----:B--2---:R-:W-:-:S05]  /*90040*/  IMAD.X R29, R5, 0x1, R6, P2 ;  /* 0x00000001051d7824 */ /* 0x004fca00010e0606 */
[----:B------:R1:W-:Y:S01]  /*90050*/  STL [R1+0x2eb4], R29 ;  /* 0x002eb41d01007387 */ /* 0x0003e20000100800 */
[----:B------:R-:W-:-:S03]  /*90060*/  IADD3 R28, P2, PT, R9, R0, RZ ;  /* 0x00000000091c7210 */ /* 0x000fc60007f5e0ff */
[----:B------:R-:W2:Y:S01]  /*90070*/  LDL.LU R9, [R1+0x5e40] ;  /* 0x005e400001097983 */ /* 0x000ea20000300800 */
[----:B-1----:R-:W-:Y:S02]  /*90080*/  IMAD.MOV.U32 R29, RZ, RZ, R25 ;  /* 0x000000ffff1d7224 */ /* 0x002fe400078e0019 */
[----:B------:R-:W-:-:S05]  /*90090*/  IMAD.X R25, R5, 0x1, R15, P0 ;  /* 0x0000000105197824 */ /* 0x000fca00000e060f */
[----:B------:R1:W-:Y:S04]  /*900a0*/  STL.64 [R1+0x2eb8], R24 ;  /* 0x002eb81801007387 */ /* 0x0003e80000100a00 */
[----:B-1----:R-:W3:Y:S01]  /*900b0*/  LDL.LU.64 R24, [R1+0x5e38] ;  /* 0x005e380001187983 */ /* 0x002ee20000300a00 */
[----:B------:R-:W-:Y:S02]  /*900c0*/  IMAD.MOV.U32 R17, RZ, RZ, R23 ;  /* 0x000000ffff117224 */ /* 0x000fe400078e0017 */
[----:B------:R-:W-:Y:S01]  /*900d0*/  IMAD.X R23, R5, 0x1, R4, P1 ;  /* 0x0000000105177824 */ /* 0x000fe200008e0604 */
[----:B---3--:R-:W-:-:S05]  /*900e0*/  IADD3 R24, P0, PT, R24, R10, RZ ;  /* 0x0000000a18187210 */ /* 0x008fca0007f1e0ff */
[----:B------:R1:W-:Y:S04]  /*900f0*/  STL [R1+0x2e90], R24 ;  /* 0x002e901801007387 */ /* 0x0003e80000100800 */
[----:B-1----:R-:W3:Y:S04]  /*90100*/  LDL.LU.64 R24, [R1+0x5e30] ;  /* 0x005e300001187983 */ /* 0x002ee80000300a00 */
[----:B------:R1:W-:Y:S04]  /*90110*/  STL.64 [R1+0x2ec0], R22 ;  /* 0x002ec01601007387 */ /* 0x0003e80000100a00 */
[----:B-1----:R-:W4:Y:S04]  /*90120*/  LDL.LU.64 R22, [R1+0x5e28] ;  /* 0x005e280001167983 */ /* 0x002f280000300a00 */
[----:B------:R1:W-:Y:S04]  /*90130*/  STL [R1+0x5e00], R4 ;  /* 0x005e000401007387 */ /* 0x0003e80000100800 */
[----:B-1----:R-:W2:Y:S04]  /*90140*/  LDL.LU R4, [R1+0x1d8] ;  /* 0x0001d80001047983 */ /* 0x002ea80000300800 */
[----:B---3--:R-:W-:Y:S04]  /*90150*/  STL.64 [R1+0x5df8], R24 ;  /* 0x005df81801007387 */ /* 0x008fe80000100a00 */
[----:B----4-:R1:W-:Y:S04]  /*90160*/  STL.64 [R1+0x5df0], R22 ;  /* 0x005df01601007387 */ /* 0x0103e80000100a00 */
[----:B-1----:R-:W3:Y:S04]  /*90170*/  LDL R22, [R1+0x1dc] ;  /* 0x0001dc0001167983 */ /* 0x002ee80000100800 */
[----:B---3--:R1:W-:Y:S04]  /*90180*/  STL.64 [R1+0x5e08], R22 ;  /* 0x005e081601007387 */ /* 0x0083e80000100a00 */
[----:B-1----:R0:W3:Y:S01]  /*90190*/  LDL.64 R22, [R1+0x2e90] ;  /* 0x002e900001167983 */ /* 0x0020e20000100a00 */
[----:B--2---:R-:W-:Y:S01]  /*901a0*/  IADD3 R16, P1, PT, R4, R9, RZ ;  /* 0x0000000904107210 */ /* 0x004fe20007f3e0ff */
[----:B---3--:R-:W-:-:S02]  /*901b0*/  IMAD.MOV.U32 R23, RZ, RZ, R17 ;  /* 0x000000ffff177224 */ /* 0x008fc400078e0011 */
[----:B------:R-:W-:Y:S02]  /*901c0*/  IMAD.MOV.U32 R17, RZ, RZ, R29 ;  /* 0x000000ffff117224 */ /* 0x000fe400078e001d */
[----:B------:R-:W-:Y:S02]  /*901d0*/  IMAD.X R29, R5, 0x1, R2, P2 ;  /* 0x00000001051d7824 */ /* 0x000fe400010e0602 */
[----:B------:R-:W-:Y:S02]  /*901e0*/  IMAD.MOV.U32 R25, RZ, RZ, R23 ;  /* 0x000000ffff197224 */ /* 0x000fe400078e0017 */
[----:B------:R-:W-:Y:S01]  /*901f0*/  IMAD.X R23, R17, 0x1, R12, P0 ;  /* 0x0000000111177824 */ /* 0x000fe200000e060c */
[----:B------:R-:W2:Y:S04]  /*90200*/  LDL.LU R5, [R1+0x5e20] ;  /* 0x005e200001057983 */ /* 0x000ea80000300800 */
[----:B------:R1:W-:Y:S04]  /*90210*/  STL.64 [R1+0x2e88], R28 ;  /* 0x002e881c01007387 */ /* 0x0003e80000100a00 */
[----:B-1----:R-:W3:Y:S04]  /*90220*/  LDL.LU.64 R28, [R1+0x5e18] ;  /* 0x005e1800011c7983 */ /* 0x002ee80000300a00 */
[----:B------:R1:W-:Y:S02]  /*90230*/  STL [R1+0x2e94], R23 ;  /* 0x002e941701007387 */ /* 0x0003e40000100800 */
[----:B-1----:R-:W-:-:S04]  /*90240*/  IMAD.MOV.U32 R23, RZ, RZ, R17 ;  /* 0x000000ffff177224 */ /* 0x002fc800078e0011 */
[----:B------:R-:W-:-:S05]  /*90250*/  IMAD.X R17, R23, 0x1, R11, P1 ;  /* 0x0000000117117824 */ /* 0x000fca00008e060b */
[----:B------:R1:W-:Y:S04]  /*90260*/  STL.64 [R1+0x2e98], R16 ;  /* 0x002e981001007387 */ /* 0x0003e80000100a00 */
[----:B-1----:R-:W4:Y:S01]  /*90270*/  LDL.LU.64 R16, [R1+0x5e10] ;  /* 0x005e100001107983 */ /* 0x002f220000300a00 */
[C---:B------:R-:W-:Y:S02]  /*90280*/  IADD3 R24, P2, PT, R4.reuse, R7, RZ ;  /* 0x0000000704187210 */ /* 0x040fe40007f5e0ff */
[----:B------:R-:W-:Y:S01]  /*90290*/  IADD3 R22, P0, PT, R4, R14, RZ ;  /* 0x0000000e04167210 */ /* 0x000fe20007f1e0ff */
[----:B---3--:R1:W-:Y:S02]  /*902a0*/  STL.64 [R1+0x5de8], R28 ;  /* 0x005de81c01007387 */ /* 0x0083e40000100a00 */
[----:B-1----:R-:W-:-:S02]  /*902b0*/  IMAD.MOV.U32 R29, RZ, RZ, R25 ;  /* 0x000000ffff1d7224 */ /* 0x002fc400078e0019 */
[----:B------:R-:W-:-:S05]  /*902c0*/  IMAD.X R25, R23, 0x1, R8, P2 ;  /* 0x0000000117197824 */ /* 0x000fca00010e0608 */
[----:B------:R1:W-:Y:S02]  /*902d0*/  STL.64 [R1+0x2e60], R24 ;  /* 0x002e601801007387 */ /* 0x0003e40000100a00 */
[----:B-1----:R-:W-:-:S04]  /*902e0*/  IMAD.MOV.U32 R25, RZ, RZ, R23 ;  /* 0x000000ffff197224 */ /* 0x002fc800078e0017 */
[----:B----4-:R-:W-:-:S05]  /*902f0*/  IMAD.X R23, R25, 0x1, R16, P0 ;  /* 0x0000000119177824 */ /* 0x010fca00000e0610 */
[----:B------:R1:W-:Y:S04]  /*90300*/  STL.64 [R1+0x2e68], R22 ;  /* 0x002e681601007387 */ /* 0x0003e80000100a00 */
[----:B-1----:R-:W3:Y:S01]  /*90310*/  LDL.LU.64 R22, [R1+0x5e08] ;  /* 0x005e080001167983 */ /* 0x002ee20000300a00 */
[----:B--2---:R-:W-:-:S03]  /*90320*/  IADD3 R28, P1, PT, R4, R5, RZ ;  /* 0x00000005041c7210 */ /* 0x004fc60007f3e0ff */
[----:B------:R-:W-:Y:S04]  /*90330*/  STL.64 [R1+0x5dd8], R16 ;  /* 0x005dd81001007387 */ /* 0x000fe80000100a00 */
[----:B------:R1:W-:Y:S01]  /*90340*/  STL [R1+0x5de0], R17 ;  /* 0x005de01101007387 */ /* 0x0003e20000100800 */
[----:B------:R-:W-:Y:S01]  /*90350*/  IADD3 R24, P2, PT, R4, R13, RZ ;  /* 0x0000000d04187210 */ /* 0x000fe20007f5e0ff */
[----:B-1----:R-:W-:Y:S02]  /*90360*/  IMAD.MOV.U32 R17, RZ, RZ, R29 ;  /* 0x000000ffff117224 */ /* 0x002fe400078e001d */
[----:B------:R-:W-:-:S05]  /*90370*/  IMAD.X R29, R25, 0x1, R6, P1 ;  /* 0x00000001191d7824 */ /* 0x000fca00008e0606 */
[----:B------:R1:W-:Y:S01]  /*90380*/  STL.64 [R1+0x2e70], R28 ;  /* 0x002e701c01007387 */ /* 0x0003e20000100a00 */
[C---:B------:R-:W-:Y:S01]  /*90390*/  IADD3 R16, P0, PT, R4.reuse, R3, RZ ;  /* 0x0000000304107210 */ /* 0x040fe20007f1e0ff */
[----:B-1----:R-:W-:Y:S01]  /*903a0*/  IMAD.MOV.U32 R29, RZ, RZ, R25 ;  /* 0x000000ffff1d7224 */ /* 0x002fe200078e0019 */
[----:B------:R-:W-:Y:S02]  /*903b0*/  IADD3 R28, P1, PT, R4, R0, RZ ;  /* 0x00000000041c7210 */ /* 0x000fe40007f3e0ff */
[----:B------:R-:W2:Y:S01]  /*903c0*/  LDL.LU R4, [R1+0x5e00] ;  /* 0x005e000001047983 */ /* 0x000ea20000300800 */
[----:B------:R-:W-:-:S05]  /*903d0*/  IMAD.X R25, R29, 0x1, R15, P2 ;  /* 0x000000011d197824 */ /* 0x000fca00010e060f */
[----:B------:R1:W-:Y:S04]  /*903e0*/  STL.64 [R1+0x2e78], R24 ;  /* 0x002e781801007387 */ /* 0x0003e80000100a00 */
[----:B-1----:R-:W4:Y:S01]  /*903f0*/  LDL.LU.64 R24, [R1+0x5df8] ;  /* 0x005df80001187983 */ /* 0x002f220000300a00 */
[----:B---3--:R-:W-:-:S05]  /*90400*/  IADD3 R22, P2, PT, R22, R10, RZ ;  /* 0x0000000a16167210 */ /* 0x008fca0007f5e0ff */
[----:B------:R1:W-:Y:S04]  /*90410*/  STL [R1+0x2e50], R22 ;  /* 0x002e501601007387 */ /* 0x0003e80000100800 */
[----:B-1----:R-:W3:Y:S04]  /*90420*/  LDL.LU.64 R22, [R1+0x5df0] ;  /* 0x005df00001167983 */ /* 0x002ee80000300a00 */
[----:B---3--:R1:W-:Y:S04]  /*90430*/  STL.64 [R1+0x5dd0], R22 ;  /* 0x005dd01601007387 */ /* 0x0083e80000100a00 */
[----:B-1----:R0:W3:Y:S04]  /*90440*/  LDL.64 R22, [R1+0x2e50] ;  /* 0x002e500001167983 */ /* 0x0020e80000100a00 */
[----:B--2---:R1:W-:Y:S01]  /*90450*/  STL [R1+0x5dc8], R4 ;  /* 0x005dc80401007387 */ /* 0x0043e20000100800 */
[----:B---3--:R-:W-:-:S02]  /*90460*/  IMAD.MOV.U32 R23, RZ, RZ, R17 ;  /* 0x000000ffff177224 */ /* 0x008fc400078e0011 */
[C---:B------:R-:W-:Y:S02]  /*90470*/  IMAD.X R17, R29.reuse, 0x1, R4, P0 ;  /* 0x000000011d117824 */ /* 0x040fe400000e0604 */
[----:B------:R-:W-:Y:S01]  /*90480*/  IMAD.X R29, R29, 0x1, R2, P1 ;  /* 0x000000011d1d7824 */ /* 0x000fe200008e0602 */
[----:B-1----:R-:W2:Y:S04]  /*90490*/  LDL.LU R4, [R1+0x1dc] ;  /* 0x0001dc0001047983 */ /* 0x002ea80000300800 */
[----:B------:R1:W-:Y:S04]  /*904a0*/  STL.64 [R1+0x2e80], R16 ;  /* 0x002e801001007387 */ /* 0x0003e80000100a00 */
[----:B-1----:R-:W3:Y:S04]  /*904b0*/  LDL R17, [R1+0x294] ;  /* 0x0002940001117983 */ /* 0x002ee80000100800 */
[----:B------:R1:W-:Y:S04]  /*904c0*/  STL.64 [R1+0x2e48], R28 ;  /* 0x002e481c01007387 */ /* 0x0003e80000100a00 */
[----:B-1----:R-:W2:Y:S04]  /*904d0*/  LDL.LU.64 R28, [R1+0x5de8] ;  /* 0x005de800011c7983 */ /* 0x002ea80000300a00 */
[----:B--2---:R1:W-:Y:S04]  /*904e0*/  STL.64 [R1+0x5db8], R28 ;  /* 0x005db81c01007387 */ /* 0x0043e80000100a00 */
[----:B-1----:R-:W2:Y:S01]  /*904f0*/  LDL R28, [R1+0x1e0] ;  /* 0x0001e000011c7983 */ /* 0x002ea20000100800 */
[----:B------:R-:W-:-:S03]  /*90500*/  IADD3 R16, P0, PT, R4, R9, RZ ;  /* 0x0000000904107210 */ /* 0x000fc60007f1e0ff */
[----:B--2---:R1:W-:Y:S02]  /*90510*/  STL.64 [R1+0x5dc0], R28 ;  /* 0x005dc01c01007387 */ /* 0x0043e40000100a00 */
[----:B-1----:R-:W-:Y:S02]  /*90520*/  IMAD.MOV.U32 R29, RZ, RZ, R23 ;  /* 0x000000ffff1d7224 */ /* 0x002fe400078e0017 */
[C---:B---3--:R-:W-:Y:S02]  /*90530*/  IMAD.X R23, R17.reuse, 0x1, R12, P2 ;  /* 0x0000000111177824 */ /* 0x048fe400010e060c */
[----:B------:R-:W-:-:S03]  /*90540*/  IMAD.X R17, R17, 0x1, R11, P0 ;  /* 0x0000000111117824 */ /* 0x000fc600000e060b */
[----:B------:R-:W-:Y:S04]  /*90550*/  STL [R1+0x2e54], R23 ;  /* 0x002e541701007387 */ /* 0x000fe80000100800 */
[----:B------:R1:W-:Y:S04]  /*90560*/  STL.64 [R1+0x2e58], R16 ;  /* 0x002e581001007387 */ /* 0x0003e80000100a00 */
[----:B-1----:R0:W2:Y:S04]  /*90570*/  LDL.LU R17, [R1+0x5de0] ;  /* 0x005de00001117983 */ /* 0x0020a80000300800 */
[----:B------:R1:W-:Y:S01]  /*90580*/  STL [R1+0x5db0], R11 ;  /* 0x005db00b01007387 */ /* 0x0003e20000100800 */
[----:B------:R-:W-:-:S03]  /*90590*/  IADD3 R16, P0, PT, R4, R5, RZ ;  /* 0x0000000504107210 */ /* 0x000fc60007f1e0ff */
[----:B-1----:R-:W3:Y:S04]  /*905a0*/  LDL.LU R11, [R1+0x294] ;  /* 0x00029400010b7983 */ /* 0x002ee80000300800 */
[----:B------:R2:W-:Y:S04]  /*905b0*/  STL [R1+0x2e30], R16 ;  /* 0x002e301001007387 */ /* 0x0005e80000100800 */
[----:B--2---:R-:W2:Y:S01]  /*905c0*/  LDL.LU.64 R16, [R1+0x5dd8] ;  /* 0x005dd80001107983 */ /* 0x004ea20000300a00 */
[C---:B------:R-:W-:Y:S01]  /*905d0*/  IADD3 R28, P1, PT, R4.reuse, R7, RZ ;  /* 0x00000007041c7210 */ /* 0x040fe20007f3e0ff */
[----:B------:R-:W-:Y:S01]  /*905e0*/  IMAD.MOV.U32 R23, RZ, RZ, R29 ;  /* 0x000000ffff177224 */ /* 0x000fe200078e001d */
[----:B------:R-:W-:-:S03]  /*905f0*/  IADD3 R22, P2, PT, R4, R14, RZ ;  /* 0x0000000e04167210 */ /* 0x000fc60007f5e0ff */
[----:B---3--:R-:W-:-:S05]  /*90600*/  IMAD.X R29, R11, 0x1, R8, P1 ;  /* 0x000000010b1d7824 */ /* 0x008fca00008e0608 */
[----:B------:R1:W-:Y:S02]  /*90610*/  STL.64 [R1+0x2e20], R28 ;  /* 0x002e201c01007387 */ /* 0x0003e40000100a00 */
[----:B-1----:R-:W-:Y:S02]  /*90620*/  IMAD.MOV.U32 R29, RZ, RZ, R23 ;  /* 0x000000ffff1d7224 */ /* 0x002fe400078e0017 */
[----:B--2---:R-:W-:-:S05]  /*90630*/  IMAD.X R23, R11, 0x1, R16, P2 ;  /* 0x000000010b177824 */ /* 0x004fca00010e0610 */
[----:B------:R1:W-:Y:S04]  /*90640*/  STL.64 [R1+0x2e28], R22 ;  /* 0x002e281601007387 */ /* 0x0003e80000100a00 */
[----:B-1----:R-:W2:Y:S04]  /*90650*/  LDL.LU.64 R22, [R1+0x5dd0] ;  /* 0x005dd00001167983 */ /* 0x002ea80000300a00 */
[----:B--2---:R-:W-:Y:S04]  /*90660*/  STL.64 [R1+0x5da8], R22 ;  /* 0x005da81601007387 */ /* 0x004fe80000100a00 */
[----:B------:R1:W-:Y:S04]  /*90670*/  STL.64 [R1+0x5d98], R16 ;  /* 0x005d981001007387 */ /* 0x0003e80000100a00 */
[----:B-1----:R0:W2:Y:S01]  /*90680*/  LDL.64 R16, [R1+0x2e30] ;  /* 0x002e300001107983 */ /* 0x0020a20000100a00 */
[----:B------:R-:W-:-:S02]  /*90690*/  IADD3 R28, P1, PT, R4, R13, RZ ;  /* 0x0000000d041c7210 */ /* 0x000fc40007f3e0ff */
        /* <DEDUP_REMOVED lines=8> */
[----:B-1----:R-:W3:Y:S02]  /*90720*/  LDL.LU.64 R28, [R1+0x5dc0] ;  /* 0x005dc000011c7983 */ /* 0x002ee40000300a00 */
[----:B---3--:R-:W-:-:S05]  /*90730*/  IADD3 R28, P1, PT, R28, R10, RZ ;  /* 0x0000000a1c1c7210 */ /* 0x008fca0007f3e0ff */
[----:B------:R1:W-:Y:S04]  /*90740*/  STL [R1+0x2e10], R28 ;  /* 0x002e101c01007387 */ /* 0x0003e80000100800 */
[----:B-1----:R-:W3:Y:S01]  /*90750*/  LDL.LU.64 R28, [R1+0x5db8] ;  /* 0x005db800011c7983 */ /* 0x002ee20000300a00 */
[----:B--2---:R-:W-:-:S03]  /*90760*/  IMAD.X R23, R11, 0x1, R4, P2 ;  /* 0x000000010b177824 */ /* 0x004fc600010e0604 */
[----:B---3--:R1:W-:Y:S04]  /*90770*/  STL.64 [R1+0x5d90], R28 ;  /* 0x005d901c01007387 */ /* 0x0083e80000100a00 */
[----:B------:R-:W-:Y:S04]  /*90780*/  STL.64 [R1+0x2e40], R22 ;  /* 0x002e401601007387 */ /* 0x000fe80000100a00 */
[----:B-1----:R0:W2:Y:S04]  /*90790*/  LDL.64 R28, [R1+0x2e10] ;  /* 0x002e1000011c7983 */ /* 0x0020a80000100a00 */
[----:B--2---:R-:W2:Y:S04]  /*907a0*/  LDL R29, [R1+0x290] ;  /* 0x00029000011d7983 */ /* 0x004ea80000100800 */
[----:B------:R1:W-:Y:S04]  /*907b0*/  STL [R1+0x5d88], R4 ;  /* 0x005d880401007387 */ /* 0x0003e80000100800 */
[----:B-1----:R-:W3:Y:S04]  /*907c0*/  LDL.LU R4, [R1+0x1e0] ;  /* 0x0001e00001047983 */ /* 0x002ee80000300800 */
[----:B------:R-:W4:Y:S04]  /*907d0*/  LDL.LU R23, [R1+0x278] ;  /* 0x0002780001177983 */ /* 0x000f280000300800 */
[----:B------:R1:W-:Y:S02]  /*907e0*/  STL.64 [R1+0x5da0], R8 ;  /* 0x005da00801007387 */ /* 0x0003e40000100a00 */
[----:B-1----:R-:W-:-:S02]  /*907f0*/  IMAD.MOV.U32 R8, RZ, RZ, R17 ;  /* 0x000000ffff087224 */ /* 0x002fc400078e0011 */
[----:B------:R-:W-:Y:S02]  /*90800*/  IMAD.X R17, R11, 0x1, R2, P0 ;  /* 0x000000010b117824 */ /* 0x000fe400000e0602 */
[----:B------:R-:W4:Y:S04]  /*90810*/  LDL.LU R11, [R1+0x5db0] ;  /* 0x005db000010b7983 */ /* 0x000f280000300800 */
[----:B------:R-:W-:Y:S01]  /*90820*/  STL.64 [R1+0x2e08], R16 ;  /* 0x002e081001007387 */ /* 0x000fe20000100a00 */
[----:B--2---:R-:W-:-:S05]  /*90830*/  IMAD.X R29, R29, 0x1, R12, P1 ;  /* 0x000000011d1d7824 */ /* 0x004fca00008e060c */
[----:B------:R-:W-:Y:S04]  /*90840*/  STL [R1+0x2e14], R29 ;  /* 0x002e141d01007387 */ /* 0x000fe80000100800 */
[----:B------:R1:W-:Y:S01]  /*90850*/  STL [R1+0x5d78], R14 ;  /* 0x005d780e01007387 */ /* 0x0003e20000100800 */
[----:B---3--:R-:W-:-:S03]  /*90860*/  IADD3 R28, P1, PT, R4, R14, RZ ;  /* 0x0000000e041c7210 */ /* 0x008fc60007f3e0ff */
[----:B-1----:R-:W2:Y:S01]  /*90870*/  LDL.LU R14, [R1+0x290] ;  /* 0x00029000010e7983 */ /* 0x002ea20000300800 */
[----:B------:R-:W-:Y:S01]  /*90880*/  IADD3 R22, P2, PT, R4, R9, RZ ;  /* 0x0000000904167210 */ /* 0x000fe20007f5e0ff */
[----:B----4-:R-:W-:-:S04]  /*90890*/  IMAD.MOV.U32 R29, RZ, RZ, R23 ;  /* 0x000000ffff1d7224 */ /* 0x010fc800078e0017 */
[----:B--2---:R-:W-:-:S05]  /*908a0*/  IMAD.X R23, R14, 0x1, R11, P2 ;  /* 0x000000010e177824 */ /* 0x004fca00010e060b */
        /* <DEDUP_REMOVED lines=11> */
[----:B------:R1:W-:Y:S02]  /*90960*/  STL.64 [R1+0x5d80], R8 ;  /* 0x005d800801007387 */ /* 0x0003e40000100a00 */
[----:B-1----:R-:W-:-:S02]  /*90970*/  IMAD.MOV.U32 R9, RZ, RZ, R23 ;  /* 0x000000ffff097224 */ /* 0x002fc400078e0017 */
[----:B------:R-:W-:Y:S02]  /*90980*/  IMAD.MOV.U32 R23, RZ, RZ, R29 ;  /* 0x000000ffff177224 */ /* 0x000fe400078e001d */
[----:B--2---:R-:W-:-:S05]  /*90990*/  IMAD.X R29, R14, 0x1, R16, P1 ;  /* 0x000000010e1d7824 */ /* 0x004fca00008e0610 */
[----:B------:R1:W-:Y:S04]  /*909a0*/  STL.64 [R1+0x2de8], R28 ;  /* 0x002de81c01007387 */ /* 0x0003e80000100a00 */
[----:B-1----:R-:W2:Y:S04]  /*909b0*/  LDL.LU.64 R28, [R1+0x5d90] ;  /* 0x005d9000011c7983 */ /* 0x002ea80000300a00 */
[----:B------:R1:W-:Y:S04]  /*909c0*/  STL.64 [R1+0x5d60], R16 ;  /* 0x005d601001007387 */ /* 0x0003e80000100a00 */
[----:B-1----:R0:W3:Y:S01]  /*909d0*/  LDL.64 R16, [R1+0x2df0] ;  /* 0x002df00001107983 */ /* 0x0020e20000100a00 */
[----:B------:R-:W-:-:S02]  /*909e0*/  IADD3 R22, P0, PT, R4, R13, RZ ;  /* 0x0000000d04167210 */ /* 0x000fc40007f1e0ff */
[----:B------:R-:W-:Y:S01]  /*909f0*/  IADD3 R8, P1, PT, R4, R3, RZ ;  /* 0x0000000304087210 */ /* 0x000fe20007f3e0ff */
[----:B--2---:R1:W-:Y:S01]  /*90a00*/  STL.64 [R1+0x5d68], R28 ;  /* 0x005d681c01007387 */ /* 0x0043e20000100a00 */
[----:B---3--:R-:W-:-:S04]  /*90a10*/  IMAD.MOV.U32 R17, RZ, RZ, R9 ;  /* 0x000000ffff117224 */ /* 0x008fc800078e0009 */
[----:B------:R-:W-:Y:S02]  /*90a20*/  IMAD.MOV.U32 R9, RZ, RZ, R17 ;  /* 0x000000ffff097224 */ /* 0x000fe400078e0011 */
[----:B------:R-:W-:Y:S01]  /*90a30*/  IMAD.X R17, R14, 0x1, R6, P2 ;  /* 0x000000010e117824 */ /* 0x000fe200010e0606 */
[----:B------:R-:W-:-:S04]  /*90a40*/  IADD3 R16, P2, PT, R4, R0, RZ ;  /* 0x0000000004107210 */ /* 0x000fc80007f5e0ff */
[----:B------:R2:W-:Y:S04]  /*90a50*/  STL [R1+0x2df4], R17 ;  /* 0x002df41101007387 */ /* 0x0005e80000100800 */
[----:B-1----:R-:W3:Y:S04]  /*90a60*/  LDL R29, [R1+0x1e4] ;  /* 0x0001e400011d7983 */ /* 0x002ee80000100800 */
[----:B------:R-:W4:Y:S01]  /*90a70*/  LDL.LU R4, [R1+0x5d88] ;  /* 0x005d880001047983 */ /* 0x000f220000300800 */
[----:B--2---:R-:W-:Y:S02]  /*90a80*/  IMAD.MOV.U32 R17, RZ, RZ, R23 ;  /* 0x000000ffff117224 */ /* 0x004fe400078e0017 */
[----:B------:R-:W-:-:S05]  /*90a90*/  IMAD.X R23, R14, 0x1, R15, P0 ;  /* 0x000000010e177824 */ /* 0x000fca00000e060f */
[----:B------:R1:W-:Y:S02]  /*90aa0*/  STL.64 [R1+0x2df8], R22 ;  /* 0x002df81601007387 */ /* 0x0003e40000100a00 */
[----:B-1----:R-:W-:Y:S02]  /*90ab0*/  IMAD.MOV.U32 R23, RZ, RZ, R9 ;  /* 0x000000ffff177224 */ /* 0x002fe400078e0009 */
[----:B----4-:R-:W-:-:S05]  /*90ac0*/  IMAD.X R9, R14, 0x1, R4, P1 ;  /* 0x000000010e097824 */ /* 0x010fca00008e0604 */
[----:B------:R1:W-:Y:S04]  /*90ad0*/  STL.64 [R1+0x2e00], R8 ;  /* 0x002e000801007387 */ /* 0x0003e80000100a00 */
[----:B-1----:R-:W2:Y:S01]  /*90ae0*/  LDL.LU.64 R8, [R1+0x5d80] ;  /* 0x005d800001087983 */ /* 0x002ea20000300a00 */
[C---:B---3--:R-:W-:Y:S02]  /*90af0*/  IADD3 R22, P0, PT, R29.reuse, R10, RZ ;  /* 0x0000000a1d167210 */ /* 0x048fe40007f1e0ff */
[----:B--2---:R-:W-:Y:S01]  /*90b00*/  IADD3 R28, P1, PT, R29, R9, RZ ;  /* 0x000000091d1c7210 */ /* 0x004fe20007f3e0ff */
[----:B------:R-:W-:Y:S02]  /*90b10*/  IMAD.MOV.U32 R29, RZ, RZ, R17 ;  /* 0x000000ffff1d7224 */ /* 0x000fe400078e0011 */
[----:B------:R-:W-:Y:S01]  /*90b20*/  IMAD.X R17, R14, 0x1, R2, P2 ;  /* 0x000000010e117824 */ /* 0x000fe200010e0602 */
[----:B------:R1:W-:Y:S04]  /*90b30*/  STL [R1+0x5d58], R9 ;  /* 0x005d580901007387 */ /* 0x0003e80000100800 */
[----:B-1----:R-:W2:Y:S04]  /*90b40*/  LDL.LU R9, [R1+0x1e4] ;  /* 0x0001e40001097983 */ /* 0x002ea80000300800 */
[----:B------:R-:W3:Y:S04]  /*90b50*/  LDL.LU R14, [R1+0x5d78] ;  /* 0x005d7800010e7983 */ /* 0x000ee80000300800 */
[----:B------:R1:W-:Y:S02]  /*90b60*/  STL.64 [R1+0x2dc8], R16 ;  /* 0x002dc81001007387 */ /* 0x0003e40000100a00 */
[----:B-1----:R-:W-:-:S04]  /*90b70*/  IMAD.MOV.U32 R17, RZ, RZ, R23 ;  /* 0x000000ffff117224 */ /* 0x002fc800078e0017 */
[----:B------:R-:W-:-:S05]  /*90b80*/  IMAD.X R23, R17, 0x1, R12, P0 ;  /* 0x0000000111177824 */ /* 0x000fca00000e060c */
[----:B------:R1:W-:Y:S04]  /*90b90*/  STL.64 [R1+0x2dd0], R22 ;  /* 0x002dd01601007387 */ /* 0x0003e80000100a00 */
[----:B-1----:R-:W4:Y:S04]  /*90ba0*/  LDL.LU.64 R22, [R1+0x5d70] ;  /* 0x005d700001167983 */ /* 0x002f280000300a00 */
[----:B----4-:R1:W-:Y:S02]  /*90bb0*/  STL.64 [R1+0x5d40], R22 ;  /* 0x005d401601007387 */ /* 0x0103e40000100a00 */
[----:B-1----:R-:W-:-:S02]  /*90bc0*/  IMAD.MOV.U32 R23, RZ, RZ, R29 ;  /* 0x000000ffff177224 */ /* 0x002fc400078e001d */
[----:B------:R-:W-:-:S05]  /*90bd0*/  IMAD.X R29, R17, 0x1, R11, P1 ;  /* 0x00000001111d7824 */ /* 0x000fca00008e060b */
[----:B------:R1:W-:Y:S04]  /*90be0*/  STL.64 [R1+0x2dd8], R28 ;  /* 0x002dd81c01007387 */ /* 0x0003e80000100a00 */
[----:B-1----:R-:W4:Y:S04]  /*90bf0*/  LDL.LU.64 R28, [R1+0x5d68] ;  /* 0x005d6800011c7983 */ /* 0x002f280000300a00 */
[----:B------:R-:W-:Y:S01]  /*90c00*/  STL.64 [R1+0x5d50], R10 ;  /* 0x005d500a01007387 */ /* 0x000fe20000100a00 */
[----:B--2---:R-:W-:-:S03]  /*90c10*/  IADD3 R16, P2, PT, R9, R7, RZ ;  /* 0x0000000709107210 */ /* 0x004fc60007f5e0ff */
[----:B------:R1:W-:Y:S02]  /*90c20*/  STL.64 [R1+0x5d48], R4 ;  /* 0x005d480401007387 */ /* 0x0003e40000100a00 */
[----:B-1----:R-:W-:Y:S01]  /*90c30*/  IMAD.MOV.U32 R4, RZ, RZ, R17 ;  /* 0x000000ffff047224 */ /* 0x002fe200078e0011 */
[----:B------:R-:W-:-:S03]  /*90c40*/  IADD3 R10, P1, PT, R9, R5, RZ ;  /* 0x00000005090a7210 */ /* 0x000fc60007f3e0ff */
[----:B------:R-:W-:Y:S02]  /*90c50*/  IMAD.X R17, R4, 0x1, R8, P2 ;  /* 0x0000000104117824 */ /* 0x000fe400010e0608 */
[----:B------:R-:W-:Y:S04]  /*90c60*/  STL [R1+0x2db8], R10 ;  /* 0x002db80a01007387 */ /* 0x000fe80000100800 */
[----:B------:R1:W-:Y:S04]  /*90c70*/  STL.64 [R1+0x2da8], R16 ;  /* 0x002da81001007387 */ /* 0x0003e80000100a00 */
[----:B-1----:R-:W2:Y:S04]  /*90c80*/  LDL.LU.64 R16, [R1+0x5d60] ;  /* 0x005d600001107983 */ /* 0x002ea80000300a00 */
[----:B----4-:R1:W-:Y:S04]  /*90c90*/  STL.64 [R1+0x5d38], R28 ;  /* 0x005d381c01007387 */ /* 0x0103e80000100a00 */
[----:B-1----:R0:W4:Y:S01]  /*90ca0*/  LDL.64 R28, [R1+0x2db8] ;  /* 0x002db800011c7983 */ /* 0x0021220000100a00 */
[----:B---3--:R-:W-:-:S03]  /*90cb0*/  IADD3 R22, P0, PT, R9, R14, RZ ;  /* 0x0000000e09167210 */ /* 0x008fc60007f1e0ff */
[----:B------:R1:W-:Y:S01]  /*90cc0*/  STL.64 [R1+0x5d30], R12 ;  /* 0x005d300c01007387 */ /* 0x0003e20000100a00 */
[C---:B------:R-:W-:Y:S01]  /*90cd0*/  IADD3 R10, P2, PT, R9.reuse, R13, RZ ;  /* 0x0000000d090a7210 */ /* 0x040fe20007f5e0ff */
[----:B-1----:R-:W-:Y:S02]  /*90ce0*/  IMAD.MOV.U32 R12, RZ, RZ, R23 ;  /* 0x000000ffff0c7224 */ /* 0x002fe400078e0017 */
[C---:B--2---:R-:W-:Y:S01]  /*90cf0*/  IMAD.X R23, R4.reuse, 0x1, R16, P0 ;  /* 0x0000000104177824 */ /* 0x044fe200000e0610 */
[----:B------:R1:W-:Y:S04]  /*90d00*/  STL.64 [R1+0x5d20], R16 ;  /* 0x005d201001007387 */ /* 0x0003e80000100a00 */
[----:B-1----:R-:W2:Y:S04]  /*90d10*/  LDL R16, [R1+0x1e8] ;  /* 0x0001e80001107983 */ /* 0x002ea80000100800 */
[----:B------:R-:W-:Y:S04]  /*90d20*/  STL [R1+0x5d28], R17 ;  /* 0x005d281101007387 */ /* 0x000fe80000100800 */
[----:B------:R1:W-:Y:S02]  /*90d30*/  STL.64 [R1+0x2db0], R22 ;  /* 0x002db01601007387 */ /* 0x0003e40000100a00 */
[----:B-1----:R-:W-:Y:S01]  /*90d40*/  IADD3 R22, P0, PT, R9, R3, RZ ;  /* 0x0000000309167210 */ /* 0x002fe20007f1e0ff */
[----:B----4-:R-:W-:-:S05]  /*90d50*/  IMAD.X R29, R4, 0x1, R6, P1 ;  /* 0x00000001041d7824 */ /* 0x010fca00008e0606 */
[----:B------:R1:W-:Y:S01]  /*90d60*/  STL [R1+0x2dbc], R29 ;  /* 0x002dbc1d01007387 */ /* 0x0003e20000100800 */
[----:B------:R-:W-:-:S03]  /*90d70*/  IADD3 R28, P1, PT, R9, R0, RZ ;  /* 0x00000000091c7210 */ /* 0x000fc60007f3e0ff */
[----:B------:R-:W3:Y:S01]  /*90d80*/  LDL.LU R9, [R1+0x5d58] ;  /* 0x005d580001097983 */ /* 0x000ee20000300800 */
[----:B-1----:R-:W-:-:S04]  /*90d90*/  IMAD.MOV.U32 R29, RZ, RZ, R4 ;  /* 0x000000ffff1d7224 */ /* 0x002fc800078e0004 */
[----:B------:R-:W-:-:S05]  /*90da0*/  IMAD.X R11, R29, 0x1, R15, P2 ;  /* 0x000000011d0b7824 */ /* 0x000fca00010e060f */
[----:B------:R1:W-:Y:S04]  /*90db0*/  STL.64 [R1+0x2dc0], R10 ;  /* 0x002dc00a01007387 */ /* 0x0003e80000100a00 */
[----:B-1----:R-:W2:Y:S02]  /*90dc0*/  LDL.LU.64 R10, [R1+0x5d50] ;  /* 0x005d5000010a7983 */ /* 0x002ea40000300a00 */
[----:B--2---:R-:W-:-:S05]  /*90dd0*/  IADD3 R4, P2, PT, R16, R10, RZ ;  /* 0x0000000a10047210 */ /* 0x004fca0007f5e0ff */
[----:B------:R1:W-:Y:S04]  /*90de0*/  STL [R1+0x2d90], R4 ;  /* 0x002d900401007387 */ /* 0x0003e80000100800 */
[----:B-1----:R-:W2:Y:S02]  /*90df0*/  LDL.LU.64 R4, [R1+0x5d48] ;  /* 0x005d480001047983 */ /* 0x002ea40000300a00 */
[----:B--2---:R-:W-:-:S05]  /*90e00*/  IMAD.X R23, R29, 0x1, R4, P0 ;  /* 0x000000011d177824 */ /* 0x004fca00000e0604 */
[----:B------:R1:W-:Y:S04]  /*90e10*/  STL.64 [R1+0x2da0], R22 ;  /* 0x002da01601007387 */ /* 0x0003e80000100a00 */
[----:B-1----:R-:W2:Y:S04]  /*90e20*/  LDL.LU.64 R22, [R1+0x5d40] ;  /* 0x005d400001167983 */ /* 0x002ea80000300a00 */
[----:B------:R-:W4:Y:S01]  /*90e30*/  LDL R17, [R1+0x288] ;  /* 0x0002880001117983 */ /* 0x000f220000100800 */
[----:B------:R-:W-:Y:S01]  /*90e40*/  IMAD.X R29, R29, 0x1, R2, P1 ;  /* 0x000000011d1d7824 */ /* 0x000fe200008e0602 */
[----:B---3--:R-:W-:-:S02]  /*90e50*/  IADD3 R16, P0, PT, R16, R9, RZ ;  /* 0x0000000910107210 */ /* 0x008fc40007f1e0ff */
[----:B--2---:R1:W-:Y:S04]  /*90e60*/  STL.64 [R1+0x5d18], R22 ;  /* 0x005d181601007387 */ /* 0x0043e80000100a00 */
[----:B-1----:R0:W4:Y:S04]  /*90e70*/  LDL.64 R22, [R1+0x2d90] ;  /* 0x002d900001167983 */ /* 0x0021280000100a00 */
[----:B------:R1:W-:Y:S04]  /*90e80*/  STL [R1+0x5d10], R9 ;  /* 0x005d100901007387 */ /* 0x0003e80000100800 */
[----:B-1----:R-:W2:Y:S04]  /*90e90*/  LDL.LU R9, [R1+0x1e8] ;  /* 0x0001e80001097983 */ /* 0x002ea80000300800 */
[----:B------:R1:W-:Y:S04]  /*90ea0*/  STL.64 [R1+0x2d88], R28 ;  /* 0x002d881c01007387 */ /* 0x0003e80000100a00 */
[----:B-1----:R-:W3:Y:S04]  /*90eb0*/  LDL.LU.64 R28, [R1+0x5d38] ;  /* 0x005d3800011c7983 */ /* 0x002ee80000300a00 */
[----:B---3--:R1:W-:Y:S02]  /*90ec0*/  STL.64 [R1+0x5cf8], R28 ;  /* 0x005cf81c01007387 */ /* 0x0083e40000100a00 */
[----:B-1----:R-:W-:Y:S01]  /*90ed0*/  IMAD.MOV.U32 R29, RZ, RZ, R12 ;  /* 0x000000ffff1d7224 */ /* 0x002fe200078e000c */
[----:B--2---:R-:W-:-:S05]  /*90ee0*/  IADD3 R12, P1, PT, R9, R7, RZ ;  /* 0x00000007090c7210 */ /* 0x004fca0007f3e0ff */
[----:B------:R1:W-:Y:S04]  /*90ef0*/  STL [R1+0x2d60], R12 ;  /* 0x002d600c01007387 */ /* 0x0003e80000100800 */
[----:B-1----:R-:W4:Y:S02]  /*90f00*/  LDL.LU.64 R12, [R1+0x5d30] ;  /* 0x005d3000010c7983 */ /* 0x002f240000300a00 */
[----:B----4-:R-:W-:Y:S01]  /*90f10*/  IMAD.X R23, R17, 0x1, R12, P2 ;  /* 0x0000000111177824 */ /* 0x010fe200010e060c */
[----:B------:R-:W-:-:S04]  /*90f20*/  IADD3 R22, P2, PT, R9, R14, RZ ;  /* 0x0000000e09167210 */ /* 0x000fc80007f5e0ff */
[----:B------:R-:W-:Y:S04]  /*90f30*/  STL [R1+0x2d94], R23 ;  /* 0x002d941701007387 */ /* 0x000fe80000100800 */
[----:B------:R1:W-:Y:S04]  /*90f40*/  STL [R1+0x5cf0], R14 ;  /* 0x005cf00e01007387 */ /* 0x0003e80000100800 */
[----:B-1----:R-:W2:Y:S02]  /*90f50*/  LDL.LU R14, [R1+0x288] ;  /* 0x00028800010e7983 */ /* 0x002ea40000300800 */
[----:B--2---:R-:W-:-:S05]  /*90f60*/  IMAD.X R17, R14, 0x1, R11, P0 ;  /* 0x000000010e117824 */ /* 0x004fca00000e060b */
[----:B------:R1:W-:Y:S04]  /*90f70*/  STL.64 [R1+0x2d98], R16 ;  /* 0x002d981001007387 */ /* 0x0003e80000100a00 */
[----:B-1----:R0:W2:Y:S04]  /*90f80*/  LDL.LU R17, [R1+0x5d28] ;  /* 0x005d280001117983 */ /* 0x0020a80000300800 */
[----:B------:R1:W-:Y:S04]  /*90f90*/  STL.64 [R1+0x5d08], R10 ;  /* 0x005d080a01007387 */ /* 0x0003e80000100a00 */
[----:B-1----:R0:W3:Y:S01]  /*90fa0*/  LDL.64 R10, [R1+0x2d60] ;  /* 0x002d6000010a7983 */ /* 0x0020e20000100a00 */
[----:B------:R-:W-:-:S05]  /*90fb0*/  IADD3 R16, P0, PT, R9, R5, RZ ;  /* 0x0000000509107210 */ /* 0x000fca0007f1e0ff */
[----:B------:R2:W-:Y:S04]  /*90fc0*/  STL [R1+0x2d70], R16 ;  /* 0x002d701001007387 */ /* 0x0005e80000100800 */
[----:B--2---:R-:W2:Y:S04]  /*90fd0*/  LDL.LU.64 R16, [R1+0x5d20] ;  /* 0x005d200001107983 */ /* 0x004ea80000300a00 */
[----:B------:R1:W-:Y:S01]  /*90fe0*/  STL.64 [R1+0x5d00], R4 ;  /* 0x005d000401007387 */ /* 0x0003e20000100a00 */
[----:B---3--:R-:W-:-:S03]  /*90ff0*/  IMAD.X R11, R14, 0x1, R8, P1 ;  /* 0x000000010e0b7824 */ /* 0x008fc600008e0608 */
[----:B-1----:R-:W3:Y:S01]  /*91000*/  LDL R4, [R1+0x1ec] ;  /* 0x0001ec0001047983 */ /* 0x002ee20000100800 */
[----:B------:R-:W-:-:S03]  /*91010*/  IADD3 R10, P1, PT, R9, R13, RZ ;  /* 0x0000000d090a7210 */ /* 0x000fc60007f3e0ff */
[----:B------:R-:W-:Y:S04]  /*91020*/  STL [R1+0x2d64], R11 ;  /* 0x002d640b01007387 */ /* 0x000fe80000100800 */
[----:B------:R1:W-:Y:S04]  /*91030*/  STL.64 [R1+0x5ce8], R12 ;  /* 0x005ce80c01007387 */ /* 0x0003e80000100a00 */
[----:B-1----:R0:W4:Y:S01]  /*91040*/  LDL.64 R12, [R1+0x2d70] ;  /* 0x002d7000010c7983 */ /* 0x0021220000100a00 */
[C---:B------:R-:W-:Y:S02]  /*91050*/  IMAD.X R11, R14.reuse, 0x1, R15, P1 ;  /* 0x000000010e0b7824 */ /* 0x040fe400008e060f */
[----:B--2---:R-:W-:Y:S01]  /*91060*/  IMAD.X R23, R14, 0x1, R16, P2 ;  /* 0x000000010e177824 */ /* 0x004fe200010e0610 */
[----:B------:R-:W-:-:S04]  /*91070*/  IADD3 R28, P2, PT, R9, R3, RZ ;  /* 0x00000003091c7210 */ /* 0x000fc80007f5e0ff */
[----:B------:R1:W-:Y:S04]  /*91080*/  STL.64 [R1+0x2d68], R22 ;  /* 0x002d681601007387 */ /* 0x0003e80000100a00 */
[----:B-1----:R-:W2:Y:S04]  /*91090*/  LDL.LU.64 R22, [R1+0x5d18] ;  /* 0x005d180001167983 */ /* 0x002ea80000300a00 */
[----:B------:R-:W-:Y:S04]  /*910a0*/  STL.64 [R1+0x5cd8], R16 ;  /* 0x005cd81001007387 */ /* 0x000fe80000100a00 */
[----:B------:R-:W-:Y:S01]  /*910b0*/  STL [R1+0x5ce0], R17 ;  /* 0x005ce01101007387 */ /* 0x000fe20000100800 */
[----:B----4-:R-:W-:Y:S01]  /*910c0*/  IMAD.X R13, R14, 0x1, R6, P0 ;  /* 0x000000010e0d7824 */ /* 0x010fe200000e0606 */
[----:B------:R-:W-:-:S04]  /*910d0*/  IADD3 R12, P0, PT, R9, R0, RZ ;  /* 0x00000000090c7210 */ /* 0x000fc80007f1e0ff */
[----:B------:R-:W-:Y:S04]  /*910e0*/  STL [R1+0x2d74], R13 ;  /* 0x002d740d01007387 */ /* 0x000fe80000100800 */
[----:B------:R-:W4:Y:S04]  /*910f0*/  LDL.LU R9, [R1+0x5d10] ;  /* 0x005d100001097983 */ /* 0x000f280000300800 */
[----:B------:R1:W-:Y:S04]  /*91100*/  STL.64 [R1+0x2d78], R10 ;  /* 0x002d780a01007387 */ /* 0x0003e80000100a00 */
[----:B-1----:R-:W3:Y:S02]  /*91110*/  LDL.LU.64 R10, [R1+0x5d08] ;  /* 0x005d0800010a7983 */ /* 0x002ee40000300a00 */
[----:B---3--:R-:W-:-:S05]  /*91120*/  IADD3 R4, P1, PT, R4, R10, RZ ;  /* 0x0000000a04047210 */ /* 0x008fca0007f3e0ff */
[----:B------:R1:W-:Y:S04]  /*91130*/  STL [R1+0x2d50], R4 ;  /* 0x002d500401007387 */ /* 0x0003e80000100800 */
[----:B-1----:R-:W3:Y:S01]  /*91140*/  LDL.LU.64 R4, [R1+0x5d00] ;  /* 0x005d000001047983 */ /* 0x002ee20000300a00 */
[----:B------:R-:W-:Y:S02]  /*91150*/  IMAD.MOV.U32 R16, RZ, RZ, R29 ;  /* 0x000000ffff107224 */ /* 0x000fe400078e001d */
[----:B---3--:R-:W-:-:S05]  /*91160*/  IMAD.X R29, R14, 0x1, R4, P2 ;  /* 0x000000010e1d7824 */ /* 0x008fca00010e0604 */
[----:B------:R1:W-:Y:S04]  /*91170*/  STL.64 [R1+0x2d80], R28 ;  /* 0x002d801c01007387 */ /* 0x0003e80000100a00 */
[----:B-1----:R-:W3:Y:S01]  /*91180*/  LDL.LU.64 R28, [R1+0x5cf8] ;  /* 0x005cf800011c7983 */ /* 0x002ee20000300a00 */
[----:B------:R-:W-:-:S03]  /*91190*/  IMAD.X R13, R14, 0x1, R2, P0 ;  /* 0x000000010e0d7824 */ /* 0x000fc600000e0602 */
[----:B---3--:R-:W-:Y:S04]  /*911a0*/  STL.64 [R1+0x5cc0], R28 ;  /* 0x005cc01c01007387 */ /* 0x008fe80000100a00 */
[----:B------:R1:W-:Y:S04]  /*911b0*/  STL [R1+0x5cbc], R4 ;  /* 0x005cbc0401007387 */ /* 0x0003e80000100800 */
[----:B-1----:R-:W4:Y:S04]  /*911c0*/  LDL.LU R4, [R1+0x1ec] ;  /* 0x0001ec0001047983 */ /* 0x002f280000300800 */
[----:B------:R-:W3:Y:S04]  /*911d0*/  LDL R29, [R1+0x284] ;  /* 0x00028400011d7983 */ /* 0x000ee80000100800 */
[----:B------:R-:W2:Y:S04]  /*911e0*/  LDL.LU R14, [R1+0x5cf0] ;  /* 0x005cf000010e7983 */ /* 0x000ea80000300800 */
[----:B------:R1:W-:Y:S04]  /*911f0*/  STL.64 [R1+0x2d48], R12 ;  /* 0x002d480c01007387 */ /* 0x0003e80000100a00 */
[----:B-1----:R-:W2:Y:S04]  /*91200*/  LDL.LU.64 R12, [R1+0x5ce8] ;  /* 0x005ce800010c7983 */ /* 0x002ea80000300a00 */
[----:B------:R1:W-:Y:S04]  /*91210*/  STL.64 [R1+0x5cd0], R2 ;  /* 0x005cd00201007387 */ /* 0x0003e80000100a00 */
[----:B-1----:R0:W3:Y:S04]  /*91220*/  LDL.64 R2, [R1+0x2d50] ;  /* 0x002d500001027983 */ /* 0x0020e80000100a00 */
[----:B------:R1:W-:Y:S04]  /*91230*/  STL.64 [R1+0x5cc8], R6 ;  /* 0x005cc80601007387 */ /* 0x0003e80000100a00 */
[----:B--2---:R2:W-:Y:S01]  /*91240*/  STL [R1+0x5cb8], R12 ;  /* 0x005cb80c01007387 */ /* 0x0045e20000100800 */
[----:B---3--:R-:W-:-:S04]  /*91250*/  IMAD.MOV.U32 R3, RZ, RZ, R16 ;  /* 0x000000ffff037224 */ /* 0x008fc800078e0010 */
[----:B-1----:R-:W-:Y:S02]  /*91260*/  IMAD.MOV.U32 R6, RZ, RZ, R3 ;  /* 0x000000ffff067224 */ /* 0x002fe400078e0003 */
[----:B------:R-:W-:Y:S02]  /*91270*/  IMAD.X R3, R29, 0x1, R12, P1 ;  /* 0x000000011d037824 */ /* 0x000fe400008e060c */
[----:B--2---:R-:W2:Y:S01]  /*91280*/  LDL.LU R12, [R1+0x284] ;  /* 0x00028400010c7983 */ /* 0x004ea20000300800 */
[C---:B----4-:R-:W-:Y:S02]  /*91290*/  IADD3 R28, P2, PT, R4.reuse, R9, RZ ;  /* 0x00000009041c7210 */ /* 0x050fe40007f5e0ff */
[----:B------:R-:W-:Y:S01]  /*912a0*/  IADD3 R16, P0, PT, R4, R7, RZ ;  /* 0x0000000704107210 */ /* 0x000fe20007f1e0ff */
[----:B------:R-:W-:Y:S02]  /*912b0*/  STL [R1+0x2d54], R3 ;  /* 0x002d540301007387 */ /* 0x000fe40000100800 */
[----:B--2---:R-:W-:-:S02]  /*912c0*/  IMAD.X R29, R12, 0x1, R11, P2 ;  /* 0x000000010c1d7824 */ /* 0x004fc400010e060b */
[----:B------:R-:W-:-:S03]  /*912d0*/  IMAD.X R17, R12, 0x1, R8, P0 ;  /* 0x000000010c117824 */ /* 0x000fc600000e0608 */
[----:B------:R-:W-:Y:S04]  /*912e0*/  STL.64 [R1+0x2d58], R28 ;  /* 0x002d581c01007387 */ /* 0x000fe80000100a00 */
[----:B------:R1:W-:Y:S04]  /*912f0*/  STL.64 [R1+0x2d20], R16 ;  /* 0x002d201001007387 */ /* 0x0003e80000100a00 */
[----:B-1----:R0:W2:Y:S01]  /*91300*/  LDL.LU R17, [R1+0x5ce0] ;  /* 0x005ce00001117983 */ /* 0x0020a20000300800 */
[----:B------:R-:W-:-:S05]  /*91310*/  IADD3 R16, P0, PT, R4, R13, RZ ;  /* 0x0000000d04107210 */ /* 0x000fca0007f1e0ff */
[----:B------:R2:W-:Y:S04]  /*91320*/  STL [R1+0x2d38], R16 ;  /* 0x002d381001007387 */ /* 0x0005e80000100800 */
[----:B--2---:R-:W2:Y:S01]  /*91330*/  LDL.LU.64 R16, [R1+0x5cd8] ;  /* 0x005cd80001107983 */ /* 0x004ea20000300a00 */
[----:B------:R-:W-:-:S05]  /*91340*/  IADD3 R2, P1, PT, R4, R14, RZ ;  /* 0x0000000e04027210 */ /* 0x000fca0007f3e0ff */
[----:B--2---:R-:W-:-:S05]  /*91350*/  IMAD.X R3, R12, 0x1, R16, P1 ;  /* 0x000000010c037824 */ /* 0x004fca00008e0610 */
[----:B------:R1:W-:Y:S04]  /*91360*/  STL.64 [R1+0x2d28], R2 ;  /* 0x002d280201007387 */ /* 0x0003e80000100a00 */
[----:B-1----:R-:W2:Y:S04]  /*91370*/  LDL.LU.64 R2, [R1+0x5cd0] ;  /* 0x005cd00001027983 */ /* 0x002ea80000300a00 */
[----:B------:R1:W-:Y:S04]  /*91380*/  STL.64 [R1+0x5cb0], R24 ;  /* 0x005cb01801007387 */ /* 0x0003e80000100a00 */
[----:B-1----:R0:W3:Y:S04]  /*91390*/  LDL.64 R24, [R1+0x2d38] ;  /* 0x002d380001187983 */ /* 0x0020e80000100a00 */
[----:B------:R-:W-:Y:S01]  /*913a0*/  STL.64 [R1+0x5c88], R16 ;  /* 0x005c881001007387 */ /* 0x000fe20000100a00 */
[----:B---3--:R-:W-:Y:S01]  /*913b0*/  IMAD.MOV.U32 R25, RZ, RZ, R6 ;  /* 0x000000ffff197224 */ /* 0x008fe200078e0006 */
[----:B--2---:R-:W-:-:S05]  /*913c0*/  IADD3 R6, P1, PT, R4, R3, RZ ;  /* 0x0000000304067210 */ /* 0x004fca0007f3e0ff */
[----:B------:R1:W-:Y:S04]  /*913d0*/  STL [R1+0x2d40], R6 ;  /* 0x002d400601007387 */ /* 0x0003e80000100800 */
[----:B-1----:R-:W2:Y:S01]  /*913e0*/  LDL.LU.64 R6, [R1+0x5cc8] ;  /* 0x005cc80001067983 */ /* 0x002ea20000300a00 */
[----:B------:R-:W-:-:S05]  /*913f0*/  IADD3 R28, P2, PT, R4, R5, RZ ;  /* 0x00000005041c7210 */ /* 0x000fca0007f5e0ff */
[----:B--2---:R-:W-:-:S05]  /*91400*/  IMAD.X R29, R12, 0x1, R6, P2 ;  /* 0x000000010c1d7824 */ /* 0x004fca00010e0606 */
[----:B------:R1:W-:Y:S04]  /*91410*/  STL.64 [R1+0x2d30], R28 ;  /* 0x002d301c01007387 */ /* 0x0003e80000100a00 */
[----:B-1----:R-:W2:Y:S01]  /*91420*/  LDL.LU.64 R28, [R1+0x5cc0] ;  /* 0x005cc000011c7983 */ /* 0x002ea20000300a00 */
[----:B------:R-:W-:-:S03]  /*91430*/  IMAD.MOV.U32 R16, RZ, RZ, R25 ;  /* 0x000000ffff107224 */ /* 0x000fc600078e0019 */
[----:B--2---:R1:W-:Y:S02]  /*91440*/  STL.64 [R1+0x5c90], R28 ;  /* 0x005c901c01007387 */ /* 0x0043e40000100a00 */
[----:B-1----:R-:W-:Y:S02]  /*91450*/  IADD3 R28, P2, PT, R4, R0, RZ ;  /* 0x00000000041c7210 */ /* 0x002fe40007f5e0ff */
[----:B------:R-:W2:Y:S04]  /*91460*/  LDL.LU R4, [R1+0x5cbc] ;  /* 0x005cbc0001047983 */ /* 0x000ea80000300800 */
[----:B------:R-:W3:Y:S04]  /*91470*/  LDL R29, [R1+0x1f0] ;  /* 0x0001f000011d7983 */ /* 0x000ee80000100800 */
[----:B------:R-:W-:Y:S04]  /*91480*/  STL.64 [R1+0x5c98], R16 ;  /* 0x005c981001007387 */ /* 0x000fe80000100a00 */
[----:B------:R1:W-:Y:S04]  /*91490*/  STL [R1+0x5ca0], R17 ;  /* 0x005ca01101007387 */ /* 0x0003e80000100800 */
[----:B-1----:R0:W2:Y:S01]  /*914a0*/  LDL.64 R16, [R1+0x2d40] ;  /* 0x002d400001107983 */ /* 0x0020a20000100a00 */
[----:B------:R-:W-:-:S05]  /*914b0*/  IMAD.X R25, R12, 0x1, R15, P0 ;  /* 0x000000010c197824 */ /* 0x000fca00000e060f */
[----:B------:R1:W-:Y:S04]  /*914c0*/  STL [R1+0x2d3c], R25 ;  /* 0x002d3c1901007387 */ /* 0x0003e80000100800 */
[----:B-1----:R-:W4:Y:S04]  /*914d0*/  LDL R25, [R1+0x280] ;  /* 0x0002800001197983 */ /* 0x002f280000100800 */
[----:B------:R-:W-:Y:S01]  /*914e0*/  STL.64 [R1+0x5ca8], R10 ;  /* 0x005ca80a01007387 */ /* 0x000fe20000100a00 */
[C---:B---3--:R-:W-:Y:S01]  /*914f0*/  IADD3 R24, P0, PT, R29.reuse, R10, RZ ;  /* 0x0000000a1d187210 */ /* 0x048fe20007f1e0ff */
[C---:B--2---:R-:W-:Y:S01]  /*91500*/  IMAD.X R17, R12.reuse, 0x1, R4, P1 ;  /* 0x000000010c117824 */ /* 0x044fe200008e0604 */
[----:B------:R-:W-:Y:S01]  /*91510*/  IADD3 R16, P1, PT, R29, R9, RZ ;  /* 0x000000091d107210 */ /* 0x000fe20007f3e0ff */
[----:B------:R-:W-:-:S03]  /*91520*/  IMAD.X R29, R12, 0x1, R2, P2 ;  /* 0x000000010c1d7824 */ /* 0x000fc600010e0602 */
[----:B------:R-:W-:Y:S04]  /*91530*/  STL [R1+0x2d44], R17 ;  /* 0x002d441101007387 */ /* 0x000fe80000100800 */
[----:B------:R-:W4:Y:S04]  /*91540*/  LDL.LU R12, [R1+0x5cb8] ;  /* 0x005cb800010c7983 */ /* 0x000f280000300800 */
[----:B------:R-:W-:Y:S04]  /*91550*/  STL.64 [R1+0x2d08], R28 ;  /* 0x002d081c01007387 */ /* 0x000fe80000100a00 */
[----:B------:R1:W-:Y:S04]  /*91560*/  STL [R1+0x5c80], R2 ;  /* 0x005c800201007387 */ /* 0x0003e80000100800 */
[----:B-1----:R-:W2:Y:S01]  /*91570*/  LDL.LU R2, [R1+0x1f0] ;  /* 0x0001f00001027983 */ /* 0x002ea20000300800 */
[----:B----4-:R-:W-:-:S05]  /*91580*/  IMAD.X R25, R25, 0x1, R12, P0 ;  /* 0x0000000119197824 */ /* 0x010fca00000e060c */
[----:B------:R1:W-:Y:S01]  /*91590*/  STL.64 [R1+0x2d10], R24 ;  /* 0x002d101801007387 */ /* 0x0003e20000100a00 */
[----:B--2---:R-:W-:-:S03]  /*915a0*/  IADD3 R10, P0, PT, R2, R14, RZ ;  /* 0x0000000e020a7210 */ /* 0x004fc60007f1e0ff */
[----:B-1----:R-:W2:Y:S04]  /*915b0*/  LDL.LU.64 R24, [R1+0x5cb0] ;  /* 0x005cb00001187983 */ /* 0x002ea80000300a00 */
[----:B------:R1:W-:Y:S04]  /*915c0*/  STL [R1+0x2ce8], R10 ;  /* 0x002ce80a01007387 */ /* 0x0003e80000100800 */
[----:B-1----:R-:W3:Y:S04]  /*915d0*/  LDL.LU.64 R10, [R1+0x5ca8] ;  /* 0x005ca800010a7983 */ /* 0x002ee80000300a00 */
[----:B------:R1:W-:Y:S04]  /*915e0*/  STL [R1+0x5c70], R14 ;  /* 0x005c700e01007387 */ /* 0x0003e80000100800 */
[----:B-1----:R-:W3:Y:S01]  /*915f0*/  LDL.LU R14, [R1+0x280] ;  /* 0x00028000010e7983 */ /* 0x002ee20000300800 */
[----:B------:R-:W-:Y:S01]  /*91600*/  IADD3 R28, P2, PT, R2, R7, RZ ;  /* 0x00000007021c7210 */ /* 0x000fe20007f5e0ff */
[----:B---3--:R-:W-:-:S05]  /*91610*/  IMAD.X R17, R14, 0x1, R11, P1 ;  /* 0x000000010e117824 */ /* 0x008fca00008e060b */
[----:B------:R1:W-:Y:S04]  /*91620*/  STL.64 [R1+0x2d18], R16 ;  /* 0x002d181001007387 */ /* 0x0003e80000100a00 */
[----:B-1----:R0:W3:Y:S01]  /*91630*/  LDL.LU R17, [R1+0x5ca0] ;  /* 0x005ca00001117983 */ /* 0x0020e20000300800 */
[----:B------:R-:W-:Y:S01]  /*91640*/  IADD3 R16, P1, PT, R2, R5, RZ ;  /* 0x0000000502107210 */ /* 0x000fe20007f3e0ff */
[----:B------:R-:W-:Y:S02]  /*91650*/  IMAD.X R29, R14, 0x1, R8, P2 ;  /* 0x000000010e1d7824 */ /* 0x000fe400010e0608 */
[----:B--2---:R1:W-:Y:S04]  /*91660*/  STL.64 [R1+0x5c78], R24 ;  /* 0x005c781801007387 */ /* 0x0043e80000100a00 */
[----:B-1----:R0:W2:Y:S04]  /*91670*/  LDL.64 R24, [R1+0x2ce8] ;  /* 0x002ce80001187983 */ /* 0x0020a80000100a00 */
[----:B------:R3:W-:Y:S04]  /*91680*/  STL [R1+0x2cf0], R16 ;  /* 0x002cf01001007387 */ /* 0x0007e80000100800 */
[----:B---3--:R-:W3:Y:S04]  /*91690*/  LDL.LU.64 R16, [R1+0x5c98] ;  /* 0x005c980001107983 */ /* 0x008ee80000300a00 */
[----:B------:R1:W-:Y:S04]  /*916a0*/  STL.64 [R1+0x2ce0], R28 ;  /* 0x002ce01c01007387 */ /* 0x0003e80000100a00 */
[----:B-1----:R-:W4:Y:S04]  /*916b0*/  LDL.LU.64 R28, [R1+0x5c90] ;  /* 0x005c9000011c7983 */ /* 0x002f280000300a00 */
[----:B----4-:R3:W-:Y:S02]  /*916c0*/  STL.64 [R1+0x5c58], R28 ;  /* 0x005c581c01007387 */ /* 0x0107e40000100a00 */
[----:B---3--:R-:W-:Y:S01]  /*916d0*/  IMAD.MOV.U32 R28, RZ, RZ, R16 ;  /* 0x000000ffff1c7224 */ /* 0x008fe200078e0010 */
[----:B------:R-:W-:Y:S01]  /*916e0*/  IADD3 R16, P2, PT, R2, R13, RZ ;  /* 0x0000000d02107210 */ /* 0x000fe20007f5e0ff */
[----:B------:R-:W3:Y:S04]  /*916f0*/  LDL R29, [R1+0x1f4] ;  /* 0x0001f400011d7983 */ /* 0x000ee80000100800 */
[----:B------:R1:W-:Y:S04]  /*91700*/  STL [R1+0x2cf8], R16 ;  /* 0x002cf81001007387 */ /* 0x0003e80000100800 */
[----:B-1----:R-:W2:Y:S04]  /*91710*/  LDL.LU.64 R16, [R1+0x5c88] ;  /* 0x005c880001107983 */ /* 0x002ea80000300a00 */
[----:B------:R1:W-:Y:S04]  /*91720*/  STL.64 [R1+0x5c68], R12 ;  /* 0x005c680c01007387 */ /* 0x0003e80000100a00 */
[----:B-1----:R0:W4:Y:S01]  /*91730*/  LDL.64 R12, [R1+0x2cf0] ;  /* 0x002cf000010c7983 */ /* 0x0021220000100a00 */
[----:B--2---:R-:W-:-:S03]  /*91740*/  IMAD.X R25, R14, 0x1, R16, P0 ;  /* 0x000000010e197824 */ /* 0x004fc600000e0610 */
[----:B------:R1:W-:Y:S01]  /*91750*/  STL.64 [R1+0x5c60], R16 ;  /* 0x005c601001007387 */ /* 0x0003e20000100a00 */
[----:B------:R-:W-:-:S03]  /*91760*/  IADD3 R24, P0, PT, R2, R3, RZ ;  /* 0x0000000302187210 */ /* 0x000fc60007f1e0ff */
[----:B-1----:R0:W2:Y:S01]  /*91770*/  LDL.64 R16, [R1+0x2cf8] ;  /* 0x002cf80001107983 */ /* 0x0020a20000100a00 */
[----:B----4-:R-:W-:-:S03]  /*91780*/  IMAD.X R13, R14, 0x1, R6, P1 ;  /* 0x000000010e0d7824 */ /* 0x010fc600008e0606 */
[----:B------:R1:W-:Y:S01]  /*91790*/  STL [R1+0x2cec], R25 ;  /* 0x002cec1901007387 */ /* 0x0003e20000100800 */
[----:B------:R-:W-:-:S03]  /*917a0*/  IADD3 R12, P1, PT, R2, R0, RZ ;  /* 0x00000000020c7210 */ /* 0x000fc60007f3e0ff */
[----:B------:R4:W-:Y:S04]  /*917b0*/  STL [R1+0x2cf4], R13 ;  /* 0x002cf40d01007387 */ /* 0x0009e80000100800 */
[----:B------:R-:W2:Y:S01]  /*917c0*/  LDL.LU R2, [R1+0x5c80] ;  /* 0x005c800001027983 */ /* 0x000ea20000300800 */
[C---:B-1----:R-:W-:Y:S02]  /*917d0*/  IMAD.X R25, R14.reuse, 0x1, R4, P0 ;  /* 0x000000010e197824 */ /* 0x042fe400000e0604 */
[----:B----4-:R-:W-:Y:S01]  /*917e0*/  IMAD.MOV.U32 R13, RZ, RZ, R28 ;  /* 0x000000ffff0d7224 */ /* 0x010fe200078e001c */
[C---:B---3--:R-:W-:Y:S01]  /*917f0*/  IADD3 R28, P0, PT, R29.reuse, R9, RZ ;  /* 0x000000091d1c7210 */ /* 0x048fe20007f1e0ff */
[----:B--2---:R-:W-:Y:S01]  /*91800*/  IMAD.X R17, R14, 0x1, R15, P2 ;  /* 0x000000010e117824 */ /* 0x004fe200010e060f */
[----:B------:R-:W-:Y:S01]  /*91810*/  IADD3 R16, P2, PT, R29, R10, RZ ;  /* 0x0000000a1d107210 */ /* 0x000fe20007f5e0ff */
[----:B------:R-:W-:-:S03]  /*91820*/  IMAD.MOV.U32 R29, RZ, RZ, R13 ;  /* 0x000000ffff1d7224 */ /* 0x000fc600078e000d */
[----:B------:R1:W-:Y:S01]  /*91830*/  STL [R1+0x2cfc], R17 ;  /* 0x002cfc1101007387 */ /* 0x0003e20000100800 */
[----:B------:R-:W-:-:S03]  /*91840*/  IMAD.X R13, R14, 0x1, R2, P1 ;  /* 0x000000010e0d7824 */ /* 0x000fc600008e0602 */
[----:B-1----:R-:W2:Y:S04]  /*91850*/  LDL R17, [R1+0x27c] ;  /* 0x00027c0001117983 */ /* 0x002ea80000100800 */
[----:B------:R1:W-:Y:S04]  /*91860*/  STL.64 [R1+0x2d00], R24 ;  /* 0x002d001801007387 */ /* 0x0003e80000100a00 */
[----:B-1----:R-:W3:Y:S04]  /*91870*/  LDL.LU.64 R24, [R1+0x5c78] ;  /* 0x005c780001187983 */ /* 0x002ee80000300a00 */
[----:B------:R1:W-:Y:S04]  /*91880*/  STL [R1+0x5c4c], R9 ;  /* 0x005c4c0901007387 */ /* 0x0003e80000100800 */
[----:B-1----:R-:W4:Y:S04]  /*91890*/  LDL.LU R9, [R1+0x1f4] ;  /* 0x0001f40001097983 */ /* 0x002f280000300800 */
[----:B------:R-:W2:Y:S04]  /*918a0*/  LDL.LU R14, [R1+0x5c70] ;  /* 0x005c7000010e7983 */ /* 0x000ea80000300800 */
[----:B------:R1:W-:Y:S04]  /*918b0*/  STL.64 [R1+0x2cc8], R12 ;  /* 0x002cc80c01007387 */ /* 0x0003e80000100a00 */
[----:B-1----:R-:W2:Y:S04]  /*918c0*/  LDL.LU.64 R12, [R1+0x5c68] ;  /* 0x005c6800010c7983 */ /* 0x002ea80000300a00 */
[----:B------:R4:W-:Y:S02]  /*918d0*/  STL.64 [R1+0x5c50], R2 ;  /* 0x005c500201007387 */ /* 0x0009e40000100a00 */
[----:B----4-:R-:W-:Y:S01]  /*918e0*/  IADD3 R2, P1, PT, R9, R7, RZ ;  /* 0x0000000709027210 */ /* 0x010fe20007f3e0ff */
[----:B--2---:R-:W-:-:S05]  /*918f0*/  IMAD.X R17, R17, 0x1, R12, P2 ;  /* 0x0000000111117824 */ /* 0x004fca00010e060c */
[----:B------:R-:W-:Y:S04]  /*91900*/  STL.64 [R1+0x2cd0], R16 ;  /* 0x002cd01001007387 */ /* 0x000fe80000100a00 */
[----:B------:R1:W-:Y:S02]  /*91910*/  STL [R1+0x2ca0], R2 ;  /* 0x002ca00201007387 */ /* 0x0003e40000100800 */
[----:B-1----:R-:W-:Y:S02]  /*91920*/  IADD3 R2, P2, PT, R9, R14, RZ ;  /* 0x0000000e09027210 */ /* 0x002fe40007f5e0ff */
[----:B------:R-:W2:Y:S04]  /*91930*/  LDL.LU.64 R16, [R1+0x5c60] ;  /* 0x005c600001107983 */ /* 0x000ea80000300a00 */
[----:B------:R1:W-:Y:S04]  /*91940*/  STL [R1+0x5c48], R14 ;  /* 0x005c480e01007387 */ /* 0x0003e80000100800 */
[----:B-1----:R-:W4:Y:S01]  /*91950*/  LDL.LU R14, [R1+0x27c] ;  /* 0x00027c00010e7983 */ /* 0x002f220000300800 */
[----:B------:R-:W-:-:S02]  /*91960*/  IMAD.MOV.U32 R3, RZ, RZ, R29 ;  /* 0x000000ffff037224 */ /* 0x000fc400078e001d */
[----:B----4-:R-:W-:-:S05]  /*91970*/  IMAD.X R29, R14, 0x1, R11, P0 ;  /* 0x000000010e1d7824 */ /* 0x010fca00000e060b */
[----:B------:R1:W-:Y:S04]  /*91980*/  STL.64 [R1+0x2cd8], R28 ;  /* 0x002cd81c01007387 */ /* 0x0003e80000100a00 */
[----:B-1----:R-:W4:Y:S04]  /*91990*/  LDL.LU.64 R28, [R1+0x5c58] ;  /* 0x005c5800011c7983 */ /* 0x002f280000300a00 */
[----:B----4-:R1:W-:Y:S04]  /*919a0*/  STL.64 [R1+0x5c40], R28 ;  /* 0x005c401c01007387 */ /* 0x0103e80000100a00 */
[----:B-1----:R-:W4:Y:S04]  /*919b0*/  LDL.LU R29, [R1+0x260] ;  /* 0x00026000011d7983 */ /* 0x002f280000300800 */
[----:B------:R1:W-:Y:S04]  /*919c0*/  STL.64 [R1+0x5c30], R22 ;  /* 0x005c301601007387 */ /* 0x0003e80000100a00 */
[----:B-1----:R0:W4:Y:S04]  /*919d0*/  LDL.64 R22, [R1+0x2ca0] ;  /* 0x002ca00001167983 */ /* 0x0021280000100a00 */
[----:B------:R1:W-:Y:S04]  /*919e0*/  STL.64 [R1+0x5c38], R26 ;  /* 0x005c381a01007387 */ /* 0x0003e80000100a00 */
[----:B-1----:R-:W2:Y:S01]  /*919f0*/  LDL R26, [R1+0x1f8] ;  /* 0x0001f800011a7983 */ /* 0x002ea20000100800 */
[----:B----4-:R-:W-:-:S04]  /*91a00*/  IMAD.MOV.U32 R23, RZ, RZ, R29 ;  /* 0x000000ffff177224 */ /* 0x010fc800078e001d */
[----:B------:R-:W-:Y:S02]  /*91a10*/  IMAD.MOV.U32 R29, RZ, RZ, R23 ;  /* 0x000000ffff1d7224 */ /* 0x000fe400078e0017 */
[----:B------:R-:W-:-:S05]  /*91a20*/  IMAD.X R23, R14, 0x1, R8, P1 ;  /* 0x000000010e177824 */ /* 0x000fca00008e0608 */
[----:B------:R1:W-:Y:S02]  /*91a30*/  STL [R1+0x2ca4], R23 ;  /* 0x002ca41701007387 */ /* 0x0003e40000100800 */
[----:B-1----:R-:W-:Y:S02]  /*91a40*/  IMAD.MOV.U32 R23, RZ, RZ, R3 ;  /* 0x000000ffff177224 */ /* 0x002fe400078e0003 */
[----:B--2---:R-:W-:-:S05]  /*91a50*/  IMAD.X R3, R14, 0x1, R16, P2 ;  /* 0x000000010e037824 */ /* 0x004fca00010e0610 */
[----:B------:R1:W-:Y:S04]  /*91a60*/  STL.64 [R1+0x2ca8], R2 ;  /* 0x002ca80201007387 */ /* 0x0003e80000100a00 */
[----:B-1----:R-:W2:Y:S01]  /*91a70*/  LDL.LU.64 R2, [R1+0x5c50] ;  /* 0x005c500001027983 */ /* 0x002ea20000300a00 */
[----:B------:R-:W-:-:S03]  /*91a80*/  IADD3 R28, P0, PT, R9, R5, RZ ;  /* 0x00000005091c7210 */ /* 0x000fc60007f1e0ff */
[----:B------:R1:W-:Y:S01]  /*91a90*/  STL.64 [R1+0x5c20], R16 ;  /* 0x005c201001007387 */ /* 0x0003e20000100a00 */
[----:B------:R-:W-:Y:S01]  /*91aa0*/  IADD3 R22, P1, PT, R9, R13, RZ ;  /* 0x0000000d09167210 */ /* 0x000fe20007f3e0ff */
[----:B-1----:R-:W-:Y:S02]  /*91ab0*/  IMAD.MOV.U32 R17, RZ, RZ, R29 ;  /* 0x000000ffff117224 */ /* 0x002fe400078e001d */
[----:B------:R-:W-:-:S05]  /*91ac0*/  IMAD.X R29, R14, 0x1, R6, P0 ;  /* 0x000000010e1d7824 */ /* 0x000fca00000e0606 */
[----:B------:R1:W-:Y:S02]  /*91ad0*/  STL.64 [R1+0x2cb0], R28 ;  /* 0x002cb01c01007387 */ /* 0x0003e40000100a00 */
[----:B-1----:R-:W-:Y:S02]  /*91ae0*/  IMAD.MOV.U32 R29, RZ, RZ, R23 ;  /* 0x000000ffff1d7224 */ /* 0x002fe400078e0017 */
[----:B------:R-:W-:Y:S01]  /*91af0*/  IMAD.X R23, R14, 0x1, R15, P1 ;  /* 0x000000010e177824 */ /* 0x000fe200008e060f */
[C---:B------:R-:W-:Y:S02]  /*91b00*/  IADD3 R28, P0, PT, R9.reuse, R0, RZ ;  /* 0x00000000091c7210 */ /* 0x040fe40007f1e0ff */
[----:B--2---:R-:W-:Y:S02]  /*91b10*/  IADD3 R16, P2, PT, R9, R3, RZ ;  /* 0x0000000309107210 */ /* 0x004fe40007f5e0ff */
[----:B------:R-:W2:Y:S04]  /*91b20*/  LDL.LU R9, [R1+0x5c4c] ;  /* 0x005c4c0001097983 */ /* 0x000ea80000300800 */
[----:B------:R1:W-:Y:S04]  /*91b30*/  STL.64 [R1+0x2cb8], R22 ;  /* 0x002cb81601007387 */ /* 0x0003e80000100a00 */
[----:B------:R4:W-:Y:S01]  /*91b40*/  STL.64 [R1+0x5c28], R10 ;  /* 0x005c280a01007387 */ /* 0x0009e20000100a00 */
[----:B-1----:R-:W-:Y:S01]  /*91b50*/  IADD3 R22, P1, PT, R26, R10, RZ ;  /* 0x0000000a1a167210 */ /* 0x002fe20007f3e0ff */
[----:B----4-:R-:W-:-:S02]  /*91b60*/  IMAD.MOV.U32 R10, RZ, RZ, R17 ;  /* 0x000000ffff0a7224 */ /* 0x010fc400078e0011 */
[C---:B------:R-:W-:Y:S02]  /*91b70*/  IMAD.X R17, R14.reuse, 0x1, R4, P2 ;  /* 0x000000010e117824 */ /* 0x040fe400010e0604 */
[----:B------:R-:W-:Y:S02]  /*91b80*/  IMAD.MOV.U32 R23, RZ, RZ, R29 ;  /* 0x000000ffff177224 */ /* 0x000fe400078e001d */
[----:B------:R-:W-:Y:S01]  /*91b90*/  IMAD.X R29, R14, 0x1, R2, P0 ;  /* 0x000000010e1d7824 */ /* 0x000fe200000e0602 */
[----:B------:R-:W-:Y:S04]  /*91ba0*/  STL.64 [R1+0x2cc0], R16 ;  /* 0x002cc01001007387 */ /* 0x000fe80000100a00 */
[----:B------:R-:W4:Y:S04]  /*91bb0*/  LDL.LU R14, [R1+0x5c48] ;  /* 0x005c4800010e7983 */ /* 0x000f280000300800 */
[----:B------:R1:W-:Y:S04]  /*91bc0*/  STL.64 [R1+0x2c88], R28 ;  /* 0x002c881c01007387 */ /* 0x0003e80000100a00 */
[----:B-1----:R-:W3:Y:S01]  /*91bd0*/  LDL.LU.64 R28, [R1+0x5c40] ;  /* 0x005c4000011c7983 */ /* 0x002ee20000300a00 */
[----:B--2---:R-:W-:-:S02]  /*91be0*/  IADD3 R16, P2, PT, R26, R9, RZ ;  /* 0x000000091a107210 */ /* 0x004fc40007f5e0ff */
[----:B------:R-:W-:Y:S01]  /*91bf0*/  IADD3 R26, P0, PT, R26, R7, RZ ;  /* 0x000000071a1a7210 */ /* 0x000fe20007f1e0ff */
[----:B---3--:R-:W-:Y:S04]  /*91c00*/  STL.64 [R1+0x5c18], R28 ;  /* 0x005c181c01007387 */ /* 0x008fe80000100a00 */
[----:B------:R1:W-:Y:S04]  /*91c10*/  STL [R1+0x2c60], R26 ;  /* 0x002c601a01007387 */ /* 0x0003e80000100800 */
[----:B-1----:R-:W2:Y:S01]  /*91c20*/  LDL.LU.64 R26, [R1+0x5c38] ;  /* 0x005c3800011a7983 */ /* 0x002ea20000300a00 */
[----:B------:R-:W-:-:S04]  /*91c30*/  IMAD.MOV.U32 R29, RZ, RZ, R23 ;  /* 0x000000ffff1d7224 */ /* 0x000fc800078e0017 */
[----:B------:R-:W-:-:S05]  /*91c40*/  IMAD.X R23, R29, 0x1, R12, P1 ;  /* 0x000000011d177824 */ /* 0x000fca00008e060c */
[----:B------:R1:W-:Y:S04]  /*91c50*/  STL.64 [R1+0x2c90], R22 ;  /* 0x002c901601007387 */ /* 0x0003e80000100a00 */
[----:B-1----:R-:W3:Y:S04]  /*91c60*/  LDL.LU.64 R22, [R1+0x5c30] ;  /* 0x005c300001167983 */ /* 0x002ee80000300a00 */
[----:B---3--:R1:W-:Y:S04]  /*91c70*/  STL.64 [R1+0x5c08], R22 ;  /* 0x005c081601007387 */ /* 0x0083e80000100a00 */
[----:B-1----:R-:W4:Y:S01]  /*91c80*/  LDL.LU R23, [R1+0x1f8] ;  /* 0x0001f80001177983 */ /* 0x002f220000300800 */
[----:B------:R-:W-:-:S03]  /*91c90*/  IMAD.MOV.U32 R22, RZ, RZ, R10 ;  /* 0x000000ffff167224 */ /* 0x000fc600078e000a */
[----:B--2---:R1:W-:Y:S04]  /*91ca0*/  STL.64 [R1+0x5bf8], R26 ;  /* 0x005bf81a01007387 */ /* 0x0043e80000100a00 */
[----:B-1----:R0:W2:Y:S01]  /*91cb0*/  LDL.64 R26, [R1+0x2c60] ;  /* 0x002c6000011a7983 */ /* 0x0020a20000100a00 */
[----:B----4-:R-:W-:-:S05]  /*91cc0*/  IADD3 R10, P1, PT, R23, R14, RZ ;  /* 0x0000000e170a7210 */ /* 0x010fca0007f3e0ff */
[----:B------:R1:W-:Y:S04]  /*91cd0*/  STL [R1+0x2c68], R10 ;  /* 0x002c680a01007387 */ /* 0x0003e80000100800 */
[----:B-1----:R-:W3:Y:S02]  /*91ce0*/  LDL.LU.64 R10, [R1+0x5c28] ;  /* 0x005c2800010a7983 */ /* 0x002ee40000300a00 */
[----:B---3--:R-:W-:-:S05]  /*91cf0*/  IMAD.X R17, R29, 0x1, R11, P2 ;  /* 0x000000011d117824 */ /* 0x008fca00010e060b */
[----:B------:R1:W-:Y:S04]  /*91d00*/  STL.64 [R1+0x2c98], R16 ;  /* 0x002c981001007387 */ /* 0x0003e80000100a00 */
[----:B-1----:R-:W3:Y:S04]  /*91d10*/  LDL.LU.64 R16, [R1+0x5c20] ;  /* 0x005c200001107983 */ /* 0x002ee80000300a00 */
[----:B------:R1:W-:Y:S04]  /*91d20*/  STL.64 [R1+0x5c10], R18 ;  /* 0x005c101201007387 */ /* 0x0003e80000100a00 */
[----:B-1----:R0:W4:Y:S04]  /*91d30*/  LDL.64 R18, [R1+0x2c68] ;  /* 0x002c680001127983 */ /* 0x0021280000100a00 */
[----:B------:R1:W-:Y:S02]  /*91d40*/  STL.64 [R1+0x5c00], R24 ;  /* 0x005c001801007387 */ /* 0x0003e40000100a00 */
[----:B-1----:R-:W-:-:S04]  /*91d50*/  IMAD.MOV.U32 R24, RZ, RZ, R29 ;  /* 0x000000ffff187224 */ /* 0x002fc800078e001d */
[----:B--2---:R-:W-:-:S05]  /*91d60*/  IMAD.X R27, R24, 0x1, R8, P0 ;  /* 0x00000001181b7824 */ /* 0x004fca00000e0608 */
[----:B------:R-:W-:Y:S04]  /*91d70*/  STL [R1+0x2c64], R27 ;  /* 0x002c641b01007387 */ /* 0x000fe80000100800 */
[----:B---3--:R1:W-:Y:S04]  /*91d80*/  STL.64 [R1+0x5bf0], R16 ;  /* 0x005bf01001007387 */ /* 0x0083e80000100a00 */
[----:B-1----:R-:W2:Y:S01]  /*91d90*/  LDL R17, [R1+0x1fc] ;  /* 0x0001fc0001117983 */ /* 0x002ea20000100800 */
[C---:B------:R-:W-:Y:S02]  /*91da0*/  IADD3 R28, P2, PT, R23.reuse, R5, RZ ;  /* 0x00000005171c7210 */ /* 0x040fe40007f5e0ff */
[----:B------:R-:W-:Y:S01]  /*91db0*/  IADD3 R26, P0, PT, R23, R13, RZ ;  /* 0x0000000d171a7210 */ /* 0x000fe20007f1e0ff */
[----:B------:R-:W-:-:S02]  /*91dc0*/  IMAD.MOV.U32 R27, RZ, RZ, R22 ;  /* 0x000000ffff1b7224 */ /* 0x000fc400078e0016 */
[C---:B----4-:R-:W-:Y:S01]  /*91dd0*/  IMAD.X R19, R24.reuse, 0x1, R16, P1 ;  /* 0x0000000118137824 */ /* 0x050fe200008e0610 */
[C---:B------:R-:W-:Y:S01]  /*91de0*/  IADD3 R18, P1, PT, R23.reuse, R3, RZ ;  /* 0x0000000317127210 */ /* 0x040fe20007f3e0ff */
[C---:B------:R-:W-:Y:S01]  /*91df0*/  IMAD.X R29, R24.reuse, 0x1, R6, P2 ;  /* 0x00000001181d7824 */ /* 0x040fe200010e0606 */
[----:B------:R-:W-:Y:S01]  /*91e00*/  IADD3 R22, P2, PT, R23, R0, RZ ;  /* 0x0000000017167210 */ /* 0x000fe20007f5e0ff */
[----:B------:R-:W-:Y:S02]  /*91e10*/  IMAD.MOV.U32 R23, RZ, RZ, R27 ;  /* 0x000000ffff177224 */ /* 0x000fe400078e001b */
[C---:B------:R-:W-:Y:S01]  /*91e20*/  IMAD.X R27, R24.reuse, 0x1, R15, P0 ;  /* 0x00000001181b7824 */ /* 0x040fe200000e060f */
[----:B------:R1:W-:Y:S04]  /*91e30*/  STL [R1+0x2c6c], R19 ;  /* 0x002c6c1301007387 */ /* 0x0003e80000100800 */
[----:B------:R3:W-:Y:S01]  /*91e40*/  STL.64 [R1+0x2c70], R28 ;  /* 0x002c701c01007387 */ /* 0x0007e20000100a00 */
[----:B-1----:R-:W-:-:S03]  /*91e50*/  IMAD.X R19, R24, 0x1, R4, P1 ;  /* 0x0000000118137824 */ /* 0x002fc600008e0604 */
[----:B---3--:R-:W3:Y:S04]  /*91e60*/  LDL.LU.64 R28, [R1+0x5c18] ;  /* 0x005c1800011c7983 */ /* 0x008ee80000300a00 */
[----:B------:R1:W-:Y:S04]  /*91e70*/  STL.64 [R1+0x2c78], R26 ;  /* 0x002c781a01007387 */ /* 0x0003e80000100a00 */
[----:B-1----:R-:W4:Y:S04]  /*91e80*/  LDL R27, [R1+0x274] ;  /* 0x00027400011b7983 */ /* 0x002f280000100800 */
[----:B------:R1:W-:Y:S04]  /*91e90*/  STL.64 [R1+0x2c80], R18 ;  /* 0x002c801201007387 */ /* 0x0003e80000100a00 */
[----:B-1----:R-:W3:Y:S04]  /*91ea0*/  LDL.LU.64 R18, [R1+0x5c10] ;  /* 0x005c100001127983 */ /* 0x002ee80000300a00 */
[----:B------:R1:W-:Y:S01]  /*91eb0*/  STL [R1+0x5be8], R9 ;  /* 0x005be80901007387 */ /* 0x0003e20000100800 */
[----:B--2---:R-:W-:-:S03]  /*91ec0*/  IADD3 R16, P1, PT, R17, R9, RZ ;  /* 0x0000000911107210 */ /* 0x004fc60007f3e0ff */
[----:B-1----:R-:W2:Y:S01]  /*91ed0*/  LDL.LU R9, [R1+0x1fc] ;  /* 0x0001fc0001097983 */ /* 0x002ea20000300800 */
[----:B------:R-:W-:Y:S01]  /*91ee0*/  IADD3 R26, P0, PT, R17, R10, RZ ;  /* 0x0000000a111a7210 */ /* 0x000fe20007f1e0ff */
[----:B------:R-:W-:Y:S02]  /*91ef0*/  IMAD.MOV.U32 R17, RZ, RZ, R23 ;  /* 0x000000ffff117224 */ /* 0x000fe400078e0017 */
[----:B------:R-:W-:-:S05]  /*91f00*/  IMAD.X R23, R24, 0x1, R2, P2 ;  /* 0x0000000118177824 */ /* 0x000fca00010e0602 */
[----:B------:R1:W-:Y:S04]  /*91f10*/  STL.64 [R1+0x2c48], R22 ;  /* 0x002c481601007387 */ /* 0x0003e80000100a00 */
[----:B-1----:R-:W3:Y:S01]  /*91f20*/  LDL.LU.64 R22, [R1+0x5c08] ;  /* 0x005c080001167983 */ /* 0x002ee20000300a00 */
[----:B----4-:R-:W-:Y:S01]  /*91f30*/  IMAD.X R27, R27, 0x1, R12, P0 ;  /* 0x000000011b1b7824 */ /* 0x010fe200000e060c */
[----:B--2---:R-:W-:-:S05]  /*91f40*/  IADD3 R24, P2, PT, R9, R7, RZ ;  /* 0x0000000709187210 */ /* 0x004fca0007f5e0ff */
[----:B------:R1:W-:Y:S04]  /*91f50*/  STL [R1+0x2c20], R24 ;  /* 0x002c201801007387 */ /* 0x0003e80000100800 */
[----:B-1----:R-:W2:Y:S04]  /*91f60*/  LDL.LU.64 R24, [R1+0x5c00] ;  /* 0x005c000001187983 */ /* 0x002ea80000300a00 */
[----:B------:R1:W-:Y:S04]  /*91f70*/  STL.64 [R1+0x2c50], R26 ;  /* 0x002c501a01007387 */ /* 0x0003e80000100a00 */
[----:B-1----:R-:W4:Y:S04]  /*91f80*/  LDL.LU.64 R26, [R1+0x5bf8] ;  /* 0x005bf800011a7983 */ /* 0x002f280000300a00 */
[----:B----4-:R1:W-:Y:S04]  /*91f90*/  STL.64 [R1+0x5be0], R26 ;  /* 0x005be01a01007387 */ /* 0x0103e80000100a00 */
[----:B-1----:R-:W4:Y:S04]  /*91fa0*/  LDL.LU R27, [R1+0x204] ;  /* 0x00020400011b7983 */ /* 0x002f280000300800 */
[----:B---3--:R1:W-:Y:S04]  /*91fb0*/  STL [R1+0x5bd4], R19 ;  /* 0x005bd41301007387 */ /* 0x0083e80000100800 */
[----:B-1----:R-:W3:Y:S04]  /*91fc0*/  LDL.LU R19, [R1+0x274] ;  /* 0x0002740001137983 */ /* 0x002ee80000300800 */
[----:B------:R1:W-:Y:S04]  /*91fd0*/  STL.64 [R1+0x5bc0], R20 ;  /* 0x005bc01401007387 */ /* 0x0003e80000100a00 */
[----:B-1----:R0:W4:Y:S02]  /*91fe0*/  LDL.64 R20, [R1+0x2c20] ;  /* 0x002c200001147983 */ /* 0x0021240000100a00 */
[----:B----4-:R-:W-:-:S02]  /*91ff0*/  IMAD.MOV.U32 R21, RZ, RZ, R27 ;  /* 0x000000ffff157224 */ /* 0x010fc400078e001b */
[----:B------:R-:W-:Y:S02]  /*92000*/  IMAD.MOV.U32 R27, RZ, RZ, R17 ;  /* 0x000000ffff1b7224 */ /* 0x000fe400078e0011 */
[----:B---3--:R-:W-:-:S05]  /*92010*/  IMAD.X R17, R19, 0x1, R11, P1 ;  /* 0x0000000113117824 */ /* 0x008fca00008e060b */
[----:B------:R1:W-:Y:S04]  /*92020*/  STL.64 [R1+0x2c58], R16 ;  /* 0x002c581001007387 */ /* 0x0003e80000100a00 */
[----:B-1----:R-:W3:Y:S04]  /*92030*/  LDL.LU.64 R16, [R1+0x5bf0] ;  /* 0x005bf00001107983 */ /* 0x002ee80000300a00 */
[----:B------:R-:W-:Y:S04]  /*92040*/  STL.64 [R1+0x5bc8], R28 ;  /* 0x005bc81c01007387 */ /* 0x000fe80000100a00 */
[----:B------:R1:W-:Y:S01]  /*92050*/  STL [R1+0x5bd0], R29 ;  /* 0x005bd01d01007387 */ /* 0x0003e20000100800 */
[----:B------:R-:W-:Y:S01]  /*92060*/  IADD3 R26, P0, PT, R9, R14, RZ ;  /* 0x0000000e091a7210 */ /* 0x000fe20007f1e0ff */
[----:B-1----:R-:W-:-:S02]  /*92070*/  IMAD.MOV.U32 R29, RZ, RZ, R21 ;  /* 0x000000ffff1d7224 */ /* 0x002fc400078e0015 */
[----:B------:R-:W-:Y:S01]  /*92080*/  IMAD.X R21, R19, 0x1, R8, P2 ;  /* 0x0000000113157824 */ /* 0x000fe200010e0608 */
[----:B------:R-:W-:-:S04]  /*92090*/  IADD3 R28, P1, PT, R9, R5, RZ ;  /* 0x00000005091c7210 */ /* 0x000fc80007f3e0ff */
[----:B------:R1:W-:Y:S04]  /*920a0*/  STL [R1+0x2c24], R21 ;  /* 0x002c241501007387 */ /* 0x0003e80000100800 */
[----:B------:R4:W-:Y:S01]  /*920b0*/  STL.64 [R1+0x5bd8], R12 ;  /* 0x005bd80c01007387 */ /* 0x0009e20000100a00 */
[----:B------:R-:W-:Y:S01]  /*920c0*/  IADD3 R20, P2, PT, R9, R13, RZ ;  /* 0x0000000d09147210 */ /* 0x000fe20007f5e0ff */
[----:B-1----:R-:W-:Y:S02]  /*920d0*/  IMAD.MOV.U32 R21, RZ, RZ, R29 ;  /* 0x000000ffff157224 */ /* 0x002fe400078e001d */
[----:B----4-:R-:W-:Y:S02]  /*920e0*/  IMAD.MOV.U32 R12, RZ, RZ, R27 ;  /* 0x000000ffff0c7224 */ /* 0x010fe400078e001b */
[----:B------:R-:W-:-:S02]  /*920f0*/  IMAD.X R29, R19, 0x1, R6, P1 ;  /* 0x00000001131d7824 */ /* 0x000fc400008e0606 */
[----:B---3--:R-:W-:-:S05]  /*92100*/  IMAD.X R27, R19, 0x1, R16, P0 ;  /* 0x00000001131b7824 */ /* 0x008fca00000e0610 */
[----:B------:R1:W-:Y:S04]  /*92110*/  STL.64 [R1+0x2c28], R26 ;  /* 0x002c281a01007387 */ /* 0x0003e80000100a00 */
[----:B------:R3:W-:Y:S01]  /*92120*/  STL.64 [R1+0x2c30], R28 ;  /* 0x002c301c01007387 */ /* 0x0007e20000100a00 */
[----:B-1----:R-:W-:Y:S01]  /*92130*/  IADD3 R26, P0, PT, R9, R3, RZ ;  /* 0x00000003091a7210 */ /* 0x002fe20007f1e0ff */
[----:B---3--:R-:W-:Y:S02]  /*92140*/  IMAD.MOV.U32 R29, RZ, RZ, R21 ;  /* 0x000000ffff1d7224 */ /* 0x008fe400078e0015 */
[----:B------:R-:W-:Y:S01]  /*92150*/  IMAD.X R21, R19, 0x1, R15, P2 ;  /* 0x0000000113157824 */ /* 0x000fe200010e060f */
[----:B------:R-:W-:Y:S01]  /*92160*/  IADD3 R28, P1, PT, R9, R0, RZ ;  /* 0x00000000091c7210 */ /* 0x000fe20007f3e0ff */
[----:B------:R-:W-:Y:S01]  /*92170*/  IMAD.X R27, R19, 0x1, R4, P0 ;  /* 0x00000001131b7824 */ /* 0x000fe200000e0604 */
[----:B------:R-:W3:Y:S04]  /*92180*/  LDL.LU R9, [R1+0x5be8] ;  /* 0x005be80001097983 */ /* 0x000ee80000300800 */
[----:B------:R-:W-:Y:S04]  /*92190*/  STL.64 [R1+0x2c38], R20 ;  /* 0x002c381401007387 */ /* 0x000fe80000100a00 */
[----:B------:R1:W-:Y:S04]  /*921a0*/  STL.64 [R1+0x2c40], R26 ;  /* 0x002c401a01007387 */ /* 0x0003e80000100a00 */
[----:B-1----:R-:W4:Y:S04]  /*921b0*/  LDL.LU.64 R26, [R1+0x5be0] ;  /* 0x005be000011a7983 */ /* 0x002f280000300a00 */
[----:B----4-:R1:W-:Y:S02]  /*921c0*/  STL.64 [R1+0x5bb8], R26 ;  /* 0x005bb81a01007387 */ /* 0x0103e40000100a00 */
[----:B-1----:R-:W-:Y:S01]  /*921d0*/  IMAD.MOV.U32 R27, RZ, RZ, R12 ;  /* 0x000000ffff1b7224 */ /* 0x002fe200078e000c */
[----:B---3--:R-:W-:Y:S01]  /*921e0*/  IADD3 R12, P0, PT, R17, R9, RZ ;  /* 0x00000009110c7210 */ /* 0x008fe20007f1e0ff */
[----:B------:R-:W-:-:S02]  /*921f0*/  IMAD.MOV.U32 R26, RZ, RZ, R29 ;  /* 0x000000ffff1a7224 */ /* 0x000fc400078e001d */
[----:B------:R-:W-:Y:S02]  /*92200*/  IMAD.X R29, R19, 0x1, R2, P1 ;  /* 0x00000001131d7824 */ /* 0x000fe400008e0602 */
[----:B------:R1:W-:Y:S04]  /*92210*/  STL [R1+0x2c18], R12 ;  /* 0x002c180c01007387 */ /* 0x0003e80000100800 */
[----:B-1----:R-:W3:Y:S04]  /*92220*/  LDL.LU.64 R12, [R1+0x5bd8] ;  /* 0x005bd800010c7983 */ /* 0x002ee80000300a00 */
[----:B------:R-:W4:Y:S04]  /*92230*/  LDL.LU R19, [R1+0x5bd4] ;  /* 0x005bd40001137983 */ /* 0x000f280000300800 */
[----:B------:R1:W-:Y:S04]  /*92240*/  STL.64 [R1+0x2c08], R28 ;  /* 0x002c081c01007387 */ /* 0x0003e80000100a00 */
[----:B-1----:R0:W2:Y:S01]  /*92250*/  LDL.LU R29, [R1+0x5bd0] ;  /* 0x005bd000011d7983 */ /* 0x0020a20000300800 */
[----:B------:R-:W-:-:S02]  /*92260*/  IADD3 R20, P2, PT, R17, R10, RZ ;  /* 0x0000000a11147210 */ /* 0x000fc40007f5e0ff */
[----:B------:R-:W-:Y:S02]  /*92270*/  SHF.R.S32.HI R21, RZ, 0x1f, R17 ;  /* 0x0000001fff157819 */ /* 0x000fe40000011411 */
[----:B------:R-:W-:-:S05]  /*92280*/  IADD3 R28, P1, PT, R17, R7, RZ ;  /* 0x00000007111c7210 */ /* 0x000fca0007f3e0ff */
[----:B------:R2:W-:Y:S01]  /*92290*/  STL [R1+0x2be0], R28 ;  /* 0x002be01c01007387 */ /* 0x0005e20000100800 */
[----:B---3--:R-:W-:-:S03]  /*922a0*/  IMAD.X R21, R21, 0x1, R12, P2 ;  /* 0x0000000115157824 */ /* 0x008fc600010e060c */
[----:B--2---:R-:W2:Y:S04]  /*922b0*/  LDL.LU.64 R28, [R1+0x5bc8] ;  /* 0x005bc800011c7983 */ /* 0x004ea80000300a00 */
[----:B------:R1:W-:Y:S04]  /*922c0*/  STL.64 [R1+0x2c10], R20 ;  /* 0x002c101401007387 */ /* 0x0003e80000100a00 */
[----:B-1----:R-:W3:Y:S04]  /*922d0*/  LDL.LU.64 R20, [R1+0x5bc0] ;  /* 0x005bc00001147983 */ /* 0x002ee80000300a00 */
[----:B---3--:R1:W-:Y:S04]  /*922e0*/  STL.64 [R1+0x5ba8], R20 ;  /* 0x005ba81401007387 */ /* 0x0083e80000100a00 */
[----:B-1----:R0:W3:Y:S04]  /*922f0*/  LDL.64 R20, [R1+0x2be0] ;  /* 0x002be00001147983 */ /* 0x0020e80000100a00 */
[----:B--2---:R1:W-:Y:S04]  /*92300*/  STL.64 [R1+0x5b88], R28 ;  /* 0x005b881c01007387 */ /* 0x0043e80000100a00 */
[----:B-1----:R0:W2:Y:S04]  /*92310*/  LDL.64 R28, [R1+0x2c18] ;  /* 0x002c1800011c7983 */ /* 0x0020a80000100a00 */
[----:B------:R1:W-:Y:S01]  /*92320*/  STL [R1+0x5b90], R14 ;  /* 0x005b900e01007387 */ /* 0x0003e20000100800 */
[----:B---3--:R-:W-:Y:S01]  /*92330*/  IMAD.MOV.U32 R21, RZ, RZ, R26 ;  /* 0x000000ffff157224 */ /* 0x008fe200078e001a */
[----:B------:R-:W-:-:S02]  /*92340*/  IADD3 R26, P2, PT, R17, R14, RZ ;  /* 0x0000000e111a7210 */ /* 0x000fc40007f5e0ff */
[----:B-1----:R-:W3:Y:S04]  /*92350*/  LDL.LU R14, [R1+0x270] ;  /* 0x00027000010e7983 */ /* 0x002ee80000300800 */
[----:B----4-:R1:W-:Y:S01]  /*92360*/  STL.64 [R1+0x5b98], R18 ;  /* 0x005b981201007387 */ /* 0x0103e20000100a00 */
[----:B--2---:R-:W-:-:S04]  /*92370*/  IMAD.MOV.U32 R29, RZ, RZ, R27 ;  /* 0x000000ffff1d7224 */ /* 0x004fc800078e001b */
[----:B------:R-:W-:Y:S02]  /*92380*/  IMAD.MOV.U32 R27, RZ, RZ, R29 ;  /* 0x000000ffff1b7224 */ /* 0x000fe400078e001d */
[----:B-1----:R-:W-:Y:S02]  /*92390*/  IMAD.MOV.U32 R19, RZ, RZ, R21 ;  /* 0x000000ffff137224 */ /* 0x002fe400078e0015 */
[C---:B---3--:R-:W-:Y:S02]  /*923a0*/  IMAD.X R29, R14.reuse, 0x1, R11, P0 ;  /* 0x000000010e1d7824 */ /* 0x048fe400000e060b */
[----:B------:R-:W-:-:S03]  /*923b0*/  IMAD.X R21, R14, 0x1, R8, P1 ;  /* 0x000000010e157824 */ /* 0x000fc600008e0608 */
[----:B------:R-:W-:Y:S04]  /*923c0*/  STL [R1+0x2c1c], R29 ;  /* 0x002c1c1d01007387 */ /* 0x000fe80000100800 */
[----:B------:R-:W-:Y:S04]  /*923d0*/  STL.64 [R1+0x5ba0], R4 ;  /* 0x005ba00401007387 */ /* 0x000fe80000100a00 */
[----:B------:R-:W-:Y:S04]  /*923e0*/  STL [R1+0x2be4], R21 ;  /* 0x002be41501007387 */ /* 0x000fe80000100800 */
[----:B------:R1:W-:Y:S02]  /*923f0*/  STL.64 [R1+0x5b80], R12 ;  /* 0x005b800c01007387 */ /* 0x0003e40000100a00 */
[----:B-1----:R-:W-:-:S02]  /*92400*/  IMAD.MOV.U32 R12, RZ, RZ, R27 ;  /* 0x000000ffff0c7224 */ /* 0x002fc400078e001b */
[----:B------:R-:W-:-:S05]  /*92410*/  IMAD.X R27, R14, 0x1, R16, P2 ;  /* 0x000000010e1b7824 */ /* 0x000fca00010e0610 */
[----:B------:R1:W-:Y:S04]  /*92420*/  STL.64 [R1+0x2be8], R26 ;  /* 0x002be81a01007387 */ /* 0x0003e80000100a00 */
[----:B-1----:R-:W2:Y:S01]  /*92430*/  LDL.LU.64 R26, [R1+0x5bb8] ;  /* 0x005bb800011a7983 */ /* 0x002ea20000300a00 */
[C---:B------:R-:W-:Y:S02]  /*92440*/  IADD3 R28, P0, PT, R17.reuse, R5, RZ ;  /* 0x00000005111c7210 */ /* 0x040fe40007f1e0ff */
[----:B------:R-:W-:-:S03]  /*92450*/  IADD3 R20, P1, PT, R17, R13, RZ ;  /* 0x0000000d11147210 */ /* 0x000fc60007f3e0ff */
[C---:B------:R-:W-:Y:S02]  /*92460*/  IMAD.X R29, R14.reuse, 0x1, R6, P0 ;  /* 0x000000010e1d7824 */ /* 0x040fe400000e0606 */
[----:B------:R-:W-:Y:S01]  /*92470*/  IMAD.X R21, R14, 0x1, R15, P1 ;  /* 0x000000010e157824 */ /* 0x000fe200008e060f */
[C---:B------:R-:W-:Y:S01]  /*92480*/  IADD3 R18, P2, PT, R17.reuse, R3, RZ ;  /* 0x0000000311127210 */ /* 0x040fe20007f5e0ff */
[----:B--2---:R1:W-:Y:S04]  /*92490*/  STL.64 [R1+0x5b78], R26 ;  /* 0x005b781a01007387 */ /* 0x0043e80000100a00 */
[----:B------:R2:W-:Y:S01]  /*924a0*/  STL.64 [R1+0x2bf0], R28 ;  /* 0x002bf01c01007387 */ /* 0x0005e20000100a00 */
[----:B-1----:R-:W-:Y:S01]  /*924b0*/  IMAD.MOV.U32 R27, RZ, RZ, R19 ;  /* 0x000000ffff1b7224 */ /* 0x002fe200078e0013 */
[----:B--2---:R-:W-:-:S02]  /*924c0*/  IADD3 R28, P0, PT, R17, R0, RZ ;  /* 0x00000000111c7210 */ /* 0x004fc40007f1e0ff */
[----:B------:R-:W2:Y:S02]  /*924d0*/  LDL.LU R17, [R1+0x5bb0] ;  /* 0x005bb00001117983 */ /* 0x000ea40000300800 */
[----:B------:R-:W-:Y:S02]  /*924e0*/  IADD3 R4, P1, PT, R27, R10, RZ ;  /* 0x0000000a1b047210 */ /* 0x000fe40007f3e0ff */
[----:B------:R1:W-:Y:S04]  /*924f0*/  STL.64 [R1+0x2bf8], R20 ;  /* 0x002bf81401007387 */ /* 0x0003e80000100a00 */
[----:B-1----:R-:W3:Y:S04]  /*92500*/  LDL.LU.64 R20, [R1+0x5ba8] ;  /* 0x005ba80001147983 */ /* 0x002ee80000300a00 */
[----:B------:R1:W-:Y:S04]  /*92510*/  STL [R1+0x2bd0], R4 ;  /* 0x002bd00401007387 */ /* 0x0003e80000100800 */
[----:B-1----:R-:W4:Y:S01]  /*92520*/  LDL.LU.64 R4, [R1+0x5ba0] ;  /* 0x005ba00001047983 */ /* 0x002f220000300a00 */
[----:B------:R-:W-:-:S02]  /*92530*/  IMAD.X R29, R14, 0x1, R2, P0 ;  /* 0x000000010e1d7824 */ /* 0x000fc400000e0602 */
[----:B----4-:R-:W-:-:S05]  /*92540*/  IMAD.X R19, R14, 0x1, R4, P2 ;  /* 0x000000010e137824 */ /* 0x010fca00010e0604 */
[----:B------:R1:W-:Y:S04]  /*92550*/  STL.64 [R1+0x2c00], R18 ;  /* 0x002c001201007387 */ /* 0x0003e80000100a00 */
[----:B-1----:R-:W4:Y:S04]  /*92560*/  LDL.LU.64 R18, [R1+0x5b98] ;  /* 0x005b980001127983 */ /* 0x002f280000300a00 */
[----:B---3--:R-:W-:Y:S04]  /*92570*/  STL.64 [R1+0x5b70], R20 ;  /* 0x005b701401007387 */ /* 0x008fe80000100a00 */
[----:B------:R-:W3:Y:S04]  /*92580*/  LDL.LU R14, [R1+0x5b90] ;  /* 0x005b9000010e7983 */ /* 0x000ee80000300800 */
[----:B------:R1:W-:Y:S04]  /*92590*/  STL.64 [R1+0x2bc8], R28 ;  /* 0x002bc81c01007387 */ /* 0x0003e80000100a00 */
[----:B-1----:R-:W2:Y:S01]  /*925a0*/  LDL.LU.64 R28, [R1+0x5b88] ;  /* 0x005b8800011c7983 */ /* 0x002ea20000300a00 */
[----:B------:R-:W-:-:S02]  /*925b0*/  IMAD.MOV.U32 R20, RZ, RZ, R27 ;  /* 0x000000ffff147224 */ /* 0x000fc400078e001b */
[----:B------:R-:W-:-:S03]  /*925c0*/  IMAD.MOV.U32 R21, RZ, RZ, R12 ;  /* 0x000000ffff157224 */ /* 0x000fc600078e000c */
[C---:B------:R-:W-:Y:S01]  /*925d0*/  IADD3 R12, P0, PT, R20.reuse, R7, RZ ;  /* 0x00000007140c7210 */ /* 0x040fe20007f1e0ff */
[----:B--2---:R1:W-:Y:S04]  /*925e0*/  STL.64 [R1+0x5b58], R28 ;  /* 0x005b581c01007387 */ /* 0x0043e80000100a00 */
[----:B-1----:R0:W2:Y:S04]  /*925f0*/  LDL.64 R28, [R1+0x2bd0] ;  /* 0x002bd000011c7983 */ /* 0x0020a80000100a00 */
[----:B------:R1:W-:Y:S04]  /*92600*/  STL [R1+0x2ba0], R12 ;  /* 0x002ba00c01007387 */ /* 0x0003e80000100800 */
[----:B-1----:R-:W2:Y:S01]  /*92610*/  LDL.LU.64 R12, [R1+0x5b80] ;  /* 0x005b8000010c7983 */ /* 0x002ea20000300a00 */
[----:B------:R-:W-:-:S05]  /*92620*/  IADD3 R26, P2, PT, R20, R9, RZ ;  /* 0x00000009141a7210 */ /* 0x000fca0007f5e0ff */
[C---:B------:R-:W-:Y:S02]  /*92630*/  IMAD.X R27, R17.reuse, 0x1, R11, P2 ;  /* 0x00000001111b7824 */ /* 0x040fe400010e060b */
[----:B--2---:R-:W-:-:S05]  /*92640*/  IMAD.X R29, R17, 0x1, R12, P1 ;  /* 0x00000001111d7824 */ /* 0x004fca00008e060c */
[----:B------:R-:W-:Y:S04]  /*92650*/  STL [R1+0x2bd4], R29 ;  /* 0x002bd41d01007387 */ /* 0x000fe80000100800 */
[----:B------:R1:W-:Y:S04]  /*92660*/  STL.64 [R1+0x2bd8], R26 ;  /* 0x002bd81a01007387 */ /* 0x0003e80000100a00 */
[----:B-1----:R-:W2:Y:S04]  /*92670*/  LDL.LU.64 R26, [R1+0x5b78] ;  /* 0x005b7800011a7983 */ /* 0x002ea80000300a00 */
[----:B------:R1:W-:Y:S04]  /*92680*/  STL.64 [R1+0x5b68], R10 ;  /* 0x005b680a01007387 */ /* 0x0003e80000100a00 */
[----:B-1----:R0:W2:Y:S01]  /*92690*/  LDL.64 R10, [R1+0x2ba0] ;  /* 0x002ba000010a7983 */ /* 0x0020a20000100a00 */
[----:B------:R-:W-:-:S03]  /*926a0*/  IMAD.MOV.U32 R29, RZ, RZ, R20 ;  /* 0x000000ffff1d7224 */ /* 0x000fc600078e0014 */
[----:B------:R1:W-:Y:S01]  /*926b0*/  STL.64 [R1+0x5b60], R4 ;  /* 0x005b600401007387 */ /* 0x0003e20000100a00 */
[----:B---3--:R-:W-:Y:S02]  /*926c0*/  IADD3 R28, P1, PT, R20, R14, RZ ;  /* 0x0000000e141c7210 */ /* 0x008fe40007f3e0ff */
[----:B------:R-:W-:Y:S01]  /*926d0*/  IADD3 R20, P2, PT, R29, R5, RZ ;  /* 0x000000051d147210 */ /* 0x000fe20007f5e0ff */
[----:B--2---:R-:W-:-:S04]  /*926e0*/  IMAD.MOV.U32 R11, RZ, RZ, R21 ;  /* 0x000000ffff0b7224 */ /* 0x004fc800078e0015 */
[----:B-1----:R-:W-:Y:S02]  /*926f0*/  IMAD.MOV.U32 R4, RZ, RZ, R11 ;  /* 0x000000ffff047224 */ /* 0x002fe400078e000b */
[----:B------:R-:W-:Y:S01]  /*92700*/  IMAD.X R11, R17, 0x1, R8, P0 ;  /* 0x00000001110b7824 */ /* 0x000fe200000e0608 */
[----:B------:R-:W-:Y:S01]  /*92710*/  IADD3 R10, P0, PT, R29, R13, RZ ;  /* 0x0000000d1d0a7210 */ /* 0x000fe20007f1e0ff */
[----:B------:R-:W-:-:S03]  /*92720*/  IMAD.X R21, R17, 0x1, R6, P2 ;  /* 0x0000000111157824 */ /* 0x000fc600010e0606 */
[----:B------:R1:W-:Y:S02]  /*92730*/  STL [R1+0x2ba4], R11 ;  /* 0x002ba40b01007387 */ /* 0x0003e40000100800 */
[----:B-1----:R-:W-:Y:S02]  /*92740*/  IMAD.MOV.U32 R11, RZ, RZ, R29 ;  /* 0x000000ffff0b7224 */ /* 0x002fe400078e001d */
[----:B------:R-:W-:-:S05]  /*92750*/  IMAD.X R29, R17, 0x1, R16, P1 ;  /* 0x00000001111d7824 */ /* 0x000fca00008e0610 */
[----:B------:R-:W-:Y:S04]  /*92760*/  STL.64 [R1+0x2ba8], R28 ;  /* 0x002ba81c01007387 */ /* 0x000fe80000100a00 */
[----:B------:R1:W-:Y:S04]  /*92770*/  STL.64 [R1+0x2bb0], R20 ;  /* 0x002bb01401007387 */ /* 0x0003e80000100a00 */
[----:B-1----:R-:W2:Y:S04]  /*92780*/  LDL.LU.64 R20, [R1+0x5b70] ;  /* 0x005b700001147983 */ /* 0x002ea80000300a00 */
[----:B------:R1:W-:Y:S01]  /*92790*/  STL.64 [R1+0x5b48], R24 ;  /* 0x005b481801007387 */ /* 0x0003e20000100a00 */
[----:B------:R-:W-:-:S03]  /*927a0*/  IADD3 R28, P1, PT, R11, R3, RZ ;  /* 0x000000030b1c7210 */ /* 0x000fc60007f3e0ff */
[----:B-1----:R-:W3:Y:S04]  /*927b0*/  LDL R25, [R1+0x208] ;  /* 0x0002080001197983 */ /* 0x002ee80000100800 */
[----:B--2---:R1:W-:Y:S02]  /*927c0*/  STL.64 [R1+0x5b38], R20 ;  /* 0x005b381401007387 */ /* 0x0043e40000100a00 */
[----:B-1----:R-:W-:Y:S01]  /*927d0*/  IADD3 R20, P2, PT, R11, R0, RZ ;  /* 0x000000000b147210 */ /* 0x002fe20007f5e0ff */
[----:B------:R-:W-:-:S05]  /*927e0*/  IMAD.X R11, R17, 0x1, R15, P0 ;  /* 0x00000001110b7824 */ /* 0x000fca00000e060f */
[----:B------:R1:W-:Y:S04]  /*927f0*/  STL.64 [R1+0x2bb8], R10 ;  /* 0x002bb80a01007387 */ /* 0x0003e80000100a00 */
[----:B-1----:R-:W3:Y:S01]  /*92800*/  LDL.LU.64 R10, [R1+0x5b68] ;  /* 0x005b6800010a7983 */ /* 0x002ee20000300a00 */
[----:B------:R-:W-:Y:S01]  /*92810*/  IMAD.MOV.U32 R21, RZ, RZ, R4 ;  /* 0x000000ffff157224 */ /* 0x000fe200078e0004 */
[----:B---3--:R-:W-:-:S05]  /*92820*/  IADD3 R4, P0, PT, R25, R10, RZ ;  /* 0x0000000a19047210 */ /* 0x008fca0007f1e0ff */
[----:B------:R1:W-:Y:S04]  /*92830*/  STL [R1+0x2b90], R4 ;  /* 0x002b900401007387 */ /* 0x0003e80000100800 */
[----:B-1----:R-:W2:Y:S02]  /*92840*/  LDL.LU.64 R4, [R1+0x5b60] ;  /* 0x005b600001047983 */ /* 0x002ea40000300a00 */
[----:B--2---:R-:W-:-:S05]  /*92850*/  IMAD.X R29, R17, 0x1, R4, P1 ;  /* 0x00000001111d7824 */ /* 0x004fca00008e0604 */
[----:B------:R1:W-:Y:S04]  /*92860*/  STL.64 [R1+0x2bc0], R28 ;  /* 0x002bc01c01007387 */ /* 0x0003e80000100a00 */
[----:B-1----:R-:W2:Y:S01]  /*92870*/  LDL.LU.64 R28, [R1+0x5b58] ;  /* 0x005b5800011c7983 */ /* 0x002ea20000300a00 */
[----:B------:R-:W-:Y:S01]  /*92880*/  IADD3 R24, P1, PT, R25, R9, RZ ;  /* 0x0000000919187210 */ /* 0x000fe20007f3e0ff */
[----:B------:R-:W-:Y:S02]  /*92890*/  IMAD.MOV.U32 R25, RZ, RZ, R21 ;  /* 0x000000ffff197224 */ /* 0x000fe400078e0015 */
[----:B------:R-:W-:Y:S01]  /*928a0*/  IMAD.X R21, R17, 0x1, R2, P2 ;  /* 0x0000000111157824 */ /* 0x000fe200010e0602 */
[----:B------:R-:W-:Y:S04]  /*928b0*/  STL.64 [R1+0x5b40], R8 ;  /* 0x005b400801007387 */ /* 0x000fe80000100a00 */
[----:B------:R-:W3:Y:S04]  /*928c0*/  LDL.LU R17, [R1+0x5b50] ;  /* 0x005b500001117983 */ /* 0x000ee80000300800 */
[----:B--2---:R1:W-:Y:S04]  /*928d0*/  STL.64 [R1+0x5b28], R28 ;  /* 0x005b281c01007387 */ /* 0x0043e80000100a00 */
[----:B------:R-:W-:Y:S04]  /*928e0*/  STL.64 [R1+0x2b88], R20 ;  /* 0x002b881401007387 */ /* 0x000fe80000100a00 */
[----:B-1----:R0:W3:Y:S04]  /*928f0*/  LDL.64 R28, [R1+0x2b90] ;  /* 0x002b9000011c7983 */ /* 0x0020e80000100a00 */
[----:B------:R1:W-:Y:S04]  /*92900*/  STL [R1+0x5b20], R2 ;  /* 0x005b200201007387 */ /* 0x0003e80000100800 */
[----:B-1----:R-:W2:Y:S01]  /*92910*/  LDL.LU R2, [R1+0x208] ;  /* 0x0002080001027983 */ /* 0x002ea20000300800 */
[----:B---3--:R-:W-:-:S05]  /*92920*/  IMAD.X R29, R17, 0x1, R12, P0 ;  /* 0x00000001111d7824 */ /* 0x008fca00000e060c */
[----:B------:R1:W-:Y:S02]  /*92930*/  STL [R1+0x2b94], R29 ;  /* 0x002b941d01007387 */ /* 0x0003e40000100800 */
[----:B-1----:R-:W-:Y:S02]  /*92940*/  IMAD.MOV.U32 R29, RZ, RZ, R25 ;  /* 0x000000ffff1d7224 */ /* 0x002fe400078e0019 */
[----:B------:R-:W-:Y:S01]  /*92950*/  IMAD.X R25, R17, 0x1, R11, P1 ;  /* 0x0000000111197824 */ /* 0x000fe200008e060b */
[----:B--2---:R-:W-:-:S04]  /*92960*/  IADD3 R8, P1, PT, R2, R5, RZ ;  /* 0x0000000502087210 */ /* 0x004fc80007f3e0ff */
        /* <DEDUP_REMOVED lines=8> */
[----:B------:R1:W-:Y:S01]  /*929f0*/  STL.64 [R1+0x5b18], R8 ;  /* 0x005b180801007387 */ /* 0x0003e20000100a00 */
[----:B------:R-:W-:-:S03]  /*92a00*/  IADD3 R28, P0, PT, R2, R14, RZ ;  /* 0x0000000e021c7210 */ /* 0x000fc60007f1e0ff */
[----:B-1----:R-:W2:Y:S04]  /*92a10*/  LDL.LU R8, [R1+0x258] ;  /* 0x0002580001087983 */ /* 0x002ea80000300800 */
[----:B------:R-:W2:Y:S04]  /*92a20*/  LDL.LU R9, [R1+0x264] ;  /* 0x0002640001097983 */ /* 0x000ea80000300800 */
[----:B---3--:R1:W-:Y:S02]  /*92a30*/  STL.64 [R1+0x5b00], R20 ;  /* 0x005b001401007387 */ /* 0x0083e40000100a00 */
[----:B-1----:R-:W-:-:S02]  /*92a40*/  IMAD.MOV.U32 R21, RZ, RZ, R17 ;  /* 0x000000ffff157224 */ /* 0x002fc400078e0011 */
[----:B------:R-:W3:Y:S04]  /*92a50*/  LDL.LU R17, [R1+0x5b30] ;  /* 0x005b300001117983 */ /* 0x000ee80000300800 */
[----:B------:R1:W-:Y:S01]  /*92a60*/  STL.64 [R1+0x5b08], R12 ;  /* 0x005b080c01007387 */ /* 0x0003e20000100a00 */
[----:B------:R-:W-:Y:S01]  /*92a70*/  IADD3 R20, P2, PT, R2, R13, RZ ;  /* 0x0000000d02147210 */ /* 0x000fe20007f5e0ff */
[----:B-1----:R-:W-:Y:S02]  /*92a80*/  IMAD.MOV.U32 R12, RZ, RZ, R29 ;  /* 0x000000ffff0c7224 */ /* 0x002fe400078e001d */
[----:B------:R-:W-:-:S03]  /*92a90*/  IMAD.X R29, R21, 0x1, R16, P0 ;  /* 0x00000001151d7824 */ /* 0x000fc600000e0610 */
[----:B------:R1:W-:Y:S04]  /*92aa0*/  STL.64 [R1+0x5b10], R12 ;  /* 0x005b100c01007387 */ /* 0x0003e80000100a00 */
[----:B-1----:R0:W2:Y:S04]  /*92ab0*/  LDL.64 R12, [R1+0x2b70] ;  /* 0x002b7000010c7983 */ /* 0x0020a80000100a00 */
[----:B------:R1:W-:Y:S04]  /*92ac0*/  STL.64 [R1+0x2b68], R28 ;  /* 0x002b681c01007387 */ /* 0x0003e80000100a00 */
[----:B-1----:R-:W3:Y:S01]  /*92ad0*/  LDL.LU.64 R28, [R1+0x5b28] ;  /* 0x005b2800011c7983 */ /* 0x002ee20000300a00 */
[----:B--2---:R-:W-:Y:S01]  /*92ae0*/  IMAD.X R13, R21, 0x1, R6, P1 ;  /* 0x00000001150d7824 */ /* 0x004fe200008e0606 */
[----:B------:R-:W-:-:S02]  /*92af0*/  IADD3 R12, P1, PT, R2, R0, RZ ;  /* 0x00000000020c7210 */ /* 0x000fc40007f3e0ff */
[----:B---3--:R1:W-:Y:S04]  /*92b00*/  STL.64 [R1+0x5af8], R28 ;  /* 0x005af81c01007387 */ /* 0x0083e80000100a00 */
[----:B-1----:R-:W2:Y:S04]  /*92b10*/  LDL R29, [R1+0x20c] ;  /* 0x00020c00011d7983 */ /* 0x002ea80000100800 */
[----:B------:R-:W-:Y:S01]  /*92b20*/  STL.64 [R1+0x5af0], R16 ;  /* 0x005af01001007387 */ /* 0x000fe20000100a00 */
[----:B------:R-:W-:-:S03]  /*92b30*/  IMAD.MOV.U32 R28, RZ, RZ, R8 ;  /* 0x000000ffff1c7224 */ /* 0x000fc600078e0008 */
[----:B------:R1:W-:Y:S01]  /*92b40*/  STL [R1+0x2b74], R13 ;  /* 0x002b740d01007387 */ /* 0x0003e20000100800 */
[----:B------:R-:W-:-:S03]  /*92b50*/  IADD3 R8, P0, PT, R2, R3, RZ ;  /* 0x0000000302087210 */ /* 0x000fc60007f1e0ff */
[----:B------:R-:W3:Y:S01]  /*92b60*/  LDL.LU R2, [R1+0x5b20] ;  /* 0x005b200001027983 */ /* 0x000ee20000300800 */
[----:B-1----:R-:W-:Y:S02]  /*92b70*/  IMAD.MOV.U32 R13, RZ, RZ, R21 ;  /* 0x000000ffff0d7224 */ /* 0x002fe400078e0015 */
[----:B------:R-:W-:Y:S02]  /*92b80*/  IMAD.MOV.U32 R16, RZ, RZ, R9 ;  /* 0x000000ffff107224 */ /* 0x000fe400078e0009 */
[C---:B------:R-:W-:Y:S02]  /*92b90*/  IMAD.X R21, R13.reuse, 0x1, R15, P2 ;  /* 0x000000010d157824 */ /* 0x040fe400010e060f */
[----:B------:R-:W-:-:S03]  /*92ba0*/  IMAD.X R9, R13, 0x1, R4, P0 ;  /* 0x000000010d097824 */ /* 0x000fc600000e0604 */
[----:B------:R-:W-:Y:S04]  /*92bb0*/  STL.64 [R1+0x2b78], R20 ;  /* 0x002b781401007387 */ /* 0x000fe80000100a00 */
[----:B------:R1:W-:Y:S04]  /*92bc0*/  STL.64 [R1+0x2b80], R8 ;  /* 0x002b800801007387 */ /* 0x0003e80000100a00 */
[----:B-1----:R-:W2:Y:S01]  /*92bd0*/  LDL.LU.64 R8, [R1+0x5b18] ;  /* 0x005b180001087983 */ /* 0x002ea20000300a00 */
[----:B------:R-:W-:Y:S02]  /*92be0*/  IMAD.MOV.U32 R21, RZ, RZ, R28 ;  /* 0x000000ffff157224 */ /* 0x000fe400078e001c */
[----:B---3--:R-:W-:Y:S01]  /*92bf0*/  IMAD.X R13, R13, 0x1, R2, P1 ;  /* 0x000000010d0d7824 */ /* 0x008fe200008e0602 */
[----:B--2---:R-:W-:Y:S01]  /*92c00*/  IADD3 R28, P0, PT, R29, R9, RZ ;  /* 0x000000091d1c7210 */ /* 0x004fe20007f1e0ff */
[----:B------:R1:W-:Y:S04]  /*92c10*/  STL [R1+0x5ae0], R9 ;  /* 0x005ae00901007387 */ /* 0x0003e80000100800 */
[----:B-1----:R-:W2:Y:S04]  /*92c20*/  LDL.LU R9, [R1+0x20c] ;  /* 0x00020c0001097983 */ /* 0x002ea80000300800 */
[----:B------:R1:W-:Y:S04]  /*92c30*/  STL.64 [R1+0x2b48], R12 ;  /* 0x002b480c01007387 */ /* 0x0003e80000100a00 */
[----:B-1----:R-:W3:Y:S04]  /*92c40*/  LDL.LU.64 R12, [R1+0x5b10] ;  /* 0x005b1000010c7983 */ /* 0x002ee80000300a00 */
[----:B------:R3:W-:Y:S02]  /*92c50*/  STL.64 [R1+0x5ae8], R2 ;  /* 0x005ae80201007387 */ /* 0x0007e40000100a00 */
[----:B---3--:R-:W-:Y:S01]  /*92c60*/  IMAD.MOV.U32 R3, RZ, RZ, R12 ;  /* 0x000000ffff037224 */ /* 0x008fe200078e000c */
[----:B--2---:R-:W-:-:S05]  /*92c70*/  IADD3 R12, P1, PT, R9, R7, RZ ;  /* 0x00000007090c7210 */ /* 0x004fca0007f3e0ff */
[----:B------:R1:W-:Y:S04]  /*92c80*/  STL [R1+0x2b20], R12 ;  /* 0x002b200c01007387 */ /* 0x0003e80000100800 */
[----:B-1----:R-:W2:Y:S01]  /*92c90*/  LDL.LU.64 R12, [R1+0x5b08] ;  /* 0x005b0800010c7983 */ /* 0x002ea20000300a00 */
[----:B------:R-:W-:Y:S01]  /*92ca0*/  IADD3 R20, P2, PT, R29, R10, RZ ;  /* 0x0000000a1d147210 */ /* 0x000fe20007f5e0ff */
[----:B------:R-:W-:-:S04]  /*92cb0*/  IMAD.MOV.U32 R29, RZ, RZ, R21 ;  /* 0x000000ffff1d7224 */ /* 0x000fc800078e0015 */
[----:B--2---:R-:W-:-:S05]  /*92cc0*/  IMAD.X R21, R16, 0x1, R12, P2 ;  /* 0x0000000110157824 */ /* 0x004fca00010e060c */
[----:B------:R1:W-:Y:S04]  /*92cd0*/  STL.64 [R1+0x2b50], R20 ;  /* 0x002b501401007387 */ /* 0x0003e80000100a00 */
[----:B-1----:R-:W2:Y:S04]  /*92ce0*/  LDL.LU.64 R20, [R1+0x5b00] ;  /* 0x005b000001147983 */ /* 0x002ea80000300a00 */
[----:B--2---:R1:W-:Y:S02]  /*92cf0*/  STL.64 [R1+0x5ad8], R20 ;  /* 0x005ad81401007387 */ /* 0x0043e40000100a00 */
[----:B-1----:R-:W-:-:S02]  /*92d00*/  IMAD.MOV.U32 R20, RZ, RZ, R3 ;  /* 0x000000ffff147224 */ /* 0x002fc400078e0003 */
[----:B------:R-:W-:Y:S02]  /*92d10*/  IMAD.MOV.U32 R3, RZ, RZ, R16 ;  /* 0x000000ffff037224 */ /* 0x000fe400078e0010 */
[----:B------:R-:W-:Y:S02]  /*92d20*/  IMAD.MOV.U32 R21, RZ, RZ, R29 ;  /* 0x000000ffff157224 */ /* 0x000fe400078e001d */
[----:B------:R-:W-:-:S05]  /*92d30*/  IMAD.X R29, R3, 0x1, R11, P0 ;  /* 0x00000001031d7824 */ /* 0x000fca00000e060b */
[----:B------:R1:W-:Y:S04]  /*92d40*/  STL.64 [R1+0x2b58], R28 ;  /* 0x002b581c01007387 */ /* 0x0003e80000100a00 */
[----:B-1----:R-:W2:Y:S01]  /*92d50*/  LDL.LU.64 R28, [R1+0x5af8] ;  /* 0x005af800011c7983 */ /* 0x002ea20000300a00 */
[----:B------:R-:W-:-:S03]  /*92d60*/  IADD3 R16, P0, PT, R9, R5, RZ ;  /* 0x0000000509107210 */ /* 0x000fc60007f1e0ff */
[----:B--2---:R1:W-:Y:S04]  /*92d70*/  STL.64 [R1+0x5ac0], R28 ;  /* 0x005ac01c01007387 */ /* 0x0043e80000100a00 */
[----:B-1----:R0:W2:Y:S04]  /*92d80*/  LDL.64 R28, [R1+0x2b20] ;  /* 0x002b2000011c7983 */ /* 0x0020a80000100a00 */
[----:B------:R1:W-:Y:S04]  /*92d90*/  STL [R1+0x2b30], R16 ;  /* 0x002b301001007387 */ /* 0x0003e80000100800 */
[----:B-1----:R-:W3:Y:S01]  /*92da0*/  LDL.LU.64 R16, [R1+0x5af0] ;  /* 0x005af00001107983 */ /* 0x002ee20000300a00 */
[----:B------:R-:W-:Y:S01]  /*92db0*/  IADD3 R2, P2, PT, R9, R14, RZ ;  /* 0x0000000e09027210 */ /* 0x000fe20007f5e0ff */
[----:B--2---:R-:W-:Y:S01]  /*92dc0*/  IMAD.X R29, R3, 0x1, R8, P1 ;  /* 0x00000001031d7824 */ /* 0x004fe200008e0608 */
[----:B------:R-:W-:-:S04]  /*92dd0*/  IADD3 R28, P1, PT, R9, R13, RZ ;  /* 0x0000000d091c7210 */ /* 0x000fc80007f3e0ff */
[----:B------:R-:W-:Y:S04]  /*92de0*/  STL [R1+0x2b24], R29 ;  /* 0x002b241d01007387 */ /* 0x000fe80000100800 */
[----:B------:R-:W-:Y:S04]  /*92df0*/  STL.64 [R1+0x5ac8], R12 ;  /* 0x005ac80c01007387 */ /* 0x000fe80000100a00 */
[----:B------:R1:W-:Y:S04]  /*92e00*/  STL [R1+0x5ad0], R13 ;  /* 0x005ad00d01007387 */ /* 0x0003e80000100800 */
[----:B-1----:R0:W2:Y:S01]  /*92e10*/  LDL.64 R12, [R1+0x2b30] ;  /* 0x002b3000010c7983 */ /* 0x0020a20000100a00 */
[----:B------:R-:W-:-:S04]  /*92e20*/  IMAD.MOV.U32 R29, RZ, RZ, R3 ;  /* 0x000000ffff1d7224 */ /* 0x000fc800078e0003 */
[----:B---3--:R-:W-:-:S05]  /*92e30*/  IMAD.X R3, R29, 0x1, R16, P2 ;  /* 0x000000011d037824 */ /* 0x008fca00010e0610 */
[----:B------:R1:W-:Y:S04]  /*92e40*/  STL.64 [R1+0x2b28], R2 ;  /* 0x002b280201007387 */ /* 0x0003e80000100a00 */
[----:B-1----:R-:W3:Y:S04]  /*92e50*/  LDL.LU.64 R2, [R1+0x5ae8] ;  /* 0x005ae80001027983 */ /* 0x002ee80000300a00 */
[----:B------:R1:W-:Y:S02]  /*92e60*/  STL.64 [R1+0x5ab8], R16 ;  /* 0x005ab81001007387 */ /* 0x0003e40000100a00 */
[----:B-1----:R-:W-:-:S02]  /*92e70*/  IMAD.MOV.U32 R16, RZ, RZ, R21 ;  /* 0x000000ffff107224 */ /* 0x002fc400078e0015 */
[----:B------:R-:W4:Y:S01]  /*92e80*/  LDL R17, [R1+0x210] ;  /* 0x0002100001117983 */ /* 0x000f220000100800 */
[----:B--2---:R-:W-:-:S04]  /*92e90*/  IMAD.MOV.U32 R13, RZ, RZ, R20 ;  /* 0x000000ffff0d7224 */ /* 0x004fc800078e0014 */
[----:B------:R-:W-:Y:S02]  /*92ea0*/  IMAD.MOV.U32 R21, RZ, RZ, R13 ;  /* 0x000000ffff157224 */ /* 0x000fe400078e000d */
[----:B------:R-:W-:-:S05]  /*92eb0*/  IMAD.X R13, R29, 0x1, R6, P0 ;  /* 0x000000011d0d7824 */ /* 0x000fca00000e0606 */
[----:B------:R1:W-:Y:S01]  /*92ec0*/  STL [R1+0x2b34], R13 ;  /* 0x002b340d01007387 */ /* 0x0003e20000100800 */
[C---:B------:R-:W-:Y:S01]  /*92ed0*/  IADD3 R12, P0, PT, R9.reuse, R0, RZ ;  /* 0x00000000090c7210 */ /* 0x040fe20007f1e0ff */
[----:B-1----:R-:W-:Y:S01]  /*92ee0*/  IMAD.MOV.U32 R13, RZ, RZ, R29 ;  /* 0x000000ffff0d7224 */ /* 0x002fe200078e001d */
[----:B---3--:R-:W-:-:S03]  /*92ef0*/  IADD3 R20, P2, PT, R9, R3, RZ ;  /* 0x0000000309147210 */ /* 0x008fc60007f5e0ff */
[C---:B------:R-:W-:Y:S01]  /*92f00*/  IMAD.X R29, R13.reuse, 0x1, R15, P1 ;  /* 0x000000010d1d7824 */ /* 0x040fe200008e060f */
[----:B------:R-:W2:Y:S04]  /*92f10*/  LDL.LU R9, [R1+0x5ae0] ;  /* 0x005ae00001097983 */ /* 0x000ea80000300800 */
[----:B------:R1:W-:Y:S02]  /*92f20*/  STL.64 [R1+0x2b38], R28 ;  /* 0x002b381c01007387 */ /* 0x0003e40000100a00 */
[----:B-1----:R-:W-:Y:S02]  /*92f30*/  IMAD.MOV.U32 R29, RZ, RZ, R21 ;  /* 0x000000ffff1d7224 */ /* 0x002fe400078e0015 */
[----:B------:R-:W-:-:S05]  /*92f40*/  IMAD.X R21, R13, 0x1, R4, P2 ;  /* 0x000000010d157824 */ /* 0x000fca00010e0604 */
[----:B------:R1:W-:Y:S04]  /*92f50*/  STL.64 [R1+0x2b40], R20 ;  /* 0x002b401401007387 */ /* 0x0003e80000100a00 */
[----:B-1----:R-:W3:Y:S01]  /*92f60*/  LDL.LU.64 R20, [R1+0x5ad8] ;  /* 0x005ad80001147983 */ /* 0x002ee20000300a00 */
[----:B------:R-:W-:-:S03]  /*92f70*/  IMAD.X R13, R13, 0x1, R2, P0 ;  /* 0x000000010d0d7824 */ /* 0x000fc600000e0602 */
[----:B---3--:R1:W-:Y:S04]  /*92f80*/  STL.64 [R1+0x5ab0], R20 ;  /* 0x005ab01401007387 */ /* 0x0083e80000100a00 */
[----:B--2---:R2:W-:Y:S01]  /*92f90*/  STL [R1+0x5aa8], R9 ;  /* 0x005aa80901007387 */ /* 0x0045e20000100800 */
[----:B-1----:R-:W-:Y:S01]  /*92fa0*/  IMAD.MOV.U32 R21, RZ, RZ, R16 ;  /* 0x000000ffff157224 */ /* 0x002fe200078e0010 */
[----:B----4-:R-:W-:Y:S02]  /*92fb0*/  IADD3 R16, P2, PT, R17, R9, RZ ;  /* 0x0000000911107210 */ /* 0x010fe40007f5e0ff */
[----:B--2---:R-:W2:Y:S04]  /*92fc0*/  LDL.LU R9, [R1+0x210] ;  /* 0x0002100001097983 */ /* 0x004ea80000300800 */
        /* <DEDUP_REMOVED lines=9> */
[----:B-1----:R-:W2:Y:S04]  /*93060*/  LDL.LU.64 R28, [R1+0x5ac0] ;  /* 0x005ac000011c7983 */ /* 0x002ea80000300a00 */
[----:B--2---:R1:W-:Y:S02]  /*93070*/  STL.64 [R1+0x5a90], R28 ;  /* 0x005a901c01007387 */ /* 0x0043e40000100a00 */
[----:B-1----:R-:W-:-:S04]  /*93080*/  IMAD.MOV.U32 R28, RZ, RZ, R20 ;  /* 0x000000ffff1c7224 */ /* 0x002fc800078e0014 */
[----:B------:R-:W-:-:S05]  /*93090*/  IMAD.X R17, R28, 0x1, R11, P2 ;  /* 0x000000011c117824 */ /* 0x000fca00010e060b */
[----:B------:R1:W-:Y:S04]  /*930a0*/  STL.64 [R1+0x2b18], R16 ;  /* 0x002b181001007387 */ /* 0x0003e80000100a00 */
[----:B-1----:R-:W2:Y:S04]  /*930b0*/  LDL.LU.64 R16, [R1+0x5ab8] ;  /* 0x005ab80001107983 */ /* 0x002ea80000300a00 */
[----:B------:R1:W-:Y:S04]  /*930c0*/  STL.64 [R1+0x5aa0], R10 ;  /* 0x005aa00a01007387 */ /* 0x0003e80000100a00 */
[----:B-1----:R0:W3:Y:S04]  /*930d0*/  LDL.64 R10, [R1+0x2ae0] ;  /* 0x002ae000010a7983 */ /* 0x0020e80000100a00 */
[----:B------:R1:W-:Y:S01]  /*930e0*/  STL.64 [R1+0x5a98], R26 ;  /* 0x005a981a01007387 */ /* 0x0003e20000100a00 */
[----:B------:R-:W-:Y:S01]  /*930f0*/  IADD3 R20, P1, PT, R9, R14, RZ ;  /* 0x0000000e09147210 */ /* 0x000fe20007f3e0ff */
[----:B------:R-:W-:-:S02]  /*93100*/  IMAD.MOV.U32 R29, RZ, RZ, R21 ;  /* 0x000000ffff1d7224 */ /* 0x000fc400078e0015 */
[----:B------:R-:W-:Y:S04]  /*93110*/  STL.64 [R1+0x5a80], R24 ;  /* 0x005a801801007387 */ /* 0x000fe80000100a00 */
[----:B------:R-:W-:Y:S01]  /*93120*/  STL [R1+0x5a88], R25 ;  /* 0x005a881901007387 */ /* 0x000fe20000100800 */
[----:B-1----:R-:W-:-:S04]  /*93130*/  IMAD.MOV.U32 R26, RZ, RZ, R28 ;  /* 0x000000ffff1a7224 */ /* 0x002fc800078e001c */
[C---:B--2---:R-:W-:Y:S02]  /*93140*/  IMAD.X R21, R26.reuse, 0x1, R16, P1 ;  /* 0x000000011a157824 */ /* 0x044fe400008e0610 */
[----:B---3--:R-:W-:-:S05]  /*93150*/  IMAD.X R11, R26, 0x1, R8, P0 ;  /* 0x000000011a0b7824 */ /* 0x008fca00000e0608 */
[----:B------:R-:W-:Y:S04]  /*93160*/  STL [R1+0x2ae4], R11 ;  /* 0x002ae40b01007387 */ /* 0x000fe80000100800 */
[----:B------:R1:W-:Y:S04]  /*93170*/  STL.64 [R1+0x2ae8], R20 ;  /* 0x002ae81401007387 */ /* 0x0003e80000100a00 */
[----:B-1----:R-:W2:Y:S01]  /*93180*/  LDL.LU.64 R20, [R1+0x5ab0] ;  /* 0x005ab00001147983 */ /* 0x002ea20000300a00 */
[----:B------:R-:W-:-:S05]  /*93190*/  IADD3 R24, P2, PT, R9, R5, RZ ;  /* 0x0000000509187210 */ /* 0x000fca0007f5e0ff */
[----:B------:R-:W-:Y:S01]  /*931a0*/  IMAD.X R25, R26, 0x1, R6, P2 ;  /* 0x000000011a197824 */ /* 0x000fe200010e0606 */
[C---:B------:R-:W-:Y:S02]  /*931b0*/  IADD3 R10, P0, PT, R9.reuse, R13, RZ ;  /* 0x0000000d090a7210 */ /* 0x040fe40007f1e0ff */
[C---:B------:R-:W-:Y:S01]  /*931c0*/  IADD3 R28, P1, PT, R9.reuse, R3, RZ ;  /* 0x00000003091c7210 */ /* 0x040fe20007f3e0ff */
[----:B--2---:R1:W-:Y:S04]  /*931d0*/  STL.64 [R1+0x5a78], R20 ;  /* 0x005a781401007387 */ /* 0x0043e80000100a00 */
[----:B-1----:R-:W2:Y:S04]  /*931e0*/  LDL R21, [R1+0x214] ;  /* 0x0002140001157983 */ /* 0x002ea80000100800 */
[----:B------:R-:W-:Y:S04]  /*931f0*/  STL.64 [R1+0x5a70], R16 ;  /* 0x005a701001007387 */ /* 0x000fe80000100a00 */
[----:B------:R1:W-:Y:S02]  /*93200*/  STL.64 [R1+0x2af0], R24 ;  /* 0x002af01801007387 */ /* 0x0003e40000100a00 */
[----:B-1----:R-:W-:Y:S01]  /*93210*/  IMAD.MOV.U32 R25, RZ, RZ, R26 ;  /* 0x000000ffff197224 */ /* 0x002fe200078e001a */
[----:B------:R-:W-:-:S02]  /*93220*/  IADD3 R24, P2, PT, R9, R0, RZ ;  /* 0x0000000009187210 */ /* 0x000fc40007f5e0ff */
[----:B------:R-:W3:Y:S01]  /*93230*/  LDL.LU R9, [R1+0x5aa8] ;  /* 0x005aa80001097983 */ /* 0x000ee20000300800 */
[----:B------:R-:W-:-:S05]  /*93240*/  IMAD.X R11, R25, 0x1, R15, P0 ;  /* 0x00000001190b7824 */ /* 0x000fca00000e060f */
[----:B------:R1:W-:Y:S04]  /*93250*/  STL.64 [R1+0x2af8], R10 ;  /* 0x002af80a01007387 */ /* 0x0003e80000100a00 */
[----:B-1----:R-:W2:Y:S01]  /*93260*/  LDL.LU.64 R10, [R1+0x5aa0] ;  /* 0x005aa000010a7983 */ /* 0x002ea20000300a00 */
[----:B------:R-:W-:Y:S02]  /*93270*/  IMAD.MOV.U32 R16, RZ, RZ, R29 ;  /* 0x000000ffff107224 */ /* 0x000fe400078e001d */
[----:B------:R-:W-:Y:S01]  /*93280*/  IMAD.X R29, R25, 0x1, R4, P1 ;  /* 0x00000001191d7824 */ /* 0x000fe200008e0604 */
[----:B--2---:R-:W-:-:S05]  /*93290*/  IADD3 R26, P0, PT, R21, R10, RZ ;  /* 0x0000000a151a7210 */ /* 0x004fca0007f1e0ff */
[----:B------:R1:W-:Y:S04]  /*932a0*/  STL [R1+0x2ad0], R26 ;  /* 0x002ad01a01007387 */ /* 0x0003e80000100800 */
[----:B-1----:R-:W2:Y:S04]  /*932b0*/  LDL.LU.64 R26, [R1+0x5a98] ;  /* 0x005a9800011a7983 */ /* 0x002ea80000300a00 */
[----:B------:R1:W-:Y:S04]  /*932c0*/  STL.64 [R1+0x2b00], R28 ;  /* 0x002b001c01007387 */ /* 0x0003e80000100a00 */
[----:B-1----:R-:W4:Y:S01]  /*932d0*/  LDL.LU.64 R28, [R1+0x5a90] ;  /* 0x005a9000011c7983 */ /* 0x002f220000300a00 */
[----:B------:R-:W-:-:S03]  /*932e0*/  IMAD.X R25, R25, 0x1, R2, P2 ;  /* 0x0000000119197824 */ /* 0x000fc600010e0602 */
[----:B----4-:R1:W-:Y:S04]  /*932f0*/  STL.64 [R1+0x5a68], R28 ;  /* 0x005a681c01007387 */ /* 0x0103e80000100a00 */
[----:B-1----:R0:W4:Y:S04]  /*93300*/  LDL.64 R28, [R1+0x2ad0] ;  /* 0x002ad000011c7983 */ /* 0x0021280000100a00 */
[----:B----4-:R-:W4:Y:S04]  /*93310*/  LDL R29, [R1+0x25c] ;  /* 0x00025c00011d7983 */ /* 0x010f280000100800 */
[----:B------:R1:W-:Y:S04]  /*93320*/  STL.64 [R1+0x2ac8], R24 ;  /* 0x002ac81801007387 */ /* 0x0003e80000100a00 */
[----:B-1----:R0:W2:Y:S04]  /*93330*/  LDL.LU R25, [R1+0x5a88] ;  /* 0x005a880001197983 */ /* 0x0020a80000300800 */
[----:B------:R1:W-:Y:S04]  /*93340*/  STL [R1+0x5a60], R2 ;  /* 0x005a600201007387 */ /* 0x0003e80000100800 */
[----:B-1----:R-:W2:Y:S02]  /*93350*/  LDL.LU R2, [R1+0x214] ;  /* 0x0002140001027983 */ /* 0x002ea40000300800 */
[----:B--2---:R-:W-:-:S05]  /*93360*/  IADD3 R24, P2, PT, R2, R7, RZ ;  /* 0x0000000702187210 */ /* 0x004fca0007f5e0ff */
[----:B------:R1:W-:Y:S04]  /*93370*/  STL [R1+0x2aa0], R24 ;  /* 0x002aa01801007387 */ /* 0x0003e80000100800 */
[----:B-1----:R-:W2:Y:S01]  /*93380*/  LDL.LU.64 R24, [R1+0x5a80] ;  /* 0x005a800001187983 */ /* 0x002ea20000300a00 */
[----:B----4-:R-:W-:Y:S01]  /*93390*/  IMAD.X R29, R29, 0x1, R12, P0 ;  /* 0x000000011d1d7824 */ /* 0x010fe200000e060c */
[----:B------:R-:W-:-:S04]  /*933a0*/  IADD3 R28, P0, PT, R2, R14, RZ ;  /* 0x0000000e021c7210 */ /* 0x000fc80007f1e0ff */
[----:B------:R-:W-:Y:S04]  /*933b0*/  STL [R1+0x2ad4], R29 ;  /* 0x002ad41d01007387 */ /* 0x000fe80000100800 */
[----:B--2---:R1:W-:Y:S04]  /*933c0*/  STL.64 [R1+0x5a50], R24 ;  /* 0x005a501801007387 */ /* 0x0043e80000100a00 */
[----:B-1----:R-:W2:Y:S04]  /*933d0*/  LDL R24, [R1+0x218] ;  /* 0x0002180001187983 */ /* 0x002ea80000100800 */
[----:B------:R1:W-:Y:S04]  /*933e0*/  STL [R1+0x5a48], R14 ;  /* 0x005a480e01007387 */ /* 0x0003e80000100800 */
[----:B-1----:R-:W4:Y:S01]  /*933f0*/  LDL.LU R14, [R1+0x25c] ;  /* 0x00025c00010e7983 */ /* 0x002f220000300800 */
[----:B---3--:R-:W-:-:S05]  /*93400*/  IADD3 R20, P1, PT, R21, R9, RZ ;  /* 0x0000000915147210 */ /* 0x008fca0007f3e0ff */
[----:B----4-:R-:W-:-:S05]  /*93410*/  IMAD.X R21, R14, 0x1, R11, P1 ;  /* 0x000000010e157824 */ /* 0x010fca00008e060b */
[----:B------:R1:W-:Y:S04]  /*93420*/  STL.64 [R1+0x2ad8], R20 ;  /* 0x002ad81401007387 */ /* 0x0003e80000100a00 */
[----:B-1----:R-:W3:Y:S01]  /*93430*/  LDL.LU.64 R20, [R1+0x5a78] ;  /* 0x005a780001147983 */ /* 0x002ee20000300a00 */
[----:B------:R-:W-:Y:S01]  /*93440*/  IMAD.MOV.U32 R29, RZ, RZ, R16 ;  /* 0x000000ffff1d7224 */ /* 0x000fe200078e0010 */
[----:B------:R-:W-:Y:S02]  /*93450*/  IADD3 R16, P1, PT, R2, R5, RZ ;  /* 0x0000000502107210 */ /* 0x000fe40007f3e0ff */
[----:B---3--:R1:W-:Y:S04]  /*93460*/  STL.64 [R1+0x5a40], R20 ;  /* 0x005a401401007387 */ /* 0x0083e80000100a00 */
[----:B-1----:R0:W3:Y:S04]  /*93470*/  LDL.64 R20, [R1+0x2aa0] ;  /* 0x002aa00001147983 */ /* 0x0020e80000100a00 */
[----:B------:R1:W-:Y:S04]  /*93480*/  STL [R1+0x2ab0], R16 ;  /* 0x002ab01001007387 */ /* 0x0003e80000100800 */
[----:B-1----:R-:W4:Y:S04]  /*93490*/  LDL.LU.64 R16, [R1+0x5a70] ;  /* 0x005a700001107983 */ /* 0x002f280000300a00 */
[----:B------:R1:W-:Y:S02]  /*934a0*/  STL.64 [R1+0x5a58], R8 ;  /* 0x005a580801007387 */ /* 0x0003e40000100a00 */
[----:B-1----:R-:W-:-:S02]  /*934b0*/  IMAD.MOV.U32 R9, RZ, RZ, R29 ;  /* 0x000000ffff097224 */ /* 0x002fc400078e001d */
[----:B---3--:R-:W-:-:S05]  /*934c0*/  IMAD.X R21, R14, 0x1, R8, P2 ;  /* 0x000000010e157824 */ /* 0x008fca00010e0608 */
[----:B------:R-:W-:Y:S01]  /*934d0*/  STL [R1+0x2aa4], R21 ;  /* 0x002aa41501007387 */ /* 0x000fe20000100800 */
[----:B----4-:R-:W-:-:S05]  /*934e0*/  IMAD.X R29, R14, 0x1, R16, P0 ;  /* 0x000000010e1d7824 */ /* 0x010fca00000e0610 */
[----:B------:R1:W-:Y:S04]  /*934f0*/  STL.64 [R1+0x2aa8], R28 ;  /* 0x002aa81c01007387 */ /* 0x0003e80000100a00 */
[----:B-1----:R-:W3:Y:S01]  /*93500*/  LDL.LU.64 R28, [R1+0x5a68] ;  /* 0x005a6800011c7983 */ /* 0x002ee20000300a00 */
[----:B------:R-:W-:-:S03]  /*93510*/  IADD3 R20, P2, PT, R2, R13, RZ ;  /* 0x0000000d02147210 */ /* 0x000fc60007f5e0ff */
[----:B---3--:R1:W-:Y:S04]  /*93520*/  STL.64 [R1+0x5a30], R28 ;  /* 0x005a301c01007387 */ /* 0x0083e80000100a00 */
[----:B-1----:R0:W3:Y:S01]  /*93530*/  LDL.64 R28, [R1+0x2ab0] ;  /* 0x002ab000011c7983 */ /* 0x0020e20000100a00 */
[----:B------:R-:W-:-:S03]  /*93540*/  IADD3 R8, P0, PT, R2, R3, RZ ;  /* 0x0000000302087210 */ /* 0x000fc60007f1e0ff */
[----:B------:R1:W-:Y:S01]  /*93550*/  STL.64 [R1+0x5a28], R16 ;  /* 0x005a281001007387 */ /* 0x0003e20000100a00 */
[C---:B------:R-:W-:Y:S02]  /*93560*/  IMAD.X R21, R14.reuse, 0x1, R15, P2 ;  /* 0x000000010e157824 */ /* 0x040fe400010e060f */
[----:B-1----:R-:W-:Y:S02]  /*93570*/  IMAD.MOV.U32 R16, RZ, RZ, R9 ;  /* 0x000000ffff107224 */ /* 0x002fe400078e0009 */
[C---:B------:R-:W-:Y:S02]  /*93580*/  IMAD.X R9, R14.reuse, 0x1, R4, P0 ;  /* 0x000000010e097824 */ /* 0x040fe400000e0604 */
[----:B---3--:R-:W-:Y:S01]  /*93590*/  IMAD.X R29, R14, 0x1, R6, P1 ;  /* 0x000000010e1d7824 */ /* 0x008fe200008e0606 */
[----:B------:R-:W-:-:S04]  /*935a0*/  IADD3 R28, P1, PT, R2, R0, RZ ;  /* 0x00000000021c7210 */ /* 0x000fc80007f3e0ff */
[----:B------:R-:W-:Y:S04]  /*935b0*/  STL [R1+0x2ab4], R29 ;  /* 0x002ab41d01007387 */ /* 0x000fe80000100800 */
[----:B------:R-:W3:Y:S04]  /*935c0*/  LDL.LU R2, [R1+0x5a60] ;  /* 0x005a600001027983 */ /* 0x000ee80000300800 */
[----:B------:R-:W-:Y:S04]  /*935d0*/  STL.64 [R1+0x2ab8], R20 ;  /* 0x002ab81401007387 */ /* 0x000fe80000100a00 */
[----:B------:R-:W-:Y:S04]  /*935e0*/  STL.64 [R1+0x5a38], R10 ;  /* 0x005a380a01007387 */ /* 0x000fe80000100a00 */
[----:B------:R1:W-:Y:S04]  /*935f0*/  STL.64 [R1+0x2ac0], R8 ;  /* 0x002ac00801007387 */ /* 0x0003e80000100a00 */
[----:B-1----:R-:W4:Y:S01]  /*93600*/  LDL.LU.64 R8, [R1+0x5a58] ;  /* 0x005a580001087983 */ /* 0x002f220000300a00 */
[----:B--2---:R-:W-:-:S05]  /*93610*/  IADD3 R20, P2, PT, R24, R10, RZ ;  /* 0x0000000a18147210 */ /* 0x004fca0007f5e0ff */
[----:B------:R-:W-:Y:S02]  /*93620*/  IMAD.X R21, R16, 0x1, R12, P2 ;  /* 0x0000000110157824 */ /* 0x000fe400010e060c */
[----:B---3--:R-:W-:Y:S01]  /*93630*/  IMAD.X R29, R14, 0x1, R2, P1 ;  /* 0x000000010e1d7824 */ /* 0x008fe200008e0602 */
[----:B----4-:R-:W-:-:S05]  /*93640*/  IADD3 R24, P0, PT, R24, R9, RZ ;  /* 0x0000000918187210 */ /* 0x010fca0007f1e0ff */
[----:B------:R1:W-:Y:S04]  /*93650*/  STL [R1+0x2a98], R24 ;  /* 0x002a981801007387 */ /* 0x0003e80000100800 */
[----:B-1----:R-:W2:Y:S04]  /*93660*/  LDL.LU.64 R24, [R1+0x5a50] ;  /* 0x005a500001187983 */ /* 0x002ea80000300a00 */
[----:B------:R-:W3:Y:S04]  /*93670*/  LDL.LU R14, [R1+0x5a48] ;  /* 0x005a4800010e7983 */ /* 0x000ee80000300800 */
[----:B------:R-:W-:Y:S04]  /*93680*/  STL.64 [R1+0x2a88], R28 ;  /* 0x002a881c01007387 */ /* 0x000fe80000100a00 */
[----:B------:R1:W-:Y:S04]  /*93690*/  STL [R1+0x5a1c], R2 ;  /* 0x005a1c0201007387 */ /* 0x0003e80000100800 */
[----:B-1----:R-:W3:Y:S04]  /*936a0*/  LDL.LU R2, [R1+0x218] ;  /* 0x0002180001027983 */ /* 0x002ee80000300800 */
[----:B------:R1:W-:Y:S04]  /*936b0*/  STL.64 [R1+0x2a90], R20 ;  /* 0x002a901401007387 */ /* 0x0003e80000100a00 */
[----:B-1----:R-:W4:Y:S01]  /*936c0*/  LDL.LU.64 R20, [R1+0x5a40] ;  /* 0x005a400001147983 */ /* 0x002f220000300a00 */
[----:B---3--:R-:W-:-:S03]  /*936d0*/  IADD3 R10, P2, PT, R2, R14, RZ ;  /* 0x0000000e020a7210 */ /* 0x008fc60007f5e0ff */
[----:B----4-:R1:W-:Y:S04]  /*936e0*/  STL.64 [R1+0x5a20], R20 ;  /* 0x005a201401007387 */ /* 0x0103e80000100a00 */
[----:B-1----:R0:W3:Y:S04]  /*936f0*/  LDL.64 R20, [R1+0x2a98] ;  /* 0x002a980001147983 */ /* 0x0020e80000100a00 */
[----:B------:R1:W-:Y:S04]  /*93700*/  STL [R1+0x5a18], R22 ;  /* 0x005a181601007387 */ /* 0x0003e80000100800 */
[----:B-1----:R-:W4:Y:S04]  /*93710*/  LDL.LU R22, [R1+0x21c] ;  /* 0x00021c0001167983 */ /* 0x002f280000300800 */
[----:B------:R1:W-:Y:S04]  /*93720*/  STL [R1+0x2a68], R10 ;  /* 0x002a680a01007387 */ /* 0x0003e80000100800 */
[----:B-1----:R-:W3:Y:S01]  /*93730*/  LDL.LU.64 R10, [R1+0x5a38] ;  /* 0x005a3800010a7983 */ /* 0x002ee20000300a00 */
[----:B------:R-:W-:Y:S01]  /*93740*/  IADD3 R28, P1, PT, R2, R7, RZ ;  /* 0x00000007021c7210 */ /* 0x000fe20007f3e0ff */
[----:B---3--:R-:W-:-:S05]  /*93750*/  IMAD.X R21, R16, 0x1, R11, P0 ;  /* 0x0000000110157824 */ /* 0x008fca00000e060b */
[----:B------:R1:W-:Y:S02]  /*93760*/  STL [R1+0x2a9c], R21 ;  /* 0x002a9c1501007387 */ /* 0x0003e40000100800 */
[----:B-1----:R-:W-:-:S04]  /*93770*/  IMAD.MOV.U32 R21, RZ, RZ, R16 ;  /* 0x000000ffff157224 */ /* 0x002fc800078e0010 */
[----:B------:R-:W-:-:S05]  /*93780*/  IMAD.X R29, R21, 0x1, R8, P1 ;  /* 0x00000001151d7824 */ /* 0x000fca00008e0608 */
[----:B------:R1:W-:Y:S04]  /*93790*/  STL.64 [R1+0x2a60], R28 ;  /* 0x002a601c01007387 */ /* 0x0003e80000100a00 */
[----:B-1----:R-:W3:Y:S01]  /*937a0*/  LDL.LU.64 R28, [R1+0x5a30] ;  /* 0x005a3000011c7983 */ /* 0x002ee20000300a00 */
[----:B------:R-:W-:-:S03]  /*937b0*/  IADD3 R16, P1, PT, R2, R13, RZ ;  /* 0x0000000d02107210 */ /* 0x000fc60007f3e0ff */
[----:B---3--:R1:W-:Y:S04]  /*937c0*/  STL.64 [R1+0x5a00], R28 ;  /* 0x005a001c01007387 */ /* 0x0083e80000100a00 */
[----:B-1----:R0:W3:Y:S04]  /*937d0*/  LDL.64 R28, [R1+0x2a68] ;  /* 0x002a6800011c7983 */ /* 0x0020e80000100a00 */
[----:B------:R1:W-:Y:S04]  /*937e0*/  STL [R1+0x2a78], R16 ;  /* 0x002a781001007387 */ /* 0x0003e80000100800 */
[----:B-1----:R-:W3:Y:S04]  /*937f0*/  LDL.LU.64 R16, [R1+0x5a28] ;  /* 0x005a280001107983 */ /* 0x002ee80000300a00 */
[----:B------:R-:W-:Y:S01]  /*93800*/  STL.64 [R1+0x5a10], R12 ;  /* 0x005a100c01007387 */ /* 0x000fe20000100a00 */
[----:B---3--:R-:W-:-:S03]  /*93810*/  IMAD.X R29, R21, 0x1, R16, P2 ;  /* 0x00000001151d7824 */ /* 0x008fc600010e0610 */
[----:B------:R1:W-:Y:S04]  /*93820*/  STL.64 [R1+0x5a08], R16 ;  /* 0x005a081001007387 */ /* 0x0003e80000100a00 */
[----:B-1----:R0:W3:Y:S01]  /*93830*/  LDL.64 R16, [R1+0x2a78] ;  /* 0x002a780001107983 */ /* 0x0020e20000100a00 */
[----:B------:R-:W-:-:S03]  /*93840*/  IADD3 R20, P0, PT, R2, R5, RZ ;  /* 0x0000000502147210 */ /* 0x000fc60007f1e0ff */
[----:B------:R-:W-:Y:S01]  /*93850*/  STL [R1+0x2a6c], R29 ;  /* 0x002a6c1d01007387 */ /* 0x000fe20000100800 */
[----:B------:R-:W-:Y:S01]  /*93860*/  IADD3 R28, P2, PT, R2, R3, RZ ;  /* 0x00000003021c7210 */ /* 0x000fe20007f5e0ff */
[----:B---3--:R-:W-:-:S04]  /*93870*/  IMAD.MOV.U32 R17, RZ, RZ, R21 ;  /* 0x000000ffff117224 */ /* 0x008fc800078e0015 */
[----:B------:R-:W-:Y:S01]  /*93880*/  IMAD.X R21, R17, 0x1, R6, P0 ;  /* 0x0000000111157824 */ /* 0x000fe200000e0606 */
[----:B------:R-:W-:-:S04]  /*93890*/  IADD3 R12, P0, PT, R2, R0, RZ ;  /* 0x00000000020c7210 */ /* 0x000fc80007f1e0ff */
[----:B------:R1:W-:Y:S04]  /*938a0*/  STL.64 [R1+0x2a70], R20 ;  /* 0x002a701401007387 */ /* 0x0003e80000100a00 */
[----:B-1----:R-:W3:Y:S04]  /*938b0*/  LDL.LU.64 R20, [R1+0x5a20] ;  /* 0x005a200001147983 */ /* 0x002ee80000300a00 */
[----:B------:R-:W2:Y:S01]  /*938c0*/  LDL.LU R2, [R1+0x5a1c] ;  /* 0x005a1c0001027983 */ /* 0x000ea20000300800 */
[----:B------:R-:W-:-:S04]  /*938d0*/  IMAD.MOV.U32 R13, RZ, RZ, R17 ;  /* 0x000000ffff0d7224 */ /* 0x000fc800078e0011 */
[C---:B------:R-:W-:Y:S02]  /*938e0*/  IMAD.X R17, R13.reuse, 0x1, R15, P1 ;  /* 0x000000010d117824 */ /* 0x040fe400008e060f */
[----:B------:R-:W-:Y:S01]  /*938f0*/  IMAD.X R29, R13, 0x1, R4, P2 ;  /* 0x000000010d1d7824 */ /* 0x000fe200010e0604 */
[C---:B----4-:R-:W-:Y:S02]  /*93900*/  IADD3 R16, P1, PT, R22.reuse, R10, RZ ;  /* 0x0000000a16107210 */ /* 0x050fe40007f3e0ff */
[----:B------:R1:W-:Y:S04]  /*93910*/  STL [R1+0x2a7c], R17 ;  /* 0x002a7c1101007387 */ /* 0x0003e80000100800 */
[----:B-1----:R-:W4:Y:S04]  /*93920*/  LDL R17, [R1+0x254] ;  /* 0x0002540001117983 */ /* 0x002f280000100800 */
[----:B------:R1:W-:Y:S02]  /*93930*/  STL.64 [R1+0x2a80], R28 ;  /* 0x002a801c01007387 */ /* 0x0003e40000100a00 */
[----:B-1----:R-:W-:Y:S01]  /*93940*/  IADD3 R28, P2, PT, R22, R9, RZ ;  /* 0x00000009161c7210 */ /* 0x002fe20007f5e0ff */
[----:B------:R-:W-:-:S02]  /*93950*/  IMAD.MOV.U32 R29, RZ, RZ, R22 ;  /* 0x000000ffff1d7224 */ /* 0x000fc400078e0016 */
[----:B------:R-:W3:Y:S01]  /*93960*/  LDL.LU R22, [R1+0x5a18] ;  /* 0x005a180001167983 */ /* 0x000ee20000300800 */
[----:B--2---:R-:W-:-:S05]  /*93970*/  IMAD.X R13, R13, 0x1, R2, P0 ;  /* 0x000000010d0d7824 */ /* 0x004fca00000e0602 */
[----:B------:R1:W-:Y:S04]  /*93980*/  STL.64 [R1+0x2a48], R12 ;  /* 0x002a480c01007387 */ /* 0x0003e80000100a00 */
[----:B-1----:R-:W4:Y:S04]  /*93990*/  LDL.LU.64 R12, [R1+0x5a10] ;  /* 0x005a1000010c7983 */ /* 0x002f280000300a00 */
[----:B------:R1:W-:Y:S02]  /*939a0*/  STL.64 [R1+0x59f0], R2 ;  /* 0x0059f00201007387 */ /* 0x0003e40000100a00 */
[----:B-1----:R-:W-:Y:S01]  /*939b0*/  IADD3 R2, P0, PT, R29, R7, RZ ;  /* 0x000000071d027210 */ /* 0x002fe20007f1e0ff */
[----:B----4-:R-:W-:-:S05]  /*939c0*/  IMAD.X R17, R17, 0x1, R12, P1 ;  /* 0x0000000111117824 */ /* 0x010fca00008e060c */
        /* <DEDUP_REMOVED lines=10> */
[----:B------:R1:W-:Y:S04]  /*93a70*/  STL.64 [R1+0x59e0], R10 ;  /* 0x0059e00a01007387 */ /* 0x0003e80000100a00 */
[----:B-1----:R0:W2:Y:S04]  /*93a80*/  LDL.64 R10, [R1+0x2a20] ;  /* 0x002a2000010a7983 */ /* 0x0020a80000100a00 */
[----:B----4-:R1:W-:Y:S04]  /*93a90*/  STL.64 [R1+0x59d8], R28 ;  /* 0x0059d81c01007387 */ /* 0x0103e80000100a00 */
[----:B-1----:R-:W4:Y:S04]  /*93aa0*/  LDL.LU R29, [R1+0x588] ;  /* 0x00058800011d7983 */ /* 0x002f280000300800 */
[----:B------:R-:W-:Y:S04]  /*93ab0*/  STL.64 [R1+0x59e8], R26 ;  /* 0x0059e81a01007387 */ /* 0x000fe80000100a00 */
[----:B------:R2:W-:Y:S02]  /*93ac0*/  STL.64 [R1+0x59c0], R24 ;  /* 0x0059c01801007387 */ /* 0x0005e40000100a00 */
[----:B--2---:R-:W-:-:S02]  /*93ad0*/  IMAD.MOV.U32 R24, RZ, RZ, R17 ;  /* 0x000000ffff187224 */ /* 0x004fc400078e0011 */
[----:B------:R-:W2:Y:S04]  /*93ae0*/  LDL.LU R17, [R1+0x59f8] ;  /* 0x0059f80001117983 */ /* 0x000ea80000300800 */
[----:B------:R-:W4:Y:S04]  /*93af0*/  LDL R25, [R1+0x220] ;  /* 0x0002200001197983 */ /* 0x000f280000100800 */
[----:B---3--:R1:W-:Y:S01]  /*93b00*/  STL.64 [R1+0x59c8], R20 ;  /* 0x0059c81401007387 */ /* 0x0083e20000100a00 */
[----:B------:R-:W-:Y:S01]  /*93b10*/  IMAD.X R11, R14, 0x1, R8, P0 ;  /* 0x000000010e0b7824 */ /* 0x000fe200000e0608 */
[----:B------:R-:W-:Y:S01]  /*93b20*/  IADD3 R26, P2, PT, R3, R5, RZ ;  /* 0x00000005031a7210 */ /* 0x000fe20007f5e0ff */
[----:B-1----:R-:W-:-:S02]  /*93b30*/  IMAD.MOV.U32 R20, RZ, RZ, R3 ;  /* 0x000000ffff147224 */ /* 0x002fc400078e0003 */
[----:B------:R-:W-:Y:S01]  /*93b40*/  IMAD.X R3, R14, 0x1, R16, P1 ;  /* 0x000000010e037824 */ /* 0x000fe200008e0610 */
[----:B------:R1:W-:Y:S02]  /*93b50*/  STL [R1+0x2a24], R11 ;  /* 0x002a240b01007387 */ /* 0x0003e40000100800 */
[----:B------:R-:W-:Y:S02]  /*93b60*/  IADD3 R10, P0, PT, R20, R13, RZ ;  /* 0x0000000d140a7210 */ /* 0x000fe40007f1e0ff */
[----:B------:R-:W-:Y:S01]  /*93b70*/  STL [R1+0x59d0], R21 ;  /* 0x0059d01501007387 */ /* 0x000fe20000100800 */
[----:B------:R-:W-:-:S03]  /*93b80*/  IMAD.X R27, R14, 0x1, R6, P2 ;  /* 0x000000010e1b7824 */ /* 0x000fc600010e0606 */
[----:B------:R3:W-:Y:S01]  /*93b90*/  STL.64 [R1+0x2a28], R2 ;  /* 0x002a280201007387 */ /* 0x0007e20000100a00 */
[----:B-1----:R-:W-:-:S03]  /*93ba0*/  IMAD.X R11, R14, 0x1, R15, P0 ;  /* 0x000000010e0b7824 */ /* 0x002fc600000e060f */
[----:B---3--:R-:W3:Y:S04]  /*93bb0*/  LDL.LU.64 R2, [R1+0x59f0] ;  /* 0x0059f00001027983 */ /* 0x008ee80000300a00 */
[----:B--2---:R-:W-:Y:S04]  /*93bc0*/  STL.64 [R1+0x59b8], R16 ;  /* 0x0059b81001007387 */ /* 0x004fe80000100a00 */
[----:B------:R1:W-:Y:S04]  /*93bd0*/  STL.64 [R1+0x2a30], R26 ;  /* 0x002a301a01007387 */ /* 0x0003e80000100a00 */
[----:B-1----:R-:W2:Y:S04]  /*93be0*/  LDL.LU.64 R26, [R1+0x59e8] ;  /* 0x0059e800011a7983 */ /* 0x002ea80000300a00 */
[----:B------:R1:W-:Y:S04]  /*93bf0*/  STL.64 [R1+0x2a38], R10 ;  /* 0x002a380a01007387 */ /* 0x0003e80000100a00 */
[----:B-1----:R-:W2:Y:S01]  /*93c00*/  LDL.LU.64 R10, [R1+0x59e0] ;  /* 0x0059e000010a7983 */ /* 0x002ea20000300a00 */
[----:B----4-:R-:W-:-:S02]  /*93c10*/  IMAD.MOV.U32 R17, RZ, RZ, R29 ;  /* 0x000000ffff117224 */ /* 0x010fc400078e001d */
[----:B------:R-:W-:Y:S01]  /*93c20*/  IMAD.MOV.U32 R21, RZ, RZ, R24 ;  /* 0x000000ffff157224 */ /* 0x000fe200078e0018 */
[----:B---3--:R-:W-:-:S05]  /*93c30*/  IADD3 R28, P1, PT, R20, R3, RZ ;  /* 0x00000003141c7210 */ /* 0x008fca0007f3e0ff */
[----:B------:R-:W-:Y:S01]  /*93c40*/  IMAD.X R29, R14, 0x1, R4, P1 ;  /* 0x000000010e1d7824 */ /* 0x000fe200008e0604 */
[----:B--2---:R-:W-:Y:S02]  /*93c50*/  IADD3 R24, P0, PT, R25, R10, RZ ;  /* 0x0000000a19187210 */ /* 0x004fe40007f1e0ff */
[----:B------:R-:W2:Y:S04]  /*93c60*/  LDL R25, [R1+0x250] ;  /* 0x0002500001197983 */ /* 0x000ea80000100800 */
[----:B------:R1:W-:Y:S04]  /*93c70*/  STL [R1+0x59a0], R10 ;  /* 0x0059a00a01007387 */ /* 0x0003e80000100800 */
[----:B-1----:R-:W3:Y:S04]  /*93c80*/  LDL.LU R10, [R1+0x220] ;  /* 0x00022000010a7983 */ /* 0x002ee80000300800 */
[----:B------:R1:W-:Y:S04]  /*93c90*/  STL.64 [R1+0x2a40], R28 ;  /* 0x002a401c01007387 */ /* 0x0003e80000100a00 */
[----:B-1----:R-:W4:Y:S01]  /*93ca0*/  LDL.LU.64 R28, [R1+0x59d8] ;  /* 0x0059d800011c7983 */ /* 0x002f220000300a00 */
[----:B------:R-:W-:-:S03]  /*93cb0*/  IADD3 R20, P2, PT, R20, R0, RZ ;  /* 0x0000000014147210 */ /* 0x000fc60007f5e0ff */
[----:B----4-:R1:W-:Y:S02]  /*93cc0*/  STL.64 [R1+0x59b0], R28 ;  /* 0x0059b01c01007387 */ /* 0x0103e40000100a00 */
[----:B-1----:R-:W-:Y:S02]  /*93cd0*/  IMAD.MOV.U32 R29, RZ, RZ, R17 ;  /* 0x000000ffff1d7224 */ /* 0x002fe400078e0011 */
[----:B------:R-:W-:Y:S02]  /*93ce0*/  IMAD.MOV.U32 R17, RZ, RZ, R21 ;  /* 0x000000ffff117224 */ /* 0x000fe400078e0015 */
[----:B------:R-:W-:Y:S02]  /*93cf0*/  IMAD.X R21, R14, 0x1, R2, P2 ;  /* 0x000000010e157824 */ /* 0x000fe400010e0602 */
[----:B------:R-:W4:Y:S04]  /*93d00*/  LDL.LU R14, [R1+0x59d4] ;  /* 0x0059d400010e7983 */ /* 0x000f280000300800 */
[----:B------:R1:W-:Y:S04]  /*93d10*/  STL.64 [R1+0x2a08], R20 ;  /* 0x002a081401007387 */ /* 0x0003e80000100a00 */
[----:B-1----:R0:W4:Y:S01]  /*93d20*/  LDL.LU R21, [R1+0x59d0] ;  /* 0x0059d00001157983 */ /* 0x0021220000300800 */
[----:B---3--:R-:W-:Y:S01]  /*93d30*/  IADD3 R20, P2, PT, R10, R7, RZ ;  /* 0x000000070a147210 */ /* 0x008fe20007f5e0ff */
[----:B--2---:R-:W-:-:S04]  /*93d40*/  IMAD.X R25, R25, 0x1, R12, P0 ;  /* 0x0000000119197824 */ /* 0x004fc800000e060c */
[----:B------:R4:W-:Y:S04]  /*93d50*/  STL [R1+0x29e0], R20 ;  /* 0x0029e01401007387 */ /* 0x0009e80000100800 */
[----:B----4-:R-:W2:Y:S04]  /*93d60*/  LDL.LU.64 R20, [R1+0x59c8] ;  /* 0x0059c80001147983 */ /* 0x010ea80000300a00 */
[----:B------:R1:W-:Y:S04]  /*93d70*/  STL.64 [R1+0x2a10], R24 ;  /* 0x002a101801007387 */ /* 0x0003e80000100a00 */
[----:B-1----:R-:W3:Y:S04]  /*93d80*/  LDL.LU.64 R24, [R1+0x59c0] ;  /* 0x0059c00001187983 */ /* 0x002ee80000300a00 */
[----:B---3--:R1:W-:Y:S04]  /*93d90*/  STL.64 [R1+0x5998], R24 ;  /* 0x0059981801007387 */ /* 0x0083e80000100a00 */
[----:B-1----:R0:W3:Y:S04]  /*93da0*/  LDL.64 R24, [R1+0x29e0] ;  /* 0x0029e00001187983 */ /* 0x0020e80000100a00 */
[----:B--2---:R1:W-:Y:S04]  /*93db0*/  STL.64 [R1+0x5990], R20 ;  /* 0x0059901401007387 */ /* 0x0043e80000100a00 */
[----:B-1----:R-:W2:Y:S01]  /*93dc0*/  LDL R20, [R1+0x224] ;  /* 0x0002240001147983 */ /* 0x002ea20000100800 */
[----:B------:R-:W-:-:S02]  /*93dd0*/  IADD3 R28, P0, PT, R10, R14, RZ ;  /* 0x0000000e0a1c7210 */ /* 0x000fc40007f1e0ff */
[----:B------:R-:W-:Y:S01]  /*93de0*/  IADD3 R16, P1, PT, R10, R9, RZ ;  /* 0x000000090a107210 */ /* 0x000fe20007f3e0ff */
[----:B--2---:R-:W-:Y:S04]  /*93df0*/  STL.64 [R1+0x59a8], R20 ;  /* 0x0059a81401007387 */ /* 0x004fe80000100a00 */
[----:B------:R1:W-:Y:S04]  /*93e00*/  STL [R1+0x598c], R14 ;  /* 0x00598c0e01007387 */ /* 0x0003e80000100800 */
[----:B-1----:R-:W2:Y:S01]  /*93e10*/  LDL.LU R14, [R1+0x250] ;  /* 0x00025000010e7983 */ /* 0x002ea20000300800 */
[----:B---3--:R-:W-:-:S02]  /*93e20*/  IMAD.MOV.U32 R25, RZ, RZ, R29 ;  /* 0x000000ffff197224 */ /* 0x008fc400078e001d */
[----:B------:R-:W-:Y:S02]  /*93e30*/  IMAD.MOV.U32 R29, RZ, RZ, R17 ;  /* 0x000000ffff1d7224 */ /* 0x000fe400078e0011 */
[----:B--2---:R-:W-:-:S05]  /*93e40*/  IMAD.X R17, R14, 0x1, R11, P1 ;  /* 0x000000010e117824 */ /* 0x004fca00008e060b */
[----:B------:R1:W-:Y:S04]  /*93e50*/  STL.64 [R1+0x2a18], R16 ;  /* 0x002a181001007387 */ /* 0x0003e80000100a00 */
[----:B-1----:R-:W2:Y:S01]  /*93e60*/  LDL.LU.64 R16, [R1+0x59b8] ;  /* 0x0059b80001107983 */ /* 0x002ea20000300a00 */
[----:B------:R-:W-:Y:S02]  /*93e70*/  IMAD.MOV.U32 R21, RZ, RZ, R25 ;  /* 0x000000ffff157224 */ /* 0x000fe400078e0019 */
[----:B------:R-:W-:-:S05]  /*93e80*/  IMAD.X R25, R14, 0x1, R8, P2 ;  /* 0x000000010e197824 */ /* 0x000fca00010e0608 */
[----:B------:R1:W-:Y:S04]  /*93e90*/  STL [R1+0x29e4], R25 ;  /* 0x0029e41901007387 */ /* 0x0003e80000100800 */
[----:B------:R-:W-:Y:S01]  /*93ea0*/  STL.64 [R1+0x5980], R12 ;  /* 0x0059800c01007387 */ /* 0x000fe20000100a00 */
[----:B------:R-:W-:-:S03]  /*93eb0*/  IADD3 R20, P1, PT, R10, R5, RZ ;  /* 0x000000050a147210 */ /* 0x000fc60007f3e0ff */
[----:B------:R3:W-:Y:S01]  /*93ec0*/  STL [R1+0x5988], R13 ;  /* 0x0059880d01007387 */ /* 0x0007e20000100800 */
[----:B-1----:R-:W-:Y:S01]  /*93ed0*/  IMAD.MOV.U32 R25, RZ, RZ, R29 ;  /* 0x000000ffff197224 */ /* 0x002fe200078e001d */
[----:B------:R-:W-:-:S03]  /*93ee0*/  IADD3 R24, P2, PT, R10, R13, RZ ;  /* 0x0000000d0a187210 */ /* 0x000fc60007f5e0ff */
[----:B---3--:R-:W-:Y:S02]  /*93ef0*/  IMAD.MOV.U32 R13, RZ, RZ, R25 ;  /* 0x000000ffff0d7224 */ /* 0x008fe400078e0019 */
[C---:B------:R-:W-:Y:S02]  /*93f00*/  IMAD.X R25, R14.reuse, 0x1, R15, P2 ;  /* 0x000000010e197824 */ /* 0x040fe400010e060f */
[----:B--2---:R-:W-:-:S05]  /*93f10*/  IMAD.X R29, R14, 0x1, R16, P0 ;  /* 0x000000010e1d7824 */ /* 0x004fca00000e0610 */
[----:B------:R1:W-:Y:S01]  /*93f20*/  STL.64 [R1+0x29e8], R28 ;  /* 0x0029e81c01007387 */ /* 0x0003e20000100a00 */
[----:B------:R-:W-:-:S03]  /*93f30*/  IADD3 R12, P0, PT, R10, R3, RZ ;  /* 0x000000030a0c7210 */ /* 0x000fc60007f1e0ff */
[----:B-1----:R-:W2:Y:S04]  /*93f40*/  LDL.LU.64 R28, [R1+0x59b0] ;  /* 0x0059b000011c7983 */ /* 0x002ea80000300a00 */
[----:B------:R1:W-:Y:S02]  /*93f50*/  STL.64 [R1+0x5970], R16 ;  /* 0x0059701001007387 */ /* 0x0003e40000100a00 */
[----:B-1----:R-:W-:Y:S02]  /*93f60*/  IMAD.MOV.U32 R16, RZ, RZ, R21 ;  /* 0x000000ffff107224 */ /* 0x002fe400078e0015 */
[----:B------:R-:W-:-:S05]  /*93f70*/  IMAD.X R21, R14, 0x1, R6, P1 ;  /* 0x000000010e157824 */ /* 0x000fca00008e0606 */
[----:B------:R-:W-:Y:S04]  /*93f80*/  STL.64 [R1+0x29f0], R20 ;  /* 0x0029f01401007387 */ /* 0x000fe80000100a00 */
[----:B------:R1:W-:Y:S02]  /*93f90*/  STL [R1+0x2a00], R12 ;  /* 0x002a000c01007387 */ /* 0x0003e40000100800 */
[----:B-1----:R-:W-:Y:S02]  /*93fa0*/  IADD3 R12, P1, PT, R10, R0, RZ ;  /* 0x000000000a0c7210 */ /* 0x002fe40007f3e0ff */
[----:B------:R-:W3:Y:S04]  /*93fb0*/  LDL.LU.64 R20, [R1+0x59a8] ;  /* 0x0059a80001147983 */ /* 0x000ee80000300a00 */
[----:B------:R-:W3:Y:S04]  /*93fc0*/  LDL.LU R10, [R1+0x59a0] ;  /* 0x0059a000010a7983 */ /* 0x000ee80000300800 */
[----:B------:R1:W-:Y:S04]  /*93fd0*/  STL.64 [R1+0x29f8], R24 ;  /* 0x0029f81801007387 */ /* 0x0003e80000100a00 */
[----:B-1----:R-:W4:Y:S04]  /*93fe0*/  LDL.LU.64 R24, [R1+0x5998] ;  /* 0x0059980001187983 */ /* 0x002f280000300a00 */
[----:B----4-:R1:W-:Y:S04]  /*93ff0*/  STL.64 [R1+0x5978], R24 ;  /* 0x0059781801007387 */ /* 0x0103e80000100a00 */
[----:B-1----:R0:W4:Y:S01]  /*94000*/  LDL.64 R24, [R1+0x2a00] ;  /* 0x002a000001187983 */ /* 0x0021220000100a00 */
[----:B---3--:R-:W-:-:S05]  /*94010*/  IADD3 R20, P2, PT, R20, R10, RZ ;  /* 0x0000000a14147210 */ /* 0x008fca0007f5e0ff */
[----:B------:R1:W-:Y:S04]  /*94020*/  STL [R1+0x29d0], R20 ;  /* 0x0029d01401007387 */ /* 0x0003e80000100800 */
[----:B-1----:R-:W3:Y:S04]  /*94030*/  LDL.LU.64 R20, [R1+0x5990] ;  /* 0x0059900001147983 */ /* 0x002ee80000300a00 */
[----:B------:R1:W-:Y:S01]  /*94040*/  STL [R1+0x5960], R4 ;  /* 0x0059600401007387 */ /* 0x0003e20000100800 */
[----:B----4-:R-:W-:-:S03]  /*94050*/  IMAD.X R25, R14, 0x1, R4, P0 ;  /* 0x000000010e197824 */ /* 0x010fc600000e0604 */
[----:B-1----:R-:W4:Y:S04]  /*94060*/  LDL.LU R4, [R1+0x224] ;  /* 0x0002240001047983 */ /* 0x002f280000300800 */
[----:B------:R1:W-:Y:S02]  /*94070*/  STL [R1+0x2a04], R25 ;  /* 0x002a041901007387 */ /* 0x0003e40000100800 */
[----:B-1----:R-:W-:Y:S02]  /*94080*/  IMAD.MOV.U32 R25, RZ, RZ, R13 ;  /* 0x000000ffff197224 */ /* 0x002fe400078e000d */
[----:B------:R-:W-:Y:S02]  /*94090*/  IMAD.X R13, R14, 0x1, R2, P1 ;  /* 0x000000010e0d7824 */ /* 0x000fe400008e0602 */
[----:B------:R-:W2:Y:S04]  /*940a0*/  LDL.LU R14, [R1+0x598c] ;  /* 0x00598c00010e7983 */ /* 0x000ea80000300800 */
[----:B------:R1:W-:Y:S04]  /*940b0*/  STL.64 [R1+0x29c8], R12 ;  /* 0x0029c80c01007387 */ /* 0x0003e80000100a00 */
[----:B-1----:R0:W2:Y:S04]  /*940c0*/  LDL.LU R13, [R1+0x5988] ;  /* 0x00598800010d7983 */ /* 0x0020a80000300800 */
[----:B------:R1:W-:Y:S04]  /*940d0*/  STL.64 [R1+0x5968], R2 ;  /* 0x0059680201007387 */ /* 0x0003e80000100a00 */
[----:B-1----:R0:W3:Y:S01]  /*940e0*/  LDL.64 R2, [R1+0x29d0] ;  /* 0x0029d00001027983 */ /* 0x0020e20000100a00 */
[----:B----4-:R-:W-:-:S05]  /*940f0*/  IADD3 R12, P1, PT, R4, R7, RZ ;  /* 0x00000007040c7210 */ /* 0x010fca0007f3e0ff */
[----:B------:R2:W-:Y:S04]  /*94100*/  STL [R1+0x29a0], R12 ;  /* 0x0029a00c01007387 */ /* 0x0005e80000100800 */
[----:B--2---:R-:W3:Y:S04]  /*94110*/  LDL.LU.64 R12, [R1+0x5980] ;  /* 0x00598000010c7983 */ /* 0x004ee80000300a00 */
[----:B------:R1:W-:Y:S04]  /*94120*/  STL [R1+0x5940], R7 ;  /* 0x0059400701007387 */ /* 0x0003e80000100800 */
[----:B-1----:R-:W3:Y:S04]  /*94130*/  LDL.LU R7, [R1+0x24c] ;  /* 0x00024c0001077983 */ /* 0x002ee80000300800 */
[----:B------:R1:W-:Y:S01]  /*94140*/  STL.64 [R1+0x5948], R28 ;  /* 0x0059481c01007387 */ /* 0x0003e20000100a00 */
[----:B------:R-:W-:Y:S01]  /*94150*/  IADD3 R24, P0, PT, R4, R9, RZ ;  /* 0x0000000904187210 */ /* 0x000fe20007f1e0ff */
[----:B---3--:R-:W-:-:S05]  /*94160*/  IMAD.X R3, R7, 0x1, R12, P2 ;  /* 0x0000000107037824 */ /* 0x008fca00010e060c */
[----:B------:R2:W-:Y:S04]  /*94170*/  STL [R1+0x29d4], R3 ;  /* 0x0029d40301007387 */ /* 0x0005e80000100800 */
[----:B-1----:R-:W3:Y:S01]  /*94180*/  LDL R28, [R1+0x21e4] ;  /* 0x0021e400011c7983 */ /* 0x002ee20000100800 */
[----:B--2---:R-:W-:Y:S02]  /*94190*/  IMAD.MOV.U32 R3, RZ, RZ, R25 ;  /* 0x000000ffff037224 */ /* 0x004fe400078e0019 */
[----:B------:R-:W-:Y:S01]  /*941a0*/  IMAD.X R25, R7, 0x1, R11, P0 ;  /* 0x0000000107197824 */ /* 0x000fe200000e060b */
[----:B---3--:R1:W-:Y:S04]  /*941b0*/  STL.64 [R1+0x5958], R28 ;  /* 0x0059581c01007387 */ /* 0x0083e80000100a00 */
[----:B-1----:R0:W2:Y:S04]  /*941c0*/  LDL.64 R28, [R1+0x29a0] ;  /* 0x0029a000011c7983 */ /* 0x0020a80000100a00 */
[----:B------:R1:W-:Y:S04]  /*941d0*/  STL.64 [R1+0x29d8], R24 ;  /* 0x0029d81801007387 */ /* 0x0003e80000100a00 */
[----:B-1----:R-:W3:Y:S04]  /*941e0*/  LDL.LU.64 R24, [R1+0x5978] ;  /* 0x0059780001187983 */ /* 0x002ee80000300a00 */
[----:B---3--:R1:W-:Y:S02]  /*941f0*/  STL.64 [R1+0x5950], R24 ;  /* 0x0059501801007387 */ /* 0x0083e40000100a00 */
[----:B-1----:R-:W-:Y:S01]  /*94200*/  IMAD.MOV.U32 R25, RZ, RZ, R16 ;  /* 0x000000ffff197224 */ /* 0x002fe200078e0010 */
[----:B------:R-:W-:-:S05]  /*94210*/  IADD3 R16, P0, PT, R4, R5, RZ ;  /* 0x0000000504107210 */ /* 0x000fca0007f1e0ff */
[----:B------:R1:W-:Y:S04]  /*94220*/  STL [R1+0x29b0], R16 ;  /* 0x0029b01001007387 */ /* 0x0003e80000100800 */
[----:B-1----:R-:W3:Y:S01]  /*94230*/  LDL.LU.64 R16, [R1+0x5970] ;  /* 0x0059700001107983 */ /* 0x002ee20000300a00 */
[----:B--2---:R-:W-:Y:S01]  /*94240*/  IMAD.X R29, R7, 0x1, R8, P1 ;  /* 0x00000001071d7824 */ /* 0x004fe200008e0608 */
[C---:B------:R-:W-:Y:S02]  /*94250*/  IADD3 R2, P2, PT, R4.reuse, R14, RZ ;  /* 0x0000000e04027210 */ /* 0x040fe40007f5e0ff */
[----:B------:R-:W-:Y:S02]  /*94260*/  IADD3 R28, P1, PT, R4, R13, RZ ;  /* 0x0000000d041c7210 */ /* 0x000fe40007f3e0ff */
[----:B------:R1:W-:Y:S04]  /*94270*/  STL [R1+0x29a4], R29 ;  /* 0x0029a41d01007387 */ /* 0x0003e80000100800 */
[----:B------:R2:W-:Y:S01]  /*94280*/  STL.64 [R1+0x5938], R12 ;  /* 0x0059380c01007387 */ /* 0x0005e20000100a00 */
[----:B-1----:R-:W-:-:S03]  /*94290*/  IMAD.MOV.U32 R29, RZ, RZ, R3 ;  /* 0x000000ffff1d7224 */ /* 0x002fc600078e0003 */
[----:B--2---:R0:W2:Y:S01]  /*942a0*/  LDL.64 R12, [R1+0x29b0] ;  /* 0x0029b000010c7983 */ /* 0x0040a20000100a00 */
[----:B---3--:R-:W-:-:S05]  /*942b0*/  IMAD.X R3, R7, 0x1, R16, P2 ;  /* 0x0000000107037824 */ /* 0x008fca00010e0610 */
[----:B------:R1:W-:Y:S04]  /*942c0*/  STL.64 [R1+0x29a8], R2 ;  /* 0x0029a80201007387 */ /* 0x0003e80000100a00 */
[----:B-1----:R-:W3:Y:S04]  /*942d0*/  LDL.LU.64 R2, [R1+0x5968] ;  /* 0x0059680001027983 */ /* 0x002ee80000300a00 */
[----:B------:R1:W-:Y:S01]  /*942e0*/  STL.64 [R1+0x5918], R16 ;  /* 0x0059181001007387 */ /* 0x0003e20000100a00 */
[----:B--2---:R-:W-:Y:S01]  /*942f0*/  IMAD.X R13, R7, 0x1, R6, P0 ;  /* 0x00000001070d7824 */ /* 0x004fe200000e0606 */
[----:B------:R-:W-:-:S04]  /*94300*/  IADD3 R12, P0, PT, R4, R0, RZ ;  /* 0x00000000040c7210 */ /* 0x000fc80007f1e0ff */
[----:B------:R-:W-:Y:S01]  /*94310*/  STL [R1+0x29b4], R13 ;  /* 0x0029b40d01007387 */ /* 0x000fe20000100800 */
[----:B-1----:R-:W-:Y:S02]  /*94320*/  IMAD.MOV.U32 R16, RZ, RZ, R25 ;  /* 0x000000ffff107224 */ /* 0x002fe400078e0019 */
[----:B------:R-:W-:Y:S02]  /*94330*/  IMAD.MOV.U32 R25, RZ, RZ, R29 ;  /* 0x000000ffff197224 */ /* 0x000fe400078e001d */
[----:B------:R-:W-:Y:S01]  /*94340*/  IMAD.X R29, R7, 0x1, R15, P1 ;  /* 0x00000001071d7824 */ /* 0x000fe200008e060f */
[----:B---3--:R-:W-:Y:S02]  /*94350*/  IADD3 R24, P2, PT, R4, R3, RZ ;  /* 0x0000000304187210 */ /* 0x008fe40007f5e0ff */
[----:B------:R-:W2:Y:S04]  /*94360*/  LDL.LU R4, [R1+0x5960] ;  /* 0x0059600001047983 */ /* 0x000ea80000300800 */
[----:B------:R1:W-:Y:S04]  /*94370*/  STL.64 [R1+0x29b8], R28 ;  /* 0x0029b81c01007387 */ /* 0x0003e80000100a00 */
[----:B-1----:R-:W3:Y:S04]  /*94380*/  LDL.LU.64 R28, [R1+0x5958] ;  /* 0x00595800011c7983 */ /* 0x002ee80000300a00 */
[----:B------:R1:W-:Y:S04]  /*94390*/  STL.64 [R1+0x5930], R14 ;  /* 0x0059300e01007387 */ /* 0x0003e80000100a00 */
[----:B-1----:R-:W4:Y:S04]  /*943a0*/  LDL R15, [R1+0x248] ;  /* 0x00024800010f7983 */ /* 0x002f280000100800 */
[----:B------:R1:W-:Y:S01]  /*943b0*/  STL.64 [R1+0x5928], R10 ;  /* 0x0059280a01007387 */ /* 0x0003e20000100a00 */
[----:B---3--:R-:W-:Y:S01]  /*943c0*/  IADD3 R14, P1, PT, R28, R10, RZ ;  /* 0x0000000a1c0e7210 */ /* 0x008fe20007f3e0ff */
[----:B-1----:R-:W-:-:S02]  /*943d0*/  IMAD.MOV.U32 R10, RZ, RZ, R25 ;  /* 0x000000ffff0a7224 */ /* 0x002fc400078e0019 */
[----:B--2---:R-:W-:Y:S01]  /*943e0*/  IMAD.X R25, R7, 0x1, R4, P2 ;  /* 0x0000000107197824 */ /* 0x004fe200010e0604 */
[----:B------:R-:W-:-:S04]  /*943f0*/  IADD3 R28, P2, PT, R28, R9, RZ ;  /* 0x000000091c1c7210 */ /* 0x000fc80007f5e0ff */
[----:B------:R1:W-:Y:S04]  /*94400*/  STL.64 [R1+0x29c0], R24 ;  /* 0x0029c01801007387 */ /* 0x0003e80000100a00 */
[----:B-1----:R-:W2:Y:S04]  /*94410*/  LDL.LU.64 R24, [R1+0x5950] ;  /* 0x0059500001187983 */ /* 0x002ea80000300a00 */
[----:B------:R1:W-:Y:S04]  /*94420*/  STL [R1+0x2998], R28 ;  /* 0x0029981c01007387 */ /* 0x0003e80000100800 */
[----:B-1----:R-:W3:Y:S01]  /*94430*/  LDL.LU.64 R28, [R1+0x5948] ;  /* 0x00594800011c7983 */ /* 0x002ee20000300a00 */
[----:B------:R-:W-:-:S03]  /*94440*/  IMAD.X R13, R7, 0x1, R2, P0 ;  /* 0x00000001070d7824 */ /* 0x000fc600000e0602 */
[----:B---3--:R-:W-:Y:S04]  /*94450*/  STL.64 [R1+0x5920], R28 ;  /* 0x0059201c01007387 */ /* 0x008fe80000100a00 */
[----:B------:R-:W3:Y:S04]  /*94460*/  LDL.LU R7, [R1+0x5940] ;  /* 0x0059400001077983 */ /* 0x000ee80000300800 */
[----:B------:R1:W-:Y:S04]  /*94470*/  STL.64 [R1+0x2988], R12 ;  /* 0x0029880c01007387 */ /* 0x0003e80000100a00 */
[----:B-1----:R-:W4:Y:S04]  /*94480*/  LDL.LU.64 R12, [R1+0x5938] ;  /* 0x00593800010c7983 */ /* 0x002f280000300a00 */
[----:B------:R1:W-:Y:S04]  /*94490*/  STL [R1+0x5910], R2 ;  /* 0x0059100201007387 */ /* 0x0003e80000100800 */
[----:B-1----:R-:W2:Y:S01]  /*944a0*/  LDL.LU R2, [R1+0x21e4] ;  /* 0x0021e40001027983 */ /* 0x002ea20000300800 */
[----:B----4-:R-:W-:-:S05]  /*944b0*/  IMAD.X R15, R15, 0x1, R12, P1 ;  /* 0x000000010f0f7824 */ /* 0x010fca00008e060c */
[----:B------:R1:W-:Y:S04]  /*944c0*/  STL.64 [R1+0x2990], R14 ;  /* 0x0029900e01007387 */ /* 0x0003e80000100a00 */
[----:B-1----:R-:W2:Y:S01]  /*944d0*/  LDL.LU.64 R14, [R1+0x5930] ;  /* 0x00593000010e7983 */ /* 0x002ea20000300a00 */
[----:B------:R-:W-:-:S03]  /*944e0*/  IMAD.MOV.U32 R29, RZ, RZ, R10 ;  /* 0x000000ffff1d7224 */ /* 0x000fc600078e000a */
[----:B------:R1:W-:Y:S04]  /*944f0*/  STL [R1+0x58f4], R12 ;  /* 0x0058f40c01007387 */ /* 0x0003e80000100800 */
[----:B-1----:R-:W4:Y:S01]  /*94500*/  LDL.LU R12, [R1+0x248] ;  /* 0x00024800010c7983 */ /* 0x002f220000300800 */
[----:B--2---:R-:W-:-:S05]  /*94510*/  IADD3 R10, P1, PT, R2, R14, RZ ;  /* 0x0000000e020a7210 */ /* 0x004fca0007f3e0ff */
[----:B------:R1:W-:Y:S04]  /*94520*/  STL [R1+0x2960], R10 ;  /* 0x0029600a01007387 */ /* 0x0003e80000100800 */
[----:B-1----:R-:W4:Y:S04]  /*94530*/  LDL.LU.64 R10, [R1+0x5928] ;  /* 0x00592800010a7983 */ /* 0x002f280000300a00 */
[----:B------:R1:W-:Y:S04]  /*94540*/  STL [R1+0x58f0], R14 ;  /* 0x0058f00e01007387 */ /* 0x0003e80000100800 */
[----:B-1----:R-:W2:Y:S04]  /*94550*/  LDL R14, [R1+0x21e8] ;  /* 0x0021e800010e7983 */ /* 0x002ea80000100800 */
[----:B--2---:R-:W-:Y:S04]  /*94560*/  STL.64 [R1+0x5908], R14 ;  /* 0x0059080e01007387 */ /* 0x004fe80000100a00 */
[----:B------:R1:W-:Y:S04]  /*94570*/  STL [R1+0x5914], R15 ;  /* 0x0059140f01007387 */ /* 0x0003e80000100800 */
[----:B-1----:R0:W4:Y:S01]  /*94580*/  LDL.64 R14, [R1+0x2998] ;  /* 0x00299800010e7983 */ /* 0x0021220000100a00 */
[----:B---3--:R-:W-:Y:S01]  /*94590*/  IADD3 R28, P0, PT, R2, R7, RZ ;  /* 0x00000007021c7210 */ /* 0x008fe20007f1e0ff */
[----:B----4-:R-:W-:-:S05]  /*945a0*/  IMAD.X R15, R12, 0x1, R11, P2 ;  /* 0x000000010c0f7824 */ /* 0x010fca00010e060b */
[----:B------:R1:W-:Y:S02]  /*945b0*/  STL [R1+0x299c], R15 ;  /* 0x00299c0f01007387 */ /* 0x0003e40000100800 */
[----:B-1----:R-:W-:Y:S02]  /*945c0*/  IMAD.MOV.U32 R15, RZ, RZ, R29 ;  /* 0x000000ffff0f7224 */ /* 0x002fe400078e001d */
[----:B------:R-:W-:-:S05]  /*945d0*/  IMAD.X R29, R12, 0x1, R8, P0 ;  /* 0x000000010c1d7824 */ /* 0x000fca00000e0608 */
[----:B------:R1:W-:Y:S04]  /*945e0*/  STL.64 [R1+0x2980], R28 ;  /* 0x0029801c01007387 */ /* 0x0003e80000100a00 */
[----:B-1----:R-:W2:Y:S04]  /*945f0*/  LDL.LU.64 R28, [R1+0x5920] ;  /* 0x00592000011c7983 */ /* 0x002ea80000300a00 */
[----:B------:R1:W-:Y:S04]  /*94600*/  STL.64 [R1+0x5900], R8 ;  /* 0x0059000801007387 */ /* 0x0003e80000100a00 */
[----:B-1----:R0:W3:Y:S04]  /*94610*/  LDL.64 R8, [R1+0x2960] ;  /* 0x0029600001087983 */ /* 0x0020e80000100a00 */
[----:B--2---:R1:W-:Y:S02]  /*94620*/  STL.64 [R1+0x58f8], R28 ;  /* 0x0058f81c01007387 */ /* 0x0043e40000100a00 */
[----:B-1----:R-:W-:Y:S01]  /*94630*/  IMAD.MOV.U32 R28, RZ, RZ, R16 ;  /* 0x000000ffff1c7224 */ /* 0x002fe200078e0010 */
[----:B------:R-:W-:-:S05]  /*94640*/  IADD3 R16, P0, PT, R2, R13, RZ ;  /* 0x0000000d02107210 */ /* 0x000fca0007f1e0ff */
[----:B------:R1:W-:Y:S04]  /*94650*/  STL [R1+0x2970], R16 ;  /* 0x0029701001007387 */ /* 0x0003e80000100800 */
[----:B-1----:R-:W3:Y:S01]  /*94660*/  LDL.LU.64 R16, [R1+0x5918] ;  /* 0x0059180001107983 */ /* 0x002ee20000300a00 */
[----:B------:R-:W-:-:S03]  /*94670*/  IADD3 R14, P2, PT, R2, R5, RZ ;  /* 0x00000005020e7210 */ /* 0x000fc60007f5e0ff */
[----:B------:R1:W-:Y:S01]  /*94680*/  STL.64 [R1+0x58e8], R24 ;  /* 0x0058e81801007387 */ /* 0x0003e20000100a00 */
[----:B---3--:R-:W-:-:S05]  /*94690*/  IMAD.X R9, R12, 0x1, R16, P1 ;  /* 0x000000010c097824 */ /* 0x008fca00008e0610 */
[----:B------:R-:W-:Y:S04]  /*946a0*/  STL [R1+0x2964], R9 ;  /* 0x0029640901007387 */ /* 0x000fe80000100800 */
[----:B-1----:R0:W2:Y:S04]  /*946b0*/  LDL.64 R24, [R1+0x2970] ;  /* 0x0029700001187983 */ /* 0x0020a80000100a00 */
[----:B------:R1:W-:Y:S02]  /*946c0*/  STL.64 [R1+0x58d0], R16 ;  /* 0x0058d01001007387 */ /* 0x0003e40000100a00 */
[----:B-1----:R-:W-:-:S02]  /*946d0*/  IMAD.MOV.U32 R16, RZ, RZ, R15 ;  /* 0x000000ffff107224 */ /* 0x002fc400078e000f */
[----:B------:R-:W-:-:S05]  /*946e0*/  IMAD.X R15, R12, 0x1, R6, P2 ;  /* 0x000000010c0f7824 */ /* 0x000fca00010e0606 */
[----:B------:R1:W-:Y:S04]  /*946f0*/  STL.64 [R1+0x2968], R14 ;  /* 0x0029680e01007387 */ /* 0x0003e80000100a00 */
[----:B-1----:R0:W3:Y:S01]  /*94700*/  LDL.LU R15, [R1+0x5914] ;  /* 0x00591400010f7983 */ /* 0x0020e20000300800 */
[C---:B------:R-:W-:Y:S02]  /*94710*/  IADD3 R14, P2, PT, R2.reuse, R0, RZ ;  /* 0x00000000020e7210 */ /* 0x040fe40007f5e0ff */
[----:B------:R-:W-:Y:S02]  /*94720*/  IADD3 R8, P1, PT, R2, R3, RZ ;  /* 0x0000000302087210 */ /* 0x000fe40007f3e0ff */
[----:B------:R-:W4:Y:S04]  /*94730*/  LDL.LU R2, [R1+0x5910] ;  /* 0x0059100001027983 */ /* 0x000f280000300800 */
[----:B------:R3:W-:Y:S04]  /*94740*/  STL [R1+0x2948], R14 ;  /* 0x0029480e01007387 */ /* 0x0007e80000100800 */
[----:B---3--:R-:W2:Y:S01]  /*94750*/  LDL.LU.64 R14, [R1+0x5908] ;  /* 0x00590800010e7983 */ /* 0x008ea20000300a00 */
[----:B------:R-:W-:-:S02]  /*94760*/  IMAD.X R9, R12, 0x1, R4, P1 ;  /* 0x000000010c097824 */ /* 0x000fc400008e0604 */
[----:B--2---:R-:W-:Y:S01]  /*94770*/  IMAD.X R25, R12, 0x1, R15, P0 ;  /* 0x000000010c197824 */ /* 0x004fe200000e060f */
[----:B------:R-:W-:-:S04]  /*94780*/  IADD3 R24, P0, PT, R14, R10, RZ ;  /* 0x0000000a0e187210 */ /* 0x000fc80007f1e0ff */
[----:B------:R1:W-:Y:S04]  /*94790*/  STL [R1+0x2974], R25 ;  /* 0x0029741901007387 */ /* 0x0003e80000100800 */
[----:B-1----:R-:W2:Y:S04]  /*947a0*/  LDL R25, [R1+0x244] ;  /* 0x0002440001197983 */ /* 0x002ea80000100800 */
[----:B------:R1:W-:Y:S04]  /*947b0*/  STL.64 [R1+0x58e0], R10 ;  /* 0x0058e00a01007387 */ /* 0x0003e80000100a00 */
[----:B------:R3:W-:Y:S01]  /*947c0*/  STL.64 [R1+0x2978], R8 ;  /* 0x0029780801007387 */ /* 0x0007e20000100a00 */
[----:B-1----:R-:W-:-:S03]  /*947d0*/  IMAD.MOV.U32 R10, RZ, RZ, R16 ;  /* 0x000000ffff0a7224 */ /* 0x002fc600078e0010 */
[----:B---3--:R-:W3:Y:S01]  /*947e0*/  LDL.LU.64 R8, [R1+0x5900] ;  /* 0x0059000001087983 */ /* 0x008ee20000300a00 */
[----:B------:R-:W-:-:S05]  /*947f0*/  IMAD.MOV.U32 R16, RZ, RZ, R28 ;  /* 0x000000ffff107224 */ /* 0x000fca00078e001c */
[----:B------:R1:W-:Y:S04]  /*94800*/  STL.64 [R1+0x58d8], R16 ;  /* 0x0058d81001007387 */ /* 0x0003e80000100a00 */
[----:B-1----:R0:W4:Y:S01]  /*94810*/  LDL.64 R16, [R1+0x2948] ;  /* 0x0029480001107983 */ /* 0x0021220000100a00 */
[----:B---3--:R-:W-:-:S05]  /*94820*/  IADD3 R28, P1, PT, R14, R9, RZ ;  /* 0x000000090e1c7210 */ /* 0x008fca0007f3e0ff */
[----:B------:R1:W-:Y:S04]  /*94830*/  STL [R1+0x2958], R28 ;  /* 0x0029581c01007387 */ /* 0x0003e80000100800 */
[----:B-1----:R-:W3:Y:S01]  /*94840*/  LDL.LU.64 R28, [R1+0x58f8] ;  /* 0x0058f800011c7983 */ /* 0x002ee20000300a00 */
[----:B----4-:R-:W-:-:S03]  /*94850*/  IMAD.X R17, R12, 0x1, R2, P2 ;  /* 0x000000010c117824 */ /* 0x010fc600010e0602 */
[----:B------:R-:W2:Y:S04]  /*94860*/  LDL.LU R12, [R1+0x58f4] ;  /* 0x0058f400010c7983 */ /* 0x000ea80000300800 */
[----:B------:R1:W-:Y:S01]  /*94870*/  STL [R1+0x294c], R17 ;  /* 0x00294c1101007387 */ /* 0x0003e20000100800 */
[----:B------:R-:W-:-:S03]  /*94880*/  IADD3 R16, P2, PT, R14, R7, RZ ;  /* 0x000000070e107210 */ /* 0x000fc60007f5e0ff */
[----:B------:R-:W4:Y:S04]  /*94890*/  LDL.LU R14, [R1+0x58f0] ;  /* 0x0058f000010e7983 */ /* 0x000f280000300800 */
[----:B-1----:R-:W4:Y:S04]  /*948a0*/  LDL.LU R17, [R1+0x21ec] ;  /* 0x0021ec0001117983 */ /* 0x002f280000300800 */
[----:B---3--:R1:W-:Y:S01]  /*948b0*/  STL.64 [R1+0x58c8], R28 ;  /* 0x0058c81c01007387 */ /* 0x0083e20000100a00 */
[----:B--2---:R-:W-:-:S03]  /*948c0*/  IMAD.X R25, R25, 0x1, R12, P0 ;  /* 0x0000000119197824 */ /* 0x004fc600000e060c */
[----:B-1----:R0:W2:Y:S04]  /*948d0*/  LDL.64 R28, [R1+0x2958] ;  /* 0x00295800011c7983 */ /* 0x0020a80000100a00 */
[----:B------:R1:W-:Y:S04]  /*948e0*/  STL.64 [R1+0x2950], R24 ;  /* 0x0029501801007387 */ /* 0x0003e80000100a00 */
[----:B-1----:R-:W3:Y:S04]  /*948f0*/  LDL.LU.64 R24, [R1+0x58e8] ;  /* 0x0058e80001187983 */ /* 0x002ee80000300a00 */
[----:B------:R1:W-:Y:S04]  /*94900*/  STL [R1+0x58b0], R12 ;  /* 0x0058b00c01007387 */ /* 0x0003e80000100800 */
[----:B-1----:R-:W2:Y:S04]  /*94910*/  LDL.LU R12, [R1+0x244] ;  /* 0x00024400010c7983 */ /* 0x002ea80000300800 */
[----:B---3--:R1:W-:Y:S04]  /*94920*/  STL.64 [R1+0x58a8], R24 ;  /* 0x0058a81801007387 */ /* 0x0083e80000100a00 */
[----:B-1----:R-:W4:Y:S01]  /*94930*/  LDL.LU R25, [R1+0x21e8] ;  /* 0x0021e80001197983 */ /* 0x002f220000300800 */
[----:B------:R-:W-:Y:S01]  /*94940*/  IMAD.MOV.U32 R24, RZ, RZ, R10 ;  /* 0x000000ffff187224 */ /* 0x000fe200078e000a */
[----:B----4-:R-:W-:-:S05]  /*94950*/  IADD3 R10, P0, PT, R25, R14, RZ ;  /* 0x0000000e190a7210 */ /* 0x010fca0007f1e0ff */
[----:B------:R1:W-:Y:S04]  /*94960*/  STL [R1+0x2928], R10 ;  /* 0x0029280a01007387 */ /* 0x0003e80000100800 */
[----:B-1----:R-:W2:Y:S02]  /*94970*/  LDL.LU.64 R10, [R1+0x58e0] ;  /* 0x0058e000010a7983 */ /* 0x002ea40000300a00 */
[----:B--2---:R-:W-:-:S05]  /*94980*/  IMAD.X R29, R12, 0x1, R11, P1 ;  /* 0x000000010c1d7824 */ /* 0x004fca00008e060b */
[----:B------:R1:W-:Y:S02]  /*94990*/  STL [R1+0x295c], R29 ;  /* 0x00295c1d01007387 */ /* 0x0003e40000100800 */
[----:B-1----:R-:W-:Y:S02]  /*949a0*/  IMAD.MOV.U32 R29, RZ, RZ, R17 ;  /* 0x000000ffff1d7224 */ /* 0x002fe400078e0011 */
[----:B------:R-:W-:-:S05]  /*949b0*/  IMAD.X R17, R12, 0x1, R8, P2 ;  /* 0x000000010c117824 */ /* 0x000fca00010e0608 */
[----:B------:R1:W-:Y:S04]  /*949c0*/  STL.64 [R1+0x2920], R16 ;  /* 0x0029201001007387 */ /* 0x0003e80000100a00 */
[----:B-1----:R-:W2:Y:S04]  /*949d0*/  LDL.LU.64 R16, [R1+0x58d8] ;  /* 0x0058d80001107983 */ /* 0x002ea80000300a00 */
[----:B------:R1:W-:Y:S04]  /*949e0*/  STL.64 [R1+0x58c0], R8 ;  /* 0x0058c00801007387 */ /* 0x0003e80000100a00 */
[----:B-1----:R0:W3:Y:S04]  /*949f0*/  LDL.64 R8, [R1+0x2928] ;  /* 0x0029280001087983 */ /* 0x0020e80000100a00 */
[----:B------:R2:W-:Y:S02]  /*94a00*/  STL.64 [R1+0x58b8], R20 ;  /* 0x0058b81401007387 */ /* 0x0005e40000100a00 */
[----:B--2---:R-:W-:Y:S01]  /*94a10*/  IMAD.MOV.U32 R20, RZ, RZ, R16 ;  /* 0x000000ffff147224 */ /* 0x004fe200078e0010 */
[----:B------:R-:W-:-:S05]  /*94a20*/  IADD3 R16, P2, PT, R25, R13, RZ ;  /* 0x0000000d19107210 */ /* 0x000fca0007f5e0ff */
[----:B------:R1:W-:Y:S04]  /*94a30*/  STL [R1+0x2938], R16 ;  /* 0x0029381001007387 */ /* 0x0003e80000100800 */
[----:B-1----:R-:W3:Y:S01]  /*94a40*/  LDL.LU.64 R16, [R1+0x58d0] ;  /* 0x0058d00001107983 */ /* 0x002ee20000300a00 */
[----:B------:R-:W-:Y:S01]  /*94a50*/  IADD3 R28, P1, PT, R25, R5, RZ ;  /* 0x00000005191c7210 */ /* 0x000fe20007f3e0ff */
[----:B---3--:R-:W-:Y:S02]  /*94a60*/  IMAD.X R9, R12, 0x1, R16, P0 ;  /* 0x000000010c097824 */ /* 0x008fe400000e0610 */
[----:B------:R1:W-:Y:S04]  /*94a70*/  STL.64 [R1+0x5898], R16 ;  /* 0x0058981001007387 */ /* 0x0003e80000100a00 */
[----:B------:R-:W-:Y:S01]  /*94a80*/  STL [R1+0x292c], R9 ;  /* 0x00292c0901007387 */ /* 0x000fe20000100800 */
[----:B-1----:R-:W-:-:S02]  /*94a90*/  IMAD.MOV.U32 R16, RZ, RZ, R29 ;  /* 0x000000ffff107224 */ /* 0x002fc400078e001d */
[----:B------:R-:W-:-:S05]  /*94aa0*/  IMAD.X R29, R12, 0x1, R6, P1 ;  /* 0x000000010c1d7824 */ /* 0x000fca00008e0606 */
[----:B------:R1:W-:Y:S04]  /*94ab0*/  STL.64 [R1+0x2930], R28 ;  /* 0x0029301c01007387 */ /* 0x0003e80000100a00 */
[----:B-1----:R-:W2:Y:S01]  /*94ac0*/  LDL.LU.64 R28, [R1+0x58c8] ;  /* 0x0058c800011c7983 */ /* 0x002ea20000300a00 */
[----:B------:R-:W-:Y:S01]  /*94ad0*/  IADD3 R8, P0, PT, R25, R3, RZ ;  /* 0x0000000319087210 */ /* 0x000fe20007f1e0ff */
[----:B------:R-:W-:Y:S02]  /*94ae0*/  IMAD.MOV.U32 R9, RZ, RZ, R24 ;  /* 0x000000ffff097224 */ /* 0x000fe400078e0018 */
[----:B--2---:R1:W-:Y:S04]  /*94af0*/  STL.64 [R1+0x5890], R28 ;  /* 0x0058901c01007387 */ /* 0x0043e80000100a00 */
[----:B-1----:R0:W2:Y:S04]  /*94b00*/  LDL.64 R28, [R1+0x2938] ;  /* 0x00293800011c7983 */ /* 0x0020a80000100a00 */
[----:B------:R1:W-:Y:S02]  /*94b10*/  STL.64 [R1+0x58a0], R22 ;  /* 0x0058a01601007387 */ /* 0x0003e40000100a00 */
[----:B-1----:R-:W-:-:S02]  /*94b20*/  IMAD.MOV.U32 R23, RZ, RZ, R9 ;  /* 0x000000ffff177224 */ /* 0x002fc400078e0009 */
[C---:B------:R-:W-:Y:S02]  /*94b30*/  IMAD.X R9, R12.reuse, 0x1, R4, P0 ;  /* 0x000000010c097824 */ /* 0x040fe400000e0604 */
[----:B--2---:R-:W-:-:S05]  /*94b40*/  IMAD.X R29, R12, 0x1, R15, P2 ;  /* 0x000000010c1d7824 */ /* 0x004fca00010e060f */
[----:B------:R-:W-:Y:S04]  /*94b50*/  STL [R1+0x293c], R29 ;  /* 0x00293c1d01007387 */ /* 0x000fe80000100800 */
        /* <DEDUP_REMOVED lines=8> */
[----:B------:R-:W3:Y:S04]  /*94be0*/  LDL.LU R12, [R1+0x58b0] ;  /* 0x0058b000010c7983 */ /* 0x000ee80000300800 */
[----:B------:R1:W-:Y:S04]  /*94bf0*/  STL.64 [R1+0x2908], R24 ;  /* 0x0029081801007387 */ /* 0x0003e80000100a00 */
[----:B-1----:R-:W4:Y:S04]  /*94c00*/  LDL.LU.64 R24, [R1+0x58a8] ;  /* 0x0058a80001187983 */ /* 0x002f280000300a00 */
[----:B----4-:R1:W-:Y:S04]  /*94c10*/  STL.64 [R1+0x5888], R24 ;  /* 0x0058881801007387 */ /* 0x0103e80000100a00 */
[----:B-1----:R0:W4:Y:S01]  /*94c20*/  LDL.64 R24, [R1+0x2918] ;  /* 0x0029180001187983 */ /* 0x0021220000100a00 */
[----:B------:R-:W-:-:S02]  /*94c30*/  IADD3 R28, P2, PT, R16, R10, RZ ;  /* 0x0000000a101c7210 */ /* 0x000fc40007f5e0ff */
[----:B------:R-:W-:Y:S01]  /*94c40*/  IADD3 R22, P1, PT, R16, R7, RZ ;  /* 0x0000000710167210 */ /* 0x000fe20007f3e0ff */
[----:B----4-:R-:W-:Y:S02]  /*94c50*/  IMAD.MOV.U32 R25, RZ, RZ, R23 ;  /* 0x000000ffff197224 */ /* 0x010fe400078e0017 */
[----:B------:R-:W-:Y:S02]  /*94c60*/  IMAD.MOV.U32 R23, RZ, RZ, R29 ;  /* 0x000000ffff177224 */ /* 0x000fe400078e001d */
[----:B---3--:R-:W-:-:S05]  /*94c70*/  IMAD.X R29, R25, 0x1, R12, P2 ;  /* 0x00000001191d7824 */ /* 0x008fca00010e060c */
[----:B------:R1:W-:Y:S02]  /*94c80*/  STL.64 [R1+0x2910], R28 ;  /* 0x0029101c01007387 */ /* 0x0003e40000100a00 */
[----:B-1----:R-:W-:-:S04]  /*94c90*/  IMAD.MOV.U32 R29, RZ, RZ, R25 ;  /* 0x000000ffff1d7224 */ /* 0x002fc800078e0019 */
[----:B------:R-:W-:-:S05]  /*94ca0*/  IMAD.X R25, R29, 0x1, R11, P0 ;  /* 0x000000011d197824 */ /* 0x000fca00000e060b */
[----:B------:R1:W-:Y:S02]  /*94cb0*/  STL [R1+0x291c], R25 ;  /* 0x00291c1901007387 */ /* 0x0003e40000100800 */
[----:B-1----:R-:W-:Y:S02]  /*94cc0*/  IMAD.MOV.U32 R25, RZ, RZ, R23 ;  /* 0x000000ffff197224 */ /* 0x002fe400078e0017 */
[----:B------:R-:W-:-:S05]  /*94cd0*/  IMAD.X R23, R29, 0x1, R8, P1 ;  /* 0x000000011d177824 */ /* 0x000fca00008e0608 */
[----:B------:R1:W-:Y:S01]  /*94ce0*/  STL.64 [R1+0x28e0], R22 ;  /* 0x0028e01601007387 */ /* 0x0003e20000100a00 */
[C---:B------:R-:W-:Y:S02]  /*94cf0*/  IADD3 R28, P2, PT, R16.reuse, R14, RZ ;  /* 0x0000000e101c7210 */ /* 0x040fe40007f5e0ff */
[----:B------:R-:W-:Y:S01]  /*94d00*/  IADD3 R24, P0, PT, R16, R5, RZ ;  /* 0x0000000510187210 */ /* 0x000fe20007f1e0ff */
[----:B-1----:R-:W3:Y:S04]  /*94d10*/  LDL.LU.64 R22, [R1+0x58a0] ;  /* 0x0058a00001167983 */ /* 0x002ee80000300a00 */
[----:B------:R1:W-:Y:S02]  /*94d20*/  STL.64 [R1+0x5880], R8 ;  /* 0x0058800801007387 */ /* 0x0003e40000100a00 */
[----:B-1----:R-:W-:-:S05]  /*94d30*/  IMAD.MOV.U32 R9, RZ, RZ, R16 ;  /* 0x000000ffff097224 */ /* 0x002fca00078e0010 */
[----:B------:R-:W-:-:S05]  /*94d40*/  IADD3 R16, P1, PT, R9, R13, RZ ;  /* 0x0000000d09107210 */ /* 0x000fca0007f3e0ff */
[----:B------:R1:W-:Y:S04]  /*94d50*/  STL [R1+0x28f8], R16 ;  /* 0x0028f81001007387 */ /* 0x0003e80000100800 */
[----:B-1----:R-:W4:Y:S01]  /*94d60*/  LDL.LU.64 R16, [R1+0x5898] ;  /* 0x0058980001107983 */ /* 0x002f220000300a00 */
[----:B------:R-:W-:-:S04]  /*94d70*/  IMAD.MOV.U32 R8, RZ, RZ, R29 ;  /* 0x000000ffff087224 */ /* 0x000fc800078e001d */
[----:B----4-:R-:W-:-:S05]  /*94d80*/  IMAD.X R29, R8, 0x1, R16, P2 ;  /* 0x00000001081d7824 */ /* 0x010fca00010e0610 */
[----:B------:R1:W-:Y:S04]  /*94d90*/  STL.64 [R1+0x28e8], R28 ;  /* 0x0028e81c01007387 */ /* 0x0003e80000100a00 */
[----:B-1----:R-:W4:Y:S04]  /*94da0*/  LDL.LU.64 R28, [R1+0x5890] ;  /* 0x00589000011c7983 */ /* 0x002f280000300a00 */
[----:B----4-:R1:W-:Y:S04]  /*94db0*/  STL.64 [R1+0x5868], R28 ;  /* 0x0058681c01007387 */ /* 0x0103e80000100a00 */
[----:B-1----:R-:W4:Y:S01]  /*94dc0*/  LDL R29, [R1+0x21f0] ;  /* 0x0021f000011d7983 */ /* 0x002f220000100800 */
[----:B------:R-:W-:-:S03]  /*94dd0*/  IMAD.MOV.U32 R28, RZ, RZ, R8 ;  /* 0x000000ffff1c7224 */ /* 0x000fc600078e0008 */
[----:B---3--:R1:W-:Y:S04]  /*94de0*/  STL.64 [R1+0x5878], R22 ;  /* 0x0058781601007387 */ /* 0x0083e80000100a00 */
[----:B-1----:R0:W3:Y:S04]  /*94df0*/  LDL.64 R22, [R1+0x28f8] ;  /* 0x0028f80001167983 */ /* 0x0020e80000100a00 */
[----:B------:R1:W-:Y:S02]  /*94e00*/  STL.64 [R1+0x5858], R16 ;  /* 0x0058581001007387 */ /* 0x0003e40000100a00 */
[----:B-1----:R-:W-:-:S02]  /*94e10*/  IMAD.MOV.U32 R17, RZ, RZ, R25 ;  /* 0x000000ffff117224 */ /* 0x002fc400078e0019 */
[----:B------:R-:W-:-:S05]  /*94e20*/  IMAD.X R25, R28, 0x1, R6, P0 ;  /* 0x000000011c197824 */ /* 0x000fca00000e0606 */
[----:B------:R1:W-:Y:S04]  /*94e30*/  STL.64 [R1+0x28f0], R24 ;  /* 0x0028f01801007387 */ /* 0x0003e80000100a00 */
[----:B-1----:R-:W2:Y:S01]  /*94e40*/  LDL.LU.64 R24, [R1+0x5888] ;  /* 0x0058880001187983 */ /* 0x002ea20000300a00 */
[----:B---3--:R-:W-:-:S05]  /*94e50*/  IMAD.MOV.U32 R23, RZ, RZ, R9 ;  /* 0x000000ffff177224 */ /* 0x008fca00078e0009 */
[C---:B------:R-:W-:Y:S02]  /*94e60*/  IADD3 R8, P2, PT, R23.reuse, R3, RZ ;  /* 0x0000000317087210 */ /* 0x040fe40007f5e0ff */
[----:B------:R-:W-:Y:S01]  /*94e70*/  IADD3 R16, P0, PT, R23, R0, RZ ;  /* 0x0000000017107210 */ /* 0x000fe20007f1e0ff */
[----:B--2---:R1:W-:Y:S02]  /*94e80*/  STL.64 [R1+0x5860], R24 ;  /* 0x0058601801007387 */ /* 0x0043e40000100a00 */
[----:B-1----:R-:W-:Y:S02]  /*94e90*/  IMAD.MOV.U32 R24, RZ, RZ, R17 ;  /* 0x000000ffff187224 */ /* 0x002fe400078e0011 */
[----:B------:R-:W-:-:S04]  /*94ea0*/  IMAD.MOV.U32 R17, RZ, RZ, R28 ;  /* 0x000000ffff117224 */ /* 0x000fc800078e001c */
[C---:B------:R-:W-:Y:S02]  /*94eb0*/  IMAD.X R23, R17.reuse, 0x1, R15, P1 ;  /* 0x0000000111177824 */ /* 0x040fe400008e060f */
[----:B------:R-:W-:Y:S01]  /*94ec0*/  IMAD.X R9, R17, 0x1, R4, P2 ;  /* 0x0000000111097824 */ /* 0x000fe200010e0604 */
[----:B------:R1:W-:Y:S04]  /*94ed0*/  STL.64 [R1+0x5870], R24 ;  /* 0x0058701801007387 */ /* 0x0003e80000100a00 */
[----:B-1----:R-:W2:Y:S04]  /*94ee0*/  LDL R24, [R1+0x23c] ;  /* 0x00023c0001187983 */ /* 0x002ea80000100800 */
[----:B------:R-:W-:Y:S04]  /*94ef0*/  STL [R1+0x28fc], R23 ;  /* 0x0028fc1701007387 */ /* 0x000fe80000100800 */
[----:B------:R1:W-:Y:S04]  /*94f00*/  STL.64 [R1+0x2900], R8 ;  /* 0x0029000801007387 */ /* 0x0003e80000100a00 */
[----:B-1----:R-:W3:Y:S01]  /*94f10*/  LDL.LU.64 R8, [R1+0x5880] ;  /* 0x0058800001087983 */ /* 0x002ee20000300a00 */
[----:B----4-:R-:W-:Y:S01]  /*94f20*/  IADD3 R22, P1, PT, R29, R10, RZ ;  /* 0x0000000a1d167210 */ /* 0x010fe20007f3e0ff */
[----:B------:R-:W-:Y:S01]  /*94f30*/  IMAD.X R17, R17, 0x1, R2, P0 ;  /* 0x0000000111117824 */ /* 0x000fe200000e0602 */
[----:B---3--:R-:W-:Y:S01]  /*94f40*/  IADD3 R28, P2, PT, R29, R9, RZ ;  /* 0x000000091d1c7210 */ /* 0x008fe20007f5e0ff */
[----:B------:R1:W-:Y:S04]  /*94f50*/  STL [R1+0x5850], R9 ;  /* 0x0058500901007387 */ /* 0x0003e80000100800 */
[----:B-1----:R-:W3:Y:S01]  /*94f60*/  LDL.LU R9, [R1+0x21f0] ;  /* 0x0021f00001097983 */ /* 0x002ee20000300800 */
[----:B--2---:R-:W-:-:S03]  /*94f70*/  IMAD.X R23, R24, 0x1, R12, P1 ;  /* 0x0000000118177824 */ /* 0x004fc600008e060c */
[----:B------:R-:W-:Y:S04]  /*94f80*/  STL.64 [R1+0x28c8], R16 ;  /* 0x0028c81001007387 */ /* 0x000fe80000100a00 */
[----:B------:R1:W-:Y:S04]  /*94f90*/  STL.64 [R1+0x28d0], R22 ;  /* 0x0028d01601007387 */ /* 0x0003e80000100a00 */
[----:B-1----:R-:W2:Y:S01]  /*94fa0*/  LDL.LU.64 R22, [R1+0x5878] ;  /* 0x0058780001167983 */ /* 0x002ea20000300a00 */
[----:B---3--:R-:W-:-:S05]  /*94fb0*/  IADD3 R24, P1, PT, R9, R14, RZ ;  /* 0x0000000e09187210 */ /* 0x008fca0007f3e0ff */
[----:B------:R1:W-:Y:S04]  /*94fc0*/  STL [R1+0x28a8], R24 ;  /* 0x0028a81801007387 */ /* 0x0003e80000100800 */
[----:B-1----:R-:W3:Y:S04]  /*94fd0*/  LDL.LU.64 R24, [R1+0x5870] ;  /* 0x0058700001187983 */ /* 0x002ee80000300a00 */
[----:B------:R1:W-:Y:S04]  /*94fe0*/  STL [R1+0x5840], R14 ;  /* 0x0058400e01007387 */ /* 0x0003e80000100800 */
[----:B-1----:R-:W4:Y:S02]  /*94ff0*/  LDL.LU R14, [R1+0x23c] ;  /* 0x00023c00010e7983 */ /* 0x002f240000300800 */
[----:B----4-:R-:W-:-:S05]  /*95000*/  IMAD.X R29, R14, 0x1, R11, P2 ;  /* 0x000000010e1d7824 */ /* 0x010fca00010e060b */
[----:B------:R1:W-:Y:S04]  /*95010*/  STL.64 [R1+0x28d8], R28 ;  /* 0x0028d81c01007387 */ /* 0x0003e80000100a00 */
[----:B-1----:R-:W4:Y:S04]  /*95020*/  LDL.LU.64 R28, [R1+0x5868] ;  /* 0x00586800011c7983 */ /* 0x002f280000300a00 */
[----:B----4-:R1:W-:Y:S04]  /*95030*/  STL.64 [R1+0x5848], R28 ;  /* 0x0058481c01007387 */ /* 0x0103e80000100a00 */
[----:B-1----:R0:W3:Y:S01]  /*95040*/  LDL.64 R28, [R1+0x28a8] ;  /* 0x0028a800011c7983 */ /* 0x0020e20000100a00 */
[C---:B------:R-:W-:Y:S01]  /*95050*/  IADD3 R16, P0, PT, R9.reuse, R7, RZ ;  /* 0x0000000709107210 */ /* 0x040fe20007f1e0ff */
[----:B---3--:R-:W-:Y:S01]  /*95060*/  IMAD.MOV.U32 R29, RZ, RZ, R24 ;  /* 0x000000ffff1d7224 */ /* 0x008fe200078e0018 */
[----:B------:R-:W-:-:S05]  /*95070*/  IADD3 R24, P2, PT, R9, R5, RZ ;  /* 0x0000000509187210 */ /* 0x000fca0007f5e0ff */
[----:B------:R1:W-:Y:S04]  /*95080*/  STL [R1+0x28b0], R24 ;  /* 0x0028b01801007387 */ /* 0x0003e80000100800 */
[----:B-1----:R-:W3:Y:S01]  /*95090*/  LDL.LU.64 R24, [R1+0x5860] ;  /* 0x0058600001187983 */ /* 0x002ee20000300a00 */
[----:B------:R-:W-:-:S05]  /*950a0*/  IMAD.X R17, R14, 0x1, R8, P0 ;  /* 0x000000010e117824 */ /* 0x000fca00000e0608 */
[----:B------:R1:W-:Y:S04]  /*950b0*/  STL.64 [R1+0x28a0], R16 ;  /* 0x0028a01001007387 */ /* 0x0003e80000100a00 */
[----:B-1----:R-:W4:Y:S04]  /*950c0*/  LDL.LU.64 R16, [R1+0x5858] ;  /* 0x0058580001107983 */ /* 0x002f280000300a00 */
[----:B---3--:R1:W-:Y:S04]  /*950d0*/  STL.64 [R1+0x5838], R24 ;  /* 0x0058381801007387 */ /* 0x0083e80000100a00 */
[----:B-1----:R0:W3:Y:S04]  /*950e0*/  LDL.64 R24, [R1+0x28b0] ;  /* 0x0028b00001187983 */ /* 0x0020e80000100a00 */
[----:B---3--:R-:W3:Y:S04]  /*950f0*/  LDL.LU R25, [R1+0x220c] ;  /* 0x00220c0001197983 */ /* 0x008ee80000300800 */
[----:B------:R-:W-:Y:S04]  /*95100*/  STL.64 [R1+0x5828], R20 ;  /* 0x0058281401007387 */ /* 0x000fe80000100a00 */
[----:B------:R1:W-:Y:S04]  /*95110*/  STL.64 [R1+0x5830], R12 ;  /* 0x0058300c01007387 */ /* 0x0003e80000100a00 */
[----:B----4-:R4:W-:Y:S01]  /*95120*/  STL.64 [R1+0x5818], R16 ;  /* 0x0058181001007387 */ /* 0x0109e20000100a00 */
[----:B-1----:R-:W-:-:S02]  /*95130*/  IMAD.MOV.U32 R12, RZ, RZ, R29 ;  /* 0x000000ffff0c7224 */ /* 0x002fc400078e001d */
[----:B------:R-:W-:Y:S01]  /*95140*/  IMAD.X R29, R14, 0x1, R16, P1 ;  /* 0x000000010e1d7824 */ /* 0x000fe200008e0610 */
[C---:B------:R-:W-:Y:S01]  /*95150*/  IADD3 R20, P0, PT, R9.reuse, R13, RZ ;  /* 0x0000000d09147210 */ /* 0x040fe20007f1e0ff */
[----:B----4-:R-:W4:Y:S04]  /*95160*/  LDL R16, [R1+0x21f4] ;  /* 0x0021f40001107983 */ /* 0x010f280000100800 */
[----:B------:R-:W-:Y:S04]  /*95170*/  STL [R1+0x5820], R17 ;  /* 0x0058201101007387 */ /* 0x000fe80000100800 */
[----:B------:R1:W-:Y:S01]  /*95180*/  STL [R1+0x28ac], R29 ;  /* 0x0028ac1d01007387 */ /* 0x0003e20000100800 */
[----:B------:R-:W-:-:S05]  /*95190*/  IADD3 R28, P1, PT, R9, R3, RZ ;  /* 0x00000003091c7210 */ /* 0x000fca0007f3e0ff */
[C---:B-1----:R-:W-:Y:S02]  /*951a0*/  IMAD.X R29, R14.reuse, 0x1, R4, P1 ;  /* 0x000000010e1d7824 */ /* 0x042fe400008e0604 */
[----:B---3--:R-:W-:Y:S02]  /*951b0*/  IMAD.MOV.U32 R21, RZ, RZ, R25 ;  /* 0x000000ffff157224 */ /* 0x008fe400078e0019 */
[----:B------:R-:W-:-:S05]  /*951c0*/  IMAD.X R25, R14, 0x1, R6, P2 ;  /* 0x000000010e197824 */ /* 0x000fca00010e0606 */
[----:B------:R1:W-:Y:S01]  /*951d0*/  STL [R1+0x28b4], R25 ;  /* 0x0028b41901007387 */ /* 0x0003e20000100800 */
[----:B------:R-:W-:-:S03]  /*951e0*/  IADD3 R24, P2, PT, R9, R0, RZ ;  /* 0x0000000009187210 */ /* 0x000fc60007f5e0ff */
[----:B------:R-:W3:Y:S01]  /*951f0*/  LDL.LU R9, [R1+0x5850] ;  /* 0x0058500001097983 */ /* 0x000ee20000300800 */
[----:B-1----:R-:W-:Y:S02]  /*95200*/  IMAD.MOV.U32 R25, RZ, RZ, R21 ;  /* 0x000000ffff197224 */ /* 0x002fe400078e0015 */
[----:B------:R-:W-:-:S05]  /*95210*/  IMAD.X R21, R14, 0x1, R15, P0 ;  /* 0x000000010e157824 */ /* 0x000fca00000e060f */
[----:B------:R1:W-:Y:S04]  /*95220*/  STL.64 [R1+0x28b8], R20 ;  /* 0x0028b81401007387 */ /* 0x0003e80000100a00 */
[----:B-1----:R-:W2:Y:S04]  /*95230*/  LDL R21, [R1+0x238] ;  /* 0x0002380001157983 */ /* 0x002ea80000100800 */
[----:B------:R1:W-:Y:S04]  /*95240*/  STL.64 [R1+0x28c0], R28 ;  /* 0x0028c01c01007387 */ /* 0x0003e80000100a00 */
[----:B-1----:R-:W2:Y:S01]  /*95250*/  LDL.LU.64 R28, [R1+0x5848] ;  /* 0x00584800011c7983 */ /* 0x002ea20000300a00 */
[----:B----4-:R-:W-:-:S02]  /*95260*/  IADD3 R20, P0, PT, R16, R10, RZ ;  /* 0x0000000a10147210 */ /* 0x010fc40007f1e0ff */
[----:B---3--:R-:W-:Y:S01]  /*95270*/  IADD3 R16, P1, PT, R16, R9, RZ ;  /* 0x0000000910107210 */ /* 0x008fe20007f3e0ff */
[----:B--2---:R-:W-:Y:S04]  /*95280*/  STL.64 [R1+0x5810], R28 ;  /* 0x0058101c01007387 */ /* 0x004fe80000100a00 */
[----:B------:R1:W-:Y:S04]  /*95290*/  STL [R1+0x5808], R9 ;  /* 0x0058080901007387 */ /* 0x0003e80000100800 */
[----:B-1----:R-:W2:Y:S01]  /*952a0*/  LDL.LU R9, [R1+0x21f4] ;  /* 0x0021f40001097983 */ /* 0x002ea20000300800 */
[----:B------:R-:W-:-:S02]  /*952b0*/  IMAD.MOV.U32 R17, RZ, RZ, R25 ;  /* 0x000000ffff117224 */ /* 0x000fc400078e0019 */
[----:B------:R-:W-:Y:S02]  /*952c0*/  IMAD.X R25, R14, 0x1, R2, P2 ;  /* 0x000000010e197824 */ /* 0x000fe400010e0602 */
[----:B------:R-:W-:Y:S01]  /*952d0*/  IMAD.MOV.U32 R29, RZ, RZ, R12 ;  /* 0x000000ffff1d7224 */ /* 0x000fe200078e000c */
[----:B------:R-:W3:Y:S04]  /*952e0*/  LDL.LU R14, [R1+0x5840] ;  /* 0x00584000010e7983 */ /* 0x000ee80000300800 */
[----:B------:R1:W-:Y:S04]  /*952f0*/  STL.64 [R1+0x2888], R24 ;  /* 0x0028881801007387 */ /* 0x0003e80000100a00 */
[----:B-1----:R-:W4:Y:S01]  /*95300*/  LDL.LU.64 R24, [R1+0x5838] ;  /* 0x0058380001187983 */ /* 0x002f220000300a00 */
[----:B--2---:R-:W-:-:S05]  /*95310*/  IADD3 R12, P2, PT, R9, R7, RZ ;  /* 0x00000007090c7210 */ /* 0x004fca0007f5e0ff */
[----:B------:R1:W-:Y:S04]  /*95320*/  STL [R1+0x2860], R12 ;  /* 0x0028600c01007387 */ /* 0x0003e80000100800 */
[----:B-1----:R-:W2:Y:S02]  /*95330*/  LDL.LU.64 R12, [R1+0x5830] ;  /* 0x00583000010c7983 */ /* 0x002ea40000300a00 */
[----:B--2---:R-:W-:-:S05]  /*95340*/  IMAD.X R21, R21, 0x1, R12, P0 ;  /* 0x0000000115157824 */ /* 0x004fca00000e060c */
[----:B------:R1:W-:Y:S04]  /*95350*/  STL.64 [R1+0x2890], R20 ;  /* 0x0028901401007387 */ /* 0x0003e80000100a00 */
[----:B-1----:R-:W2:Y:S01]  /*95360*/  LDL.LU.64 R20, [R1+0x5828] ;  /* 0x0058280001147983 */ /* 0x002ea20000300a00 */
[----:B---3--:R-:W-:-:S03]  /*95370*/  IADD3 R28, P0, PT, R9, R14, RZ ;  /* 0x0000000e091c7210 */ /* 0x008fc60007f1e0ff */
[----:B--2---:R-:W-:Y:S04]  /*95380*/  STL.64 [R1+0x57e8], R20 ;  /* 0x0057e81401007387 */ /* 0x004fe80000100a00 */
[----:B------:R1:W-:Y:S04]  /*95390*/  STL [R1+0x57e0], R14 ;  /* 0x0057e00e01007387 */ /* 0x0003e80000100800 */
[----:B-1----:R-:W2:Y:S01]  /*953a0*/  LDL.LU R14, [R1+0x238] ;  /* 0x00023800010e7983 */ /* 0x002ea20000300800 */
[----:B------:R-:W-:Y:S02]  /*953b0*/  IMAD.MOV.U32 R21, RZ, RZ, R17 ;  /* 0x000000ffff157224 */ /* 0x000fe400078e0011 */
[----:B--2---:R-:W-:-:S05]  /*953c0*/  IMAD.X R17, R14, 0x1, R11, P1 ;  /* 0x000000010e117824 */ /* 0x004fca00008e060b */
[----:B------:R1:W-:Y:S04]  /*953d0*/  STL.64 [R1+0x2898], R16 ;  /* 0x0028981001007387 */ /* 0x0003e80000100a00 */
[----:B-1----:R0:W2:Y:S01]  /*953e0*/  LDL.LU R17, [R1+0x5820] ;  /* 0x0058200001117983 */ /* 0x0020a20000300800 */
[----:B------:R-:W-:-:S03]  /*953f0*/  IADD3 R16, P1, PT, R9, R5, RZ ;  /* 0x0000000509107210 */ /* 0x000fc60007f3e0ff */
[----:B------:R1:W-:Y:S04]  /*95400*/  STL.64 [R1+0x57f8], R10 ;  /* 0x0057f80a01007387 */ /* 0x0003e80000100a00 */
[----:B-1----:R0:W3:Y:S04]  /*95410*/  LDL.64 R10, [R1+0x2860] ;  /* 0x00286000010a7983 */ /* 0x0020e80000100a00 */
[----:B------:R2:W-:Y:S04]  /*95420*/  STL [R1+0x2870], R16 ;  /* 0x0028701001007387 */ /* 0x0005e80000100800 */
[----:B--2---:R-:W2:Y:S01]  /*95430*/  LDL.LU.64 R16, [R1+0x5818] ;  /* 0x0058180001107983 */ /* 0x004ea20000300a00 */
[----:B------:R-:W-:-:S03]  /*95440*/  IMAD.MOV.U32 R20, RZ, RZ, R29 ;  /* 0x000000ffff147224 */ /* 0x000fc600078e001d */
[----:B------:R1:W-:Y:S02]  /*95450*/  STL.64 [R1+0x57f0], R4 ;  /* 0x0057f00401007387 */ /* 0x0003e40000100a00 */
[----:B-1----:R-:W-:Y:S02]  /*95460*/  IMAD.MOV.U32 R4, RZ, RZ, R20 ;  /* 0x000000ffff047224 */ /* 0x002fe400078e0014 */
[----:B---3--:R-:W-:-:S03]  /*95470*/  IMAD.X R11, R14, 0x1, R8, P2 ;  /* 0x000000010e0b7824 */ /* 0x008fc600010e0608 */
[----:B------:R-:W-:Y:S04]  /*95480*/  STL.64 [R1+0x5800], R4 ;  /* 0x0058000401007387 */ /* 0x000fe80000100a00 */
[----:B------:R1:W-:Y:S04]  /*95490*/  STL [R1+0x580c], R5 ;  /* 0x00580c0501007387 */ /* 0x0003e80000100800 */
[----:B-1----:R0:W3:Y:S04]  /*954a0*/  LDL.64 R4, [R1+0x2870] ;  /* 0x0028700001047983 */ /* 0x0020e80000100a00 */
[----:B------:R-:W-:Y:S01]  /*954b0*/  STL [R1+0x2864], R11 ;  /* 0x0028640b01007387 */ /* 0x000fe20000100800 */
[----:B--2---:R-:W-:-:S05]  /*954c0*/  IMAD.X R29, R14, 0x1, R16, P0 ;  /* 0x000000010e1d7824 */ /* 0x004fca00000e0610 */
[----:B------:R1:W-:Y:S04]  /*954d0*/  STL.64 [R1+0x2868], R28 ;  /* 0x0028681c01007387 */ /* 0x0003e80000100a00 */
[----:B-1----:R-:W2:Y:S01]  /*954e0*/  LDL.LU.64 R28, [R1+0x5810] ;  /* 0x00581000011c7983 */ /* 0x002ea20000300a00 */
[----:B---3--:R-:W-:-:S03]  /*954f0*/  IMAD.X R5, R14, 0x1, R6, P1 ;  /* 0x000000010e057824 */ /* 0x008fc600008e0606 */
[----:B--2---:R1:W-:Y:S04]  /*95500*/  STL.64 [R1+0x57d8], R28 ;  /* 0x0057d81c01007387 */ /* 0x0043e80000100a00 */
[----:B-1----:R-:W2:Y:S04]  /*95510*/  LDL R29, [R1+0x21f8] ;  /* 0x0021f800011d7983 */ /* 0x002ea80000100800 */
[----:B------:R-:W-:Y:S04]  /*95520*/  STL.64 [R1+0x57c8], R16 ;  /* 0x0057c81001007387 */ /* 0x000fe80000100a00 */
[----:B------:R1:W-:Y:S04]  /*95530*/  STL [R1+0x2874], R5 ;  /* 0x0028740501007387 */ /* 0x0003e80000100800 */
[----:B-1----:R0:W3:Y:S01]  /*95540*/  LDL.LU R5, [R1+0x580c] ;  /* 0x00580c0001057983 */ /* 0x0020e20000300800 */
[C---:B------:R-:W-:Y:S01]  /*95550*/  IADD3 R10, P2, PT, R9.reuse, R13, RZ ;  /* 0x0000000d090a7210 */ /* 0x040fe20007f5e0ff */
[----:B------:R-:W-:Y:S01]  /*95560*/  IMAD.MOV.U32 R28, RZ, RZ, R21 ;  /* 0x000000ffff1c7224 */ /* 0x000fe200078e0015 */
[----:B------:R-:W-:-:S02]  /*95570*/  IADD3 R4, P1, PT, R9, R0, RZ ;  /* 0x0000000009047210 */ /* 0x000fc40007f3e0ff */
[----:B------:R-:W-:Y:S01]  /*95580*/  IADD3 R20, P0, PT, R9, R3, RZ ;  /* 0x0000000309147210 */ /* 0x000fe20007f1e0ff */
[----:B------:R-:W-:Y:S01]  /*95590*/  IMAD.X R11, R14, 0x1, R15, P2 ;  /* 0x000000010e0b7824 */ /* 0x000fe200010e060f */
[----:B------:R-:W2:Y:S01]  /*955a0*/  LDL.LU R9, [R1+0x5808] ;  /* 0x0058080001097983 */ /* 0x000ea20000300800 */
[----:B------:R-:W-:-:S03]  /*955b0*/  IMAD.MOV.U32 R16, RZ, RZ, R28 ;  /* 0x000000ffff107224 */ /* 0x000fc600078e001c */
[----:B------:R3:W-:Y:S04]  /*955c0*/  STL [R1+0x2848], R4 ;  /* 0x0028480401007387 */ /* 0x0007e80000100800 */
[----:B---3--:R-:W3:Y:S04]  /*955d0*/  LDL.LU.64 R4, [R1+0x5800] ;  /* 0x0058000001047983 */ /* 0x008ee80000300a00 */
[----:B------:R1:W-:Y:S04]  /*955e0*/  STL.64 [R1+0x2878], R10 ;  /* 0x0028780a01007387 */ /* 0x0003e80000100a00 */
[----:B-1----:R-:W2:Y:S04]  /*955f0*/  LDL.LU.64 R10, [R1+0x57f8] ;  /* 0x0057f800010a7983 */ /* 0x002ea80000300a00 */
[----:B------:R1:W-:Y:S04]  /*95600*/  STL.64 [R1+0x57d0], R16 ;  /* 0x0057d01001007387 */ /* 0x0003e80000100a00 */
[----:B-1----:R0:W3:Y:S02]  /*95610*/  LDL.64 R16, [R1+0x2848] ;  /* 0x0028480001107983 */ /* 0x0020e40000100a00 */
[----:B---3--:R-:W-:Y:S01]  /*95620*/  IMAD.MOV.U32 R17, RZ, RZ, R4 ;  /* 0x000000ffff117224 */ /* 0x008fe200078e0004 */
[----:B--2---:R-:W-:-:S05]  /*95630*/  IADD3 R4, P2, PT, R29, R10, RZ ;  /* 0x0000000a1d047210 */ /* 0x004fca0007f5e0ff */
        /* <DEDUP_REMOVED lines=8> */
[----:B--2---:R1:W-:Y:S04]  /*956c0*/  STL.64 [R1+0x57c0], R20 ;  /* 0x0057c01401007387 */ /* 0x0043e80000100a00 */
[----:B-1----:R0:W2:Y:S04]  /*956d0*/  LDL.64 R20, [R1+0x2850] ;  /* 0x0028500001147983 */ /* 0x0020a80000100a00 */
[----:B------:R-:W3:Y:S04]  /*956e0*/  LDL.LU R14, [R1+0x57e0] ;  /* 0x0057e000010e7983 */ /* 0x000ee80000300800 */
[----:B------:R1:W-:Y:S04]  /*956f0*/  STL [R1+0x57b8], R2 ;  /* 0x0057b80201007387 */ /* 0x0003e80000100800 */
[----:B------:R-:W-:Y:S04]  /*95700*/  STL [R1+0x284c], R17 ;  /* 0x00284c1101007387 */ /* 0x000fe80000100800 */
[----:B-1----:R-:W2:Y:S04]  /*95710*/  LDL.LU R2, [R1+0x21f8] ;  /* 0x0021f80001027983 */ /* 0x002ea80000300800 */
[----:B------:R1:W-:Y:S01]  /*95720*/  STL [R1+0x57a0], R7 ;  /* 0x0057a00701007387 */ /* 0x0003e20000100800 */
[----:B--2---:R-:W-:-:S03]  /*95730*/  IADD3 R16, P1, PT, R2, R7, RZ ;  /* 0x0000000702107210 */ /* 0x004fc60007f3e0ff */
[----:B-1----:R-:W2:Y:S01]  /*95740*/  LDL.LU R7, [R1+0x234] ;  /* 0x0002340001077983 */ /* 0x002ea20000300800 */
[----:B------:R-:W-:Y:S02]  /*95750*/  IMAD.MOV.U32 R17, RZ, RZ, R29 ;  /* 0x000000ffff117224 */ /* 0x000fe400078e001d */
[C---:B--2---:R-:W-:Y:S02]  /*95760*/  IMAD.X R21, R7.reuse, 0x1, R12, P2 ;  /* 0x0000000107157824 */ /* 0x044fe400010e060c */
[----:B------:R-:W-:-:S03]  /*95770*/  IMAD.X R29, R7, 0x1, R11, P0 ;  /* 0x00000001071d7824 */ /* 0x000fc600000e060b */
[----:B------:R-:W-:Y:S04]  /*95780*/  STL [R1+0x2854], R21 ;  /* 0x0028541501007387 */ /* 0x000fe80000100800 */
[----:B------:R1:W-:Y:S04]  /*95790*/  STL.64 [R1+0x2858], R28 ;  /* 0x0028581c01007387 */ /* 0x0003e80000100a00 */
[----:B-1----:R-:W2:Y:S04]  /*957a0*/  LDL.LU.64 R28, [R1+0x57d8] ;  /* 0x0057d800011c7983 */ /* 0x002ea80000300a00 */
[----:B--2---:R1:W-:Y:S02]  /*957b0*/  STL.64 [R1+0x5798], R28 ;  /* 0x0057981c01007387 */ /* 0x0043e40000100a00 */
[----:B-1----:R-:W-:-:S02]  /*957c0*/  IMAD.MOV.U32 R29, RZ, RZ, R17 ;  /* 0x000000ffff1d7224 */ /* 0x002fc400078e0011 */
[----:B------:R-:W-:-:S05]  /*957d0*/  IMAD.X R17, R7, 0x1, R8, P1 ;  /* 0x0000000107117824 */ /* 0x000fca00008e0608 */
[----:B------:R1:W-:Y:S04]  /*957e0*/  STL.64 [R1+0x2820], R16 ;  /* 0x0028201001007387 */ /* 0x0003e80000100a00 */
[----:B-1----:R-:W2:Y:S04]  /*957f0*/  LDL.LU.64 R16, [R1+0x57d0] ;  /* 0x0057d00001107983 */ /* 0x002ea80000300a00 */
[----:B------:R-:W-:Y:S04]  /*95800*/  STL.64 [R1+0x57b0], R8 ;  /* 0x0057b00801007387 */ /* 0x000fe80000100a00 */
[----:B------:R1:W-:Y:S04]  /*95810*/  STL.64 [R1+0x57a8], R26 ;  /* 0x0057a81a01007387 */ /* 0x0003e80000100a00 */
[----:B-1----:R-:W4:Y:S01]  /*95820*/  LDL R26, [R1+0x21fc] ;  /* 0x0021fc00011a7983 */ /* 0x002f220000100800 */
[----:B--2---:R-:W-:Y:S01]  /*95830*/  IMAD.MOV.U32 R9, RZ, RZ, R16 ;  /* 0x000000ffff097224 */ /* 0x004fe200078e0010 */
[----:B------:R-:W-:-:S05]  /*95840*/  IADD3 R16, P1, PT, R2, R13, RZ ;  /* 0x0000000d02107210 */ /* 0x000fca0007f3e0ff */
[----:B------:R1:W-:Y:S04]  /*95850*/  STL [R1+0x2838], R16 ;  /* 0x0028381001007387 */ /* 0x0003e80000100800 */
[----:B-1----:R-:W2:Y:S01]  /*95860*/  LDL.LU.64 R16, [R1+0x57c8] ;  /* 0x0057c80001107983 */ /* 0x002ea20000300a00 */
[----:B---3--:R-:W-:-:S05]  /*95870*/  IADD3 R20, P2, PT, R2, R14, RZ ;  /* 0x0000000e02147210 */ /* 0x008fca0007f5e0ff */
[----:B--2---:R-:W-:-:S05]  /*95880*/  IMAD.X R21, R7, 0x1, R16, P2 ;  /* 0x0000000107157824 */ /* 0x004fca00010e0610 */
[----:B------:R1:W-:Y:S04]  /*95890*/  STL.64 [R1+0x2828], R20 ;  /* 0x0028281401007387 */ /* 0x0003e80000100a00 */
[----:B-1----:R-:W2:Y:S01]  /*958a0*/  LDL.LU.64 R20, [R1+0x57c0] ;  /* 0x0057c00001147983 */ /* 0x002ea20000300a00 */
[----:B------:R-:W-:-:S03]  /*958b0*/  IADD3 R28, P0, PT, R2, R5, RZ ;  /* 0x00000005021c7210 */ /* 0x000fc60007f1e0ff */
[----:B--2---:R-:W-:Y:S04]  /*958c0*/  STL.64 [R1+0x5788], R20 ;  /* 0x0057881401007387 */ /* 0x004fe80000100a00 */
[----:B------:R1:W-:Y:S04]  /*958d0*/  STL [R1+0x5790], R21 ;  /* 0x0057901501007387 */ /* 0x0003e80000100800 */
[----:B-1----:R0:W2:Y:S04]  /*958e0*/  LDL.64 R20, [R1+0x2838] ;  /* 0x0028380001147983 */ /* 0x0020a80000100a00 */
[----:B------:R1:W-:Y:S01]  /*958f0*/  STL.64 [R1+0x5780], R16 ;  /* 0x0057801001007387 */ /* 0x0003e20000100a00 */
[----:B------:R-:W-:Y:S01]  /*95900*/  IADD3 R8, P2, PT, R2, R3, RZ ;  /* 0x0000000302087210 */ /* 0x000fe20007f5e0ff */
[----:B-1----:R-:W-:-:S02]  /*95910*/  IMAD.MOV.U32 R17, RZ, RZ, R29 ;  /* 0x000000ffff117224 */ /* 0x002fc400078e001d */
[C---:B------:R-:W-:Y:S02]  /*95920*/  IMAD.X R29, R7.reuse, 0x1, R6, P0 ;  /* 0x00000001071d7824 */ /* 0x040fe400000e0606 */
[----:B------:R-:W-:Y:S02]  /*95930*/  IMAD.MOV.U32 R16, RZ, RZ, R9 ;  /* 0x000000ffff107224 */ /* 0x000fe400078e0009 */
[C---:B------:R-:W-:Y:S01]  /*95940*/  IMAD.X R9, R7.reuse, 0x1, R4, P2 ;  /* 0x0000000107097824 */ /* 0x040fe200010e0604 */
[----:B------:R1:W-:Y:S02]  /*95950*/  STL.64 [R1+0x2830], R28 ;  /* 0x0028301c01007387 */ /* 0x0003e40000100a00 */
[----:B-1----:R-:W-:Y:S02]  /*95960*/  IADD3 R28, P0, PT, R2, R0, RZ ;  /* 0x00000000021c7210 */ /* 0x002fe40007f1e0ff */
[----:B------:R-:W3:Y:S01]  /*95970*/  LDL.LU R2, [R1+0x57b8] ;  /* 0x0057b80001027983 */ /* 0x000ee20000300800 */
[----:B--2---:R-:W-:Y:S01]  /*95980*/  IMAD.X R21, R7, 0x1, R15, P1 ;  /* 0x0000000107157824 */ /* 0x004fe200008e060f */
[----:B----4-:R-:W-:-:S04]  /*95990*/  IADD3 R20, P1, PT, R26, R10, RZ ;  /* 0x0000000a1a147210 */ /* 0x010fc80007f3e0ff */
[----:B------:R-:W-:Y:S04]  /*959a0*/  STL [R1+0x283c], R21 ;  /* 0x00283c1501007387 */ /* 0x000fe80000100800 */
[----:B------:R1:W-:Y:S04]  /*959b0*/  STL [R1+0x5778], R10 ;  /* 0x0057780a01007387 */ /* 0x0003e80000100800 */
[----:B-1----:R-:W2:Y:S04]  /*959c0*/  LDL.LU R10, [R1+0x21fc] ;  /* 0x0021fc00010a7983 */ /* 0x002ea80000300800 */
[----:B------:R1:W-:Y:S04]  /*959d0*/  STL.64 [R1+0x2840], R8 ;  /* 0x0028400801007387 */ /* 0x0003e80000100a00 */
[----:B-1----:R-:W2:Y:S01]  /*959e0*/  LDL.LU.64 R8, [R1+0x57b0] ;  /* 0x0057b00001087983 */ /* 0x002ea20000300a00 */
[----:B---3--:R-:W-:Y:S01]  /*959f0*/  IMAD.X R29, R7, 0x1, R2, P0 ;  /* 0x00000001071d7824 */ /* 0x008fe200000e0602 */
[----:B--2---:R-:W-:-:S05]  /*95a00*/  IADD3 R26, P2, PT, R10, R9, RZ ;  /* 0x000000090a1a7210 */ /* 0x004fca0007f5e0ff */
[----:B------:R1:W-:Y:S04]  /*95a10*/  STL [R1+0x2818], R26 ;  /* 0x0028181a01007387 */ /* 0x0003e80000100800 */
[----:B-1----:R-:W2:Y:S04]  /*95a20*/  LDL.LU.64 R26, [R1+0x57a8] ;  /* 0x0057a800011a7983 */ /* 0x002ea80000300a00 */
[----:B------:R-:W3:Y:S04]  /*95a30*/  LDL.LU R7, [R1+0x57a0] ;  /* 0x0057a00001077983 */ /* 0x000ee80000300800 */
[----:B------:R1:W-:Y:S04]  /*95a40*/  STL.64 [R1+0x2808], R28 ;  /* 0x0028081c01007387 */ /* 0x0003e80000100a00 */
[----:B-1----:R-:W4:Y:S04]  /*95a50*/  LDL.LU.64 R28, [R1+0x5798] ;  /* 0x00579800011c7983 */ /* 0x002f280000300a00 */
[----:B----4-:R1:W-:Y:S02]  /*95a60*/  STL.64 [R1+0x5768], R28 ;  /* 0x0057681c01007387 */ /* 0x0103e40000100a00 */
[----:B-1----:R-:W-:-:S02]  /*95a70*/  IMAD.MOV.U32 R29, RZ, RZ, R17 ;  /* 0x000000ffff1d7224 */ /* 0x002fc400078e0011 */
[----:B------:R-:W4:Y:S02]  /*95a80*/  LDL R17, [R1+0x230] ;  /* 0x0002300001117983 */ /* 0x000f240000100800 */
[----:B----4-:R-:W-:-:S05]  /*95a90*/  IMAD.X R21, R17, 0x1, R12, P1 ;  /* 0x0000000111157824 */ /* 0x010fca00008e060c */
[----:B------:R1:W-:Y:S04]  /*95aa0*/  STL.64 [R1+0x2810], R20 ;  /* 0x0028101401007387 */ /* 0x0003e80000100a00 */
[----:B-1----:R0:W4:Y:S04]  /*95ab0*/  LDL.LU R21, [R1+0x5790] ;  /* 0x0057900001157983 */ /* 0x0021280000300800 */
[----:B--2---:R-:W-:Y:S04]  /*95ac0*/  STL.64 [R1+0x5770], R26 ;  /* 0x0057701a01007387 */ /* 0x004fe80000100a00 */
[----:B------:R1:W-:Y:S04]  /*95ad0*/  STL [R1+0x577c], R27 ;  /* 0x00577c1b01007387 */ /* 0x0003e80000100800 */
[----:B-1----:R0:W2:Y:S01]  /*95ae0*/  LDL.64 R26, [R1+0x2818] ;  /* 0x00281800011a7983 */ /* 0x0020a20000100a00 */
[----:B------:R-:W-:-:S05]  /*95af0*/  IADD3 R20, P1, PT, R10, R14, RZ ;  /* 0x0000000e0a147210 */ /* 0x000fca0007f3e0ff */
[----:B------:R4:W-:Y:S04]  /*95b00*/  STL [R1+0x27e8], R20 ;  /* 0x0027e81401007387 */ /* 0x0009e80000100800 */
[----:B----4-:R-:W4:Y:S01]  /*95b10*/  LDL.LU.64 R20, [R1+0x5788] ;  /* 0x0057880001147983 */ /* 0x010f220000300a00 */
[----:B--2---:R-:W-:-:S05]  /*95b20*/  IMAD.X R27, R17, 0x1, R11, P2 ;  /* 0x00000001111b7824 */ /* 0x004fca00010e060b */
[----:B------:R-:W-:Y:S04]  /*95b30*/  STL [R1+0x281c], R27 ;  /* 0x00281c1b01007387 */ /* 0x000fe80000100800 */
[----:B------:R1:W-:Y:S04]  /*95b40*/  STL [R1+0x5758], R11 ;  /* 0x0057580b01007387 */ /* 0x0003e80000100800 */
[----:B-1----:R-:W2:Y:S01]  /*95b50*/  LDL.LU R11, [R1+0x230] ;  /* 0x00023000010b7983 */ /* 0x002ea20000300800 */
[----:B------:R-:W-:Y:S01]  /*95b60*/  IMAD.MOV.U32 R28, RZ, RZ, R16 ;  /* 0x000000ffff1c7224 */ /* 0x000fe200078e0010 */
[----:B---3--:R-:W-:-:S05]  /*95b70*/  IADD3 R16, P0, PT, R10, R7, RZ ;  /* 0x000000070a107210 */ /* 0x008fca0007f1e0ff */
[----:B--2---:R-:W-:-:S05]  /*95b80*/  IMAD.X R17, R11, 0x1, R8, P0 ;  /* 0x000000010b117824 */ /* 0x004fca00000e0608 */
[----:B------:R1:W-:Y:S04]  /*95b90*/  STL.64 [R1+0x27e0], R16 ;  /* 0x0027e01001007387 */ /* 0x0003e80000100a00 */
[----:B-1----:R-:W2:Y:S04]  /*95ba0*/  LDL.LU.64 R16, [R1+0x5780] ;  /* 0x0057800001107983 */ /* 0x002ea80000300a00 */
[----:B------:R1:W-:Y:S04]  /*95bb0*/  STL.64 [R1+0x5760], R8 ;  /* 0x0057600801007387 */ /* 0x0003e80000100a00 */
[----:B-1----:R0:W3:Y:S01]  /*95bc0*/  LDL.64 R8, [R1+0x27e8] ;  /* 0x0027e80001087983 */ /* 0x0020e20000100a00 */
[----:B------:R-:W-:Y:S01]  /*95bd0*/  IADD3 R26, P2, PT, R10, R5, RZ ;  /* 0x000000050a1a7210 */ /* 0x000fe20007f5e0ff */
[----:B------:R-:W-:-:S02]  /*95be0*/  IMAD.MOV.U32 R27, RZ, RZ, R28 ;  /* 0x000000ffff1b7224 */ /* 0x000fc400078e001c */
[----:B--2---:R1:W-:Y:S01]  /*95bf0*/  STL.64 [R1+0x5740], R16 ;  /* 0x0057401001007387 */ /* 0x0043e20000100a00 */
[----:B---3--:R-:W-:-:S04]  /*95c00*/  IMAD.MOV.U32 R9, RZ, RZ, R29 ;  /* 0x000000ffff097224 */ /* 0x008fc800078e001d */
[----:B------:R-:W-:Y:S02]  /*95c10*/  IMAD.MOV.U32 R29, RZ, RZ, R9 ;  /* 0x000000ffff1d7224 */ /* 0x000fe400078e0009 */
[C---:B------:R-:W-:Y:S02]  /*95c20*/  IMAD.X R9, R11.reuse, 0x1, R16, P1 ;  /* 0x000000010b097824 */ /* 0x040fe400008e0610 */
[----:B-1----:R-:W-:Y:S02]  /*95c30*/  IMAD.MOV.U32 R16, RZ, RZ, R27 ;  /* 0x000000ffff107224 */ /* 0x002fe400078e001b */
[----:B------:R-:W-:Y:S01]  /*95c40*/  IMAD.X R27, R11, 0x1, R6, P2 ;  /* 0x000000010b1b7824 */ /* 0x000fe200010e0606 */
[----:B------:R-:W-:Y:S04]  /*95c50*/  STL [R1+0x27ec], R9 ;  /* 0x0027ec0901007387 */ /* 0x000fe80000100800 */
[----:B------:R1:W-:Y:S04]  /*95c60*/  STL.64 [R1+0x27f0], R26 ;  /* 0x0027f01a01007387 */ /* 0x0003e80000100a00 */
[----:B-1----:R0:W2:Y:S01]  /*95c70*/  LDL.LU R27, [R1+0x577c] ;  /* 0x00577c00011b7983 */ /* 0x0020a20000300800 */
[----:B------:R-:W-:-:S02]  /*95c80*/  IADD3 R26, P2, PT, R10, R0, RZ ;  /* 0x000000000a1a7210 */ /* 0x000fc40007f5e0ff */
[C---:B------:R-:W-:Y:S02]  /*95c90*/  IADD3 R28, P0, PT, R10.reuse, R13, RZ ;  /* 0x0000000d0a1c7210 */ /* 0x040fe40007f1e0ff */
[----:B------:R-:W-:Y:S02]  /*95ca0*/  IADD3 R8, P1, PT, R10, R3, RZ ;  /* 0x000000030a087210 */ /* 0x000fe40007f3e0ff */
[----:B------:R-:W3:Y:S04]  /*95cb0*/  LDL.LU R10, [R1+0x5778] ;  /* 0x00577800010a7983 */ /* 0x000ee80000300800 */
[----:B------:R2:W-:Y:S04]  /*95cc0*/  STL [R1+0x27c8], R26 ;  /* 0x0027c81a01007387 */ /* 0x0005e80000100800 */
[----:B--2---:R-:W2:Y:S04]  /*95cd0*/  LDL.LU.64 R26, [R1+0x5770] ;  /* 0x00577000011a7983 */ /* 0x004ea80000300a00 */
[----:B------:R1:W-:Y:S04]  /*95ce0*/  STL.64 [R1+0x5748], R16 ;  /* 0x0057481001007387 */ /* 0x0003e80000100a00 */
[----:B-1----:R0:W2:Y:S02]  /*95cf0*/  LDL.64 R16, [R1+0x27c8] ;  /* 0x0027c80001107983 */ /* 0x0020a40000100a00 */
[----:B--2---:R-:W-:-:S02]  /*95d00*/  IMAD.MOV.U32 R17, RZ, RZ, R29 ;  /* 0x000000ffff117224 */ /* 0x004fc400078e001d */
[----:B------:R-:W-:-:S05]  /*95d10*/  IMAD.X R29, R11, 0x1, R15, P0 ;  /* 0x000000010b1d7824 */ /* 0x000fca00000e060f */
[----:B------:R1:W-:Y:S04]  /*95d20*/  STL.64 [R1+0x27f8], R28 ;  /* 0x0027f81c01007387 */ /* 0x0003e80000100a00 */
[----:B-1----:R-:W2:Y:S01]  /*95d30*/  LDL.LU.64 R28, [R1+0x5768] ;  /* 0x00576800011c7983 */ /* 0x002ea20000300a00 */
[----:B------:R-:W-:-:S03]  /*95d40*/  IMAD.X R9, R11, 0x1, R4, P1 ;  /* 0x000000010b097824 */ /* 0x000fc600008e0604 */
[----:B--2---:R-:W-:Y:S04]  /*95d50*/  STL.64 [R1+0x5738], R28 ;  /* 0x0057381c01007387 */ /* 0x004fe80000100a00 */
[----:B------:R1:W-:Y:S04]  /*95d60*/  STL.64 [R1+0x5750], R26 ;  /* 0x0057501a01007387 */ /* 0x0003e80000100a00 */
[----:B-1----:R-:W3:Y:S04]  /*95d70*/  LDL R27, [R1+0x2200] ;  /* 0x00220000011b7983 */ /* 0x002ee80000100800 */
[----:B------:R1:W-:Y:S04]  /*95d80*/  STL.64 [R1+0x2800], R8 ;  /* 0x0028000801007387 */ /* 0x0003e80000100a00 */
[----:B-1----:R-:W2:Y:S01]  /*95d90*/  LDL.LU.64 R8, [R1+0x5760] ;  /* 0x0057600001087983 */ /* 0x002ea20000300a00 */
[----:B----4-:R-:W-:-:S03]  /*95da0*/  IMAD.MOV.U32 R29, RZ, RZ, R21 ;  /* 0x000000ffff1d7224 */ /* 0x010fc600078e0015 */
[----:B------:R-:W4:Y:S01]  /*95db0*/  LDL.LU R21, [R1+0x2208] ;  /* 0x0022080001157983 */ /* 0x000f220000300800 */
[C---:B---3--:R-:W-:Y:S02]  /*95dc0*/  IADD3 R28, P0, PT, R27.reuse, R10, RZ ;  /* 0x0000000a1b1c7210 */ /* 0x048fe40007f1e0ff */
[----:B--2---:R-:W-:Y:S01]  /*95dd0*/  IADD3 R26, P1, PT, R27, R9, RZ ;  /* 0x000000091b1a7210 */ /* 0x004fe20007f3e0ff */
[----:B------:R-:W-:Y:S02]  /*95de0*/  IMAD.MOV.U32 R27, RZ, RZ, R17 ;  /* 0x000000ffff1b7224 */ /* 0x000fe400078e0011 */
[----:B------:R-:W-:Y:S02]  /*95df0*/  IMAD.X R17, R11, 0x1, R2, P2 ;  /* 0x000000010b117824 */ /* 0x000fe400010e0602 */
[----:B------:R-:W2:Y:S04]  /*95e00*/  LDL.LU R11, [R1+0x5758] ;  /* 0x00575800010b7983 */ /* 0x000ea80000300800 */
[----:B------:R1:W-:Y:S04]  /*95e10*/  STL [R1+0x5728], R2 ;  /* 0x0057280201007387 */ /* 0x0003e80000100800 */
[----:B-1----:R-:W3:Y:S04]  /*95e20*/  LDL.LU R2, [R1+0x2200] ;  /* 0x0022000001027983 */ /* 0x002ee80000300800 */
[----:B------:R1:W-:Y:S02]  /*95e30*/  STL [R1+0x27cc], R17 ;  /* 0x0027cc1101007387 */ /* 0x0003e40000100800 */
[----:B-1----:R-:W-:-:S04]  /*95e40*/  IMAD.MOV.U32 R17, RZ, RZ, R29 ;  /* 0x000000ffff117224 */ /* 0x002fc800078e001d */
[----:B------:R-:W-:-:S05]  /*95e50*/  IMAD.X R29, R17, 0x1, R12, P0 ;  /* 0x00000001111d7824 */ /* 0x000fca00000e060c */
[----:B------:R1:W-:Y:S04]  /*95e60*/  STL.64 [R1+0x27d0], R28 ;  /* 0x0027d01c01007387 */ /* 0x0003e80000100a00 */
[----:B------:R0:W-:Y:S01]  /*95e70*/  STL.64 [R1+0x5730], R14 ;  /* 0x0057300e01007387 */ /* 0x0001e20000100a00 */
[----:B-1----:R-:W-:Y:S02]  /*95e80*/  IMAD.MOV.U32 R29, RZ, RZ, R27 ;  /* 0x000000ffff1d7224 */ /* 0x002fe400078e001b */
[----:B0-----:R-:W-:Y:S02]  /*95e90*/  IMAD.MOV.U32 R15, RZ, RZ, R17 ;  /* 0x000000ffff0f7224 */ /* 0x001fe400078e0011 */
[----:B--2---:R-:W-:Y:S01]  /*95ea0*/  IMAD.X R27, R17, 0x1, R11, P1 ;  /* 0x00000001111b7824 */ /* 0x004fe200008e060b */
[----:B---3--:R-:W-:-:S04]  /*95eb0*/  IADD3 R16, P2, PT, R2, R7, RZ ;  /* 0x0000000702107210 */ /* 0x008fc80007f5e0ff */
[----:B------:R0:W-:Y:S01]  /*95ec0*/  STL.64 [R1+0x27d8], R26 ;  /* 0x0027d81a01007387 */ /* 0x0001e20000100a00 */
[----:B------:R-:W-:-:S03]  /*95ed0*/  IMAD.X R17, R15, 0x1, R8, P2 ;  /* 0x000000010f117824 */ /* 0x000fc600010e0608 */
[----:B0-----:R-:W2:Y:S04]  /*95ee0*/  LDL.LU.64 R26, [R1+0x5750] ;  /* 0x00575000011a7983 */ /* 0x001ea80000300a00 */
[----:B------:R0:W-:Y:S04]  /*95ef0*/  STL.64 [R1+0x27a0], R16 ;  /* 0x0027a01001007387 */ /* 0x0001e80000100a00 */
[----:B0-----:R-:W3:Y:S04]  /*95f00*/  LDL.LU.64 R16, [R1+0x5748] ;  /* 0x0057480001107983 */ /* 0x001ee80000300a00 */
[----:B------:R3:W-:Y:S02]  /*95f10*/  STL.64 [R1+0x5720], R8 ;  /* 0x0057200801007387 */ /* 0x0007e40000100a00 */
[----:B---3--:R-:W-:Y:S01]  /*95f20*/  IMAD.MOV.U32 R9, RZ, RZ, R16 ;  /* 0x000000ffff097224 */ /* 0x008fe200078e0010 */
[----:B------:R-:W-:-:S05]  /*95f30*/  IADD3 R16, P2, PT, R2, R13, RZ ;  /* 0x0000000d02107210 */ /* 0x000fca0007f5e0ff */
[----:B------:R0:W-:Y:S04]  /*95f40*/  STL [R1+0x27b8], R16 ;  /* 0x0027b81001007387 */ /* 0x0001e80000100800 */
[----:B0-----:R-:W3:Y:S01]  /*95f50*/  LDL.LU.64 R16, [R1+0x5740] ;  /* 0x0057400001107983 */ /* 0x001ee20000300a00 */
[----:B------:R-:W-:Y:S01]  /*95f60*/  IADD3 R28, P0, PT, R2, R14, RZ ;  /* 0x0000000e021c7210 */ /* 0x000fe20007f1e0ff */
[----:B------:R-:W-:-:S04]  /*95f70*/  IMAD.MOV.U32 R8, RZ, RZ, R29 ;  /* 0x000000ffff087224 */ /* 0x000fc800078e001d */
[----:B---3--:R-:W-:-:S05]  /*95f80*/  IMAD.X R29, R15, 0x1, R16, P0 ;  /* 0x000000010f1d7824 */ /* 0x008fca00000e0610 */
[----:B------:R0:W-:Y:S04]  /*95f90*/  STL.64 [R1+0x27a8], R28 ;  /* 0x0027a81c01007387 */ /* 0x0001e80000100a00 */
[----:B0-----:R-:W3:Y:S01]  /*95fa0*/  LDL.LU.64 R28, [R1+0x5738] ;  /* 0x00573800011c7983 */ /* 0x001ee20000300a00 */
[----:B------:R-:W-:-:S03]  /*95fb0*/  IADD3 R14, P1, PT, R2, R5, RZ ;  /* 0x00000005020e7210 */ /* 0x000fc60007f3e0ff */
[----:B---3--:R-:W-:Y:S04]  /*95fc0*/  STL.64 [R1+0x5700], R28 ;  /* 0x0057001c01007387 */ /* 0x008fe80000100a00 */
[----:B----4-:R0:W-:Y:S04]  /*95fd0*/  STL.64 [R1+0x5708], R20 ;  /* 0x0057081401007387 */ /* 0x0101e80000100a00 */
[----:B0-----:R-:W3:Y:S04]  /*95fe0*/  LDL R20, [R1+0x2204] ;  /* 0x0022040001147983 */ /* 0x001ee80000100800 */
[----:B------:R0:W-:Y:S01]  /*95ff0*/  STL [R1+0x5710], R21 ;  /* 0x0057101501007387 */ /* 0x0001e20000100800 */
[----:B------:R-:W-:-:S03]  /*96000*/  IMAD.MOV.U32 R29, RZ, RZ, R8 ;  /* 0x000000ffff1d7224 */ /* 0x000fc600078e0008 */
[----:B------:R1:W-:Y:S01]  /*96010*/  STL.64 [R1+0x56f8], R16 ;  /* 0x0056f81001007387 */ /* 0x0003e20000100a00 */
[----:B0-----:R-:W-:Y:S02]  /*96020*/  IMAD.MOV.U32 R21, RZ, RZ, R9 ;  /* 0x000000ffff157224 */ /* 0x001fe400078e0009 */
[----:B------:R-:W-:-:S04]  /*96030*/  IMAD.MOV.U32 R9, RZ, RZ, R15 ;  /* 0x000000ffff097224 */ /* 0x000fc800078e000f */
[----:B------:R-:W-:Y:S02]  /*96040*/  IMAD.X R15, R9, 0x1, R6, P1 ;  /* 0x00000001090f7824 */ /* 0x000fe400008e0606 */
[----:B-1----:R-:W-:-:S03]  /*96050*/  IMAD.MOV.U32 R16, RZ, RZ, R29 ;  /* 0x000000ffff107224 */ /* 0x002fc600078e001d */
[----:B------:R0:W-:Y:S04]  /*96060*/  STL.64 [R1+0x27b0], R14 ;  /* 0x0027b00e01007387 */ /* 0x0001e80000100a00 */
[----:B0-----:R-:W4:Y:S04]  /*96070*/  LDL.LU.64 R14, [R1+0x5730] ;  /* 0x00573000010e7983 */ /* 0x001f280000300a00 */
[----:B------:R0:W-:Y:S04]  /*96080*/  STL.64 [R1+0x5718], R16 ;  /* 0x0057181001007387 */ /* 0x0001e80000100a00 */
[----:B0-----:R0:W4:Y:S01]  /*96090*/  LDL.64 R16, [R1+0x27b8] ;  /* 0x0027b80001107983 */ /* 0x0011220000100a00 */
[C---:B------:R-:W-:Y:S01]  /*960a0*/  IADD3 R8, P0, PT, R2.reuse, R3, RZ ;  /* 0x0000000302087210 */ /* 0x040fe20007f1e0ff */
[----:B------:R-:W-:Y:S01]  /*960b0*/  IMAD.MOV.U32 R29, RZ, RZ, R9 ;  /* 0x000000ffff1d7224 */ /* 0x000fe200078e0009 */
[----:B------:R-:W-:-:S02]  /*960c0*/  IADD3 R28, P1, PT, R2, R0, RZ ;  /* 0x00000000021c7210 */ /* 0x000fc40007f3e0ff */
[----:B------:R-:W2:Y:S01]  /*960d0*/  LDL.LU R2, [R1+0x5728] ;  /* 0x0057280001027983 */ /* 0x000ea20000300800 */
[C---:B------:R-:W-:Y:S02]  /*960e0*/  IMAD.X R9, R29.reuse, 0x1, R4, P0 ;  /* 0x000000011d097824 */ /* 0x040fe400000e0604 */
[----:B----4-:R-:W-:-:S05]  /*960f0*/  IMAD.X R17, R29, 0x1, R15, P2 ;  /* 0x000000011d117824 */ /* 0x010fca00010e060f */
[----:B------:R1:W-:Y:S04]  /*96100*/  STL [R1+0x27bc], R17 ;  /* 0x0027bc1101007387 */ /* 0x0003e80000100800 */
[----:B------:R4:W-:Y:S01]  /*96110*/  STL.64 [R1+0x27c0], R8 ;  /* 0x0027c00801007387 */ /* 0x0009e20000100a00 */
[----:B-1----:R-:W-:-:S03]  /*96120*/  IMAD.MOV.U32 R17, RZ, RZ, R21 ;  /* 0x000000ffff117224 */ /* 0x002fc600078e0015 */
[----:B----4-:R-:W4:Y:S04]  /*96130*/  LDL.LU.64 R8, [R1+0x5720] ;  /* 0x0057200001087983 */ /* 0x010f280000300a00 */
[----:B------:R-:W4:Y:S01]  /*96140*/  LDL R21, [R1+0x228] ;  /* 0x0002280001157983 */ /* 0x000f220000100800 */
[----:B--2---:R-:W-:Y:S01]  /*96150*/  IMAD.X R29, R29, 0x1, R2, P1 ;  /* 0x000000011d1d7824 */ /* 0x004fe200008e0602 */
[C---:B---3--:R-:W-:Y:S02]  /*96160*/  IADD3 R16, P2, PT, R20.reuse, R10, RZ ;  /* 0x0000000a14107210 */ /* 0x048fe40007f5e0ff */
[----:B------:R1:W-:Y:S04]  /*96170*/  STL [R1+0x56ec], R2 ;  /* 0x0056ec0201007387 */ /* 0x0003e80000100800 */
[----:B-1----:R-:W2:Y:S04]  /*96180*/  LDL.LU R2, [R1+0x2204] ;  /* 0x0022040001027983 */ /* 0x002ea80000300800 */
[----:B------:R1:W-:Y:S04]  /*96190*/  STL.64 [R1+0x2788], R28 ;  /* 0x0027881c01007387 */ /* 0x0003e80000100a00 */
[----:B------:R-:W-:Y:S01]  /*961a0*/  STL.64 [R1+0x56f0], R6 ;  /* 0x0056f00601007387 */ /* 0x000fe20000100a00 */
[----:B-1----:R-:W-:Y:S01]  /*961b0*/  IMAD.MOV.U32 R29, RZ, RZ, R17 ;  /* 0x000000ffff1d7224 */ /* 0x002fe200078e0011 */
[----:B----4-:R-:W-:Y:S01]  /*961c0*/  IADD3 R20, P0, PT, R20, R9, RZ ;  /* 0x0000000914147210 */ /* 0x010fe20007f1e0ff */
[----:B------:R-:W-:-:S04]  /*961d0*/  IMAD.X R17, R21, 0x1, R12, P2 ;  /* 0x0000000115117824 */ /* 0x000fc800010e060c */
[----:B------:R-:W-:Y:S01]  /*961e0*/  IMAD.X R21, R21, 0x1, R11, P0 ;  /* 0x0000000115157824 */ /* 0x000fe200000e060b */
[----:B------:R1:W-:Y:S04]  /*961f0*/  STL.64 [R1+0x2790], R16 ;  /* 0x0027901001007387 */ /* 0x0003e80000100a00 */
[----:B-1----:R-:W3:Y:S04]  /*96200*/  LDL.LU.64 R16, [R1+0x5718] ;  /* 0x0057180001107983 */ /* 0x002ee80000300a00 */
[----:B------:R1:W-:Y:S04]  /*96210*/  STL.64 [R1+0x2798], R20 ;  /* 0x0027981401007387 */ /* 0x0003e80000100a00 */
[----:B-1----:R0:W4:Y:S04]  /*96220*/  LDL.LU R21, [R1+0x5710] ;  /* 0x0057100001157983 */ /* 0x0021280000300800 */
[----:B------:R1:W-:Y:S04]  /*96230*/  STL [R1+0x56e8], R11 ;  /* 0x0056e80b01007387 */ /* 0x0003e80000100800 */
[----:B-1----:R-:W3:Y:S01]  /*96240*/  LDL.LU R11, [R1+0x228] ;  /* 0x00022800010b7983 */ /* 0x002ee20000300800 */
[----:B--2---:R-:W-:-:S02]  /*96250*/  IADD3 R28, P1, PT, R2, R7, RZ ;  /* 0x00000007021c7210 */ /* 0x004fc40007f3e0ff */
[----:B------:R-:W-:Y:S01]  /*96260*/  IADD3 R20, P0, PT, R2, R5, RZ ;  /* 0x0000000502147210 */ /* 0x000fe20007f1e0ff */
[----:B------:R-:W-:-:S04]  /*96270*/  IMAD.MOV.U32 R7, RZ, RZ, R29 ;  /* 0x000000ffff077224 */ /* 0x000fc800078e001d */
[----:B------:R4:W-:Y:S04]  /*96280*/  STL [R1+0x2770], R20 ;  /* 0x0027701401007387 */ /* 0x0009e80000100800 */
[----:B----4-:R-:W2:Y:S01]  /*96290*/  LDL.LU.64 R20, [R1+0x5708] ;  /* 0x0057080001147983 */ /* 0x010ea20000300a00 */
[----:B---3--:R-:W-:-:S05]  /*962a0*/  IMAD.X R29, R11, 0x1, R8, P1 ;  /* 0x000000010b1d7824 */ /* 0x008fca00008e0608 */
[----:B------:R1:W-:Y:S04]  /*962b0*/  STL.64 [R1+0x2760], R28 ;  /* 0x0027601c01007387 */ /* 0x0003e80000100a00 */
[----:B-1----:R-:W3:Y:S04]  /*962c0*/  LDL.LU.64 R28, [R1+0x5700] ;  /* 0x00570000011c7983 */ /* 0x002ee80000300a00 */
[----:B---3--:R1:W-:Y:S02]  /*962d0*/  STL.64 [R1+0x56d8], R28 ;  /* 0x0056d81c01007387 */ /* 0x0083e40000100a00 */
[----:B-1----:R-:W-:Y:S01]  /*962e0*/  IMAD.MOV.U32 R29, RZ, RZ, R16 ;  /* 0x000000ffff1d7224 */ /* 0x002fe200078e0010 */
[----:B------:R-:W-:-:S05]  /*962f0*/  IADD3 R16, P1, PT, R2, R13, RZ ;  /* 0x0000000d02107210 */ /* 0x000fca0007f3e0ff */
[----:B------:R1:W-:Y:S04]  /*96300*/  STL [R1+0x2778], R16 ;  /* 0x0027781001007387 */ /* 0x0003e80000100800 */
[----:B-1----:R-:W3:Y:S01]  /*96310*/  LDL.LU.64 R16, [R1+0x56f8] ;  /* 0x0056f80001107983 */ /* 0x002ee20000300a00 */
[----:B------:R-:W-:Y:S01]  /*96320*/  IADD3 R6, P2, PT, R2, R14, RZ ;  /* 0x0000000e02067210 */ /* 0x000fe20007f5e0ff */
[----:B------:R-:W-:-:S04]  /*96330*/  IMAD.MOV.U32 R28, RZ, RZ, R7 ;  /* 0x000000ffff1c7224 */ /* 0x000fc800078e0007 */
[----:B---3--:R-:W-:-:S05]  /*96340*/  IMAD.X R7, R11, 0x1, R16, P2 ;  /* 0x000000010b077824 */ /* 0x008fca00010e0610 */
[----:B------:R1:W-:Y:S04]  /*96350*/  STL.64 [R1+0x2768], R6 ;  /* 0x0027680601007387 */ /* 0x0003e80000100a00 */
[----:B-1----:R-:W3:Y:S04]  /*96360*/  LDL.LU.64 R6, [R1+0x56f0] ;  /* 0x0056f00001067983 */ /* 0x002ee80000300a00 */
[----:B------:R1:W-:Y:S02]  /*96370*/  STL.64 [R1+0x56c8], R16 ;  /* 0x0056c81001007387 */ /* 0x0003e40000100a00 */
[----:B-1----:R-:W-:-:S05]  /*96380*/  IMAD.MOV.U32 R16, RZ, RZ, R28 ;  /* 0x000000ffff107224 */ /* 0x002fca00078e001c */
[----:B------:R1:W-:Y:S04]  /*96390*/  STL.64 [R1+0x56d0], R16 ;  /* 0x0056d01001007387 */ /* 0x0003e80000100a00 */
[----:B-1----:R0:W4:Y:S04]  /*963a0*/  LDL.64 R16, [R1+0x2770] ;  /* 0x0027700001107983 */ /* 0x0021280000100a00 */
[----:B------:R1:W-:Y:S01]  /*963b0*/  STL.64 [R1+0x56e0], R22 ;  /* 0x0056e01601007387 */ /* 0x0003e20000100a00 */
[----:B------:R-:W-:-:S03]  /*963c0*/  IADD3 R28, P2, PT, R2, R3, RZ ;  /* 0x00000003021c7210 */ /* 0x000fc60007f5e0ff */
[----:B-1----:R0:W2:Y:S01]  /*963d0*/  LDL.64 R22, [R1+0x2778] ;  /* 0x0027780001167983 */ /* 0x0020a20000100a00 */
[----:B----4-:R-:W-:-:S04]  /*963e0*/  IMAD.MOV.U32 R17, RZ, RZ, R29 ;  /* 0x000000ffff117224 */ /* 0x010fc800078e001d */
[----:B------:R-:W-:Y:S02]  /*963f0*/  IMAD.MOV.U32 R29, RZ, RZ, R17 ;  /* 0x000000ffff1d7224 */ /* 0x000fe400078e0011 */
[----:B---3--:R-:W-:Y:S01]  /*96400*/  IMAD.X R17, R11, 0x1, R6, P0 ;  /* 0x000000010b117824 */ /* 0x008fe200000e0606 */
[----:B------:R-:W-:-:S04]  /*96410*/  IADD3 R16, P0, PT, R2, R0, RZ ;  /* 0x0000000002107210 */ /* 0x000fc80007f1e0ff */
[----:B------:R1:W-:Y:S04]  /*96420*/  STL [R1+0x2774], R17 ;  /* 0x0027741101007387 */ /* 0x0003e80000100800 */
[----:B------:R-:W3:Y:S01]  /*96430*/  LDL.LU R2, [R1+0x56ec] ;  /* 0x0056ec0001027983 */ /* 0x000ee20000300800 */
[C---:B--2---:R-:W-:Y:S02]  /*96440*/  IMAD.X R23, R11.reuse, 0x1, R15, P1 ;  /* 0x000000010b177824 */ /* 0x044fe400008e060f */
[----:B-1----:R-:W-:Y:S02]  /*96450*/  IMAD.MOV.U32 R17, RZ, RZ, R29 ;  /* 0x000000ffff117224 */ /* 0x002fe400078e001d */
[----:B------:R-:W-:Y:S01]  /*96460*/  IMAD.X R29, R11, 0x1, R4, P2 ;  /* 0x000000010b1d7824 */ /* 0x000fe200010e0604 */
[----:B------:R-:W-:Y:S04]  /*96470*/  STL [R1+0x277c], R23 ;  /* 0x00277c1701007387 */ /* 0x000fe80000100800 */
[----:B------:R1:W-:Y:S02]  /*96480*/  STL.64 [R1+0x2780], R28 ;  /* 0x0027801c01007387 */ /* 0x0003e40000100a00 */
[----:B-1----:R-:W-:-:S02]  /*96490*/  IMAD.MOV.U32 R29, RZ, RZ, R17 ;  /* 0x000000ffff1d7224 */ /* 0x002fc400078e0011 */
[----:B---3--:R-:W-:Y:S02]  /*964a0*/  IMAD.X R17, R11, 0x1, R2, P0 ;  /* 0x000000010b117824 */ /* 0x008fe400000e0602 */
[----:B------:R-:W2:Y:S04]  /*964b0*/  LDL.LU R11, [R1+0x56e8] ;  /* 0x0056e800010b7983 */ /* 0x000ea80000300800 */
[----:B------:R-:W-:Y:S04]  /*964c0*/  STL.64 [R1+0x56c0], R2 ;  /* 0x0056c00201007387 */ /* 0x000fe80000100a00 */
[----:B------:R1:W-:Y:S04]  /*964d0*/  STL.64 [R1+0x2748], R16 ;  /* 0x0027481001007387 */ /* 0x0003e80000100a00 */
[----:B-1----:R-:W3:Y:S01]  /*964e0*/  LDL.LU R17, [R1+0x590] ;  /* 0x0005900001117983 */ /* 0x002ee20000300800 */
[----:B------:R-:W-:-:S02]  /*964f0*/  IADD3 R22, P1, PT, R21, R10, RZ ;  /* 0x0000000a15167210 */ /* 0x000fc40007f3e0ff */
[C---:B------:R-:W-:Y:S01]  /*96500*/  IADD3 R28, P2, PT, R21.reuse, R9, RZ ;  /* 0x00000009151c7210 */ /* 0x040fe20007f5e0ff */
[----:B------:R-:W-:Y:S01]  /*96510*/  IMAD.MOV.U32 R3, RZ, RZ, R29 ;  /* 0x000000ffff037224 */ /* 0x000fe200078e001d */
[----:B------:R-:W-:Y:S01]  /*96520*/  IADD3 R16, P0, PT, R21, R7, RZ ;  /* 0x0000000715107210 */ /* 0x000fe20007f1e0ff */
[----:B------:R-:W-:-:S05]  /*96530*/  IMAD.X R23, R29, 0x1, R12, P1 ;  /* 0x000000011d177824 */ /* 0x000fca00008e060c */
[----:B------:R1:W-:Y:S04]  /*96540*/  STL.64 [R1+0x2750], R22 ;  /* 0x0027501601007387 */ /* 0x0003e80000100a00 */
[----:B-1----:R-:W4:Y:S01]  /*96550*/  LDL.LU.64 R22, [R1+0x56e0] ;  /* 0x0056e00001167983 */ /* 0x002f220000300a00 */
[----:B--2---:R-:W-:-:S05]  /*96560*/  IMAD.X R29, R3, 0x1, R11, P2 ;  /* 0x00000001031d7824 */ /* 0x004fca00010e060b */
[----:B------:R1:W-:Y:S01]  /*96570*/  STL.64 [R1+0x2758], R28 ;  /* 0x0027581c01007387 */ /* 0x0003e20000100a00 */
[----:B---3--:R-:W-:Y:S01]  /*96580*/  ISETP.GE.AND P2, PT, R17, UR7, PT ;  /* 0x0000000711007c0c */ /* 0x008fe2000bf46270 */
[----:B------:R-:W-:Y:S02]  /*96590*/  IMAD.X R17, R3, 0x1, R8, P0 ;  /* 0x0000000103117824 */ /* 0x000fe400000e0608 */
[----:B-1----:R-:W2:Y:S04]  /*965a0*/  LDL.LU.64 R28, [R1+0x56d8] ;  /* 0x0056d800011c7983 */ /* 0x002ea80000300a00 */
[----:B------:R1:W-:Y:S04]  /*965b0*/  STL.64 [R1+0x2720], R16 ;  /* 0x0027201001007387 */ /* 0x0003e80000100a00 */
[----:B-1----:R-:W3:Y:S04]  /*965c0*/  LDL.LU.64 R16, [R1+0x56d0] ;  /* 0x0056d00001107983 */ /* 0x002ee80000300a00 */
[----:B------:R3:W-:Y:S02]  /*965d0*/  STL.64 [R1+0x56b8], R8 ;  /* 0x0056b80801007387 */ /* 0x0007e40000100a00 */
[----:B---3--:R-:W-:Y:S01]  /*965e0*/  IMAD.MOV.U32 R9, RZ, RZ, R16 ;  /* 0x000000ffff097224 */ /* 0x008fe200078e0010 */
[----:B------:R-:W-:-:S05]  /*965f0*/  IADD3 R16, P0, PT, R21, R5, RZ ;  /* 0x0000000515107210 */ /* 0x000fca0007f1e0ff */
[----:B------:R1:W-:Y:S04]  /*96600*/  STL [R1+0x2730], R16 ;  /* 0x0027301001007387 */ /* 0x0003e80000100800 */
[----:B-1----:R-:W3:Y:S01]  /*96610*/  LDL.LU.64 R16, [R1+0x56c8] ;  /* 0x0056c80001107983 */ /* 0x002ee20000300a00 */
[----:B------:R-:W-:Y:S01]  /*96620*/  IADD3 R2, P1, PT, R21, R14, RZ ;  /* 0x0000000e15027210 */ /* 0x000fe20007f3e0ff */
[----:B------:R-:W-:Y:S01]  /*96630*/  IMAD.MOV.U32 R8, RZ, RZ, R3 ;  /* 0x000000ffff087224 */ /* 0x000fe200078e0003 */
[----:B---3--:R-:W-:-:S03]  /*96640*/  LOP3.LUT R17, R17, 0xffff7fff, RZ, 0xc0, !PT ;  /* 0xffff7fff11117812 */ /* 0x008fc600078ec0ff */
[----:B------:R-:W-:Y:S01]  /*96650*/  IMAD.X R3, R8, 0x1, R16, P1 ;  /* 0x0000000108037824 */ /* 0x000fe200008e0610 */
[----:B------:R-:W-:-:S04]  /*96660*/  @P2 LOP3.LUT R17, R17, 0x8000, RZ, 0xfc, !PT ;  /* 0x0000800011112812 */ /* 0x000fc800078efcff */
[----:B------:R1:W-:Y:S04]  /*96670*/  STL.64 [R1+0x2728], R2 ;  /* 0x0027280201007387 */ /* 0x0003e80000100a00 */
[----:B-1----:R-:W3:Y:S04]  /*96680*/  LDL.LU.64 R2, [R1+0x56c0] ;  /* 0x0056c00001027983 */ /* 0x002ee80000300a00 */
[----:B------:R-:W-:Y:S04]  /*96690*/  STL.64 [R1+0x56a8], R16 ;  /* 0x0056a81001007387 */ /* 0x000fe80000100a00 */
[----:B----4-:R1:W-:Y:S04]  /*966a0*/  STL.64 [R1+0x56b0], R22 ;  /* 0x0056b01601007387 */ /* 0x0103e80000100a00 */
[----:B-1----:R0:W4:Y:S01]  /*966b0*/  LDL.64 R22, [R1+0x2730] ;  /* 0x0027300001167983 */ /* 0x0021220000100a00 */
[----:B------:R-:W-:Y:S01]  /*966c0*/  IMAD.MOV.U32 R16, RZ, RZ, R8 ;  /* 0x000000ffff107224 */ /* 0x000fe200078e0008 */
[----:B------:R-:W-:Y:S01]  /*966d0*/  IADD3 R8, P1, PT, R21, R13, RZ ;  /* 0x0000000d15087210 */ /* 0x000fe20007f3e0ff */
[----:B------:R-:W-:-:S04]  /*966e0*/  IMAD.MOV.U32 R17, RZ, RZ, R9 ;  /* 0x000000ffff117224 */ /* 0x000fc800078e0009 */
[C---:B------:R-:W-:Y:S02]  /*966f0*/  IMAD.X R9, R16.reuse, 0x1, R15, P1 ;  /* 0x0000000110097824 */ /* 0x040fe400008e060f */
[----:B----4-:R-:W-:Y:S01]  /*96700*/  IMAD.X R23, R16, 0x1, R6, P0 ;  /* 0x0000000110177824 */ /* 0x010fe200000e0606 */
[----:B---3--:R-:W-:-:S04]  /*96710*/  IADD3 R22, P0, PT, R21, R3, RZ ;  /* 0x0000000315167210 */ /* 0x008fc80007f1e0ff */
[----:B------:R-:W-:Y:S04]  /*96720*/  STL [R1+0x2734], R23 ;  /* 0x0027341701007387 */ /* 0x000fe80000100800 */
[----:B------:R1:W-:Y:S02]  /*96730*/  STL.64 [R1+0x2738], R8 ;  /* 0x0027380801007387 */ /* 0x0003e40000100a00 */
[----:B-1----:R-:W-:Y:S01]  /*96740*/  IADD3 R8, P1, PT, R21, R0, RZ ;  /* 0x0000000015087210 */ /* 0x002fe20007f3e0ff */
[----:B------:R-:W-:-:S04]  /*96750*/  IMAD.X R23, R16, 0x1, R4, P0 ;  /* 0x0000000110177824 */ /* 0x000fc800000e0604 */
[----:B------:R-:W-:Y:S01]  /*96760*/  IMAD.X R9, R16, 0x1, R2, P1 ;  /* 0x0000000110097824 */ /* 0x000fe200008e0602 */
[----:B------:R-:W-:Y:S04]  /*96770*/  STL.64 [R1+0x2740], R22 ;  /* 0x0027401601007387 */ /* 0x000fe80000100a00 */
[----:B------:R1:W-:Y:S04]  /*96780*/  STL.64 [R1+0x2710], R8 ;  /* 0x0027100801007387 */ /* 0x0003e80000100a00 */
[----:B-1----:R-:W3:Y:S01]  /*96790*/  LDL.LU.64 R8, [R1+0x56b8] ;  /* 0x0056b80001087983 */ /* 0x002ee20000300a00 */
[----:B------:R-:W-:-:S02]  /*967a0*/  SHF.R.S32.HI R21, RZ, 0x1f, R17 ;  /* 0x0000001fff157819 */ /* 0x000fc40000011411 */
[----:B------:R-:W-:Y:S01]  /*967b0*/  IADD3 R22, P0, PT, R17, R10, RZ ;  /* 0x0000000a11167210 */ /* 0x000fe20007f1e0ff */
[----:B------:R1:W-:Y:S04]  /*967c0*/  STL.64 [R1+0x56a0], R2 ;  /* 0x0056a00201007387 */ /* 0x0003e80000100a00 */
[----:B------:R-:W-:Y:S02]  /*967d0*/  IMAD.X R23, R21, 0x1, R12, P0 ;  /* 0x0000000115177824 */ /* 0x000fe400000e060c */
[----:B-1----:R-:W-:-:S03]  /*967e0*/  IMAD.MOV.U32 R3, RZ, RZ, R17 ;  /* 0x000000ffff037224 */ /* 0x002fc600078e0011 */
[----:B------:R1:W-:Y:S04]  /*967f0*/  STL.64 [R1+0x2718], R22 ;  /* 0x0027181601007387 */ /* 0x0003e80000100a00 */
[----:B-1----:R-:W4:Y:S04]  /*96800*/  LDL.LU.64 R22, [R1+0x56b0] ;  /* 0x0056b00001167983 */ /* 0x002f280000300a00 */
[----:B--2---:R-:W-:Y:S01]  /*96810*/  STL.64 [R1+0x5690], R28 ;  /* 0x0056901c01007387 */ /* 0x004fe20000100a00 */
[----:B---3--:R-:W-:-:S05]  /*96820*/  IADD3 R16, P1, PT, R3, R9, RZ ;  /* 0x0000000903107210 */ /* 0x008fca0007f3e0ff */
[----:B------:R-:W-:-:S05]  /*96830*/  IMAD.X R17, R21, 0x1, R11, P1 ;  /* 0x0000000115117824 */ /* 0x000fca00008e060b */
[----:B------:R1:W-:Y:S04]  /*96840*/  STL.64 [R1+0x26e0], R16 ;  /* 0x0026e01001007387 */ /* 0x0003e80000100a00 */
[----:B-1----:R-:W2:Y:S01]  /*96850*/  LDL.LU.64 R16, [R1+0x56a8] ;  /* 0x0056a80001107983 */ /* 0x002ea20000300a00 */
[----:B------:R-:W-:-:S05]  /*96860*/  IMAD.MOV.U32 R29, RZ, RZ, R3 ;  /* 0x000000ffff1d7224 */ /* 0x000fca00078e0003 */
[----:B------:R-:W-:Y:S01]  /*96870*/  IADD3 R2, P0, PT, R29, R7, RZ ;  /* 0x000000071d027210 */ /* 0x000fe20007f1e0ff */
[----:B------:R-:W-:Y:S04]  /*96880*/  STL.64 [R1+0x5698], R10 ;  /* 0x0056980a01007387 */ /* 0x000fe80000100a00 */
[----:B----4-:R1:W-:Y:S01]  /*96890*/  STL.64 [R1+0x5688], R22 ;  /* 0x0056881601007387 */ /* 0x0103e20000100a00 */
[----:B------:R-:W-:-:S05]  /*968a0*/  IMAD.X R3, R21, 0x1, R8, P0 ;  /* 0x0000000115037824 */ /* 0x000fca00000e0608 */
[----:B------:R3:W-:Y:S01]  /*968b0*/  STL.64 [R1+0x26e8], R2 ;  /* 0x0026e80201007387 */ /* 0x0007e20000100a00 */
[----:B-1----:R-:W-:-:S05]  /*968c0*/  IMAD.MOV.U32 R23, RZ, RZ, R29 ;  /* 0x000000ffff177224 */ /* 0x002fca00078e001d */
[C---:B------:R-:W-:Y:S01]  /*968d0*/  IADD3 R28, P1, PT, R23.reuse, R14, RZ ;  /* 0x0000000e171c7210 */ /* 0x040fe20007f3e0ff */
[----:B---3--:R-:W3:Y:S01]  /*968e0*/  LDL.LU.64 R2, [R1+0x56a0] ;  /* 0x0056a00001027983 */ /* 0x008ee20000300a00 */
[----:B------:R-:W-:-:S05]  /*968f0*/  IADD3 R10, P0, PT, R23, R5, RZ ;  /* 0x00000005170a7210 */ /* 0x000fca0007f1e0ff */
[C---:B------:R-:W-:Y:S02]  /*96900*/  IMAD.X R11, R21.reuse, 0x1, R6, P0 ;  /* 0x00000001150b7824 */ /* 0x040fe400000e0606 */
[----:B--2---:R-:W-:Y:S01]  /*96910*/  IMAD.X R29, R21, 0x1, R16, P1 ;  /* 0x00000001151d7824 */ /* 0x004fe200008e0610 */
[----:B------:R-:W-:Y:S04]  /*96920*/  STL.64 [R1+0x5680], R16 ;  /* 0x0056801001007387 */ /* 0x000fe80000100a00 */
[----:B------:R1:W-:Y:S04]  /*96930*/  STL.64 [R1+0x26f0], R28 ;  /* 0x0026f01c01007387 */ /* 0x0003e80000100a00 */
[----:B------:R2:W-:Y:S01]  /*96940*/  STL.64 [R1+0x26f8], R10 ;  /* 0x0026f80a01007387 */ /* 0x0005e20000100a00 */
[----:B-1----:R-:W-:-:S03]  /*96950*/  IADD3 R28, P1, PT, R23, R13, RZ ;  /* 0x0000000d171c7210 */ /* 0x002fc60007f3e0ff */
[----:B--2---:R-:W2:Y:S02]  /*96960*/  LDL.LU.64 R10, [R1+0x5698] ;  /* 0x00569800010a7983 */ /* 0x004ea40000300a00 */
[----:B------:R-:W-:-:S05]  /*96970*/  IMAD.X R29, R21, 0x1, R15, P1 ;  /* 0x00000001151d7824 */ /* 0x000fca00008e060f */
[----:B------:R1:W-:Y:S04]  /*96980*/  STL.64 [R1+0x2700], R28 ;  /* 0x0027001c01007387 */ /* 0x0003e80000100a00 */
[----:B-1----:R-:W4:Y:S01]  /*96990*/  LDL.LU.64 R28, [R1+0x5690] ;  /* 0x00569000011c7983 */ /* 0x002f220000300a00 */
[C---:B---3--:R-:W-:Y:S02]  /*969a0*/  IADD3 R16, P0, PT, R23.reuse, R3, RZ ;  /* 0x0000000317107210 */ /* 0x048fe40007f1e0ff */
[----:B------:R-:W-:Y:S01]  /*969b0*/  IADD3 R22, P1, PT, R23, R0, RZ ;  /* 0x0000000017167210 */ /* 0x000fe20007f3e0ff */
[----:B------:R-:W-:Y:S02]  /*969c0*/  IMAD.MOV.U32 R23, RZ, RZ, R20 ;  /* 0x000000ffff177224 */ /* 0x000fe400078e0014 */
[----:B------:R-:W-:-:S05]  /*969d0*/  IMAD.X R17, R21, 0x1, R4, P0 ;  /* 0x0000000115117824 */ /* 0x000fca00000e0604 */
[----:B------:R1:W-:Y:S01]  /*969e0*/  STL.64 [R1+0x2708], R16 ;  /* 0x0027081001007387 */ /* 0x0003e20000100a00 */
[----:B------:R-:W-:Y:S01]  /*969f0*/  SHF.R.S32.HI R20, RZ, 0x1f, R18 ;  /* 0x0000001fff147819 */ /* 0x000fe20000011412 */
[----:B-1----:R-:W-:Y:S02]  /*96a00*/  IMAD.MOV.U32 R17, RZ, RZ, R23 ;  /* 0x000000ffff117224 */ /* 0x002fe400078e0017 */
[----:B------:R-:W-:-:S05]  /*96a10*/  IMAD.X R23, R21, 0x1, R2, P1 ;  /* 0x0000000115177824 */ /* 0x000fca00008e0602 */
[----:B------:R1:W-:Y:S04]  /*96a20*/  STL.64 [R1+0x26d0], R22 ;  /* 0x0026d01601007387 */ /* 0x0003e80000100a00 */
[----:B-1----:R-:W3:Y:S01]  /*96a30*/  LDL.LU.64 R22, [R1+0x5688] ;  /* 0x0056880001167983 */ /* 0x002ee20000300a00 */
[----:B--2---:R-:W-:-:S03]  /*96a40*/  IADD3 R16, P0, PT, R18, R10, RZ ;  /* 0x0000000a12107210 */ /* 0x004fc60007f1e0ff */
[----:B----4-:R1:W-:Y:S02]  /*96a50*/  STL.64 [R1+0x5678], R28 ;  /* 0x0056781c01007387 */ /* 0x0103e40000100a00 */
[----:B-1----:R-:W-:Y:S02]  /*96a60*/  IMAD.MOV.U32 R28, RZ, RZ, R17 ;  /* 0x000000ffff1c7224 */ /* 0x002fe400078e0011 */
[----:B------:R-:W-:-:S05]  /*96a70*/  IMAD.X R17, R20, 0x1, R12, P0 ;  /* 0x0000000114117824 */ /* 0x000fca00000e060c */
[----:B------:R1:W-:Y:S04]  /*96a80*/  STL.64 [R1+0x26d8], R16 ;  /* 0x0026d81001007387 */ /* 0x0003e80000100a00 */
[----:B-1----:R-:W2:Y:S01]  /*96a90*/  LDL.LU.64 R16, [R1+0x5680] ;  /* 0x0056800001107983 */ /* 0x002ea20000300a00 */
[----:B------:R-:W-:Y:S02]  /*96aa0*/  IMAD.MOV.U32 R29, RZ, RZ, R18 ;  /* 0x000000ffff1d7224 */ /* 0x000fe400078e0012 */
[----:B------:R-:W-:-:S03]  /*96ab0*/  IMAD.MOV.U32 R21, RZ, RZ, R19 ;  /* 0x000000ffff157224 */ /* 0x000fc600078e0013 */
[----:B------:R-:W-:Y:S01]  /*96ac0*/  IADD3 R18, P1, PT, R29, R9, RZ ;  /* 0x000000091d127210 */ /* 0x000fe20007f3e0ff */
[----:B---3--:R1:W-:Y:S04]  /*96ad0*/  STL.64 [R1+0x5668], R22 ;  /* 0x0056681601007387 */ /* 0x0083e80000100a00 */
[----:B------:R-:W-:Y:S01]  /*96ae0*/  IMAD.X R19, R20, 0x1, R11, P1 ;  /* 0x0000000114137824 */ /* 0x000fe200008e060b */
[----:B------:R-:W-:Y:S04]  /*96af0*/  STL.64 [R1+0x5660], R10 ;  /* 0x0056600a01007387 */ /* 0x000fe80000100a00 */
[----:B------:R3:W-:Y:S01]  /*96b00*/  STL.64 [R1+0x26a0], R18 ;  /* 0x0026a01201007387 */ /* 0x0007e20000100a00 */
[----:B-1----:R-:W-:-:S02]  /*96b10*/  IMAD.MOV.U32 R23, RZ, RZ, R29 ;  /* 0x000000ffff177224 */ /* 0x002fc400078e001d */
[----:B------:R-:W-:-:S03]  /*96b20*/  IMAD.MOV.U32 R22, RZ, RZ, R28 ;  /* 0x000000ffff167224 */ /* 0x000fc600078e001c */
[C---:B------:R-:W-:Y:S02]  /*96b30*/  IADD3 R28, P0, PT, R23.reuse, R7, RZ ;  /* 0x00000007171c7210 */ /* 0x040fe40007f1e0ff */
[----:B---3--:R-:W-:-:S03]  /*96b40*/  IADD3 R18, P1, PT, R23, R14, RZ ;  /* 0x0000000e17127210 */ /* 0x008fc60007f3e0ff */
[----:B------:R-:W-:Y:S01]  /*96b50*/  IMAD.X R29, R20, 0x1, R8, P0 ;  /* 0x00000001141d7824 */ /* 0x000fe200000e0608 */
[----:B------:R-:W-:-:S04]  /*96b60*/  IADD3 R10, P0, PT, R23, R5, RZ ;  /* 0x00000005170a7210 */ /* 0x000fc80007f1e0ff */
[----:B------:R1:W-:Y:S01]  /*96b70*/  STL.64 [R1+0x26a8], R28 ;  /* 0x0026a81c01007387 */ /* 0x0003e20000100a00 */
[----:B------:R-:W-:-:S03]  /*96b80*/  IMAD.X R11, R20, 0x1, R6, P0 ;  /* 0x00000001140b7824 */ /* 0x000fc600000e0606 */
[----:B-1----:R-:W3:Y:S01]  /*96b90*/  LDL.LU.64 R28, [R1+0x5678] ;  /* 0x00567800011c7983 */ /* 0x002ee20000300a00 */
[----:B--2---:R-:W-:-:S05]  /*96ba0*/  IMAD.X R19, R20, 0x1, R16, P1 ;  /* 0x0000000114137824 */ /* 0x004fca00008e0610 */
[----:B------:R1:W-:Y:S04]  /*96bb0*/  STL.64 [R1+0x26b0], R18 ;  /* 0x0026b01201007387 */ /* 0x0003e80000100a00 */
[----:B------:R2:W-:Y:S01]  /*96bc0*/  STL.64 [R1+0x26b8], R10 ;  /* 0x0026b80a01007387 */ /* 0x0005e20000100a00 */
[C---:B-1----:R-:W-:Y:S02]  /*96bd0*/  IADD3 R18, P1, PT, R23.reuse, R13, RZ ;  /* 0x0000000d17127210 */ /* 0x042fe40007f3e0ff */
[C---:B--2---:R-:W-:Y:S01]  /*96be0*/  IADD3 R10, P0, PT, R23.reuse, R3, RZ ;  /* 0x00000003170a7210 */ /* 0x044fe20007f1e0ff */
[----:B------:R-:W-:Y:S02]  /*96bf0*/  IMAD.MOV.U32 R11, RZ, RZ, R22 ;  /* 0x000000ffff0b7224 */ /* 0x000fe400078e0016 */
[----:B------:R-:W-:Y:S01]  /*96c00*/  IMAD.X R19, R20, 0x1, R15, P1 ;  /* 0x0000000114137824 */ /* 0x000fe200008e060f */
[----:B------:R-:W-:Y:S01]  /*96c10*/  IADD3 R22, P1, PT, R23, R0, RZ ;  /* 0x0000000017167210 */ /* 0x000fe20007f3e0ff */
[----:B------:R-:W-:-:S02]  /*96c20*/  IMAD.MOV.U32 R23, RZ, RZ, R11 ;  /* 0x000000ffff177224 */ /* 0x000fc400078e000b */
[----:B------:R-:W-:Y:S01]  /*96c30*/  IMAD.X R11, R20, 0x1, R4, P0 ;  /* 0x00000001140b7824 */ /* 0x000fe200000e0604 */
[----:B------:R1:W-:Y:S04]  /*96c40*/  STL.64 [R1+0x26c0], R18 ;  /* 0x0026c01201007387 */ /* 0x0003e80000100a00 */
[----:B-1----:R-:W2:Y:S04]  /*96c50*/  LDL.LU.64 R18, [R1+0x5670] ;  /* 0x0056700001127983 */ /* 0x002ea80000300a00 */
[----:B------:R1:W-:Y:S04]  /*96c60*/  STL.64 [R1+0x26c8], R10 ;  /* 0x0026c80a01007387 */ /* 0x0003e80000100a00 */
[----:B-1----:R-:W4:Y:S04]  /*96c70*/  LDL R11, [R1+0x58c] ;  /* 0x00058c00010b7983 */ /* 0x002f280000100800 */
[----:B--2---:R1:W-:Y:S01]  /*96c80*/  STL.64 [R1+0x5638], R18 ;  /* 0x0056381201007387 */ /* 0x0043e20000100a00 */
[----:B------:R-:W-:Y:S01]  /*96c90*/  IADD3 R10, P0, PT, R19, R14, RZ ;  /* 0x0000000e130a7210 */ /* 0x000fe20007f1e0ff */
[----:B-1----:R-:W-:-:S02]  /*96ca0*/  IMAD.MOV.U32 R18, RZ, RZ, R23 ;  /* 0x000000ffff127224 */ /* 0x002fc400078e0017 */
[----:B------:R-:W-:Y:S01]  /*96cb0*/  IMAD.X R23, R20, 0x1, R2, P1 ;  /* 0x0000000114177824 */ /* 0x000fe200008e0602 */
[----:B------:R-:W2:Y:S01]  /*96cc0*/  LDL.LU R19, [R1+0x2224] ;  /* 0x0022240001137983 */ /* 0x000ea20000300800 */
[----:B----4-:R-:W-:-:S03]  /*96cd0*/  IMAD.X R11, R11, 0x1, R16, P0 ;  /* 0x000000010b0b7824 */ /* 0x010fc600000e0610 */
[----:B------:R1:W-:Y:S04]  /*96ce0*/  STL.64 [R1+0x2698], R22 ;  /* 0x0026981601007387 */ /* 0x0003e80000100a00 */
[----:B-1----:R-:W4:Y:S04]  /*96cf0*/  LDL.LU.64 R22, [R1+0x5668] ;  /* 0x0056680001167983 */ /* 0x002f280000300a00 */
[----:B------:R-:W4:Y:S04]  /*96d00*/  LDL R20, [R1+0x2218] ;  /* 0x0022180001147983 */ /* 0x000f280000100800 */
[----:B---3--:R-:W-:Y:S04]  /*96d10*/  STL.64 [R1+0x5650], R28 ;  /* 0x0056501c01007387 */ /* 0x008fe80000100a00 */
[----:B------:R1:W-:Y:S04]  /*96d20*/  STL.64 [R1+0x4580], R10 ;  /* 0x0045800a01007387 */ /* 0x0003e80000100a00 */
[----:B-1----:R-:W3:Y:S01]  /*96d30*/  LDL.LU.64 R10, [R1+0x5660] ;  /* 0x00566000010a7983 */ /* 0x002ee20000300a00 */
[----:B------:R-:W-:Y:S01]  /*96d40*/  IMAD.MOV.U32 R29, RZ, RZ, R21 ;  /* 0x000000ffff1d7224 */ /* 0x000fe200078e0015 */
[----:B------:R-:W-:-:S02]  /*96d50*/  SHF.R.S32.HI R21, RZ, 0x1f, R18 ;  /* 0x0000001fff157819 */ /* 0x000fc40000011412 */
[C---:B------:R-:W-:Y:S01]  /*96d60*/  IADD3 R28, P1, PT, R18.reuse, R9, RZ ;  /* 0x00000009121c7210 */ /* 0x040fe20007f3e0ff */
[----:B--2---:R1:W-:Y:S04]  /*96d70*/  STL [R1+0x5648], R19 ;  /* 0x0056481301007387 */ /* 0x0043e80000100800 */
[----:B----4-:R3:W-:Y:S01]  /*96d80*/  STL.64 [R1+0x5658], R22 ;  /* 0x0056581601007387 */ /* 0x0107e20000100a00 */
[----:B-1----:R-:W-:Y:S01]  /*96d90*/  IMAD.MOV.U32 R19, RZ, RZ, R29 ;  /* 0x000000ffff137224 */ /* 0x002fe200078e001d */
[----:B---3--:R-:W-:Y:S01]  /*96da0*/  IADD3 R22, P0, PT, R18, R10, RZ ;  /* 0x0000000a12167210 */ /* 0x008fe20007f1e0ff */
[----:B------:R-:W-:-:S04]  /*96db0*/  IMAD.X R29, R21, 0x1, R11, P1 ;  /* 0x00000001151d7824 */ /* 0x000fc800008e060b */
[----:B------:R-:W-:-:S05]  /*96dc0*/  IMAD.X R23, R21, 0x1, R12, P0 ;  /* 0x0000000115177824 */ /* 0x000fca00000e060c */
[----:B------:R1:W-:Y:S04]  /*96dd0*/  STL.64 [R1+0x2660], R22 ;  /* 0x0026601601007387 */ /* 0x0003e80000100a00 */
[----:B------:R2:W-:Y:S01]  /*96de0*/  STL.64 [R1+0x2668], R28 ;  /* 0x0026681c01007387 */ /* 0x0005e20000100a00 */
[C---:B-1----:R-:W-:Y:S02]  /*96df0*/  IADD3 R22, P0, PT, R18.reuse, R7, RZ ;  /* 0x0000000712167210 */ /* 0x042fe40007f1e0ff */
[----:B--2---:R-:W-:-:S03]  /*96e00*/  IADD3 R28, P1, PT, R18, R14, RZ ;  /* 0x0000000e121c7210 */ /* 0x004fc60007f3e0ff */
[C---:B------:R-:W-:Y:S02]  /*96e10*/  IMAD.X R23, R21.reuse, 0x1, R8, P0 ;  /* 0x0000000115177824 */ /* 0x040fe400000e0608 */
[----:B------:R-:W-:-:S03]  /*96e20*/  IMAD.X R29, R21, 0x1, R16, P1 ;  /* 0x00000001151d7824 */ /* 0x000fc600008e0610 */
[----:B------:R1:W-:Y:S04]  /*96e30*/  STL.64 [R1+0x2670], R22 ;  /* 0x0026701601007387 */ /* 0x0003e80000100a00 */
[----:B------:R-:W-:Y:S04]  /*96e40*/  STL.64 [R1+0x5640], R16 ;  /* 0x0056401001007387 */ /* 0x000fe80000100a00 */
[----:B------:R2:W-:Y:S01]  /*96e50*/  STL.64 [R1+0x2678], R28 ;  /* 0x0026781c01007387 */ /* 0x0005e20000100a00 */
[C---:B-1----:R-:W-:Y:S02]  /*96e60*/  IADD3 R22, P0, PT, R18.reuse, R5, RZ ;  /* 0x0000000512167210 */ /* 0x042fe40007f1e0ff */
[----:B--2---:R-:W-:-:S03]  /*96e70*/  IADD3 R28, P1, PT, R18, R13, RZ ;  /* 0x0000000d121c7210 */ /* 0x004fc60007f3e0ff */
[C---:B------:R-:W-:Y:S02]  /*96e80*/  IMAD.X R23, R21.reuse, 0x1, R6, P0 ;  /* 0x0000000115177824 */ /* 0x040fe400000e0606 */
[----:B------:R-:W-:-:S03]  /*96e90*/  IMAD.X R29, R21, 0x1, R15, P1 ;  /* 0x00000001151d7824 */ /* 0x000fc600008e060f */
[----:B------:R1:W-:Y:S04]  /*96ea0*/  STL.64 [R1+0x2680], R22 ;  /* 0x0026801601007387 */ /* 0x0003e80000100a00 */
[----:B-1----:R-:W2:Y:S04]  /*96eb0*/  LDL.LU.64 R22, [R1+0x5658] ;  /* 0x0056580001167983 */ /* 0x002ea80000300a00 */
[----:B------:R1:W-:Y:S04]  /*96ec0*/  STL.64 [R1+0x2688], R28 ;  /* 0x0026881c01007387 */ /* 0x0003e80000100a00 */
[----:B-1----:R-:W3:Y:S01]  /*96ed0*/  LDL.LU.64 R28, [R1+0x5650] ;  /* 0x00565000011c7983 */ /* 0x002ee20000300a00 */
[C---:B------:R-:W-:Y:S01]  /*96ee0*/  IADD3 R16, P0, PT, R18.reuse, R3, RZ ;  /* 0x0000000312107210 */ /* 0x040fe20007f1e0ff */
[----:B------:R-:W-:Y:S01]  /*96ef0*/  IMAD.MOV.U32 R17, RZ, RZ, R19 ;  /* 0x000000ffff117224 */ /* 0x000fe200078e0013 */
[----:B------:R-:W-:-:S03]  /*96f00*/  IADD3 R18, P1, PT, R18, R0, RZ ;  /* 0x0000000012127210 */ /* 0x000fc60007f3e0ff */
[----:B------:R-:W-:Y:S02]  /*96f10*/  IMAD.MOV.U32 R19, RZ, RZ, R17 ;  /* 0x000000ffff137224 */ /* 0x000fe400078e0011 */
[----:B------:R-:W-:Y:S01]  /*96f20*/  IMAD.X R17, R21, 0x1, R4, P0 ;  /* 0x0000000115117824 */ /* 0x000fe200000e0604 */
[----:B---3--:R1:W-:Y:S04]  /*96f30*/  STL [R1+0x5628], R28 ;  /* 0x0056281c01007387 */ /* 0x0083e80000100800 */
[----:B-1----:R-:W3:Y:S04]  /*96f40*/  LDL.LU R28, [R1+0x2218] ;  /* 0x00221800011c7983 */ /* 0x002ee80000300800 */
[----:B------:R1:W-:Y:S02]  /*96f50*/  STL.64 [R1+0x2690], R16 ;  /* 0x0026901001007387 */ /* 0x0003e40000100a00 */
[----:B-1----:R-:W-:-:S02]  /*96f60*/  IMAD.MOV.U32 R17, RZ, RZ, R19 ;  /* 0x000000ffff117224 */ /* 0x002fc400078e0013 */
[----:B------:R-:W-:-:S05]  /*96f70*/  IMAD.X R19, R21, 0x1, R2, P1 ;  /* 0x0000000115137824 */ /* 0x000fca00008e0602 */
[----:B------:R1:W-:Y:S04]  /*96f80*/  STL.64 [R1+0x2650], R18 ;  /* 0x0026501201007387 */ /* 0x0003e80000100a00 */
[----:B-1----:R-:W4:Y:S01]  /*96f90*/  LDL.LU R19, [R1+0x5648] ;  /* 0x0056480001137983 */ /* 0x002f220000300800 */
[----:B------:R-:W-:-:S03]  /*96fa0*/  SHF.R.S32.HI R20, RZ, 0x1f, R20 ;  /* 0x0000001fff147819 */ /* 0x000fc60000011414 */
[----:B--2---:R-:W-:Y:S01]  /*96fb0*/  STL.64 [R1+0x5630], R22 ;  /* 0x0056301601007387 */ /* 0x004fe20000100a00 */
[----:B---3--:R-:W-:Y:S01]  /*96fc0*/  IADD3 R16, P0, PT, R28, R10, RZ ;  /* 0x0000000a1c107210 */ /* 0x008fe20007f1e0ff */
[----:B----4-:R-:W-:Y:S02]  /*96fd0*/  IMAD.MOV.U32 R21, RZ, RZ, R19 ;  /* 0x000000ffff157224 */ /* 0x010fe400078e0013 */
[----:B------:R-:W-:Y:S02]  /*96fe0*/  IMAD.MOV.U32 R19, RZ, RZ, R17 ;  /* 0x000000ffff137224 */ /* 0x000fe400078e0011 */
[----:B------:R-:W-:-:S05]  /*96ff0*/  IMAD.X R17, R20, 0x1, R12, P0 ;  /* 0x0000000114117824 */ /* 0x000fca00000e060c */
[----:B------:R1:W-:Y:S04]  /*97000*/  STL.64 [R1+0x2658], R16 ;  /* 0x0026581001007387 */ /* 0x0003e80000100a00 */
[----:B-1----:R-:W2:Y:S01]  /*97010*/  LDL.LU.64 R16, [R1+0x5640] ;  /* 0x0056400001107983 */ /* 0x002ea20000300a00 */
[----:B------:R-:W-:Y:S01]  /*97020*/  IADD3 R18, P1, PT, R28, R9, RZ ;  /* 0x000000091c127210 */ /* 0x000fe20007f3e0ff */
[----:B------:R-:W-:-:S04]  /*97030*/  IMAD.MOV.U32 R23, RZ, RZ, R19 ;  /* 0x000000ffff177224 */ /* 0x000fc800078e0013 */
[----:B------:R-:W-:-:S05]  /*97040*/  IMAD.X R19, R20, 0x1, R11, P1 ;  /* 0x0000000114137824 */ /* 0x000fca00008e060b */
[----:B------:R1:W-:Y:S04]  /*97050*/  STL.64 [R1+0x2620], R18 ;  /* 0x0026201201007387 */ /* 0x0003e80000100a00 */
[----:B-1----:R-:W3:Y:S01]  /*97060*/  LDL.LU.64 R18, [R1+0x5638] ;  /* 0x0056380001127983 */ /* 0x002ee20000300a00 */
[----:B------:R-:W-:-:S03]  /*97070*/  IADD3 R22, P0, PT, R28, R7, RZ ;  /* 0x000000071c167210 */ /* 0x000fc60007f1e0ff */
[----:B------:R1:W-:Y:S02]  /*97080*/  STL.64 [R1+0x5620], R10 ;  /* 0x0056200a01007387 */ /* 0x0003e40000100a00 */
[----:B-1----:R-:W-:Y:S02]  /*97090*/  IMAD.MOV.U32 R11, RZ, RZ, R23 ;  /* 0x000000ffff0b7224 */ /* 0x002fe400078e0017 */
[----:B------:R-:W-:Y:S01]  /*970a0*/  IMAD.X R23, R20, 0x1, R8, P0 ;  /* 0x0000000114177824 */ /* 0x000fe200000e0608 */
[----:B------:R-:W-:-:S04]  /*970b0*/  IADD3 R10, P1, PT, R28, R14, RZ ;  /* 0x0000000e1c0a7210 */ /* 0x000fc80007f3e0ff */
[----:B------:R1:W-:Y:S02]  /*970c0*/  STL.64 [R1+0x2628], R22 ;  /* 0x0026281601007387 */ /* 0x0003e40000100a00 */
[----:B-1----:R-:W-:Y:S01]  /*970d0*/  IMAD.MOV.U32 R23, RZ, RZ, R11 ;  /* 0x000000ffff177224 */ /* 0x002fe200078e000b */
[----:B------:R-:W-:Y:S01]  /*970e0*/  IADD3 R22, P0, PT, R28, R5, RZ ;  /* 0x000000051c167210 */ /* 0x000fe20007f1e0ff */
[----:B--2---:R-:W-:Y:S01]  /*970f0*/  IMAD.X R11, R20, 0x1, R16, P1 ;  /* 0x00000001140b7824 */ /* 0x004fe200008e0610 */
[----:B------:R-:W-:Y:S04]  /*97100*/  STL.64 [R1+0x5618], R16 ;  /* 0x0056181001007387 */ /* 0x000fe80000100a00 */
[----:B------:R1:W-:Y:S02]  /*97110*/  STL.64 [R1+0x2630], R10 ;  /* 0x0026300a01007387 */ /* 0x0003e40000100a00 */
[----:B-1----:R-:W-:Y:S01]  /*97120*/  IADD3 R10, P1, PT, R28, R13, RZ ;  /* 0x0000000d1c0a7210 */ /* 0x002fe20007f3e0ff */
[----:B------:R-:W-:-:S02]  /*97130*/  IMAD.MOV.U32 R11, RZ, RZ, R23 ;  /* 0x000000ffff0b7224 */ /* 0x000fc400078e0017 */
[C---:B------:R-:W-:Y:S02]  /*97140*/  IMAD.X R23, R20.reuse, 0x1, R6, P0 ;  /* 0x0000000114177824 */ /* 0x040fe400000e0606 */
[----:B------:R-:W-:Y:S02]  /*97150*/  IMAD.MOV.U32 R17, RZ, RZ, R11 ;  /* 0x000000ffff117224 */ /* 0x000fe400078e000b */
[----:B------:R-:W-:Y:S01]  /*97160*/  IMAD.X R11, R20, 0x1, R15, P1 ;  /* 0x00000001140b7824 */ /* 0x000fe200008e060f */
[----:B------:R1:W-:Y:S01]  /*97170*/  STL.64 [R1+0x2638], R22 ;  /* 0x0026381601007387 */ /* 0x0003e20000100a00 */
[----:B------:R-:W-:-:S03]  /*97180*/  IADD3 R16, P0, PT, R28, R3, RZ ;  /* 0x000000031c107210 */ /* 0x000fc60007f1e0ff */
[----:B-1----:R-:W2:Y:S04]  /*97190*/  LDL.LU.64 R22, [R1+0x5630] ;  /* 0x0056300001167983 */ /* 0x002ea80000300a00 */
[----:B------:R1:W-:Y:S02]  /*971a0*/  STL.64 [R1+0x2640], R10 ;  /* 0x0026400a01007387 */ /* 0x0003e40000100a00 */
[----:B-1----:R-:W-:Y:S02]  /*971b0*/  IADD3 R10, P1, PT, R28, R0, RZ ;  /* 0x000000001c0a7210 */ /* 0x002fe40007f3e0ff */
[----:B------:R-:W4:Y:S01]  /*971c0*/  LDL.LU R28, [R1+0x5628] ;  /* 0x00562800011c7983 */ /* 0x000f220000300800 */
[----:B------:R-:W-:Y:S02]  /*971d0*/  IMAD.MOV.U32 R11, RZ, RZ, R17 ;  /* 0x000000ffff0b7224 */ /* 0x000fe400078e0011 */
[----:B------:R-:W-:-:S05]  /*971e0*/  IMAD.X R17, R20, 0x1, R4, P0 ;  /* 0x0000000114117824 */ /* 0x000fca00000e0604 */
[----:B------:R1:W-:Y:S04]  /*971f0*/  STL.64 [R1+0x2648], R16 ;  /* 0x0026481001007387 */ /* 0x0003e80000100a00 */
[----:B-1----:R-:W2:Y:S01]  /*97200*/  LDL R17, [R1+0x58c] ;  /* 0x00058c0001117983 */ /* 0x002ea20000100800 */
[----:B---3--:R-:W-:-:S03]  /*97210*/  IADD3 R16, P0, PT, R19, R7, RZ ;  /* 0x0000000713107210 */ /* 0x008fc60007f1e0ff */
[----:B------:R1:W-:Y:S04]  /*97220*/  STL.64 [R1+0x55e8], R18 ;  /* 0x0055e81201007387 */ /* 0x0003e80000100a00 */
[----:B-1----:R-:W3:Y:S01]  /*97230*/  LDL.LU R19, [R1+0x2220] ;  /* 0x0022200001137983 */ /* 0x002ee20000300800 */
[----:B------:R-:W-:-:S03]  /*97240*/  IMAD.MOV.U32 R18, RZ, RZ, R21 ;  /* 0x000000ffff127224 */ /* 0x000fc600078e0015 */
[----:B----4-:R1:W-:Y:S02]  /*97250*/  STL.64 [R1+0x55f8], R28 ;  /* 0x0055f81c01007387 */ /* 0x0103e40000100a00 */
[----:B-1----:R-:W-:Y:S02]  /*97260*/  IMAD.MOV.U32 R29, RZ, RZ, R11 ;  /* 0x000000ffff1d7224 */ /* 0x002fe400078e000b */
[----:B------:R-:W-:-:S05]  /*97270*/  IMAD.X R11, R20, 0x1, R2, P1 ;  /* 0x00000001140b7824 */ /* 0x000fca00008e0602 */
[----:B------:R1:W-:Y:S04]  /*97280*/  STL.64 [R1+0x2618], R10 ;  /* 0x0026180a01007387 */ /* 0x0003e80000100a00 */
[----:B-1----:R-:W4:Y:S01]  /*97290*/  LDL.LU.64 R10, [R1+0x5620] ;  /* 0x00562000010a7983 */ /* 0x002f220000300a00 */
[----:B--2---:R-:W-:-:S03]  /*972a0*/  IMAD.X R17, R17, 0x1, R8, P0 ;  /* 0x0000000111117824 */ /* 0x004fc600000e0608 */
[----:B---3--:R-:W-:Y:S04]  /*972b0*/  STL.64 [R1+0x5610], R18 ;  /* 0x0056101201007387 */ /* 0x008fe80000100a00 */
[----:B------:R-:W-:Y:S04]  /*972c0*/  STL.64 [R1+0x5600], R22 ;  /* 0x0056001601007387 */ /* 0x000fe80000100a00 */
[----:B------:R-:W-:Y:S04]  /*972d0*/  STL [R1+0x5608], R23 ;  /* 0x0056081701007387 */ /* 0x000fe80000100800 */
[----:B------:R1:W-:Y:S04]  /*972e0*/  STL.64 [R1+0x4568], R16 ;  /* 0x0045681001007387 */ /* 0x0003e80000100a00 */
[----:B-1----:R-:W2:Y:S01]  /*972f0*/  LDL.LU.64 R16, [R1+0x5618] ;  /* 0x0056180001107983 */ /* 0x002ea20000300a00 */
[----:B------:R-:W-:-:S02]  /*97300*/  SHF.R.S32.HI R21, RZ, 0x1f, R29 ;  /* 0x0000001fff157819 */ /* 0x000fc4000001141d */
[C---:B------:R-:W-:Y:S02]  /*97310*/  IADD3 R18, P1, PT, R29.reuse, R9, RZ ;  /* 0x000000091d127210 */ /* 0x040fe40007f3e0ff */
[----:B----4-:R-:W-:-:S05]  /*97320*/  IADD3 R22, P0, PT, R29, R10, RZ ;  /* 0x0000000a1d167210 */ /* 0x010fca0007f1e0ff */
[C---:B------:R-:W-:Y:S02]  /*97330*/  IMAD.X R23, R21.reuse, 0x1, R12, P0 ;  /* 0x0000000115177824 */ /* 0x040fe400000e060c */
[----:B------:R-:W-:-:S03]  /*97340*/  IMAD.X R19, R21, 0x1, R11, P1 ;  /* 0x0000000115137824 */ /* 0x000fc600008e060b */
[----:B------:R1:W-:Y:S04]  /*97350*/  STL.64 [R1+0x25e0], R22 ;  /* 0x0025e01601007387 */ /* 0x0003e80000100a00 */
[----:B------:R3:W-:Y:S01]  /*97360*/  STL.64 [R1+0x25e8], R18 ;  /* 0x0025e81201007387 */ /* 0x0007e20000100a00 */
[C---:B-1----:R-:W-:Y:S02]  /*97370*/  IADD3 R22, P0, PT, R29.reuse, R7, RZ ;  /* 0x000000071d167210 */ /* 0x042fe40007f1e0ff */
[----:B---3--:R-:W-:-:S03]  /*97380*/  IADD3 R18, P1, PT, R29, R14, RZ ;  /* 0x0000000e1d127210 */ /* 0x008fc60007f3e0ff */
[C---:B------:R-:W-:Y:S02]  /*97390*/  IMAD.X R23, R21.reuse, 0x1, R8, P0 ;  /* 0x0000000115177824 */ /* 0x040fe400000e0608 */
[----:B--2---:R-:W-:-:S03]  /*973a0*/  IMAD.X R19, R21, 0x1, R16, P1 ;  /* 0x0000000115137824 */ /* 0x004fc600008e0610 */
[----:B------:R1:W-:Y:S04]  /*973b0*/  STL.64 [R1+0x25f0], R22 ;  /* 0x0025f01601007387 */ /* 0x0003e80000100a00 */
[----:B------:R2:W-:Y:S01]  /*973c0*/  STL.64 [R1+0x25f8], R18 ;  /* 0x0025f81201007387 */ /* 0x0005e20000100a00 */
[C---:B-1----:R-:W-:Y:S02]  /*973d0*/  IADD3 R22, P0, PT, R29.reuse, R5, RZ ;  /* 0x000000051d167210 */ /* 0x042fe40007f1e0ff */
[----:B--2---:R-:W-:-:S03]  /*973e0*/  IADD3 R18, P1, PT, R29, R13, RZ ;  /* 0x0000000d1d127210 */ /* 0x004fc60007f3e0ff */
[C---:B------:R-:W-:Y:S02]  /*973f0*/  IMAD.X R23, R21.reuse, 0x1, R6, P0 ;  /* 0x0000000115177824 */ /* 0x040fe400000e0606 */
[----:B------:R-:W-:-:S03]  /*97400*/  IMAD.X R19, R21, 0x1, R15, P1 ;  /* 0x0000000115137824 */ /* 0x000fc600008e060f */
[----:B------:R1:W-:Y:S04]  /*97410*/  STL.64 [R1+0x2600], R22 ;  /* 0x0026001601007387 */ /* 0x0003e80000100a00 */
[----:B------:R2:W-:Y:S01]  /*97420*/  STL.64 [R1+0x2608], R18 ;  /* 0x0026081201007387 */ /* 0x0005e20000100a00 */
[----:B-1----:R-:W-:-:S03]  /*97430*/  IADD3 R22, P0, PT, R29, R3, RZ ;  /* 0x000000031d167210 */ /* 0x002fc60007f1e0ff */
[----:B--2---:R-:W2:Y:S02]  /*97440*/  LDL.LU.64 R18, [R1+0x5610] ;  /* 0x0056100001127983 */ /* 0x004ea40000300a00 */
[----:B------:R-:W-:-:S05]  /*97450*/  IMAD.X R23, R21, 0x1, R4, P0 ;  /* 0x0000000115177824 */ /* 0x000fca00000e0604 */
[----:B------:R1:W-:Y:S04]  /*97460*/  STL.64 [R1+0x2610], R22 ;  /* 0x0026101601007387 */ /* 0x0003e80000100a00 */
[----:B-1----:R0:W3:Y:S01]  /*97470*/  LDL.LU R23, [R1+0x5608] ;  /* 0x0056080001177983 */ /* 0x0020e20000300800 */
[----:B------:R-:W-:-:S05]  /*97480*/  IADD3 R28, P1, PT, R29, R0, RZ ;  /* 0x000000001d1c7210 */ /* 0x000fca0007f3e0ff */
[----:B------:R-:W-:Y:S01]  /*97490*/  IMAD.X R29, R21, 0x1, R2, P1 ;  /* 0x00000001151d7824 */ /* 0x000fe200008e0602 */
[----:B--2---:R-:W-:-:S05]  /*974a0*/  IADD3 R22, P0, PT, R19, R10, RZ ;  /* 0x0000000a13167210 */ /* 0x004fca0007f1e0ff */
[----:B------:R3:W-:Y:S04]  /*974b0*/  STL [R1+0x25d8], R22 ;  /* 0x0025d81601007387 */ /* 0x0007e80000100800 */
[----:B---3--:R-:W2:Y:S04]  /*974c0*/  LDL.LU.64 R22, [R1+0x5600] ;  /* 0x0056000001167983 */ /* 0x008ea80000300a00 */
[----:B------:R1:W-:Y:S04]  /*974d0*/  STL.64 [R1+0x25d0], R28 ;  /* 0x0025d01c01007387 */ /* 0x0003e80000100a00 */
[----:B-1----:R-:W3:Y:S04]  /*974e0*/  LDL.LU.64 R28, [R1+0x55f8] ;  /* 0x0055f800011c7983 */ /* 0x002ee80000300a00 */
[----:B------:R-:W4:Y:S01]  /*974f0*/  LDL.LU R21, [R1+0x223c] ;  /* 0x00223c0001157983 */ /* 0x000f220000300800 */
[----:B------:R-:W-:-:S03]  /*97500*/  SHF.R.S32.HI R20, RZ, 0x1f, R19 ;  /* 0x0000001fff147819 */ /* 0x000fc60000011413 */
[----:B---3--:R-:W-:Y:S04]  /*97510*/  STL.64 [R1+0x55e0], R28 ;  /* 0x0055e01c01007387 */ /* 0x008fe80000100a00 */
[----:B--2---:R1:W-:Y:S04]  /*97520*/  STL.64 [R1+0x55f0], R22 ;  /* 0x0055f01601007387 */ /* 0x0043e80000100a00 */
[----:B-1----:R0:W2:Y:S01]  /*97530*/  LDL.64 R22, [R1+0x25d8] ;  /* 0x0025d80001167983 */ /* 0x0020a20000100a00 */
[----:B------:R-:W-:Y:S02]  /*97540*/  IMAD.MOV.U32 R29, RZ, RZ, R19 ;  /* 0x000000ffff1d7224 */ /* 0x000fe400078e0013 */
[----:B------:R-:W-:-:S03]  /*97550*/  IMAD.MOV.U32 R28, RZ, RZ, R18 ;  /* 0x000000ffff1c7224 */ /* 0x000fc600078e0012 */
[----:B------:R-:W-:-:S05]  /*97560*/  IADD3 R18, P1, PT, R29, R9, RZ ;  /* 0x000000091d127210 */ /* 0x000fca0007f3e0ff */
[C---:B------:R-:W-:Y:S02]  /*97570*/  IMAD.X R19, R20.reuse, 0x1, R11, P1 ;  /* 0x0000000114137824 */ /* 0x040fe400008e060b */
[----:B--2---:R-:W-:Y:S01]  /*97580*/  IMAD.X R23, R20, 0x1, R12, P0 ;  /* 0x0000000114177824 */ /* 0x004fe200000e060c */
[----:B------:R-:W-:-:S04]  /*97590*/  IADD3 R22, P0, PT, R29, R7, RZ ;  /* 0x000000071d167210 */ /* 0x000fc80007f1e0ff */
[----:B------:R1:W-:Y:S04]  /*975a0*/  STL [R1+0x25dc], R23 ;  /* 0x0025dc1701007387 */ /* 0x0003e80000100800 */
[----:B------:R2:W-:Y:S01]  /*975b0*/  STL.64 [R1+0x25a0], R18 ;  /* 0x0025a01201007387 */ /* 0x0005e20000100a00 */
[----:B-1----:R-:W-:Y:S01]  /*975c0*/  IMAD.X R23, R20, 0x1, R8, P0 ;  /* 0x0000000114177824 */ /* 0x002fe200000e0608 */
[----:B--2---:R-:W-:-:S04]  /*975d0*/  IADD3 R18, P1, PT, R29, R14, RZ ;  /* 0x0000000e1d127210 */ /* 0x004fc80007f3e0ff */
[----:B------:R1:W-:Y:S01]  /*975e0*/  STL.64 [R1+0x25a8], R22 ;  /* 0x0025a81601007387 */ /* 0x0003e20000100a00 */
[----:B------:R-:W-:-:S03]  /*975f0*/  IMAD.X R19, R20, 0x1, R16, P1 ;  /* 0x0000000114137824 */ /* 0x000fc600008e0610 */
[----:B------:R-:W-:Y:S04]  /*97600*/  STL.64 [R1+0x55d8], R16 ;  /* 0x0055d81001007387 */ /* 0x000fe80000100a00 */
[----:B------:R2:W-:Y:S01]  /*97610*/  STL.64 [R1+0x25b0], R18 ;  /* 0x0025b01201007387 */ /* 0x0005e20000100a00 */
[----:B-1----:R-:W-:-:S05]  /*97620*/  IADD3 R22, P0, PT, R29, R5, RZ ;  /* 0x000000051d167210 */ /* 0x002fca0007f1e0ff */
[----:B------:R-:W-:Y:S01]  /*97630*/  IMAD.X R23, R20, 0x1, R6, P0 ;  /* 0x0000000114177824 */ /* 0x000fe200000e0606 */
[----:B--2---:R-:W-:-:S04]  /*97640*/  IADD3 R18, P1, PT, R29, R13, RZ ;  /* 0x0000000d1d127210 */ /* 0x004fc80007f3e0ff */
[----:B------:R1:W-:Y:S01]  /*97650*/  STL.64 [R1+0x25b8], R22 ;  /* 0x0025b81601007387 */ /* 0x0003e20000100a00 */
[----:B------:R-:W-:-:S03]  /*97660*/  IMAD.X R19, R20, 0x1, R15, P1 ;  /* 0x0000000114137824 */ /* 0x000fc600008e060f */
[----:B-1----:R-:W2:Y:S04]  /*97670*/  LDL.LU.64 R22, [R1+0x55f0] ;  /* 0x0055f00001167983 */ /* 0x002ea80000300a00 */
[----:B------:R1:W-:Y:S04]  /*97680*/  STL.64 [R1+0x25c0], R18 ;  /* 0x0025c01201007387 */ /* 0x0003e80000100a00 */
[----:B-1----:R-:W3:Y:S01]  /*97690*/  LDL.LU.64 R18, [R1+0x55e8] ;  /* 0x0055e80001127983 */ /* 0x002ee20000300a00 */
[C---:B------:R-:W-:Y:S01]  /*976a0*/  IADD3 R16, P0, PT, R29.reuse, R3, RZ ;  /* 0x000000031d107210 */ /* 0x040fe20007f1e0ff */
[----:B------:R-:W-:Y:S01]  /*976b0*/  IMAD.MOV.U32 R17, RZ, RZ, R28 ;  /* 0x000000ffff117224 */ /* 0x000fe200078e001c */
[----:B------:R-:W-:-:S03]  /*976c0*/  IADD3 R28, P1, PT, R29, R0, RZ ;  /* 0x000000001d1c7210 */ /* 0x000fc60007f3e0ff */
[----:B------:R-:W-:Y:S02]  /*976d0*/  IMAD.MOV.U32 R29, RZ, RZ, R17 ;  /* 0x000000ffff1d7224 */ /* 0x000fe400078e0011 */
[----:B------:R-:W-:-:S05]  /*976e0*/  IMAD.X R17, R20, 0x1, R4, P0 ;  /* 0x0000000114117824 */ /* 0x000fca00000e0604 */
[----:B------:R1:W-:Y:S04]  /*976f0*/  STL.64 [R1+0x25c8], R16 ;  /* 0x0025c81001007387 */ /* 0x0003e80000100a00 */
[----:B-1----:R-:W2:Y:S01]  /*97700*/  LDL.LU R17, [R1+0x58c] ;  /* 0x00058c0001117983 */ /* 0x002ea20000300800 */
[----:B---3--:R-:W-:-:S03]  /*97710*/  IADD3 R16, P0, PT, R19, R9, RZ ;  /* 0x0000000913107210 */ /* 0x008fc60007f1e0ff */
[----:B------:R1:W-:Y:S04]  /*97720*/  STL.64 [R1+0x55b8], R18 ;  /* 0x0055b81201007387 */ /* 0x0003e80000100a00 */
[----:B-1----:R-:W3:Y:S01]  /*97730*/  LDL.LU R19, [R1+0x2228] ;  /* 0x0022280001137983 */ /* 0x002ee20000300800 */
[----:B------:R-:W-:Y:S02]  /*97740*/  IMAD.MOV.U32 R18, RZ, RZ, R29 ;  /* 0x000000ffff127224 */ /* 0x000fe400078e001d */
[----:B------:R-:W-:-:S05]  /*97750*/  IMAD.X R29, R20, 0x1, R2, P1 ;  /* 0x00000001141d7824 */ /* 0x000fca00008e0602 */
[----:B------:R1:W-:Y:S04]  /*97760*/  STL.64 [R1+0x2598], R28 ;  /* 0x0025981c01007387 */ /* 0x0003e80000100a00 */
[----:B-1----:R-:W4:Y:S01]  /*97770*/  LDL.LU.64 R28, [R1+0x55e0] ;  /* 0x0055e000011c7983 */ /* 0x002f220000300a00 */
[----:B--2---:R-:W-:Y:S02]  /*97780*/  IMAD.X R17, R17, 0x1, R11, P0 ;  /* 0x0000000111117824 */ /* 0x004fe400000e060b */
[----:B---3--:R-:W-:Y:S02]  /*97790*/  IMAD.MOV.U32 R20, RZ, RZ, R19 ;  /* 0x000000ffff147224 */ /* 0x008fe400078e0013 */
[----:B----4-:R-:W-:-:S05]  /*977a0*/  IMAD.MOV.U32 R19, RZ, RZ, R21 ;  /* 0x000000ffff137224 */ /* 0x010fca00078e0015 */
[----:B------:R-:W-:Y:S04]  /*977b0*/  STL [R1+0x55c8], R19 ;  /* 0x0055c81301007387 */ /* 0x000fe80000100800 */
[----:B------:R-:W-:Y:S04]  /*977c0*/  STL.64 [R1+0x55c0], R28 ;  /* 0x0055c01c01007387 */ /* 0x000fe80000100a00 */
[----:B------:R1:W-:Y:S04]  /*977d0*/  STL.64 [R1+0x4550], R16 ;  /* 0x0045501001007387 */ /* 0x0003e80000100a00 */
[----:B-1----:R-:W2:Y:S01]  /*977e0*/  LDL.LU.64 R16, [R1+0x55d8] ;  /* 0x0055d80001107983 */ /* 0x002ea20000300a00 */
[----:B------:R-:W-:-:S02]  /*977f0*/  SHF.R.S32.HI R21, RZ, 0x1f, R18 ;  /* 0x0000001fff157819 */ /* 0x000fc40000011412 */
[----:B------:R-:W-:Y:S01]  /*97800*/  IADD3 R28, P0, PT, R18, R10, RZ ;  /* 0x0000000a121c7210 */ /* 0x000fe20007f1e0ff */
[----:B------:R1:W-:Y:S04]  /*97810*/  STL.64 [R1+0x55d0], R22 ;  /* 0x0055d01601007387 */ /* 0x0003e80000100a00 */
[----:B------:R-:W-:-:S05]  /*97820*/  IMAD.X R29, R21, 0x1, R12, P0 ;  /* 0x00000001151d7824 */ /* 0x000fca00000e060c */
[----:B------:R3:W-:Y:S01]  /*97830*/  STL.64 [R1+0x2560], R28 ;  /* 0x0025601c01007387 */ /* 0x0007e20000100a00 */
[----:B-1----:R-:W-:-:S05]  /*97840*/  IADD3 R22, P1, PT, R18, R9, RZ ;  /* 0x0000000912167210 */ /* 0x002fca0007f3e0ff */
[----:B------:R-:W-:Y:S01]  /*97850*/  IMAD.X R23, R21, 0x1, R11, P1 ;  /* 0x0000000115177824 */ /* 0x000fe200008e060b */
[----:B---3--:R-:W-:-:S04]  /*97860*/  IADD3 R28, P0, PT, R18, R7, RZ ;  /* 0x00000007121c7210 */ /* 0x008fc80007f1e0ff */
[----:B------:R1:W-:Y:S01]  /*97870*/  STL.64 [R1+0x2568], R22 ;  /* 0x0025681601007387 */ /* 0x0003e20000100a00 */
[----:B------:R-:W-:-:S05]  /*97880*/  IMAD.X R29, R21, 0x1, R8, P0 ;  /* 0x00000001151d7824 */ /* 0x000fca00000e0608 */
[----:B------:R3:W-:Y:S01]  /*97890*/  STL.64 [R1+0x2570], R28 ;  /* 0x0025701c01007387 */ /* 0x0007e20000100a00 */
[C---:B-1----:R-:W-:Y:S02]  /*978a0*/  IADD3 R22, P1, PT, R18.reuse, R14, RZ ;  /* 0x0000000e12167210 */ /* 0x042fe40007f3e0ff */
[----:B---3--:R-:W-:-:S05]  /*978b0*/  IADD3 R28, P0, PT, R18, R5, RZ ;  /* 0x00000005121c7210 */ /* 0x008fca0007f1e0ff */
[----:B------:R-:W-:Y:S02]  /*978c0*/  IMAD.X R29, R21, 0x1, R6, P0 ;  /* 0x00000001151d7824 */ /* 0x000fe400000e0606 */
[----:B------:R-:W-:-:S05]  /*978d0*/  IMAD.MOV.U32 R19, RZ, RZ, R20 ;  /* 0x000000ffff137224 */ /* 0x000fca00078e0014 */
[----:B------:R-:W-:Y:S01]  /*978e0*/  SHF.R.S32.HI R20, RZ, 0x1f, R19 ;  /* 0x0000001fff147819 */ /* 0x000fe20000011413 */
[----:B--2---:R-:W-:-:S05]  /*978f0*/  IMAD.X R23, R21, 0x1, R16, P1 ;  /* 0x0000000115177824 */ /* 0x004fca00008e0610 */
[----:B------:R1:W-:Y:S04]  /*97900*/  STL.64 [R1+0x2578], R22 ;  /* 0x0025781601007387 */ /* 0x0003e80000100a00 */
[----:B------:R2:W-:Y:S01]  /*97910*/  STL.64 [R1+0x2580], R28 ;  /* 0x0025801c01007387 */ /* 0x0005e20000100a00 */
[C---:B-1----:R-:W-:Y:S02]  /*97920*/  IADD3 R22, P1, PT, R18.reuse, R13, RZ ;  /* 0x0000000d12167210 */ /* 0x042fe40007f3e0ff */
[----:B--2---:R-:W-:-:S03]  /*97930*/  IADD3 R28, P0, PT, R18, R3, RZ ;  /* 0x00000003121c7210 */ /* 0x004fc60007f1e0ff */
[C---:B------:R-:W-:Y:S02]  /*97940*/  IMAD.X R23, R21.reuse, 0x1, R15, P1 ;  /* 0x0000000115177824 */ /* 0x040fe400008e060f */
[----:B------:R-:W-:Y:S01]  /*97950*/  IMAD.X R29, R21, 0x1, R4, P0 ;  /* 0x00000001151d7824 */ /* 0x000fe200000e0604 */
[----:B------:R-:W-:Y:S02]  /*97960*/  IADD3 R18, P1, PT, R18, R0, RZ ;  /* 0x0000000012127210 */ /* 0x000fe40007f3e0ff */
[----:B------:R1:W-:Y:S04]  /*97970*/  STL.64 [R1+0x2588], R22 ;  /* 0x0025881601007387 */ /* 0x0003e80000100a00 */
[----:B-1----:R-:W2:Y:S04]  /*97980*/  LDL.LU.64 R22, [R1+0x55d0] ;  /* 0x0055d00001167983 */ /* 0x002ea80000300a00 */
[----:B------:R1:W-:Y:S02]  /*97990*/  STL.64 [R1+0x2590], R28 ;  /* 0x0025901c01007387 */ /* 0x0003e40000100a00 */
[----:B-1----:R-:W-:Y:S01]  /*979a0*/  IADD3 R28, P0, PT, R19, R10, RZ ;  /* 0x0000000a131c7210 */ /* 0x002fe20007f1e0ff */
[----:B------:R-:W-:-:S02]  /*979b0*/  IMAD.MOV.U32 R29, RZ, RZ, R19 ;  /* 0x000000ffff1d7224 */ /* 0x000fc400078e0013 */
[----:B------:R-:W-:-:S05]  /*979c0*/  IMAD.X R19, R21, 0x1, R2, P1 ;  /* 0x0000000115137824 */ /* 0x000fca00008e0602 */
[----:B------:R1:W-:Y:S04]  /*979d0*/  STL.64 [R1+0x2558], R18 ;  /* 0x0025581201007387 */ /* 0x0003e80000100a00 */
[----:B-1----:R-:W3:Y:S01]  /*979e0*/  LDL.LU R19, [R1+0x55c8] ;  /* 0x0055c80001137983 */ /* 0x002ee20000300800 */
[----:B------:R-:W-:Y:S01]  /*979f0*/  IADD3 R18, P1, PT, R29, R9, RZ ;  /* 0x000000091d127210 */ /* 0x000fe20007f3e0ff */
[----:B---3--:R-:W-:Y:S02]  /*97a00*/  IMAD.MOV.U32 R21, RZ, RZ, R19 ;  /* 0x000000ffff157224 */ /* 0x008fe400078e0013 */
[----:B------:R-:W-:Y:S02]  /*97a10*/  IMAD.MOV.U32 R19, RZ, RZ, R29 ;  /* 0x000000ffff137224 */ /* 0x000fe400078e001d */
[----:B------:R-:W-:-:S05]  /*97a20*/  IMAD.X R29, R20, 0x1, R12, P0 ;  /* 0x00000001141d7824 */ /* 0x000fca00000e060c */
[----:B------:R1:W-:Y:S04]  /*97a30*/  STL.64 [R1+0x2550], R28 ;  /* 0x0025501c01007387 */ /* 0x0003e80000100a00 */
[----:B-1----:R-:W3:Y:S04]  /*97a40*/  LDL.LU.64 R28, [R1+0x55c0] ;  /* 0x0055c000011c7983 */ /* 0x002ee80000300a00 */
[----:B---3--:R1:W-:Y:S02]  /*97a50*/  STL.64 [R1+0x55b0], R28 ;  /* 0x0055b01c01007387 */ /* 0x0083e40000100a00 */
[----:B-1----:R-:W-:-:S02]  /*97a60*/  IMAD.MOV.U32 R29, RZ, RZ, R19 ;  /* 0x000000ffff1d7224 */ /* 0x002fc400078e0013 */
[----:B------:R-:W-:Y:S01]  /*97a70*/  IMAD.X R19, R20, 0x1, R11, P1 ;  /* 0x0000000114137824 */ /* 0x000fe200008e060b */
[----:B------:R-:W3:Y:S04]  /*97a80*/  LDL.LU R28, [R1+0x2230] ;  /* 0x00223000011c7983 */ /* 0x000ee80000300800 */
[----:B--2---:R1:W-:Y:S04]  /*97a90*/  STL.64 [R1+0x55a8], R22 ;  /* 0x0055a81601007387 */ /* 0x0043e80000100a00 */
[----:B------:R2:W-:Y:S01]  /*97aa0*/  STL.64 [R1+0x2520], R18 ;  /* 0x0025201201007387 */ /* 0x0005e20000100a00 */
[----:B-1----:R-:W-:-:S02]  /*97ab0*/  IADD3 R22, P0, PT, R29, R7, RZ ;  /* 0x000000071d167210 */ /* 0x002fc40007f1e0ff */
[----:B--2---:R-:W-:-:S03]  /*97ac0*/  IADD3 R18, P1, PT, R29, R14, RZ ;  /* 0x0000000e1d127210 */ /* 0x004fc60007f3e0ff */
[C---:B------:R-:W-:Y:S02]  /*97ad0*/  IMAD.X R23, R20.reuse, 0x1, R8, P0 ;  /* 0x0000000114177824 */ /* 0x040fe400000e0608 */
[----:B------:R-:W-:-:S03]  /*97ae0*/  IMAD.X R19, R20, 0x1, R16, P1 ;  /* 0x0000000114137824 */ /* 0x000fc600008e0610 */
[----:B------:R1:W-:Y:S04]  /*97af0*/  STL.64 [R1+0x2528], R22 ;  /* 0x0025281601007387 */ /* 0x0003e80000100a00 */
[----:B------:R2:W-:Y:S01]  /*97b00*/  STL.64 [R1+0x2530], R18 ;  /* 0x0025301201007387 */ /* 0x0005e20000100a00 */
[C---:B-1----:R-:W-:Y:S02]  /*97b10*/  IADD3 R22, P0, PT, R29.reuse, R5, RZ ;  /* 0x000000051d167210 */ /* 0x042fe40007f1e0ff */
[----:B--2---:R-:W-:-:S03]  /*97b20*/  IADD3 R18, P1, PT, R29, R13, RZ ;  /* 0x0000000d1d127210 */ /* 0x004fc60007f3e0ff */
[C---:B------:R-:W-:Y:S02]  /*97b30*/  IMAD.X R23, R20.reuse, 0x1, R6, P0 ;  /* 0x0000000114177824 */ /* 0x040fe400000e0606 */
[----:B------:R-:W-:-:S03]  /*97b40*/  IMAD.X R19, R20, 0x1, R15, P1 ;  /* 0x0000000114137824 */ /* 0x000fc600008e060f */
[----:B------:R-:W-:Y:S04]  /*97b50*/  STL.64 [R1+0x2538], R22 ;  /* 0x0025381601007387 */ /* 0x000fe80000100a00 */
[----:B------:R1:W-:Y:S04]  /*97b60*/  STL.64 [R1+0x2540], R18 ;  /* 0x0025401201007387 */ /* 0x0003e80000100a00 */
[----:B-1----:R-:W2:Y:S01]  /*97b70*/  LDL.LU.64 R18, [R1+0x55b8] ;  /* 0x0055b80001127983 */ /* 0x002ea20000300a00 */
[C---:B------:R-:W-:Y:S01]  /*97b80*/  IADD3 R22, P0, PT, R29.reuse, R3, RZ ;  /* 0x000000031d167210 */ /* 0x040fe20007f1e0ff */
[----:B---3--:R-:W-:Y:S01]  /*97b90*/  IMAD.MOV.U32 R23, RZ, RZ, R28 ;  /* 0x000000ffff177224 */ /* 0x008fe200078e001c */
[----:B------:R-:W-:-:S03]  /*97ba0*/  IADD3 R28, P1, PT, R29, R0, RZ ;  /* 0x000000001d1c7210 */ /* 0x000fc60007f3e0ff */
[----:B------:R-:W-:Y:S02]  /*97bb0*/  IMAD.MOV.U32 R29, RZ, RZ, R23 ;  /* 0x000000ffff1d7224 */ /* 0x000fe400078e0017 */
[----:B------:R-:W-:-:S05]  /*97bc0*/  IMAD.X R23, R20, 0x1, R4, P0 ;  /* 0x0000000114177824 */ /* 0x000fca00000e0604 */
[----:B------:R1:W-:Y:S02]  /*97bd0*/  STL.64 [R1+0x2548], R22 ;  /* 0x0025481601007387 */ /* 0x0003e40000100a00 */
[----:B-1----:R-:W-:Y:S02]  /*97be0*/  IMAD.MOV.U32 R23, RZ, RZ, R29 ;  /* 0x000000ffff177224 */ /* 0x002fe400078e001d */
[----:B------:R-:W-:-:S05]  /*97bf0*/  IMAD.X R29, R20, 0x1, R2, P1 ;  /* 0x00000001141d7824 */ /* 0x000fca00008e0602 */
[----:B------:R1:W-:Y:S04]  /*97c00*/  STL.64 [R1+0x2518], R28 ;  /* 0x0025181c01007387 */ /* 0x0003e80000100a00 */
[----:B-1----:R-:W3:Y:S04]  /*97c10*/  LDL.LU.64 R28, [R1+0x55b0] ;  /* 0x0055b000011c7983 */ /* 0x002ee80000300a00 */
[----:B------:R-:W4:Y:S04]  /*97c20*/  LDL.LU R20, [R1+0x222c] ;  /* 0x00222c0001147983 */ /* 0x000f280000300800 */
[----:B------:R1:W-:Y:S02]  /*97c30*/  STL.64 [R1+0x5598], R2 ;  /* 0x0055980201007387 */ /* 0x0003e40000100a00 */
[----:B-1----:R-:W-:-:S02]  /*97c40*/  IMAD.MOV.U32 R2, RZ, RZ, R23 ;  /* 0x000000ffff027224 */ /* 0x002fc400078e0017 */
[----:B------:R-:W4:Y:S01]  /*97c50*/  LDL.LU R3, [R1+0x2238] ;  /* 0x0022380001037983 */ /* 0x000f220000300800 */
[----:B--2---:R-:W-:Y:S02]  /*97c60*/  IADD3 R22, P0, PT, R19, R10, RZ ;  /* 0x0000000a13167210 */ /* 0x004fe40007f1e0ff */
[----:B------:R-:W-:-:S05]  /*97c70*/  SHF.R.S32.HI R23, RZ, 0x1f, R19 ;  /* 0x0000001fff177819 */ /* 0x000fca0000011413 */
[----:B------:R-:W-:-:S05]  /*97c80*/  IMAD.X R23, R23, 0x1, R12, P0 ;  /* 0x0000000117177824 */ /* 0x000fca00000e060c */
[----:B------:R1:W-:Y:S04]  /*97c90*/  STL.64 [R1+0x4530], R22 ;  /* 0x0045301601007387 */ /* 0x0003e80000100a00 */
[----:B-1----:R-:W2:Y:S04]  /*97ca0*/  LDL.LU.64 R22, [R1+0x55a8] ;  /* 0x0055a80001167983 */ /* 0x002ea80000300a00 */
[----:B---3--:R1:W-:Y:S02]  /*97cb0*/  STL.64 [R1+0x5590], R28 ;  /* 0x0055901c01007387 */ /* 0x0083e40000100a00 */
[----:B-1----:R-:W-:-:S02]  /*97cc0*/  IMAD.MOV.U32 R28, RZ, RZ, R2 ;  /* 0x000000ffff1c7224 */ /* 0x002fc400078e0002 */
[----:B----4-:R-:W-:Y:S01]  /*97cd0*/  IMAD.MOV.U32 R29, RZ, RZ, R3 ;  /* 0x000000ffff1d7224 */ /* 0x010fe200078e0003 */
[----:B--2---:R-:W-:Y:S04]  /*97ce0*/  STL.64 [R1+0x55a0], R22 ;  /* 0x0055a01601007387 */ /* 0x004fe80000100a00 */
[----:B------:R1:W-:Y:S02]  /*97cf0*/  STL.64 [R1+0x5588], R24 ;  /* 0x0055881801007387 */ /* 0x0003e40000100a00 */
[----:B-1----:R-:W-:-:S05]  /*97d00*/  IMAD.MOV.U32 R25, RZ, RZ, R20 ;  /* 0x000000ffff197224 */ /* 0x002fca00078e0014 */
[----:B------:R-:W-:Y:S02]  /*97d10*/  SHF.R.S32.HI R20, RZ, 0x1f, R25 ;  /* 0x0000001fff147819 */ /* 0x000fe40000011419 */
[C---:B------:R-:W-:Y:S02]  /*97d20*/  IADD3 R22, P0, PT, R25.reuse, R10, RZ ;  /* 0x0000000a19167210 */ /* 0x040fe40007f1e0ff */
[----:B------:R-:W-:-:S03]  /*97d30*/  IADD3 R2, P1, PT, R25, R9, RZ ;  /* 0x0000000919027210 */ /* 0x000fc60007f3e0ff */
        /* <DEDUP_REMOVED lines=9> */
[----:B------:R1:W-:Y:S01]  /*97dd0*/  STL.64 [R1+0x24e8], R22 ;  /* 0x0024e81601007387 */ /* 0x0003e20000100a00 */
[----:B------:R-:W-:-:S03]  /*97de0*/  IADD3 R10, P0, PT, R25, R5, RZ ;  /* 0x00000005190a7210 */ /* 0x000fc60007f1e0ff */
[----:B-1----:R-:W2:Y:S04]  /*97df0*/  LDL.LU.64 R22, [R1+0x55a0] ;  /* 0x0055a00001167983 */ /* 0x002ea80000300a00 */
[----:B------:R1:W-:Y:S01]  /*97e00*/  STL.64 [R1+0x24f0], R2 ;  /* 0x0024f00201007387 */ /* 0x0003e20000100a00 */
[----:B------:R-:W-:-:S03]  /*97e10*/  IMAD.X R11, R20, 0x1, R6, P0 ;  /* 0x00000001140b7824 */ /* 0x000fc600000e0606 */
[----:B-1----:R-:W3:Y:S04]  /*97e20*/  LDL.LU.64 R2, [R1+0x5598] ;  /* 0x0055980001027983 */ /* 0x002ee80000300a00 */
[----:B------:R1:W-:Y:S04]  /*97e30*/  STL.64 [R1+0x5578], R16 ;  /* 0x0055781001007387 */ /* 0x0003e80000100a00 */
[----:B------:R-:W-:Y:S01]  /*97e40*/  STL.64 [R1+0x24f8], R10 ;  /* 0x0024f80a01007387 */ /* 0x000fe20000100a00 */
[----:B-1----:R-:W-:Y:S01]  /*97e50*/  IMAD.MOV.U32 R16, RZ, RZ, R28 ;  /* 0x000000ffff107224 */ /* 0x002fe200078e001c */
[----:B------:R-:W-:Y:S01]  /*97e60*/  IADD3 R28, P1, PT, R25, R13, RZ ;  /* 0x0000000d191c7210 */ /* 0x000fe20007f3e0ff */
[----:B------:R-:W-:-:S04]  /*97e70*/  IMAD.MOV.U32 R17, RZ, RZ, R29 ;  /* 0x000000ffff117224 */ /* 0x000fc800078e001d */
[----:B------:R-:W-:-:S05]  /*97e80*/  IMAD.X R29, R20, 0x1, R15, P1 ;  /* 0x00000001141d7824 */ /* 0x000fca00008e060f */
[----:B------:R1:W-:Y:S04]  /*97e90*/  STL.64 [R1+0x2500], R28 ;  /* 0x0025001c01007387 */ /* 0x0003e80000100a00 */
[----:B-1----:R-:W4:Y:S01]  /*97ea0*/  LDL.LU.64 R28, [R1+0x5590] ;  /* 0x00559000011c7983 */ /* 0x002f220000300a00 */
[----:B------:R-:W-:Y:S01]  /*97eb0*/  VIADD R19, R19, UR5 ;  /* 0x0000000513137c36 */ /* 0x000fe20008000000 */
[C---:B------:R-:W-:Y:S02]  /*97ec0*/  IADD3 R24, P1, PT, R25.reuse, R0, RZ ;  /* 0x0000000019187210 */ /* 0x040fe40007f3e0ff */
[----:B---3--:R-:W-:-:S05]  /*97ed0*/  IADD3 R10, P0, PT, R25, R3, RZ ;  /* 0x00000003190a7210 */ /* 0x008fca0007f1e0ff */
[----:B------:R-:W-:-:S05]  /*97ee0*/  IMAD.X R11, R20, 0x1, R4, P0 ;  /* 0x00000001140b7824 */ /* 0x000fca00000e0604 */
[----:B------:R1:W-:Y:S04]  /*97ef0*/  STL.64 [R1+0x2508], R10 ;  /* 0x0025080a01007387 */ /* 0x0003e80000100a00 */
[----:B------:R3:W-:Y:S01]  /*97f00*/  STL.64 [R1+0x5540], R18 ;  /* 0x0055401201007387 */ /* 0x0007e20000100a00 */
[----:B-1----:R-:W-:Y:S01]  /*97f10*/  IADD3 R10, P0, PT, R19, R0, RZ ;  /* 0x00000000130a7210 */ /* 0x002fe20007f1e0ff */
[----:B----4-:R-:W-:Y:S02]  /*97f20*/  IMAD.MOV.U32 R25, RZ, RZ, R28 ;  /* 0x000000ffff197224 */ /* 0x010fe400078e001c */
[----:B------:R-:W-:Y:S02]  /*97f30*/  IMAD.MOV.U32 R28, RZ, RZ, R26 ;  /* 0x000000ffff1c7224 */ /* 0x000fe400078e001a */
[----:B--2---:R-:W-:Y:S01]  /*97f40*/  IMAD.MOV.U32 R26, RZ, RZ, R22 ;  /* 0x000000ffff1a7224 */ /* 0x004fe200078e0016 */
[----:B------:R-:W-:Y:S01]  /*97f50*/  SHF.R.S32.HI R22, RZ, 0x1f, R19 ;  /* 0x0000001fff167819 */ /* 0x000fe20000011413 */
[----:B---3--:R-:W-:-:S02]  /*97f60*/  IMAD.MOV.U32 R18, RZ, RZ, R25 ;  /* 0x000000ffff127224 */ /* 0x008fc400078e0019 */
[--C-:B------:R-:W-:Y:S01]  /*97f70*/  IMAD.X R25, R20, 0x1, R2.reuse, P1 ;  /* 0x0000000114197824 */ /* 0x100fe200008e0602 */
[----:B------:R-:W2:Y:S01]  /*97f80*/  LDL.LU R19, [R1+0x2248] ;  /* 0x0022480001137983 */ /* 0x000ea20000300800 */
[----:B------:R-:W-:-:S03]  /*97f90*/  IMAD.X R11, R22, 0x1, R2, P0 ;  /* 0x00000001160b7824 */ /* 0x000fc600000e0602 */
[----:B------:R1:W-:Y:S04]  /*97fa0*/  STL.64 [R1+0x24d8], R24 ;  /* 0x0024d81801007387 */ /* 0x0003e80000100a00 */
[----:B-1----:R-:W3:Y:S04]  /*97fb0*/  LDL.LU.64 R24, [R1+0x5588] ;  /* 0x0055880001187983 */ /* 0x002ee80000300a00 */
[----:B------:R1:W-:Y:S04]  /*97fc0*/  STL.64 [R1+0x4518], R10 ;  /* 0x0045180a01007387 */ /* 0x0003e80000100a00 */
[----:B-1----:R-:W4:Y:S04]  /*97fd0*/  LDL.LU.64 R10, [R1+0x5580] ;  /* 0x00558000010a7983 */ /* 0x002f280000300a00 */
[----:B------:R-:W-:Y:S04]  /*97fe0*/  STL.64 [R1+0x5570], R2 ;  /* 0x0055700201007387 */ /* 0x000fe80000100a00 */
[----:B------:R1:W-:Y:S04]  /*97ff0*/  STL [R1+0x5538], R22 ;  /* 0x0055381601007387 */ /* 0x0003e80000100800 */
[----:B-1----:R-:W2:Y:S01]  /*98000*/  LDL.LU R22, [R1+0x2234] ;  /* 0x0022340001167983 */ /* 0x002ea20000300800 */
[----:B------:R-:W-:-:S02]  /*98010*/  IMAD.MOV.U32 R2, RZ, RZ, R16 ;  /* 0x000000ffff027224 */ /* 0x000fc400078e0010 */
[----:B------:R-:W-:Y:S01]  /*98020*/  IMAD.MOV.U32 R20, RZ, RZ, R21 ;  /* 0x000000ffff147224 */ /* 0x000fe200078e0015 */
[----:B------:R-:W-:Y:S01]  /*98030*/  SHF.R.S32.HI R21, RZ, 0x1f, R16 ;  /* 0x0000001fff157819 */ /* 0x000fe20000011410 */
[----:B------:R-:W-:Y:S01]  /*98040*/  IMAD.MOV.U32 R3, RZ, RZ, R17 ;  /* 0x000000ffff037224 */ /* 0x000fe200078e0011 */
[----:B----4-:R-:W-:-:S05]  /*98050*/  IADD3 R16, P0, PT, R2, R10, RZ ;  /* 0x0000000a02107210 */ /* 0x010fca0007f1e0ff */
[----:B------:R-:W-:Y:S01]  /*98060*/  IMAD.X R17, R21, 0x1, R12, P0 ;  /* 0x0000000115117824 */ /* 0x000fe200000e060c */
[----:B--2---:R-:W-:Y:S04]  /*98070*/  STL.64 [R1+0x5560], R22 ;  /* 0x0055601601007387 */ /* 0x004fe80000100a00 */
[----:B------:R1:W-:Y:S04]  /*98080*/  STL.64 [R1+0x24a0], R16 ;  /* 0x0024a01001007387 */ /* 0x0003e80000100a00 */
[----:B-1----:R-:W2:Y:S04]  /*98090*/  LDL.LU.64 R16, [R1+0x5578] ;  /* 0x0055780001107983 */ /* 0x002ea80000300a00 */
[----:B------:R1:W-:Y:S01]  /*980a0*/  STL.64 [R1+0x5550], R18 ;  /* 0x0055501201007387 */ /* 0x0003e20000100a00 */
[----:B------:R-:W-:Y:S01]  /*980b0*/  IADD3 R22, P1, PT, R2, R9, RZ ;  /* 0x0000000902167210 */ /* 0x000fe20007f3e0ff */
[----:B-1----:R-:W-:-:S02]  /*980c0*/  IMAD.MOV.U32 R18, RZ, RZ, R2 ;  /* 0x000000ffff127224 */ /* 0x002fc400078e0002 */
[----:B------:R-:W-:-:S03]  /*980d0*/  IMAD.MOV.U32 R19, RZ, RZ, R3 ;  /* 0x000000ffff137224 */ /* 0x000fc600078e0003 */
[C---:B------:R-:W-:Y:S01]  /*980e0*/  IADD3 R2, P0, PT, R18.reuse, R7, RZ ;  /* 0x0000000712027210 */ /* 0x040fe20007f1e0ff */
[C---:B------:R-:W-:Y:S01]  /*980f0*/  IMAD.X R23, R21.reuse, 0x1, R11, P1 ;  /* 0x0000000115177824 */ /* 0x040fe200008e060b */
[----:B------:R-:W-:Y:S03]  /*98100*/  STL [R1+0x5558], R19 ;  /* 0x0055581301007387 */ /* 0x000fe60000100800 */
[----:B------:R-:W-:Y:S01]  /*98110*/  IMAD.X R3, R21, 0x1, R8, P0 ;  /* 0x0000000115037824 */ /* 0x000fe200000e0608 */
[----:B------:R-:W-:Y:S04]  /*98120*/  STL.64 [R1+0x5568], R10 ;  /* 0x0055680a01007387 */ /* 0x000fe80000100a00 */
[----:B------:R-:W-:Y:S04]  /*98130*/  STL.64 [R1+0x24a8], R22 ;  /* 0x0024a81601007387 */ /* 0x000fe80000100a00 */
[----:B------:R1:W-:Y:S04]  /*98140*/  STL.64 [R1+0x24b0], R2 ;  /* 0x0024b00201007387 */ /* 0x0003e80000100a00 */
[----:B-1----:R-:W4:Y:S01]  /*98150*/  LDL.LU.64 R2, [R1+0x5570] ;  /* 0x0055700001027983 */ /* 0x002f220000300a00 */
[----:B------:R-:W-:-:S02]  /*98160*/  IADD3 R22, P1, PT, R18, R14, RZ ;  /* 0x0000000e12167210 */ /* 0x000fc40007f3e0ff */
[----:B------:R-:W-:-:S05]  /*98170*/  IADD3 R10, P0, PT, R18, R5, RZ ;  /* 0x00000005120a7210 */ /* 0x000fca0007f1e0ff */
[C---:B------:R-:W-:Y:S02]  /*98180*/  IMAD.X R11, R21.reuse, 0x1, R6, P0 ;  /* 0x00000001150b7824 */ /* 0x040fe400000e0606 */
[----:B------:R-:W-:Y:S02]  /*98190*/  IMAD.MOV.U32 R19, RZ, RZ, R20 ;  /* 0x000000ffff137224 */ /* 0x000fe400078e0014 */
        /* <DEDUP_REMOVED lines=8> */
[----:B-1----:R-:W2:Y:S01]  /*98220*/  LDL.LU.64 R22, [R1+0x5560] ;  /* 0x0055600001167983 */ /* 0x002ea20000300a00 */
[C---:B----4-:R-:W-:Y:S02]  /*98230*/  IADD3 R16, P0, PT, R18.reuse, R3, RZ ;  /* 0x0000000312107210 */ /* 0x050fe40007f1e0ff */
[----:B------:R-:W-:-:S03]  /*98240*/  IADD3 R18, P1, PT, R18, R0, RZ ;  /* 0x0000000012127210 */ /* 0x000fc60007f3e0ff */
[----:B------:R-:W-:-:S05]  /*98250*/  IMAD.X R17, R21, 0x1, R4, P0 ;  /* 0x0000000115117824 */ /* 0x000fca00000e0604 */
[----:B------:R1:W-:Y:S02]  /*98260*/  STL.64 [R1+0x24d0], R16 ;  /* 0x0024d01001007387 */ /* 0x0003e40000100a00 */
[----:B-1----:R-:W-:Y:S02]  /*98270*/  IMAD.MOV.U32 R17, RZ, RZ, R19 ;  /* 0x000000ffff117224 */ /* 0x002fe400078e0013 */
[----:B------:R-:W-:-:S05]  /*98280*/  IMAD.X R19, R21, 0x1, R2, P1 ;  /* 0x0000000115137824 */ /* 0x000fca00008e0602 */
[----:B------:R1:W-:Y:S04]  /*98290*/  STL.64 [R1+0x2490], R18 ;  /* 0x0024901201007387 */ /* 0x0003e80000100a00 */
[----:B-1----:R-:W4:Y:S01]  /*982a0*/  LDL.LU R19, [R1+0x5558] ;  /* 0x0055580001137983 */ /* 0x002f220000300800 */
[----:B--2---:R-:W-:Y:S02]  /*982b0*/  SHF.R.S32.HI R20, RZ, 0x1f, R22 ;  /* 0x0000001fff147819 */ /* 0x004fe40000011416 */
[C---:B------:R-:W-:Y:S02]  /*982c0*/  IADD3 R16, P0, PT, R22.reuse, R10, RZ ;  /* 0x0000000a16107210 */ /* 0x040fe40007f1e0ff */
[----:B------:R-:W-:Y:S01]  /*982d0*/  IADD3 R18, P1, PT, R22, R9, RZ ;  /* 0x0000000916127210 */ /* 0x000fe20007f3e0ff */
[----:B----4-:R-:W-:-:S02]  /*982e0*/  IMAD.MOV.U32 R21, RZ, RZ, R19 ;  /* 0x000000ffff157224 */ /* 0x010fc400078e0013 */
[----:B------:R-:W-:Y:S02]  /*982f0*/  IMAD.MOV.U32 R19, RZ, RZ, R17 ;  /* 0x000000ffff137224 */ /* 0x000fe400078e0011 */
[----:B------:R-:W-:-:S05]  /*98300*/  IMAD.X R17, R20, 0x1, R12, P0 ;  /* 0x0000000114117824 */ /* 0x000fca00000e060c */
[----:B------:R1:W-:Y:S02]  /*98310*/  STL.64 [R1+0x2498], R16 ;  /* 0x0024981001007387 */ /* 0x0003e40000100a00 */
[----:B-1----:R-:W-:Y:S02]  /*98320*/  IMAD.MOV.U32 R17, RZ, RZ, R19 ;  /* 0x000000ffff117224 */ /* 0x002fe400078e0013 */
[----:B------:R-:W-:-:S05]  /*98330*/  IMAD.X R19, R20, 0x1, R11, P1 ;  /* 0x0000000114137824 */ /* 0x000fca00008e060b */
[----:B------:R1:W-:Y:S04]  /*98340*/  STL.64 [R1+0x2460], R18 ;  /* 0x0024601201007387 */ /* 0x0003e80000100a00 */
[----:B-1----:R-:W2:Y:S01]  /*98350*/  LDL.LU.64 R18, [R1+0x5550] ;  /* 0x0055500001127983 */ /* 0x002ea20000300a00 */
[----:B------:R-:W-:-:S03]  /*98360*/  IADD3 R16, P0, PT, R22, R7, RZ ;  /* 0x0000000716107210 */ /* 0x000fc60007f1e0ff */
[----:B------:R2:W-:Y:S02]  /*98370*/  STL.64 [R1+0x5528], R10 ;  /* 0x0055280a01007387 */ /* 0x0005e40000100a00 */
[----:B--2---:R-:W-:Y:S02]  /*98380*/  IMAD.MOV.U32 R11, RZ, RZ, R19 ;  /* 0x000000ffff0b7224 */ /* 0x004fe400078e0013 */
[----:B------:R-:W-:Y:S02]  /*98390*/  IMAD.MOV.U32 R19, RZ, RZ, R17 ;  /* 0x000000ffff137224 */ /* 0x000fe400078e0011 */
[----:B------:R-:W-:-:S05]  /*983a0*/  IMAD.X R17, R20, 0x1, R8, P0 ;  /* 0x0000000114117824 */ /* 0x000fca00000e0608 */
[----:B------:R1:W-:Y:S04]  /*983b0*/  STL.64 [R1+0x2468], R16 ;  /* 0x0024681001007387 */ /* 0x0003e80000100a00 */
[----:B-1----:R-:W2:Y:S01]  /*983c0*/  LDL.LU.64 R16, [R1+0x5548] ;  /* 0x0055480001107983 */ /* 0x002ea20000300a00 */
[----:B------:R-:W-:Y:S01]  /*983d0*/  IMAD.MOV.U32 R10, RZ, RZ, R18 ;  /* 0x000000ffff0a7224 */ /* 0x000fe200078e0012 */
[C---:B------:R-:W-:Y:S02]  /*983e0*/  IADD3 R18, P1, PT, R22.reuse, R14, RZ ;  /* 0x0000000e16127210 */ /* 0x040fe40007f3e0ff */
[----:B------:R1:W-:Y:S02]  /*983f0*/  STL.64 [R1+0x5530], R8 ;  /* 0x0055300801007387 */ /* 0x0003e40000100a00 */
[----:B-1----:R-:W-:Y:S01]  /*98400*/  IMAD.MOV.U32 R9, RZ, RZ, R19 ;  /* 0x000000ffff097224 */ /* 0x002fe200078e0013 */
[----:B------:R-:W-:Y:S01]  /*98410*/  IADD3 R8, P0, PT, R22, R5, RZ ;  /* 0x0000000516087210 */ /* 0x000fe20007f1e0ff */
[----:B--2---:R-:W-:-:S05]  /*98420*/  IMAD.X R19, R20, 0x1, R16, P1 ;  /* 0x0000000114137824 */ /* 0x004fca00008e0610 */
[----:B------:R1:W-:Y:S04]  /*98430*/  STL.64 [R1+0x2470], R18 ;  /* 0x0024701201007387 */ /* 0x0003e80000100a00 */
[----:B-1----:R-:W2:Y:S04]  /*98440*/  LDL.LU.64 R18, [R1+0x5540] ;  /* 0x0055400001127983 */ /* 0x002ea80000300a00 */
[----:B------:R1:W-:Y:S02]  /*98450*/  STL.64 [R1+0x5520], R16 ;  /* 0x0055201001007387 */ /* 0x0003e40000100a00 */
[----:B-1----:R-:W-:-:S02]  /*98460*/  IMAD.MOV.U32 R17, RZ, RZ, R11 ;  /* 0x000000ffff117224 */ /* 0x002fc400078e000b */
[----:B------:R-:W-:Y:S02]  /*98470*/  IMAD.MOV.U32 R11, RZ, RZ, R9 ;  /* 0x000000ffff0b7224 */ /* 0x000fe400078e0009 */
[----:B------:R-:W-:Y:S02]  /*98480*/  IMAD.X R9, R20, 0x1, R6, P0 ;  /* 0x0000000114097824 */ /* 0x000fe400000e0606 */
[----:B------:R-:W-:Y:S01]  /*98490*/  IMAD.MOV.U32 R16, RZ, RZ, R10 ;  /* 0x000000ffff107224 */ /* 0x000fe200078e000a */
[----:B------:R-:W-:Y:S02]  /*984a0*/  IADD3 R10, P1, PT, R22, R13, RZ ;  /* 0x0000000d160a7210 */ /* 0x000fe40007f3e0ff */
[----:B------:R1:W-:Y:S02]  /*984b0*/  STL.64 [R1+0x2478], R8 ;  /* 0x0024780801007387 */ /* 0x0003e40000100a00 */
[----:B-1----:R-:W-:Y:S02]  /*984c0*/  IMAD.MOV.U32 R9, RZ, RZ, R11 ;  /* 0x000000ffff097224 */ /* 0x002fe400078e000b */
[----:B------:R-:W-:Y:S01]  /*984d0*/  IMAD.X R11, R20, 0x1, R15, P1 ;  /* 0x00000001140b7824 */ /* 0x000fe200008e060f */
[----:B------:R-:W-:-:S04]  /*984e0*/  IADD3 R8, P0, PT, R22, R3, RZ ;  /* 0x0000000316087210 */ /* 0x000fc80007f1e0ff */
[----:B------:R1:W-:Y:S02]  /*984f0*/  STL.64 [R1+0x2480], R10 ;  /* 0x0024800a01007387 */ /* 0x0003e40000100a00 */
[----:B-1----:R-:W-:Y:S02]  /*98500*/  IMAD.MOV.U32 R11, RZ, RZ, R9 ;  /* 0x000000ffff0b7224 */ /* 0x002fe400078e0009 */
[----:B------:R-:W-:Y:S01]  /*98510*/  IMAD.X R9, R20, 0x1, R4, P0 ;  /* 0x0000000114097824 */ /* 0x000fe200000e0604 */
[----:B------:R-:W-:Y:S02]  /*98520*/  IADD3 R10, P1, PT, R22, R0, RZ ;  /* 0x00000000160a7210 */ /* 0x000fe40007f3e0ff */
[----:B------:R-:W4:Y:S04]  /*98530*/  LDL.LU R22, [R1+0x5538] ;  /* 0x0055380001167983 */ /* 0x000f280000300800 */
[----:B---3--:R-:W-:Y:S04]  /*98540*/  STL.64 [R1+0x5518], R24 ;  /* 0x0055181801007387 */ /* 0x008fe80000100a00 */
[----:B------:R1:W-:Y:S04]  /*98550*/  STL.64 [R1+0x2488], R8 ;  /* 0x0024880801007387 */ /* 0x0003e80000100a00 */
[----:B-1----:R-:W3:Y:S01]  /*98560*/  LDL.LU.64 R8, [R1+0x5530] ;  /* 0x0055300001087983 */ /* 0x002ee20000300a00 */
[----:B--2---:R-:W-:-:S03]  /*98570*/  IADD3 R24, P0, PT, R19, R3, RZ ;  /* 0x0000000313187210 */ /* 0x004fc60007f1e0ff */
[----:B------:R1:W-:Y:S02]  /*98580*/  STL.64 [R1+0x54f0], R18 ;  /* 0x0054f01201007387 */ /* 0x0003e40000100a00 */
[----:B-1----:R-:W-:Y:S02]  /*98590*/  IMAD.MOV.U32 R19, RZ, RZ, R11 ;  /* 0x000000ffff137224 */ /* 0x002fe400078e000b */
[----:B------:R-:W-:-:S05]  /*985a0*/  IMAD.X R11, R20, 0x1, R2, P1 ;  /* 0x00000001140b7824 */ /* 0x000fca00008e0602 */
[----:B------:R1:W-:Y:S04]  /*985b0*/  STL.64 [R1+0x2458], R10 ;  /* 0x0024580a01007387 */ /* 0x0003e80000100a00 */
[----:B-1----:R-:W2:Y:S01]  /*985c0*/  LDL.LU.64 R10, [R1+0x5528] ;  /* 0x00552800010a7983 */ /* 0x002ea20000300a00 */
[----:B------:R-:W-:Y:S02]  /*985d0*/  IMAD.MOV.U32 R20, RZ, RZ, R21 ;  /* 0x000000ffff147224 */ /* 0x000fe400078e0015 */
[----:B------:R-:W-:-:S03]  /*985e0*/  IMAD.MOV.U32 R18, RZ, RZ, R16 ;  /* 0x000000ffff127224 */ /* 0x000fc600078e0010 */
[----:B------:R-:W-:Y:S01]  /*985f0*/  SHF.R.S32.HI R21, RZ, 0x1f, R20 ;  /* 0x0000001fff157819 */ /* 0x000fe20000011414 */
[----:B----4-:R-:W-:Y:S01]  /*98600*/  IMAD.X R25, R22, 0x1, R4, P0 ;  /* 0x0000000116197824 */ /* 0x010fe200000e0604 */
[----:B------:R1:W-:Y:S04]  /*98610*/  STL.64 [R1+0x5510], R22 ;  /* 0x0055101601007387 */ /* 0x0003e80000100a00 */
[----:B------:R3:W-:Y:S01]  /*98620*/  STL.64 [R1+0x4500], R24 ;  /* 0x0045001801007387 */ /* 0x0007e20000100a00 */
[----:B-1----:R-:W-:Y:S01]  /*98630*/  IMAD.MOV.U32 R23, RZ, RZ, R17 ;  /* 0x000000ffff177224 */ /* 0x002fe200078e0011 */
[C---:B---3--:R-:W-:Y:S02]  /*98640*/  IADD3 R24, P1, PT, R20.reuse, R9, RZ ;  /* 0x0000000914187210 */ /* 0x048fe40007f3e0ff */
[----:B--2---:R-:W-:-:S05]  /*98650*/  IADD3 R16, P0, PT, R20, R10, RZ ;  /* 0x0000000a14107210 */ /* 0x004fca0007f1e0ff */
[----:B------:R-:W-:-:S05]  /*98660*/  IMAD.X R17, R21, 0x1, R12, P0 ;  /* 0x0000000115117824 */ /* 0x000fca00000e060c */
[----:B------:R1:W-:Y:S01]  /*98670*/  STL.64 [R1+0x2420], R16 ;  /* 0x0024201001007387 */ /* 0x0003e20000100a00 */
[----:B------:R-:W-:Y:S01]  /*98680*/  IMAD.X R25, R21, 0x1, R11, P1 ;  /* 0x0000000115197824 */ /* 0x000fe200008e060b */
[----:B-1----:R-:W-:-:S04]  /*98690*/  IADD3 R16, P0, PT, R20, R7, RZ ;  /* 0x0000000714107210 */ /* 0x002fc80007f1e0ff */
[----:B------:R-:W-:Y:S01]  /*986a0*/  STL.64 [R1+0x2428], R24 ;  /* 0x0024281801007387 */ /* 0x000fe20000100a00 */
[----:B------:R-:W-:-:S05]  /*986b0*/  IMAD.X R17, R21, 0x1, R8, P0 ;  /* 0x0000000115117824 */ /* 0x000fca00000e0608 */
[----:B------:R1:W-:Y:S04]  /*986c0*/  STL.64 [R1+0x2430], R16 ;  /* 0x0024301001007387 */ /* 0x0003e80000100a00 */
[----:B-1----:R-:W2:Y:S01]  /*986d0*/  LDL.LU.64 R16, [R1+0x5520] ;  /* 0x0055200001107983 */ /* 0x002ea20000300a00 */
[C---:B------:R-:W-:Y:S02]  /*986e0*/  IADD3 R24, P1, PT, R20.reuse, R14, RZ ;  /* 0x0000000e14187210 */ /* 0x040fe40007f3e0ff */
[----:B------:R-:W-:Y:S01]  /*986f0*/  IADD3 R22, P0, PT, R20, R5, RZ ;  /* 0x0000000514167210 */ /* 0x000fe20007f1e0ff */
[----:B------:R1:W-:Y:S02]  /*98700*/  STL.64 [R1+0x5508], R8 ;  /* 0x0055080801007387 */ /* 0x0003e40000100a00 */
[----:B-1----:R-:W-:-:S02]  /*98710*/  IMAD.MOV.U32 R9, RZ, RZ, R23 ;  /* 0x000000ffff097224 */ /* 0x002fc400078e0017 */
[C---:B------:R-:W-:Y:S02]  /*98720*/  IMAD.X R23, R21.reuse, 0x1, R6, P0 ;  /* 0x0000000115177824 */ /* 0x040fe400000e0606 */
[----:B--2---:R-:W-:Y:S01]  /*98730*/  IMAD.X R25, R21, 0x1, R16, P1 ;  /* 0x0000000115197824 */ /* 0x004fe200008e0610 */
[----:B------:R-:W-:-:S04]  /*98740*/  IADD3 R8, P1, PT, R20, R13, RZ ;  /* 0x0000000d14087210 */ /* 0x000fc80007f3e0ff */
[----:B------:R1:W-:Y:S04]  /*98750*/  STL.64 [R1+0x2438], R24 ;  /* 0x0024381801007387 */ /* 0x0003e80000100a00 */
[----:B-1----:R-:W2:Y:S04]  /*98760*/  LDL.LU.64 R24, [R1+0x5518] ;  /* 0x0055180001187983 */ /* 0x002ea80000300a00 */
[----:B------:R-:W-:Y:S04]  /*98770*/  STL.64 [R1+0x5500], R16 ;  /* 0x0055001001007387 */ /* 0x000fe80000100a00 */
[----:B------:R1:W-:Y:S02]  /*98780*/  STL.64 [R1+0x2440], R22 ;  /* 0x0024401601007387 */ /* 0x0003e40000100a00 */
[----:B-1----:R-:W-:Y:S01]  /*98790*/  IADD3 R22, P0, PT, R20, R3, RZ ;  /* 0x0000000314167210 */ /* 0x002fe20007f1e0ff */
[----:B------:R-:W-:-:S02]  /*987a0*/  IMAD.MOV.U32 R17, RZ, RZ, R9 ;  /* 0x000000ffff117224 */ /* 0x000fc400078e0009 */
[C---:B------:R-:W-:Y:S02]  /*987b0*/  IMAD.X R9, R21.reuse, 0x1, R15, P1 ;  /* 0x0000000115097824 */ /* 0x040fe400008e060f */
[----:B------:R-:W-:-:S03]  /*987c0*/  IMAD.X R23, R21, 0x1, R4, P0 ;  /* 0x0000000115177824 */ /* 0x000fc600000e0604 */
[----:B------:R-:W-:Y:S04]  /*987d0*/  STL.64 [R1+0x2448], R8 ;  /* 0x0024480801007387 */ /* 0x000fe80000100a00 */
[----:B------:R1:W-:Y:S04]  /*987e0*/  STL.64 [R1+0x2450], R22 ;  /* 0x0024501601007387 */ /* 0x0003e80000100a00 */
[----:B-1----:R-:W3:Y:S01]  /*987f0*/  LDL.LU.64 R22, [R1+0x5510] ;  /* 0x0055100001167983 */ /* 0x002ee20000300a00 */
[----:B------:R-:W-:-:S05]  /*98800*/  IADD3 R8, P1, PT, R20, R0, RZ ;  /* 0x0000000014087210 */ /* 0x000fca0007f3e0ff */
[----:B------:R-:W-:Y:S01]  /*98810*/  IMAD.X R9, R21, 0x1, R2, P1 ;  /* 0x0000000115097824 */ /* 0x000fe200008e0602 */
[----:B---3--:R-:W-:Y:S04]  /*98820*/  STL.64 [R1+0x54e8], R22 ;  /* 0x0054e81601007387 */ /* 0x008fe80000100a00 */
[----:B------:R1:W-:Y:S04]  /*98830*/  STL.64 [R1+0x2410], R8 ;  /* 0x0024100801007387 */ /* 0x0003e80000100a00 */
[----:B-1----:R-:W3:Y:S01]  /*98840*/  LDL.LU.64 R8, [R1+0x5508] ;  /* 0x0055080001087983 */ /* 0x002ee20000300a00 */
[----:B------:R-:W-:-:S02]  /*98850*/  IMAD.MOV.U32 R23, RZ, RZ, R19 ;  /* 0x000000ffff177224 */ /* 0x000fc400078e0013 */
[----:B------:R-:W-:Y:S01]  /*98860*/  IMAD.MOV.U32 R22, RZ, RZ, R18 ;  /* 0x000000ffff167224 */ /* 0x000fe200078e0012 */
[----:B------:R-:W-:Y:S02]  /*98870*/  SHF.R.S32.HI R20, RZ, 0x1f, R19 ;  /* 0x0000001fff147819 */ /* 0x000fe40000011413 */
[----:B------:R-:W-:Y:S01]  /*98880*/  IADD3 R18, P0, PT, R23, R10, RZ ;  /* 0x0000000a17127210 */ /* 0x000fe20007f1e0ff */
[----:B------:R-:W-:-:S04]  /*98890*/  IMAD.MOV.U32 R21, RZ, RZ, R17 ;  /* 0x000000ffff157224 */ /* 0x000fc800078e0011 */
[----:B------:R-:W-:-:S05]  /*988a0*/  IMAD.X R19, R20, 0x1, R12, P0 ;  /* 0x0000000114137824 */ /* 0x000fca00000e060c */
[----:B------:R-:W-:Y:S01]  /*988b0*/  STL.64 [R1+0x2418], R18 ;  /* 0x0024181201007387 */ /* 0x000fe20000100a00 */
[----:B---3--:R-:W-:-:S05]  /*988c0*/  IADD3 R16, P1, PT, R23, R9, RZ ;  /* 0x0000000917107210 */ /* 0x008fca0007f3e0ff */
[----:B------:R-:W-:-:S05]  /*988d0*/  IMAD.X R17, R20, 0x1, R11, P1 ;  /* 0x0000000114117824 */ /* 0x000fca00008e060b */
[----:B------:R1:W-:Y:S04]  /*988e0*/  STL.64 [R1+0x23e0], R16 ;  /* 0x0023e01001007387 */ /* 0x0003e80000100a00 */
[----:B-1----:R-:W3:Y:S01]  /*988f0*/  LDL.LU.64 R16, [R1+0x5500] ;  /* 0x0055000001107983 */ /* 0x002ee20000300a00 */
[----:B------:R-:W-:-:S03]  /*98900*/  IADD3 R18, P0, PT, R23, R7, RZ ;  /* 0x0000000717127210 */ /* 0x000fc60007f1e0ff */
[----:B------:R1:W-:Y:S02]  /*98910*/  STL.64 [R1+0x54f8], R10 ;  /* 0x0054f80a01007387 */ /* 0x0003e40000100a00 */
[----:B------:R-:W-:-:S05]  /*98920*/  IMAD.X R19, R20, 0x1, R8, P0 ;  /* 0x0000000114137824 */ /* 0x000fca00000e0608 */
[----:B------:R4:W-:Y:S01]  /*98930*/  STL.64 [R1+0x23e8], R18 ;  /* 0x0023e81201007387 */ /* 0x0009e20000100a00 */
[C---:B-1----:R-:W-:Y:S02]  /*98940*/  IADD3 R10, P1, PT, R23.reuse, R14, RZ ;  /* 0x0000000e170a7210 */ /* 0x042fe40007f3e0ff */
[----:B----4-:R-:W-:-:S05]  /*98950*/  IADD3 R18, P0, PT, R23, R5, RZ ;  /* 0x0000000517127210 */ /* 0x010fca0007f1e0ff */
[C---:B------:R-:W-:Y:S02]  /*98960*/  IMAD.X R19, R20.reuse, 0x1, R6, P0 ;  /* 0x0000000114137824 */ /* 0x040fe400000e0606 */
[----:B---3--:R-:W-:-:S05]  /*98970*/  IMAD.X R11, R20, 0x1, R16, P1 ;  /* 0x00000001140b7824 */ /* 0x008fca00008e0610 */
[----:B------:R1:W-:Y:S04]  /*98980*/  STL.64 [R1+0x23f0], R10 ;  /* 0x0023f00a01007387 */ /* 0x0003e80000100a00 */
[----:B------:R3:W-:Y:S01]  /*98990*/  STL.64 [R1+0x23f8], R18 ;  /* 0x0023f81201007387 */ /* 0x0007e20000100a00 */
[C---:B-1----:R-:W-:Y:S02]  /*989a0*/  IADD3 R10, P1, PT, R23.reuse, R13, RZ ;  /* 0x0000000d170a7210 */ /* 0x042fe40007f3e0ff */
[C---:B---3--:R-:W-:Y:S01]  /*989b0*/  IADD3 R18, P0, PT, R23.reuse, R3, RZ ;  /* 0x0000000317127210 */ /* 0x048fe20007f1e0ff */
[----:B------:R-:W-:Y:S02]  /*989c0*/  IMAD.MOV.U32 R19, RZ, RZ, R22 ;  /* 0x000000ffff137224 */ /* 0x000fe400078e0016 */
[----:B------:R-:W-:Y:S01]  /*989d0*/  IMAD.X R11, R20, 0x1, R15, P1 ;  /* 0x00000001140b7824 */ /* 0x000fe200008e060f */
[----:B------:R-:W-:Y:S01]  /*989e0*/  IADD3 R22, P1, PT, R23, R0, RZ ;  /* 0x0000000017167210 */ /* 0x000fe20007f3e0ff */
[----:B------:R-:W-:-:S02]  /*989f0*/  IMAD.MOV.U32 R23, RZ, RZ, R19 ;  /* 0x000000ffff177224 */ /* 0x000fc400078e0013 */
[----:B------:R-:W-:Y:S01]  /*98a00*/  IMAD.X R19, R20, 0x1, R4, P0 ;  /* 0x0000000114137824 */ /* 0x000fe200000e0604 */
[----:B------:R1:W-:Y:S04]  /*98a10*/  STL.64 [R1+0x2400], R10 ;  /* 0x0024000a01007387 */ /* 0x0003e80000100a00 */
[----:B-1----:R-:W3:Y:S04]  /*98a20*/  LDL.LU.64 R10, [R1+0x54f8] ;  /* 0x0054f800010a7983 */ /* 0x002ee80000300a00 */
[----:B------:R1:W-:Y:S04]  /*98a30*/  STL.64 [R1+0x2408], R18 ;  /* 0x0024081201007387 */ /* 0x0003e80000100a00 */
[----:B-1----:R-:W4:Y:S04]  /*98a40*/  LDL.LU.64 R18, [R1+0x54f0] ;  /* 0x0054f00001127983 */ /* 0x002f280000300a00 */
[----:B------:R4:W-:Y:S02]  /*98a50*/  STL.64 [R1+0x54e0], R28 ;  /* 0x0054e01c01007387 */ /* 0x0009e40000100a00 */
[----:B----4-:R-:W-:-:S02]  /*98a60*/  IADD3 R28, P0, PT, R19, R13, RZ ;  /* 0x0000000d131c7210 */ /* 0x010fc40007f1e0ff */
[----:B------:R1:W-:Y:S02]  /*98a70*/  STL.64 [R1+0x54c8], R18 ;  /* 0x0054c81201007387 */ /* 0x0003e40000100a00 */
[----:B-1----:R-:W-:Y:S02]  /*98a80*/  IMAD.MOV.U32 R18, RZ, RZ, R23 ;  /* 0x000000ffff127224 */ /* 0x002fe400078e0017 */
[----:B------:R-:W-:Y:S02]  /*98a90*/  IMAD.MOV.U32 R19, RZ, RZ, R21 ;  /* 0x000000ffff137224 */ /* 0x000fe400078e0015 */
[----:B------:R-:W-:-:S03]  /*98aa0*/  IMAD.X R23, R20, 0x1, R2, P1 ;  /* 0x0000000114177824 */ /* 0x000fc600008e0602 */
[----:B------:R-:W-:Y:S04]  /*98ab0*/  STL [R1+0x54d8], R19 ;  /* 0x0054d81301007387 */ /* 0x000fe80000100800 */
[----:B------:R1:W-:Y:S04]  /*98ac0*/  STL.64 [R1+0x23d8], R22 ;  /* 0x0023d81601007387 */ /* 0x0003e80000100a00 */
[----:B-1----:R-:W4:Y:S01]  /*98ad0*/  LDL.LU.64 R22, [R1+0x54e8] ;  /* 0x0054e80001167983 */ /* 0x002f220000300a00 */
[----:B------:R-:W-:Y:S01]  /*98ae0*/  SHF.R.S32.HI R21, RZ, 0x1f, R18 ;  /* 0x0000001fff157819 */ /* 0x000fe20000011412 */
[----:B----4-:R-:W-:-:S02]  /*98af0*/  IMAD.X R29, R22, 0x1, R15, P0 ;  /* 0x00000001161d7824 */ /* 0x010fc400000e060f */
[----:B------:R3:W-:Y:S04]  /*98b00*/  STL.64 [R1+0x54d0], R22 ;  /* 0x0054d01601007387 */ /* 0x0007e80000100a00 */
[----:B------:R1:W-:Y:S01]  /*98b10*/  STL.64 [R1+0x44e8], R28 ;  /* 0x0044e81c01007387 */ /* 0x0003e20000100a00 */
[C---:B---3--:R-:W-:Y:S02]  /*98b20*/  IADD3 R22, P0, PT, R18.reuse, R10, RZ ;  /* 0x0000000a12167210 */ /* 0x048fe40007f1e0ff */
[----:B-1----:R-:W-:-:S03]  /*98b30*/  IADD3 R28, P1, PT, R18, R9, RZ ;  /* 0x00000009121c7210 */ /* 0x002fc60007f3e0ff */
[C---:B------:R-:W-:Y:S02]  /*98b40*/  IMAD.X R23, R21.reuse, 0x1, R12, P0 ;  /* 0x0000000115177824 */ /* 0x040fe400000e060c */
[----:B------:R-:W-:-:S03]  /*98b50*/  IMAD.X R29, R21, 0x1, R11, P1 ;  /* 0x00000001151d7824 */ /* 0x000fc600008e060b */
[----:B------:R1:W-:Y:S04]  /*98b60*/  STL.64 [R1+0x23a0], R22 ;  /* 0x0023a01601007387 */ /* 0x0003e80000100a00 */
[----:B------:R3:W-:Y:S01]  /*98b70*/  STL.64 [R1+0x23a8], R28 ;  /* 0x0023a81c01007387 */ /* 0x0007e20000100a00 */
[C---:B-1----:R-:W-:Y:S02]  /*98b80*/  IADD3 R22, P0, PT, R18.reuse, R7, RZ ;  /* 0x0000000712167210 */ /* 0x042fe40007f1e0ff */
[----:B---3--:R-:W-:-:S03]  /*98b90*/  IADD3 R28, P1, PT, R18, R14, RZ ;  /* 0x0000000e121c7210 */ /* 0x008fc60007f3e0ff */
        /* <DEDUP_REMOVED lines=11> */
[----:B------:R-:W-:Y:S01]  /*98c50*/  IADD3 R18, P1, PT, R18, R0, RZ ;  /* 0x0000000012127210 */ /* 0x000fe20007f3e0ff */
[----:B---3--:R-:W3:Y:S02]  /*98c60*/  LDL.LU.64 R28, [R1+0x54e0] ;  /* 0x0054e000011c7983 */ /* 0x008ee40000300a00 */
[----:B------:R-:W-:-:S02]  /*98c70*/  IMAD.X R23, R21, 0x1, R4, P0 ;  /* 0x0000000115177824 */ /* 0x000fc400000e0604 */
[----:B------:R-:W-:-:S03]  /*98c80*/  IMAD.X R19, R21, 0x1, R2, P1 ;  /* 0x0000000115137824 */ /* 0x000fc600008e0602 */
[----:B------:R-:W-:Y:S04]  /*98c90*/  STL.64 [R1+0x23d0], R22 ;  /* 0x0023d01601007387 */ /* 0x000fe80000100a00 */
[----:B------:R1:W-:Y:S04]  /*98ca0*/  STL.64 [R1+0x2390], R18 ;  /* 0x0023901201007387 */ /* 0x0003e80000100a00 */
[----:B-1----:R-:W4:Y:S01]  /*98cb0*/  LDL.LU R19, [R1+0x54d8] ;  /* 0x0054d80001137983 */ /* 0x002f220000300800 */
[----:B---3--:R-:W-:Y:S02]  /*98cc0*/  SHF.R.S32.HI R20, RZ, 0x1f, R28 ;  /* 0x0000001fff147819 */ /* 0x008fe4000001141c */
[----:B------:R-:W-:-:S02]  /*98cd0*/  IADD3 R22, P0, PT, R28, R10, RZ ;  /* 0x0000000a1c167210 */ /* 0x000fc40007f1e0ff */
[----:B------:R-:W-:-:S03]  /*98ce0*/  IADD3 R18, P1, PT, R28, R9, RZ ;  /* 0x000000091c127210 */ /* 0x000fc60007f3e0ff */
[----:B------:R-:W-:-:S05]  /*98cf0*/  IMAD.X R23, R20, 0x1, R12, P0 ;  /* 0x0000000114177824 */ /* 0x000fca00000e060c */
[----:B------:R1:W-:Y:S01]  /*98d00*/  STL.64 [R1+0x2398], R22 ;  /* 0x0023981601007387 */ /* 0x0003e20000100a00 */
[----:B----4-:R-:W-:Y:S02]  /*98d10*/  IMAD.MOV.U32 R21, RZ, RZ, R19 ;  /* 0x000000ffff157224 */ /* 0x010fe400078e0013 */
[----:B------:R-:W-:Y:S01]  /*98d20*/  IMAD.X R19, R20, 0x1, R11, P1 ;  /* 0x0000000114137824 */ /* 0x000fe200008e060b */
[----:B-1----:R-:W3:Y:S04]  /*98d30*/  LDL.LU.64 R22, [R1+0x54d0] ;  /* 0x0054d00001167983 */ /* 0x002ee80000300a00 */
[----:B--2---:R1:W-:Y:S04]  /*98d40*/  STL.64 [R1+0x54c0], R24 ;  /* 0x0054c01801007387 */ /* 0x0043e80000100a00 */
[----:B------:R2:W-:Y:S01]  /*98d50*/  STL.64 [R1+0x2360], R18 ;  /* 0x0023601201007387 */ /* 0x0005e20000100a00 */
[----:B-1----:R-:W-:-:S02]  /*98d60*/  IMAD.MOV.U32 R25, RZ, RZ, R28 ;  /* 0x000000ffff197224 */ /* 0x002fc400078e001c */
[----:B------:R-:W-:-:S03]  /*98d70*/  IMAD.MOV.U32 R24, RZ, RZ, R29 ;  /* 0x000000ffff187224 */ /* 0x000fc600078e001d */
[C---:B------:R-:W-:Y:S02]  /*98d80*/  IADD3 R28, P0, PT, R25.reuse, R7, RZ ;  /* 0x00000007191c7210 */ /* 0x040fe40007f1e0ff */
        /* <DEDUP_REMOVED lines=13> */
[----:B------:R-:W-:Y:S01]  /*98e60*/  IMAD.MOV.U32 R29, RZ, RZ, R24 ;  /* 0x000000ffff1d7224 */ /* 0x000fe200078e0018 */
[----:B------:R-:W-:-:S03]  /*98e70*/  IADD3 R24, P1, PT, R25, R0, RZ ;  /* 0x0000000019187210 */ /* 0x000fc60007f3e0ff */
[----:B------:R-:W-:Y:S02]  /*98e80*/  IMAD.MOV.U32 R25, RZ, RZ, R29 ;  /* 0x000000ffff197224 */ /* 0x000fe400078e001d */
[----:B------:R-:W-:-:S05]  /*98e90*/  IMAD.X R29, R20, 0x1, R4, P0 ;  /* 0x00000001141d7824 */ /* 0x000fca00000e0604 */
[----:B------:R2:W-:Y:S02]  /*98ea0*/  STL.64 [R1+0x2388], R28 ;  /* 0x0023881c01007387 */ /* 0x0005e40000100a00 */
[----:B--2---:R-:W-:Y:S02]  /*98eb0*/  IADD3 R28, P0, PT, R19, R5, RZ ;  /* 0x00000005131c7210 */ /* 0x004fe40007f1e0ff */
[----:B------:R1:W-:Y:S02]  /*98ec0*/  STL.64 [R1+0x54a8], R18 ;  /* 0x0054a81201007387 */ /* 0x0003e40000100a00 */
[----:B-1----:R-:W-:Y:S02]  /*98ed0*/  IMAD.MOV.U32 R19, RZ, RZ, R25 ;  /* 0x000000ffff137224 */ /* 0x002fe400078e0019 */
[----:B------:R-:W-:Y:S01]  /*98ee0*/  IMAD.X R25, R20, 0x1, R2, P1 ;  /* 0x0000000114197824 */ /* 0x000fe200008e0602 */
[----:B------:R-:W2:Y:S04]  /*98ef0*/  LDL.LU R18, [R1+0x2250] ;  /* 0x0022500001127983 */ /* 0x000ea80000300800 */
[----:B------:R1:W-:Y:S04]  /*98f00*/  STL.64 [R1+0x2358], R24 ;  /* 0x0023581801007387 */ /* 0x0003e80000100a00 */
[----:B-1----:R-:W4:Y:S01]  /*98f10*/  LDL.LU.64 R24, [R1+0x54c0] ;  /* 0x0054c00001187983 */ /* 0x002f220000300a00 */
[----:B---3--:R-:W-:-:S03]  /*98f20*/  IMAD.X R29, R22, 0x1, R6, P0 ;  /* 0x00000001161d7824 */ /* 0x008fc600000e0606 */
[----:B------:R-:W-:Y:S01]  /*98f30*/  STL.64 [R1+0x54b8], R26 ;  /* 0x0054b81a01007387 */ /* 0x000fe20000100a00 */
[----:B------:R-:W-:-:S03]  /*98f40*/  SHF.R.S32.HI R20, RZ, 0x1f, R21 ;  /* 0x0000001fff147819 */ /* 0x000fc60000011415 */
[----:B------:R1:W-:Y:S02]  /*98f50*/  STL.64 [R1+0x44c8], R28 ;  /* 0x0044c81c01007387 */ /* 0x0003e40000100a00 */
[C---:B-1----:R-:W-:Y:S02]  /*98f60*/  IADD3 R28, P0, PT, R21.reuse, R10, RZ ;  /* 0x0000000a151c7210 */ /* 0x042fe40007f1e0ff */
[----:B------:R-:W-:-:S03]  /*98f70*/  IADD3 R26, P1, PT, R21, R9, RZ ;  /* 0x00000009151a7210 */ /* 0x000fc60007f3e0ff */
[C---:B------:R-:W-:Y:S02]  /*98f80*/  IMAD.X R29, R20.reuse, 0x1, R12, P0 ;  /* 0x00000001141d7824 */ /* 0x040fe400000e060c */
[----:B------:R-:W-:-:S03]  /*98f90*/  IMAD.X R27, R20, 0x1, R11, P1 ;  /* 0x00000001141b7824 */ /* 0x000fc600008e060b */
[----:B------:R1:W-:Y:S04]  /*98fa0*/  STL.64 [R1+0x2320], R28 ;  /* 0x0023201c01007387 */ /* 0x0003e80000100a00 */
[----:B------:R3:W-:Y:S01]  /*98fb0*/  STL.64 [R1+0x2328], R26 ;  /* 0x0023281a01007387 */ /* 0x0007e20000100a00 */
[C---:B-1----:R-:W-:Y:S02]  /*98fc0*/  IADD3 R28, P0, PT, R21.reuse, R7, RZ ;  /* 0x00000007151c7210 */ /* 0x042fe40007f1e0ff */
[----:B---3--:R-:W-:-:S03]  /*98fd0*/  IADD3 R26, P1, PT, R21, R14, RZ ;  /* 0x0000000e151a7210 */ /* 0x008fc60007f3e0ff */
[C---:B------:R-:W-:Y:S02]  /*98fe0*/  IMAD.X R29, R20.reuse, 0x1, R8, P0 ;  /* 0x00000001141d7824 */ /* 0x040fe400000e0608 */
[----:B------:R-:W-:Y:S01]  /*98ff0*/  IMAD.X R27, R20, 0x1, R16, P1 ;  /* 0x00000001141b7824 */ /* 0x000fe200008e0610 */
[----:B----4-:R1:W-:Y:S04]  /*99000*/  STL.64 [R1+0x54b0], R24 ;  /* 0x0054b01801007387 */ /* 0x0103e80000100a00 */
[----:B------:R3:W-:Y:S04]  /*99010*/  STL.64 [R1+0x2330], R28 ;  /* 0x0023301c01007387 */ /* 0x0007e80000100a00 */
[----:B------:R4:W-:Y:S01]  /*99020*/  STL.64 [R1+0x2338], R26 ;  /* 0x0023381a01007387 */ /* 0x0009e20000100a00 */
[----:B-1----:R-:W-:-:S02]  /*99030*/  IADD3 R24, P1, PT, R21, R13, RZ ;  /* 0x0000000d15187210 */ /* 0x002fc40007f3e0ff */
[----:B---3--:R-:W-:Y:S01]  /*99040*/  IADD3 R28, P0, PT, R21, R5, RZ ;  /* 0x00000005151c7210 */ /* 0x008fe20007f1e0ff */
[----:B----4-:R-:W3:Y:S02]  /*99050*/  LDL.LU.64 R26, [R1+0x54b8] ;  /* 0x0054b800011a7983 */ /* 0x010ee40000300a00 */
[C---:B------:R-:W-:Y:S02]  /*99060*/  IMAD.X R25, R20.reuse, 0x1, R15, P1 ;  /* 0x0000000114197824 */ /* 0x040fe400008e060f */
[----:B------:R-:W-:-:S05]  /*99070*/  IMAD.X R29, R20, 0x1, R6, P0 ;  /* 0x00000001141d7824 */ /* 0x000fca00000e0606 */
[----:B------:R1:W-:Y:S04]  /*99080*/  STL.64 [R1+0x2340], R28 ;  /* 0x0023401c01007387 */ /* 0x0003e80000100a00 */
[----:B------:R4:W-:Y:S01]  /*99090*/  STL.64 [R1+0x2348], R24 ;  /* 0x0023481801007387 */ /* 0x0009e20000100a00 */
[C---:B-1----:R-:W-:Y:S02]  /*990a0*/  IADD3 R28, P0, PT, R21.reuse, R3, RZ ;  /* 0x00000003151c7210 */ /* 0x042fe40007f1e0ff */
[----:B----4-:R-:W-:-:S03]  /*990b0*/  IADD3 R24, P1, PT, R21, R0, RZ ;  /* 0x0000000015187210 */ /* 0x010fc60007f3e0ff */
[C---:B------:R-:W-:Y:S02]  /*990c0*/  IMAD.X R29, R20.reuse, 0x1, R4, P0 ;  /* 0x00000001141d7824 */ /* 0x040fe400000e0604 */
[----:B------:R-:W-:Y:S01]  /*990d0*/  IMAD.X R25, R20, 0x1, R2, P1 ;  /* 0x0000000114197824 */ /* 0x000fe200008e0602 */
[----:B------:R-:W-:Y:S02]  /*990e0*/  SHF.R.S32.HI R21, RZ, 0x1f, R19 ;  /* 0x0000001fff157819 */ /* 0x000fe40000011413 */
[----:B------:R1:W-:Y:S04]  /*990f0*/  STL.64 [R1+0x2350], R28 ;  /* 0x0023501c01007387 */ /* 0x0003e80000100a00 */
[----:B------:R4:W-:Y:S01]  /*99100*/  STL.64 [R1+0x2310], R24 ;  /* 0x0023101801007387 */ /* 0x0009e20000100a00 */
[----:B-1----:R-:W-:-:S02]  /*99110*/  IADD3 R28, P0, PT, R19, R10, RZ ;  /* 0x0000000a131c7210 */ /* 0x002fc40007f1e0ff */
[----:B----4-:R-:W-:-:S03]  /*99120*/  IADD3 R24, P1, PT, R19, R9, RZ ;  /* 0x0000000913187210 */ /* 0x010fc60007f3e0ff */
[C---:B------:R-:W-:Y:S02]  /*99130*/  IMAD.X R29, R21.reuse, 0x1, R12, P0 ;  /* 0x00000001151d7824 */ /* 0x040fe400000e060c */
[----:B------:R-:W-:-:S03]  /*99140*/  IMAD.X R25, R21, 0x1, R11, P1 ;  /* 0x0000000115197824 */ /* 0x000fc600008e060b */
[----:B------:R-:W-:Y:S04]  /*99150*/  STL.64 [R1+0x2318], R28 ;  /* 0x0023181c01007387 */ /* 0x000fe80000100a00 */
[----:B------:R1:W-:Y:S01]  /*99160*/  STL.64 [R1+0x22f8], R24 ;  /* 0x0022f81801007387 */ /* 0x0003e20000100a00 */
[----:B--2---:R-:W-:-:S03]  /*99170*/  IMAD.MOV.U32 R20, RZ, RZ, R18 ;  /* 0x000000ffff147224 */ /* 0x004fc600078e0012 */
[----:B-1----:R-:W2:Y:S04]  /*99180*/  LDL.LU.64 R24, [R1+0x54b0] ;  /* 0x0054b00001187983 */ /* 0x002ea80000300a00 */
[----:B------:R1:W-:Y:S01]  /*99190*/  STL.64 [R1+0x54a0], R10 ;  /* 0x0054a00a01007387 */ /* 0x0003e20000100a00 */
[----:B------:R-:W-:Y:S01]  /*991a0*/  IADD3 R28, P0, PT, R19, R7, RZ ;  /* 0x00000007131c7210 */ /* 0x000fe20007f1e0ff */
[----:B-1----:R-:W-:-:S04]  /*991b0*/  IMAD.MOV.U32 R11, RZ, RZ, R19 ;  /* 0x000000ffff0b7224 */ /* 0x002fc800078e0013 */
[----:B------:R-:W-:Y:S01]  /*991c0*/  IMAD.X R29, R21, 0x1, R8, P0 ;  /* 0x00000001151d7824 */ /* 0x000fe200000e0608 */
[----:B------:R-:W-:-:S04]  /*991d0*/  IADD3 R18, P1, PT, R11, R14, RZ ;  /* 0x0000000e0b127210 */ /* 0x000fc80007f3e0ff */
[----:B------:R1:W-:Y:S01]  /*991e0*/  STL.64 [R1+0x2300], R28 ;  /* 0x0023001c01007387 */ /* 0x0003e20000100a00 */
[----:B------:R-:W-:-:S05]  /*991f0*/  IMAD.X R19, R21, 0x1, R16, P1 ;  /* 0x0000000115137824 */ /* 0x000fca00008e0610 */
[----:B------:R4:W-:Y:S01]  /*99200*/  STL.64 [R1+0x2308], R18 ;  /* 0x0023081201007387 */ /* 0x0009e20000100a00 */
[----:B-1----:R-:W-:-:S05]  /*99210*/  IADD3 R28, P0, PT, R11, R5, RZ ;  /* 0x000000050b1c7210 */ /* 0x002fca0007f1e0ff */
[----:B------:R-:W-:Y:S01]  /*99220*/  IMAD.X R29, R21, 0x1, R6, P0 ;  /* 0x00000001151d7824 */ /* 0x000fe200000e0606 */
[----:B----4-:R-:W-:-:S04]  /*99230*/  IADD3 R18, P1, PT, R11, R13, RZ ;  /* 0x0000000d0b127210 */ /* 0x010fc80007f3e0ff */
[----:B------:R-:W-:Y:S01]  /*99240*/  STL.64 [R1+0x22e0], R28 ;  /* 0x0022e01c01007387 */ /* 0x000fe20000100a00 */
[----:B------:R-:W-:-:S05]  /*99250*/  IMAD.X R19, R21, 0x1, R15, P1 ;  /* 0x0000000115137824 */ /* 0x000fca00008e060f */
[----:B------:R1:W-:Y:S04]  /*99260*/  STL.64 [R1+0x22e8], R18 ;  /* 0x0022e81201007387 */ /* 0x0003e80000100a00 */
[----:B-1----:R-:W4:Y:S01]  /*99270*/  LDL.LU.64 R18, [R1+0x54a8] ;  /* 0x0054a80001127983 */ /* 0x002f220000300a00 */
[C---:B------:R-:W-:Y:S02]  /*99280*/  IADD3 R28, P0, PT, R11.reuse, R3, RZ ;  /* 0x000000030b1c7210 */ /* 0x040fe40007f1e0ff */
[----:B------:R-:W-:-:S03]  /*99290*/  IADD3 R10, P1, PT, R11, R0, RZ ;  /* 0x000000000b0a7210 */ /* 0x000fc60007f3e0ff */
[C---:B------:R-:W-:Y:S02]  /*992a0*/  IMAD.X R29, R21.reuse, 0x1, R4, P0 ;  /* 0x00000001151d7824 */ /* 0x040fe400000e0604 */
[----:B------:R-:W-:-:S03]  /*992b0*/  IMAD.X R11, R21, 0x1, R2, P1 ;  /* 0x00000001150b7824 */ /* 0x000fc600008e0602 */
[----:B------:R-:W-:Y:S04]  /*992c0*/  STL.64 [R1+0x22f0], R28 ;  /* 0x0022f01c01007387 */ /* 0x000fe80000100a00 */
[----:B----4-:R-:W-:Y:S04]  /*992d0*/  STL.64 [R1+0x5490], R18 ;  /* 0x0054901201007387 */ /* 0x010fe80000100a00 */
[----:B------:R1:W-:Y:S04]  /*992e0*/  STL.64 [R1+0x22d8], R10 ;  /* 0x0022d80a01007387 */ /* 0x0003e80000100a00 */
[----:B-1----:R-:W4:Y:S01]  /*992f0*/  LDL.LU.64 R10, [R1+0x54a0] ;  /* 0x0054a000010a7983 */ /* 0x002f220000300a00 */
[----:B------:R-:W-:Y:S01]  /*99300*/  IADD3 R28, P0, PT, R19, R14, RZ ;  /* 0x0000000e131c7210 */ /* 0x000fe20007f1e0ff */
[----:B------:R-:W-:-:S04]  /*99310*/  IMAD.MOV.U32 R19, RZ, RZ, R20 ;  /* 0x000000ffff137224 */ /* 0x000fc800078e0014 */
[----:B------:R-:W-:Y:S01]  /*99320*/  IMAD.X R29, R22, 0x1, R16, P0 ;  /* 0x00000001161d7824 */ /* 0x000fe200000e0610 */
[----:B------:R1:W-:Y:S01]  /*99330*/  STL.64 [R1+0x5498], R22 ;  /* 0x0054981601007387 */ /* 0x0003e20000100a00 */
[----:B------:R-:W-:-:S03]  /*99340*/  SHF.R.S32.HI R20, RZ, 0x1f, R19 ;  /* 0x0000001fff147819 */ /* 0x000fc60000011413 */
[----:B------:R4:W-:Y:S01]  /*99350*/  STL.64 [R1+0x44b0], R28 ;  /* 0x0044b01c01007387 */ /* 0x0009e20000100a00 */
[C---:B-1----:R-:W-:Y:S02]  /*99360*/  IADD3 R22, P1, PT, R19.reuse, R9, RZ ;  /* 0x0000000913167210 */ /* 0x042fe40007f3e0ff */
[----:B---3--:R-:W-:Y:S02]  /*99370*/  SHF.R.S32.HI R21, RZ, 0x1f, R27 ;  /* 0x0000001fff157819 */ /* 0x008fe4000001141b */
        /* <DEDUP_REMOVED lines=14> */
[C---:B------:R-:W-:Y:S01]  /*99460*/  IMAD.X R23, R20.reuse, 0x1, R15, P1 ;  /* 0x0000000114177824 */ /* 0x040fe200008e060f */
[C---:B------:R-:W-:Y:S02]  /*99470*/  IADD3 R18, P1, PT, R19.reuse, R0, RZ ;  /* 0x0000000013127210 */ /* 0x040fe40007f3e0ff */
[----:B------:R1:W-:Y:S04]  /*99480*/  STL.64 [R1+0x22c0], R28 ;  /* 0x0022c01c01007387 */ /* 0x0003e80000100a00 */
[----:B------:R3:W-:Y:S01]  /*99490*/  STL.64 [R1+0x22c8], R22 ;  /* 0x0022c81601007387 */ /* 0x0007e20000100a00 */
[----:B-1----:R-:W-:Y:S01]  /*994a0*/  IADD3 R28, P0, PT, R19, R3, RZ ;  /* 0x00000003131c7210 */ /* 0x002fe20007f1e0ff */
[----:B------:R-:W-:-:S02]  /*994b0*/  IMAD.X R19, R20, 0x1, R2, P1 ;  /* 0x0000000114137824 */ /* 0x000fc400008e0602 */
[----:B---3--:R-:W3:Y:S02]  /*994c0*/  LDL.LU.64 R22, [R1+0x5498] ;  /* 0x0054980001167983 */ /* 0x008ee40000300a00 */
[----:B------:R-:W-:-:S05]  /*994d0*/  IMAD.X R29, R20, 0x1, R4, P0 ;  /* 0x00000001141d7824 */ /* 0x000fca00000e0604 */
[----:B------:R1:W-:Y:S04]  /*994e0*/  STL.64 [R1+0x22d0], R28 ;  /* 0x0022d01c01007387 */ /* 0x0003e80000100a00 */
[----:B------:R4:W-:Y:S01]  /*994f0*/  STL.64 [R1+0x2290], R18 ;  /* 0x0022901201007387 */ /* 0x0009e20000100a00 */
[C---:B-1----:R-:W-:Y:S02]  /*99500*/  IADD3 R28, P0, PT, R27.reuse, R10, RZ ;  /* 0x0000000a1b1c7210 */ /* 0x042fe40007f1e0ff */
[----:B----4-:R-:W-:-:S03]  /*99510*/  IADD3 R18, P1, PT, R27, R9, RZ ;  /* 0x000000091b127210 */ /* 0x010fc60007f3e0ff */
[C---:B------:R-:W-:Y:S02]  /*99520*/  IMAD.X R29, R21.reuse, 0x1, R12, P0 ;  /* 0x00000001151d7824 */ /* 0x040fe400000e060c */
[----:B------:R-:W-:-:S03]  /*99530*/  IMAD.X R19, R21, 0x1, R11, P1 ;  /* 0x0000000115137824 */ /* 0x000fc600008e060b */
[----:B------:R1:W-:Y:S04]  /*99540*/  STL.64 [R1+0x2298], R28 ;  /* 0x0022981c01007387 */ /* 0x0003e80000100a00 */
[----:B------:R4:W-:Y:S01]  /*99550*/  STL.64 [R1+0x2260], R18 ;  /* 0x0022601201007387 */ /* 0x0009e20000100a00 */
[C---:B-1----:R-:W-:Y:S02]  /*99560*/  IADD3 R28, P0, PT, R27.reuse, R7, RZ ;  /* 0x000000071b1c7210 */ /* 0x042fe40007f1e0ff */
[----:B----4-:R-:W-:-:S03]  /*99570*/  IADD3 R18, P1, PT, R27, R14, RZ ;  /* 0x0000000e1b127210 */ /* 0x010fc60007f3e0ff */
[C---:B------:R-:W-:Y:S02]  /*99580*/  IMAD.X R29, R21.reuse, 0x1, R8, P0 ;  /* 0x00000001151d7824 */ /* 0x040fe400000e0608 */
[----:B------:R-:W-:-:S03]  /*99590*/  IMAD.X R19, R21, 0x1, R16, P1 ;  /* 0x0000000115137824 */ /* 0x000fc600008e0610 */
[----:B------:R-:W-:Y:S04]  /*995a0*/  STL.64 [R1+0x2268], R28 ;  /* 0x0022681c01007387 */ /* 0x000fe80000100a00 */
[----:B------:R1:W-:Y:S04]  /*995b0*/  STL.64 [R1+0x2270], R18 ;  /* 0x0022701201007387 */ /* 0x0003e80000100a00 */
[----:B-1----:R-:W4:Y:S01]  /*995c0*/  LDL.LU.64 R18, [R1+0x5490] ;  /* 0x0054900001127983 */ /* 0x002f220000300a00 */
[----:B------:R-:W-:-:S03]  /*995d0*/  IADD3 R28, P0, PT, R27, R5, RZ ;  /* 0x000000051b1c7210 */ /* 0x000fc60007f1e0ff */
[----:B------:R1:W-:Y:S02]  /*995e0*/  STL.64 [R1+0x5488], R16 ;  /* 0x0054881001007387 */ /* 0x0003e40000100a00 */
[----:B------:R-:W-:Y:S01]  /*995f0*/  IMAD.X R29, R21, 0x1, R6, P0 ;  /* 0x00000001151d7824 */ /* 0x000fe200000e0606 */
[----:B-1----:R-:W-:-:S04]  /*99600*/  IADD3 R16, P1, PT, R27, R13, RZ ;  /* 0x0000000d1b107210 */ /* 0x002fc80007f3e0ff */
[----:B------:R1:W-:Y:S01]  /*99610*/  STL.64 [R1+0x2278], R28 ;  /* 0x0022781c01007387 */ /* 0x0003e20000100a00 */
[----:B------:R-:W-:-:S05]  /*99620*/  IMAD.X R17, R21, 0x1, R15, P1 ;  /* 0x0000000115117824 */ /* 0x000fca00008e060f */
[----:B------:R0:W-:Y:S01]  /*99630*/  STL.64 [R1+0x2280], R16 ;  /* 0x0022801001007387 */ /* 0x0001e20000100a00 */
[----:B-1----:R-:W-:-:S05]  /*99640*/  IADD3 R28, P0, PT, R27, R3, RZ ;  /* 0x000000031b1c7210 */ /* 0x002fca0007f1e0ff */
[----:B------:R-:W-:Y:S01]  /*99650*/  IMAD.X R29, R21, 0x1, R4, P0 ;  /* 0x00000001151d7824 */ /* 0x000fe200000e0604 */
[----:B0-----:R-:W-:-:S04]  /*99660*/  IADD3 R16, P1, PT, R27, R0, RZ ;  /* 0x000000001b107210 */ /* 0x001fc80007f3e0ff */
[----:B------:R-:W-:Y:S01]  /*99670*/  STL.64 [R1+0x2288], R28 ;  /* 0x0022881c01007387 */ /* 0x000fe20000100a00 */
[----:B------:R-:W-:-:S03]  /*99680*/  IMAD.X R17, R21, 0x1, R2, P1 ;  /* 0x0000000115117824 */ /* 0x000fc600008e0602 */
[----:B----4-:R-:W-:Y:S04]  /*99690*/  STL.64 [R1+0x5480], R18 ;  /* 0x0054801201007387 */ /* 0x010fe80000100a00 */
[----:B------:R0:W-:Y:S04]  /*996a0*/  STL.64 [R1+0x2258], R16 ;  /* 0x0022581001007387 */ /* 0x0001e80000100a00 */
[----:B0-----:R-:W4:Y:S01]  /*996b0*/  LDL.LU.64 R16, [R1+0x5488] ;  /* 0x0054880001107983 */ /* 0x001f220000300a00 */
[----:B------:R-:W-:-:S05]  /*996c0*/  IADD3 R28, P0, PT, R19, R7, RZ ;  /* 0x00000007131c7210 */ /* 0x000fca0007f1e0ff */
[----:B---3--:R-:W-:Y:S01]  /*996d0*/  IMAD.X R29, R22, 0x1, R8, P0 ;  /* 0x00000001161d7824 */ /* 0x008fe200000e0608 */
[----:B------:R-:W-:Y:S02]  /*996e0*/  SHF.R.S32.HI R20, RZ, 0x1f, R26 ;  /* 0x0000001fff147819 */ /* 0x000fe4000001141a */
[----:B------:R-:W-:Y:S02]  /*996f0*/  IADD3 R18, P0, PT, R26, R9, RZ ;  /* 0x000000091a127210 */ /* 0x000fe40007f1e0ff */
[----:B------:R0:W-:Y:S03]  /*99700*/  STL.64 [R1+0x4498], R28 ;  /* 0x0044981c01007387 */ /* 0x0001e60000100a00 */
[----:B------:R-:W-:Y:S01]  /*99710*/  IMAD.X R19, R20, 0x1, R11, P0 ;  /* 0x0000000114137824 */ /* 0x000fe200000e060b */
[----:B0-----:R-:W-:-:S05]  /*99720*/  IADD3 R28, P1, PT, R26, R10, RZ ;  /* 0x0000000a1a1c7210 */ /* 0x001fca0007f3e0ff */
[----:B------:R-:W-:-:S05]  /*99730*/  IMAD.X R29, R20, 0x1, R12, P1 ;  /* 0x00000001141d7824 */ /* 0x000fca00008e060c */
[----:B------:R0:W-:Y:S04]  /*99740*/  STL.64 [R1+0x2210], R28 ;  /* 0x0022101c01007387 */ /* 0x0001e80000100a00 */
[----:B------:R1:W-:Y:S01]  /*99750*/  STL.64 [R1+0x2218], R18 ;  /* 0x0022181201007387 */ /* 0x0003e20000100a00 */
[C---:B0-----:R-:W-:Y:S02]  /*99760*/  IADD3 R28, P1, PT, R26.reuse, R7, RZ ;  /* 0x000000071a1c7210 */ /* 0x041fe40007f3e0ff */
[----:B-1----:R-:W-:-:S03]  /*99770*/  IADD3 R18, P0, PT, R26, R14, RZ ;  /* 0x0000000e1a127210 */ /* 0x002fc60007f1e0ff */
[----:B------:R-:W-:-:S05]  /*99780*/  IMAD.X R29, R20, 0x1, R8, P1 ;  /* 0x00000001141d7824 */ /* 0x000fca00008e0608 */
[----:B------:R0:W-:Y:S02]  /*99790*/  STL.64 [R1+0x2220], R28 ;  /* 0x0022201c01007387 */ /* 0x0001e40000100a00 */
[----:B0-----:R-:W-:-:S05]  /*997a0*/  IADD3 R28, P1, PT, R26, R5, RZ ;  /* 0x000000051a1c7210 */ /* 0x001fca0007f3e0ff */
[C---:B------:R-:W-:Y:S02]  /*997b0*/  IMAD.X R29, R20.reuse, 0x1, R6, P1 ;  /* 0x00000001141d7824 */ /* 0x040fe400008e0606 */
[----:B----4-:R-:W-:-:S05]  /*997c0*/  IMAD.X R19, R20, 0x1, R16, P0 ;  /* 0x0000000114137824 */ /* 0x010fca00000e0610 */
[----:B------:R0:W-:Y:S04]  /*997d0*/  STL.64 [R1+0x2228], R18 ;  /* 0x0022281201007387 */ /* 0x0001e80000100a00 */
[----:B------:R-:W-:Y:S01]  /*997e0*/  STL.64 [R1+0x2230], R28 ;  /* 0x0022301c01007387 */ /* 0x000fe20000100a00 */
[----:B0-----:R-:W-:-:S05]  /*997f0*/  IADD3 R18, P0, PT, R26, R13, RZ ;  /* 0x0000000d1a127210 */ /* 0x001fca0007f1e0ff */
[----:B------:R-:W-:-:S05]  /*99800*/  IMAD.X R19, R20, 0x1, R15, P0 ;  /* 0x0000000114137824 */ /* 0x000fca00000e060f */
[----:B------:R0:W-:Y:S04]  /*99810*/  STL.64 [R1+0x2238], R18 ;  /* 0x0022381201007387 */ /* 0x0001e80000100a00 */
[----:B0-----:R-:W3:Y:S01]  /*99820*/  LDL.LU.64 R18, [R1+0x5480] ;  /* 0x0054800001127983 */ /* 0x001ee20000300a00 */
[----:B------:R-:W-:Y:S01]  /*99830*/  UMOV UR32, UR10 ;  /* 0x0000000a00207c82 */ /* 0x000fe20008000000 */
[----:B------:R-:W-:Y:S01]  /*99840*/  UMOV UR10, UR13 ;  /* 0x0000000d000a7c82 */ /* 0x000fe20008000000 */
[----:B------:R-:W0:Y:S01]  /*99850*/  LDCU.64 UR12, c[0x0][0x398] ;  /* 0x00007300ff0c77ac */ /* 0x000e220008000a00 */
[C---:B------:R-:W-:Y:S02]  /*99860*/  IADD3 R28, P1, PT, R26.reuse, R3, RZ ;  /* 0x000000031a1c7210 */ /* 0x040fe40007f3e0ff */
[----:B------:R-:W-:-:S03]  /*99870*/  IADD3 R26, P0, PT, R26, R0, RZ ;  /* 0x000000001a1a7210 */ /* 0x000fc60007f1e0ff */
[C---:B------:R-:W-:Y:S02]  /*99880*/  IMAD.X R29, R20.reuse, 0x1, R4, P1 ;  /* 0x00000001141d7824 */ /* 0x040fe400008e0604 */
[----:B------:R-:W-:Y:S01]  /*99890*/  IMAD.X R27, R20, 0x1, R2, P0 ;  /* 0x00000001141b7824 */ /* 0x000fe200000e0602 */
[----:B--2---:R-:W-:Y:S02]  /*998a0*/  SHF.R.S32.HI R21, RZ, 0x1f, R25 ;  /* 0x0000001fff157819 */ /* 0x004fe40000011419 */
[----:B------:R1:W-:Y:S04]  /*998b0*/  STL.64 [R1+0x2240], R28 ;  /* 0x0022401c01007387 */ /* 0x0003e80000100a00 */
[----:B------:R2:W-:Y:S01]  /*998c0*/  STL.64 [R1+0x2248], R26 ;  /* 0x0022481a01007387 */ /* 0x0005e20000100a00 */
[----:B0-----:R-:W-:Y:S01]  /*998d0*/  UMOV UR9, UR13 ;  /* 0x0000000d00097c82 */ /* 0x001fe20008000000 */
[----:B------:R-:W-:Y:S01]  /*998e0*/  UMOV UR24, UR12 ;  /* 0x0000000c00187c82 */ /* 0x000fe20008000000 */
[----:B------:R-:W0:Y:S01]  /*998f0*/  LDCU.64 UR12, c[0x0][0x398] ;  /* 0x00007300ff0c77ac */ /* 0x000e220008000a00 */
[----:B-1----:R-:W-:-:S02]  /*99900*/  IADD3 R28, P1, PT, R25, R10, RZ ;  /* 0x0000000a191c7210 */ /* 0x002fc40007f3e0ff */
[----:B--2---:R-:W-:-:S03]  /*99910*/  IADD3 R26, P0, PT, R25, R9, RZ ;  /* 0x00000009191a7210 */ /* 0x004fc60007f1e0ff */
[C---:B------:R-:W-:Y:S02]  /*99920*/  IMAD.X R29, R21.reuse, 0x1, R12, P1 ;  /* 0x00000001151d7824 */ /* 0x040fe400008e060c */
[----:B------:R-:W-:-:S03]  /*99930*/  IMAD.X R27, R21, 0x1, R11, P0 ;  /* 0x00000001151b7824 */ /* 0x000fc600000e060b */
[----:B------:R1:W-:Y:S04]  /*99940*/  STL.64 [R1+0x2250], R28 ;  /* 0x0022501c01007387 */ /* 0x0003e80000100a00 */
[----:B------:R-:W-:Y:S04]  /*99950*/  STL [R1+0x5474], R7 ;  /* 0x0054740701007387 */ /* 0x000fe80000100800 */
[----:B------:R2:W-:Y:S04]  /*99960*/  STL.64 [R1+0x768], R26 ;  /* 0x0007681a01007387 */ /* 0x0005e80000100a00 */
[----:B------:R-:W-:Y:S01]  /*99970*/  STL [R1+0x5478], R14 ;  /* 0x0054780e01007387 */ /* 0x000fe20000100800 */
[----:B-1----:R-:W-:-:S02]  /*99980*/  IADD3 R28, P1, PT, R25, R7, RZ ;  /* 0x00000007191c7210 */ /* 0x002fc40007f3e0ff */
[----:B--2---:R-:W-:-:S03]  /*99990*/  IADD3 R26, P0, PT, R25, R14, RZ ;  /* 0x0000000e191a7210 */ /* 0x004fc60007f1e0ff */
[C---:B------:R-:W-:Y:S02]  /*999a0*/  IMAD.X R29, R21.reuse, 0x1, R8, P1 ;  /* 0x00000001151d7824 */ /* 0x040fe400008e0608 */
[----:B------:R-:W-:Y:S01]  /*999b0*/  IMAD.X R27, R21, 0x1, R16, P0 ;  /* 0x00000001151b7824 */ /* 0x000fe200000e0610 */
[----:B------:R-:W-:Y:S04]  /*999c0*/  STL [R1+0x547c], R8 ;  /* 0x00547c0801007387 */ /* 0x000fe80000100800 */
[----:B------:R1:W-:Y:S01]  /*999d0*/  STL.64 [R1+0x21b0], R28 ;  /* 0x0021b01c01007387 */ /* 0x0003e20000100a00 */
[----:B0-----:R-:W-:Y:S01]  /*999e0*/  UMOV UR7, UR13 ;  /* 0x0000000d00077c82 */ /* 0x001fe20008000000 */
[----:B------:R-:W-:Y:S02]  /*999f0*/  UMOV UR36, UR12 ;  /* 0x0000000c00247c82 */ /* 0x000fe40008000000 */
[----:B------:R0:W-:Y:S01]  /*99a00*/  STL.64 [R1+0x21e8], R26 ;  /* 0x0021e81a01007387 */ /* 0x0001e20000100a00 */
[----:B------:R-:W2:Y:S01]  /*99a10*/  LDCU.64 UR12, c[0x0][0x398] ;  /* 0x00007300ff0c77ac */ /* 0x000ea20008000a00 */
[----:B-1----:R-:W-:-:S02]  /*99a20*/  IADD3 R28, P1, PT, R25, R5, RZ ;  /* 0x00000005191c7210 */ /* 0x002fc40007f3e0ff */
[----:B0-----:R-:W-:-:S03]  /*99a30*/  IADD3 R26, P0, PT, R25, R13, RZ ;  /* 0x0000000d191a7210 */ /* 0x001fc60007f1e0ff */
[C---:B------:R-:W-:Y:S02]  /*99a40*/  IMAD.X R29, R21.reuse, 0x1, R6, P1 ;  /* 0x00000001151d7824 */ /* 0x040fe400008e0606 */
[----:B------:R-:W-:-:S03]  /*99a50*/  IMAD.X R27, R21, 0x1, R15, P0 ;  /* 0x00000001151b7824 */ /* 0x000fc600000e060f */
[----:B------:R0:W-:Y:S04]  /*99a60*/  STL.64 [R1+0x21f0], R28 ;  /* 0x0021f01c01007387 */ /* 0x0001e80000100a00 */
[----:B------:R1:W-:Y:S01]  /*99a70*/  STL.64 [R1+0x21f8], R26 ;  /* 0x0021f81a01007387 */ /* 0x0003e20000100a00 */
[----:B------:R-:W-:Y:S01]  /*99a80*/  VIADD R20, R24, 0xd3 ;  /* 0x000000d318147836 */ /* 0x000fe20000000000 */
[----:B------:R-:W-:Y:S01]  /*99a90*/  UMOV UR8, UR11 ;  /* 0x0000000b00087c82 */ /* 0x000fe20008000000 */
[----:B--2---:R-:W-:Y:S01]  /*99aa0*/  UMOV UR30, UR12 ;  /* 0x0000000c001e7c82 */ /* 0x004fe20008000000 */
[C---:B0-----:R-:W-:Y:S02]  /*99ab0*/  IADD3 R28, P1, PT, R25.reuse, R3, RZ ;  /* 0x00000003191c7210 */ /* 0x041fe40007f3e0ff */
[----:B-1----:R-:W-:-:S03]  /*99ac0*/  IADD3 R26, P0, PT, R25, R0, RZ ;  /* 0x00000000191a7210 */ /* 0x002fc60007f1e0ff */
[C---:B------:R-:W-:Y:S02]  /*99ad0*/  IMAD.X R29, R21.reuse, 0x1, R4, P1 ;  /* 0x00000001151d7824 */ /* 0x040fe400008e0604 */
[----:B------:R-:W-:Y:S01]  /*99ae0*/  IMAD.X R27, R21, 0x1, R2, P0 ;  /* 0x00000001151b7824 */ /* 0x000fe200000e0602 */
[----:B------:R-:W-:Y:S01]  /*99af0*/  ISETP.GE.AND P1, PT, R20, UR8, PT ;  /* 0x0000000814007c0c */ /* 0x000fe2000bf26270 */
[----:B------:R-:W-:Y:S01]  /*99b00*/  UMOV UR8, UR13 ;  /* 0x0000000d00087c82 */ /* 0x000fe20008000000 */
[----:B------:R-:W0:Y:S01]  /*99b10*/  LDCU.64 UR12, c[0x0][0x398] ;  /* 0x00007300ff0c77ac */ /* 0x000e220008000a00 */
[----:B------:R-:W-:Y:S04]  /*99b20*/  STL.64 [R1+0x2200], R28 ;  /* 0x0022001c01007387 */ /* 0x000fe80000100a00 */
[----:B------:R3:W-:Y:S01]  /*99b30*/  STL.64 [R1+0x2208], R26 ;  /* 0x0022081a01007387 */ /* 0x0007e20000100a00 */
[----:B------:R-:W-:Y:S01]  /*99b40*/  VIADD R20, R24, 0xd2 ;  /* 0x000000d218147836 */ /* 0x000fe20000000000 */
[----:B------:R-:W-:Y:S01]  /*99b50*/  LOP3.LUT R17, R17, 0xffffbfff, RZ, 0xc0, !PT ;  /* 0xffffbfff11117812 */ /* 0x000fe200078ec0ff */
[----:B------:R-:W-:Y:S01]  /*99b60*/  UMOV UR20, UR49 ;  /* 0x0000003100147c82 */ /* 0x000fe20008000000 */
[----:B------:R-:W2:Y:S02]  /*99b70*/  LDL.LU R14, [R1+0x760] ;  /* 0x00076000010e7983 */ /* 0x000ea40000300800 */
[----:B------:R-:W-:-:S04]  /*99b80*/  @P1 LOP3.LUT R17, R17, 0x4000, RZ, 0xfc, !PT ;  /* 0x0000400011111812 */ /* 0x000fc800078efcff */
[----:B------:R-:W-:Y:S01]  /*99b90*/  LOP3.LUT R17, R17, 0xffffdfff, RZ, 0xc0, !PT ;  /* 0xffffdfff11117812 */ /* 0x000fe200078ec0ff */
[----:B0-----:R-:W-:Y:S01]  /*99ba0*/  UMOV UR11, UR13 ;  /* 0x0000000d000b7c82 */ /* 0x001fe20008000000 */
[----:B------:R-:W-:Y:S01]  /*99bb0*/  UMOV UR5, UR12 ;  /* 0x0000000c00057c82 */ /* 0x000fe20008000000 */
[----:B------:R-:W0:Y:S02]  /*99bc0*/  LDCU.64 UR12, c[0x0][0x398] ;  /* 0x00007300ff0c77ac */ /* 0x000e240008000a00 */
[----:B0-----:R-:W-:Y:S01]  /*99bd0*/  UMOV UR40, UR12 ;  /* 0x0000000c00287c82 */ /* 0x001fe20008000000 */
[----:B---3--:R-:W-:-:S05]  /*99be0*/  IADD3 R26, P0, PT, R19, R9, RZ ;  /* 0x00000009131a7210 */ /* 0x008fca0007f1e0ff */
[----:B------:R-:W-:Y:S01]  /*99bf0*/  IMAD.X R27, R22, 0x1, R11, P0 ;  /* 0x00000001161b7824 */ /* 0x000fe200000e060b */
[----:B------:R-:W-:Y:S01]  /*99c00*/  ISETP.GE.AND P0, PT, R20, UR10, PT ;  /* 0x0000000a14007c0c */ /* 0x000fe2000bf06270 */
[----:B------:R-:W-:-:S12]  /*99c10*/  VIADD R20, R24, 0xd1 ;  /* 0x000000d118147836 */ /* 0x000fd80000000000 */
[----:B------:R-:W-:Y:S02]  /*99c20*/  @P0 LOP3.LUT R17, R17, 0x2000, RZ, 0xfc, !PT ;  /* 0x0000200011110812 */ /* 0x000fe400078efcff */
[----:B------:R-:W-:Y:S01]  /*99c30*/  ISETP.GE.AND P0, PT, R20, UR9, PT ;  /* 0x0000000914007c0c */ /* 0x000fe2000bf06270 */
[----:B------:R-:W-:Y:S01]  /*99c40*/  VIADD R20, R24, 0xd0 ;  /* 0x000000d018147836 */ /* 0x000fe20000000000 */
[----:B------:R-:W-:Y:S01]  /*99c50*/  LOP3.LUT R17, R17, 0xffffefff, RZ, 0xc0, !PT ;  /* 0xffffefff11117812 */ /* 0x000fe200078ec0ff */
[----:B------:R-:W-:Y:S01]  /*99c60*/  UMOV UR10, UR13 ;  /* 0x0000000d000a7c82 */ /* 0x000fe20008000000 */
[----:B------:R-:W0:Y:S09]  /*99c70*/  LDCU.64 UR12, c[0x0][0x398] ;  /* 0x00007300ff0c77ac */ /* 0x000e320008000a00 */
[----:B------:R-:W-:-:S02]  /*99c80*/  @P0 LOP3.LUT R17, R17, 0x1000, RZ, 0xfc, !PT ;  /* 0x0000100011110812 */ /* 0x000fc400078efcff */
[----:B------:R-:W-:Y:S01]  /*99c90*/  ISETP.GE.AND P0, PT, R20, UR7, PT ;  /* 0x0000000714007c0c */ /* 0x000fe2000bf06270 */
[----:B------:R-:W-:Y:S01]  /*99ca0*/  VIADD R20, R24, 0xcf ;  /* 0x000000cf18147836 */ /* 0x000fe20000000000 */
[----:B------:R-:W-:-:S11]  /*99cb0*/  LOP3.LUT R17, R17, 0xfffff7ff, RZ, 0xc0, !PT ;  /* 0xfffff7ff11117812 */ /* 0x000fd600078ec0ff */
[----:B------:R-:W-:Y:S02]  /*99cc0*/  @P0 LOP3.LUT R17, R17, 0x800, RZ, 0xfc, !PT ;  /* 0x0000080011110812 */ /* 0x000fe400078efcff */
[----:B------:R-:W-:Y:S01]  /*99cd0*/  ISETP.GE.AND P0, PT, R20, UR8, PT ;  /* 0x0000000814007c0c */ /* 0x000fe2000bf06270 */
[----:B0-----:R-:W-:Y:S01]  /*99ce0*/  UMOV UR9, UR13 ;  /* 0x0000000d00097c82 */ /* 0x001fe20008000000 */
[----:B------:R-:W-:Y:S01]  /*99cf0*/  UMOV UR42, UR12 ;  /* 0x0000000c002a7c82 */ /* 0x000fe20008000000 */
[----:B------:R-:W0:Y:S01]  /*99d00*/  LDCU.64 UR12, c[0x0][0x398] ;  /* 0x00007300ff0c77ac */ /* 0x000e220008000a00 */
[----:B------:R-:W-:Y:S01]  /*99d10*/  VIADD R20, R24, 0xce ;  /* 0x000000ce18147836 */ /* 0x000fe20000000000 */
[----:B------:R-:W-:-:S08]  /*99d20*/  LOP3.LUT R17, R17, 0xfffffbff, RZ, 0xc0, !PT ;  /* 0xfffffbff11117812 */ /* 0x000fd000078ec0ff */
[----:B------:R-:W-:Y:S02]  /*99d30*/  @P0 LOP3.LUT R17, R17, 0x400, RZ, 0xfc, !PT ;  /* 0x0000040011110812 */ /* 0x000fe400078efcff */
[----:B------:R-:W-:Y:S01]  /*99d40*/  ISETP.GE.AND P0, PT, R20, UR11, PT ;  /* 0x0000000b14007c0c */ /* 0x000fe2000bf06270 */
[----:B------:R-:W-:Y:S01]  /*99d50*/  VIADD R20, R24, 0xcd ;  /* 0x000000cd18147836 */ /* 0x000fe20000000000 */
[----:B------:R-:W-:Y:S01]  /*99d60*/  LOP3.LUT R17, R17, 0xfffffdff, RZ, 0xc0, !PT ;  /* 0xfffffdff11117812 */ /* 0x000fe200078ec0ff */
[----:B0-----:R-:W-:Y:S01]  /*99d70*/  UMOV UR7, UR13 ;  /* 0x0000000d00077c82 */ /* 0x001fe20008000000 */
[----:B------:R-:W-:Y:S01]  /*99d80*/  UMOV UR38, UR12 ;  /* 0x0000000c00267c82 */ /* 0x000fe20008000000 */
[----:B------:R-:W0:Y:S08]  /*99d90*/  LDCU.64 UR12, c[0x0][0x398] ;  /* 0x00007300ff0c77ac */ /* 0x000e300008000a00 */
        /* <DEDUP_REMOVED lines=47> */
[----:B------:R-:W-:Y:S01]  /*9a090*/  @P0 LOP3.LUT R17, R17, 0x2, RZ, 0xfc, !PT ;  /* 0x0000000211110812 */ /* 0x000fe200078efcff */
[----:B0-----:R-:W-:Y:S02]  /*9a0a0*/  UMOV UR8, UR13 ;  /* 0x0000000d00087c82 */ /* 0x001fe40008000000 */
[----:B------:R-:W-:Y:S01]  /*9a0b0*/  ISETP.GE.AND P0, PT, R20, UR8, PT ;  /* 0x0000000814007c0c */ /* 0x000fe2000bf06270 */
[----:B------:R-:W-:Y:S01]  /*9a0c0*/  VIADD R20, R24, 0xc4 ;  /* 0x000000c418147836 */ /* 0x000fe20000000000 */
[----:B------:R-:W-:Y:S01]  /*9a0d0*/  LOP3.LUT R17, R17, 0xfffffffe, RZ, 0xc0, !PT ;  /* 0xfffffffe11117812 */ /* 0x000fe200078ec0ff */
[----:B------:R-:W-:Y:S01]  /*9a0e0*/  UMOV UR46, UR12 ;  /* 0x0000000c002e7c82 */ /* 0x000fe20008000000 */
[----:B------:R-:W-:Y:S01]  /*9a0f0*/  UMOV UR12, UR17 ;  /* 0x00000011000c7c82 */ /* 0x000fe20008000000 */
[----:B------:R-:W-:Y:S01]  /*9a100*/  LOP3.LUT R18, R18, 0x7fffffff, RZ, 0xc0, !PT ;  /* 0x7fffffff12127812 */ /* 0x000fe200078ec0ff */
[----:B------:R-:W-:Y:S01]  /*9a110*/  UMOV UR11, UR16 ;  /* 0x00000010000b7c82 */ /* 0x000fe20008000000 */
[----:B------:R-:W-:Y:S01]  /*9a120*/  UMOV UR10, UR18 ;  /* 0x00000012000a7c82 */ /* 0x000fe20008000000 */
[----:B------:R-:W0:Y:S05]  /*9a130*/  LDCU.64 UR8, c[0x0][0x398] ;  /* 0x00007300ff0877ac */ /* 0x000e2a0008000a00 */
[----:B------:R-:W-:-:S02]  /*9a140*/  @P0 LOP3.LUT R17, R17, 0x1, RZ, 0xfc, !PT ;  /* 0x0000000111110812 */ /* 0x000fc400078efcff */
[----:B------:R-:W-:Y:S01]  /*9a150*/  ISETP.GE.AND P0, PT, R20, UR12, PT ;  /* 0x0000000c14007c0c */ /* 0x000fe2000bf06270 */
[----:B------:R-:W-:Y:S01]  /*9a160*/  VIADD R20, R24, 0xc3 ;  /* 0x000000c318147836 */ /* 0x000fe20000000000 */
[----:B------:R-:W-:Y:S01]  /*9a170*/  UMOV UR16, UR19 ;  /* 0x0000001300107c82 */ /* 0x000fe20008000000 */
[----:B------:R-:W-:Y:S01]  /*9a180*/  UMOV UR18, UR21 ;  /* 0x0000001500127c82 */ /* 0x000fe20008000000 */
[----:B------:R-:W1:Y:S09]  /*9a190*/  LDCU.64 UR12, c[0x0][0x398] ;  /* 0x00007300ff0c77ac */ /* 0x000e720008000a00 */
[----:B------:R-:W-:-:S02]  /*9a1a0*/  @P0 LOP3.LUT R18, R18, 0x80000000, RZ, 0xfc, !PT ;  /* 0x8000000012120812 */ /* 0x000fc400078efcff */
[----:B------:R-:W-:Y:S01]  /*9a1b0*/  ISETP.GE.AND P0, PT, R20, UR16, PT ;  /* 0x0000001014007c0c */ /* 0x000fe2000bf06270 */
[----:B------:R-:W-:Y:S01]  /*9a1c0*/  VIADD R20, R24, 0xc2 ;  /* 0x000000c218147836 */ /* 0x000fe20000000000 */
[----:B------:R-:W3:Y:S01]  /*9a1d0*/  LDCU.64 UR16, c[0x0][0x398] ;  /* 0x00007300ff1077ac */ /* 0x000ee20008000a00 */
[----:B------:R-:W-:-:S10]  /*9a1e0*/  LOP3.LUT R18, R18, 0xbfffffff, RZ, 0xc0, !PT ;  /* 0xbfffffff12127812 */ /* 0x000fd400078ec0ff */
[----:B------:R-:W-:Y:S02]  /*9a1f0*/  @P0 LOP3.LUT R18, R18, 0x40000000, RZ, 0xfc, !PT ;  /* 0x4000000012120812 */ /* 0x000fe400078efcff */
[----:B------:R-:W-:Y:S01]  /*9a200*/  ISETP.GE.AND P0, PT, R20, UR18, PT ;  /* 0x0000001214007c0c */ /* 0x000fe2000bf06270 */
[----:B------:R-:W-:Y:S01]  /*9a210*/  VIADD R20, R24, 0xc1 ;  /* 0x000000c118147836 */ /* 0x000fe20000000000 */
[----:B------:R-:W4:Y:S01]  /*9a220*/  LDCU.64 UR18, c[0x0][0x398] ;  /* 0x00007300ff1277ac */ /* 0x000f220008000a00 */
[----:B------:R-:W-:-:S10]  /*9a230*/  LOP3.LUT R18, R18, 0xdfffffff, RZ, 0xc0, !PT ;  /* 0xdfffffff12127812 */ /* 0x000fd400078ec0ff */
[----:B------:R-:W-:Y:S02]  /*9a240*/  @P0 LOP3.LUT R18, R18, 0x20000000, RZ, 0xfc, !PT ;  /* 0x2000000012120812 */ /* 0x000fe400078efcff */
[----:B------:R-:W-:Y:S01]  /*9a250*/  ISETP.GE.AND P0, PT, R20, UR20, PT ;  /* 0x0000001414007c0c */ /* 0x000fe2000bf06270 */
[----:B------:R-:W-:Y:S01]  /*9a260*/  VIADD R20, R24, 0xc0 ;  /* 0x000000c018147836 */ /* 0x000fe20000000000 */
[----:B------:R-:W1:Y:S01]  /*9a270*/  LDCU.64 UR20, c[0x0][0x398] ;  /* 0x00007300ff1477ac */ /* 0x000e620008000a00 */
[----:B------:R-:W-:-:S10]  /*9a280*/  LOP3.LUT R18, R18, 0xefffffff, RZ, 0xc0, !PT ;  /* 0xefffffff12127812 */ /* 0x000fd400078ec0ff */
[----:B------:R-:W-:Y:S02]  /*9a290*/  @P0 LOP3.LUT R18, R18, 0x10000000, RZ, 0xfc, !PT ;  /* 0x1000000012120812 */ /* 0x000fe400078efcff */
[----:B0-----:R-:W-:Y:S01]  /*9a2a0*/  ISETP.GE.AND P0, PT, R20, UR9, PT ;  /* 0x0000000914007c0c */ /* 0x001fe2000bf06270 */
[----:B------:R-:W-:Y:S01]  /*9a2b0*/  VIADD R20, R24, 0xbf ;  /* 0x000000bf18147836 */ /* 0x000fe20000000000 */
[----:B------:R-:W-:-:S11]  /*9a2c0*/  LOP3.LUT R18, R18, 0xf7ffffff, RZ, 0xc0, !PT ;  /* 0xf7ffffff12127812 */ /* 0x000fd600078ec0ff */
[----:B------:R-:W-:Y:S02]  /*9a2d0*/  @P0 LOP3.LUT R18, R18, 0x8000000, RZ, 0xfc, !PT ;  /* 0x0800000012120812 */ /* 0x000fe400078efcff */
[----:B-1----:R-:W-:Y:S01]  /*9a2e0*/  ISETP.GE.AND P0, PT, R20, UR13, PT ;  /* 0x0000000d14007c0c */ /* 0x002fe2000bf06270 */
[----:B------:R-:W-:Y:S01]  /*9a2f0*/  VIADD R20, R24, 0xbe ;  /* 0x000000be18147836 */ /* 0x000fe20000000000 */
[----:B------:R-:W-:-:S11]  /*9a300*/  LOP3.LUT R18, R18, 0xfbffffff, RZ, 0xc0, !PT ;  /* 0xfbffffff12127812 */ /* 0x000fd600078ec0ff */
[----:B------:R-:W-:Y:S02]  /*9a310*/  @P0 LOP3.LUT R18, R18, 0x4000000, RZ, 0xfc, !PT ;  /* 0x0400000012120812 */ /* 0x000fe400078efcff */
[----:B---3--:R-:W-:Y:S01]  /*9a320*/  ISETP.GE.AND P0, PT, R20, UR17, PT ;  /* 0x0000001114007c0c */ /* 0x008fe2000bf06270 */
[----:B------:R-:W-:Y:S01]  /*9a330*/  VIADD R20, R24, 0xbd ;  /* 0x000000bd18147836 */ /* 0x000fe20000000000 */
[----:B------:R-:W-:-:S11]  /*9a340*/  LOP3.LUT R18, R18, 0xfdffffff, RZ, 0xc0, !PT ;  /* 0xfdffffff12127812 */ /* 0x000fd600078ec0ff */
[----:B------:R-:W-:Y:S02]  /*9a350*/  @P0 LOP3.LUT R18, R18, 0x2000000, RZ, 0xfc, !PT ;  /* 0x0200000012120812 */ /* 0x000fe400078efcff */
[----:B----4-:R-:W-:Y:S01]  /*9a360*/  ISETP.GE.AND P0, PT, R20, UR19, PT ;  /* 0x0000001314007c0c */ /* 0x010fe2000bf06270 */
[----:B------:R-:W-:Y:S01]  /*9a370*/  UMOV UR9, UR22 ;  /* 0x0000001600097c82 */ /* 0x000fe20008000000 */
[----:B------:R-:W-:Y:S01]  /*9a380*/  VIADD R20, R24, 0xbc ;  /* 0x000000bc18147836 */ /* 0x000fe20000000000 */
[----:B------:R-:W-:Y:S01]  /*9a390*/  LOP3.LUT R18, R18, 0xfeffffff, RZ, 0xc0, !PT ;  /* 0xfeffffff12127812 */ /* 0x000fe200078ec0ff */
[----:B------:R-:W0:Y:S09]  /*9a3a0*/  LDCU.64 UR22, c[0x0][0x398] ;  /* 0x00007300ff1677ac */ /* 0x000e320008000a00 */
[----:B------:R-:W-:-:S02]  /*9a3b0*/  @P0 LOP3.LUT R18, R18, 0x1000000, RZ, 0xfc, !PT ;  /* 0x0100000012120812 */ /* 0x000fc400078efcff */
[----:B------:R-:W-:Y:S01]  /*9a3c0*/  ISETP.GE.AND P0, PT, R20, UR21, PT ;  /* 0x0000001514007c0c */ /* 0x000fe2000bf06270 */
[----:B------:R-:W-:Y:S01]  /*9a3d0*/  UMOV UR13, UR24 ;  /* 0x00000018000d7c82 */ /* 0x000fe20008000000 */
[----:B------:R-:W-:Y:S01]  /*9a3e0*/  VIADD R20, R24, 0xbb ;  /* 0x000000bb18147836 */ /* 0x000fe20000000000 */
[----:B------:R-:W-:Y:S01]  /*9a3f0*/  LOP3.LUT R18, R18, 0xff7fffff, RZ, 0xc0, !PT ;  /* 0xff7fffff12127812 */ /* 0x000fe200078ec0ff */
[----:B------:R-:W1:Y:S09]  /*9a400*/  LDCU.64 UR24, c[0x0][0x398] ;  /* 0x00007300ff1877ac */ /* 0x000e720008000a00 */
[----:B------:R-:W-:-:S02]  /*9a410*/  @P0 LOP3.LUT R18, R18, 0x800000, RZ, 0xfc, !PT ;  /* 0x0080000012120812 */ /* 0x000fc400078efcff */
[----:B0-----:R-:W-:Y:S01]  /*9a420*/  ISETP.GE.AND P0, PT, R20, UR23, PT ;  /* 0x0000001714007c0c */ /* 0x001fe2000bf06270 */
[----:B------:R-:W-:Y:S01]  /*9a430*/  UMOV UR17, UR26 ;  /* 0x0000001a00117c82 */ /* 0x000fe20008000000 */
[----:B------:R-:W-:Y:S01]  /*9a440*/  VIADD R20, R24, 0xba ;  /* 0x000000ba18147836 */ /* 0x000fe20000000000 */
[----:B------:R-:W-:Y:S01]  /*9a450*/  LOP3.LUT R18, R18, 0xffbfffff, RZ, 0xc0, !PT ;  /* 0xffbfffff12127812 */ /* 0x000fe200078ec0ff */
[----:B------:R-:W0:Y:S09]  /*9a460*/  LDCU.64 UR26, c[0x0][0x398] ;  /* 0x00007300ff1a77ac */ /* 0x000e320008000a00 */
[----:B------:R-:W-:-:S02]  /*9a470*/  @P0 LOP3.LUT R18, R18, 0x400000, RZ, 0xfc, !PT ;  /* 0x0040000012120812 */ /* 0x000fc400078efcff */
[----:B-1----:R-:W-:Y:S01]  /*9a480*/  ISETP.GE.AND P0, PT, R20, UR25, PT ;  /* 0x0000001914007c0c */ /* 0x002fe2000bf06270 */
        /* <DEDUP_REMOVED lines=45> */
[----:B------:R-:W0:Y:S01]  /*9a760*/  LDCU.64 UR42, c[0x0][0x398] ;  /* 0x00007300ff2a77ac */ /* 0x000e220008000a00 */
[----:B------:R-:W-:Y:S01]  /*9a770*/  UMOV UR35, UR44 ;  /* 0x0000002c00237c82 */ /* 0x000fe20008000000 */
[----:B------:R-:W3:Y:S01]  /*9a780*/  LDCU.64 UR44, c[0x0][0x398] ;  /* 0x00007300ff2c77ac */ /* 0x000ee20008000a00 */
[----:B------:R-:W-:Y:S01]  /*9a790*/  UMOV UR37, UR46 ;  /* 0x0000002e00257c82 */ /* 0x000fe20008000000 */
[----:B------:R-:W4:Y:S01]  /*9a7a0*/  LDCU.64 UR46, c[0x0][0x398] ;  /* 0x00007300ff2e77ac */ /* 0x000f220008000a00 */
[----:B------:R-:W-:Y:S01]  /*9a7b0*/  UMOV UR7, UR48 ;  /* 0x0000003000077c82 */ /* 0x000fe20008000000 */
[----:B------:R-:W0:Y:S01]  /*9a7c0*/  LDCU.64 UR48, c[0x0][0x398] ;  /* 0x00007300ff3077ac */ /* 0x000e220008000a00 */
[----:B--2---:R-:W-:Y:S01]  /*9a7d0*/  LOP3.LUT R14, R14, 0xffffdfff, RZ, 0xc0, !PT ;  /* 0xffffdfff0e0e7812 */ /* 0x004fe200078ec0ff */
[----:B------:R-:W-:Y:S01]  /*9a7e0*/  UMOV UR4, UR76 ;  /* 0x0000004c00047c82 */ /* 0x000fe20008000000 */
[----:B------:R-:W-:-:S02]  /*9a7f0*/  @P0 LOP3.LUT R18, R18, 0x4000, RZ, 0xfc, !PT ;  /* 0x0000400012120812 */ /* 0x000fc400078efcff */
[----:B-1----:R-:W-:Y:S01]  /*9a800*/  ISETP.GE.AND P0, PT, R20, UR41, PT ;  /* 0x0000002914007c0c */ /* 0x002fe2000bf06270 */
[----:B------:R-:W-:Y:S01]  /*9a810*/  VIADD R20, R24, 0xb1 ;  /* 0x000000b118147836 */ /* 0x000fe20000000000 */
[----:B------:R-:W1:Y:S01]  /*9a820*/  LDCU.64 UR76, c[0x0][0x398] ;  /* 0x00007300ff4c77ac */ /* 0x000e620008000a00 */
[----:B------:R-:W-:Y:S01]  /*9a830*/  LOP3.LUT R18, R18, 0xffffdfff, RZ, 0xc0, !PT ;  /* 0xffffdfff12127812 */ /* 0x000fe200078ec0ff */
[----:B------:R2:W-:Y:S01]  /*9a840*/  STL.64 [R1+0x3b08], R26 ;  /* 0x003b081a01007387 */ /* 0x0005e20000100a00 */
[----:B------:R-:W1:Y:S01]  /*9a850*/  LDCU UR41, c[0x0][0x398] ;  /* 0x00007300ff2977ac */ /* 0x000e620008000800 */
[----:B------:R-:W1:Y:S07]  /*9a860*/  LDCU UR39, c[0x0][0x398] ;  /* 0x00007300ff2777ac */ /* 0x000e6e0008000800 */
[----:B------:R-:W-:-:S02]  /*9a870*/  @P0 LOP3.LUT R18, R18, 0x2000, RZ, 0xfc, !PT ;  /* 0x0000200012120812 */ /* 0x000fc400078efcff */
[----:B0-----:R-:W-:Y:S01]  /*9a880*/  ISETP.GE.AND P0, PT, R20, UR43, PT ;  /* 0x0000002b14007c0c */ /* 0x001fe2000bf06270 */
[----:B------:R-:W-:Y:S01]  /*9a890*/  VIADD R20, R24, 0xb0 ;  /* 0x000000b018147836 */ /* 0x000fe20000000000 */
[----:B------:R-:W0:Y:S01]  /*9a8a0*/  LDCU UR43, c[0x0][0x398] ;  /* 0x00007300ff2b77ac */ /* 0x000e220008000800 */
[----:B------:R-:W-:-:S10]  /*9a8b0*/  LOP3.LUT R18, R18, 0xffffefff, RZ, 0xc0, !PT ;  /* 0xffffefff12127812 */ /* 0x000fd400078ec0ff */
[----:B------:R-:W-:Y:S02]  /*9a8c0*/  @P0 LOP3.LUT R18, R18, 0x1000, RZ, 0xfc, !PT ;  /* 0x0000100012120812 */ /* 0x000fe400078efcff */
[----:B---3--:R-:W-:Y:S01]  /*9a8d0*/  ISETP.GE.AND P0, PT, R20, UR45, PT ;  /* 0x0000002d14007c0c */ /* 0x008fe2000bf06270 */
[----:B------:R-:W-:Y:S01]  /*9a8e0*/  VIADD R20, R24, 0xaf ;  /* 0x000000af18147836 */ /* 0x000fe20000000000 */
[----:B------:R-:W-:-:S11]  /*9a8f0*/  LOP3.LUT R18, R18, 0xfffff7ff, RZ, 0xc0, !PT ;  /* 0xfffff7ff12127812 */ /* 0x000fd600078ec0ff */
[----:B------:R-:W-:Y:S02]  /*9a900*/  @P0 LOP3.LUT R18, R18, 0x800, RZ, 0xfc, !PT ;  /* 0x0000080012120812 */ /* 0x000fe400078efcff */
[----:B----4-:R-:W-:Y:S01]  /*9a910*/  ISETP.GE.AND P0, PT, R20, UR47, PT ;  /* 0x0000002f14007c0c */ /* 0x010fe2000bf06270 */
[----:B------:R-:W-:Y:S01]  /*9a920*/  VIADD R20, R24, 0xae ;  /* 0x000000ae18147836 */ /* 0x000fe20000000000 */
[----:B------:R-:W-:Y:S01]  /*9a930*/  UMOV UR45, UR5 ;  /* 0x00000005002d7c82 */ /* 0x000fe20008000000 */
[----:B------:R-:W-:Y:S01]  /*9a940*/  LOP3.LUT R18, R18, 0xfffffbff, RZ, 0xc0, !PT ;  /* 0xfffffbff12127812 */ /* 0x000fe200078ec0ff */
[----:B------:R-:W3:Y:S01]  /*9a950*/  LDCU UR5, c[0x0][0x398] ;  /* 0x00007300ff0577ac */ /* 0x000ee20008000800 */
[----:B------:R-:W4:Y:S08]  /*9a960*/  LDCU UR47, c[0x0][0x398] ;  /* 0x00007300ff2f77ac */ /* 0x000f300008000800 */
[----:B------:R-:W-:-:S02]  /*9a970*/  @P0 LOP3.LUT R18, R18, 0x400, RZ, 0xfc, !PT ;  /* 0x0000040012120812 */ /* 0x000fc400078efcff */
[----:B------:R-:W-:Y:S01]  /*9a980*/  ISETP.GE.AND P0, PT, R20, UR49, PT ;  /* 0x0000003114007c0c */ /* 0x000fe2000bf06270 */
[----:B------:R-:W-:Y:S01]  /*9a990*/  VIADD R20, R24, 0xad ;  /* 0x000000ad18147836 */ /* 0x000fe20000000000 */
[----:B------:R-:W0:Y:S01]  /*9a9a0*/  LDCU UR49, c[0x0][0x398] ;  /* 0x00007300ff3177ac */ /* 0x000e220008000800 */
[----:B------:R-:W-:-:S10]  /*9a9b0*/  LOP3.LUT R18, R18, 0xfffffdff, RZ, 0xc0, !PT ;  /* 0xfffffdff12127812 */ /* 0x000fd400078ec0ff */
[----:B------:R-:W-:Y:S02]  /*9a9c0*/  @P0 LOP3.LUT R18, R18, 0x200, RZ, 0xfc, !PT ;  /* 0x0000020012120812 */ /* 0x000fe400078efcff */
[----:B------:R-:W-:Y:S01]  /*9a9d0*/  ISETP.GE.AND P0, PT, R20, UR51, PT ;  /* 0x0000003314007c0c */ /* 0x000fe2000bf06270 */
[----:B------:R-:W-:Y:S01]  /*9a9e0*/  VIADD R20, R24, 0xac ;  /* 0x000000ac18147836 */ /* 0x000fe20000000000 */
[----:B------:R-:W-:-:S11]  /*9a9f0*/  LOP3.LUT R18, R18, 0xfffffeff, RZ, 0xc0, !PT ;  /* 0xfffffeff12127812 */ /* 0x000fd600078ec0ff */
        /* <DEDUP_REMOVED lines=22> */
[----:B------:R-:W-:-:S05]  /*9ab60*/  VIADD R20, R24, 0xa4 ;  /* 0x000000a418147836 */ /* 0x000fca0000000000 */
[----:B------:R-:W-:Y:S01]  /*9ab70*/  ISETP.GE.AND P1, PT, R20, UR65, PT ;  /* 0x0000004114007c0c */ /* 0x000fe2000bf26270 */
[----:B------:R-:W-:-:S05]  /*9ab80*/  VIADD R20, R24, 0xa3 ;  /* 0x000000a318147836 */ /* 0x000fca0000000000 */
[----:B------:R-:W-:Y:S01]  /*9ab90*/  ISETP.GE.AND P2, PT, R20, UR67, PT ;  /* 0x0000004314007c0c */ /* 0x000fe2000bf46270 */
[----:B------:R-:W-:-:S06]  /*9aba0*/  VIADD R20, R24, 0xa2 ;  /* 0x000000a218147836 */ /* 0x000fcc0000000000 */
[----:B------:R-:W-:Y:S02]  /*9abb0*/  @P1 LOP3.LUT R14, R14, 0x2000, RZ, 0xfc, !PT ;  /* 0x000020000e0e1812 */ /* 0x000fe400078efcff */
[----:B------:R-:W-:Y:S01]  /*9abc0*/  ISETP.GE.AND P3, PT, R20, UR69, PT ;  /* 0x0000004514007c0c */ /* 0x000fe2000bf66270 */
[----:B------:R-:W-:Y:S01]  /*9abd0*/  VIADD R20, R24, 0xa1 ;  /* 0x000000a118147836 */ /* 0x000fe20000000000 */
[----:B------:R-:W-:-:S04]  /*9abe0*/  LOP3.LUT R14, R14, 0xffffefff, RZ, 0xc0, !PT ;  /* 0xffffefff0e0e7812 */ /* 0x000fc800078ec0ff */
[----:B------:R-:W-:Y:S02]  /*9abf0*/  @P2 LOP3.LUT R14, R14, 0x1000, RZ, 0xfc, !PT ;  /* 0x000010000e0e2812 */ /* 0x000fe400078efcff */
[----:B------:R-:W-:Y:S01]  /*9ac00*/  ISETP.GE.AND P4, PT, R20, UR71, PT ;  /* 0x0000004714007c0c */ /* 0x000fe2000bf86270 */
[----:B------:R-:W-:Y:S01]  /*9ac10*/  VIADD R20, R24, 0xa0 ;  /* 0x000000a018147836 */ /* 0x000fe20000000000 */
[----:B------:R-:W-:-:S04]  /*9ac20*/  LOP3.LUT R14, R14, 0xffffbfff, RZ, 0xc0, !PT ;  /* 0xffffbfff0e0e7812 */ /* 0x000fc800078ec0ff */
[----:B------:R-:W-:Y:S02]  /*9ac30*/  @P3 LOP3.LUT R14, R14, 0x4000, RZ, 0xfc, !PT ;  /* 0x000040000e0e3812 */ /* 0x000fe400078efcff */
[----:B------:R-:W-:Y:S02]  /*9ac40*/  ISETP.GE.AND P5, PT, R20, UR73, PT ;  /* 0x0000004914007c0c */ /* 0x000fe4000bfa6270 */
[----:B------:R-:W-:Y:S01]  /*9ac50*/  LOP3.LUT R14, R14, 0xffff7fff, RZ, 0xc0, !PT ;  /* 0xffff7fff0e0e7812 */ /* 0x000fe200078ec0ff */
[----:B------:R-:W-:-:S03]  /*9ac60*/  VIADD R20, R24, 0x9f ;  /* 0x0000009f18147836 */ /* 0x000fc60000000000 */
[----:B------:R-:W-:Y:S02]  /*9ac70*/  @P4 LOP3.LUT R14, R14, 0x8000, RZ, 0xfc, !PT ;  /* 0x000080000e0e4812 */ /* 0x000fe400078efcff */
[----:B------:R-:W-:Y:S01]  /*9ac80*/  ISETP.GE.AND P6, PT, R20, UR75, PT ;  /* 0x0000004b14007c0c */ /* 0x000fe2000bfc6270 */
[----:B------:R-:W-:Y:S01]  /*9ac90*/  VIADD R20, R24, 0x9e ;  /* 0x0000009e18147836 */ /* 0x000fe20000000000 */
[----:B------:R-:W-:Y:S02]  /*9aca0*/  LOP3.LUT R14, R14, 0xfffeffff, RZ, 0xc0, !PT ;  /* 0xfffeffff0e0e7812 */ /* 0x000fe400078ec0ff */
[----:B------:R-:W-:Y:S02]  /*9acb0*/  IADD3 R24, P2, PT, R19, R10, RZ ;  /* 0x0000000a13187210 */ /* 0x000fe40007f5e0ff */
[----:B------:R-:W-:Y:S02]  /*9acc0*/  LOP3.LUT R18, R18, 0xfffffffe, RZ, 0xc0, !PT ;  /* 0xfffffffe12127812 */ /* 0x000fe400078ec0ff */
[----:B------:R-:W-:Y:S01]  /*9acd0*/  @P5 LOP3.LUT R14, R14, 0x10000, RZ, 0xfc, !PT ;  /* 0x000100000e0e5812 */ /* 0x000fe200078efcff */
[----:B------:R-:W-:Y:S01]  /*9ace0*/  IMAD.X R25, R22, 0x1, R12, P2 ;  /* 0x0000000116197824 */ /* 0x000fe200010e060c */
[----:B------:R-:W-:-:S02]  /*9acf0*/  @P0 LOP3.LUT R18, R18, 0x1, RZ, 0xfc, !PT ;  /* 0x0000000112120812 */ /* 0x000fc400078efcff */
[----:B-1----:R-:W-:Y:S01]  /*9ad00*/  ISETP.GE.AND P0, PT, R20, UR77, PT ;  /* 0x0000004d14007c0c */ /* 0x002fe2000bf06270 */
[----:B------:R-:W-:Y:S04]  /*9ad10*/  STL [R1+0x760], R14 ;  /* 0x0007600e01007387 */ /* 0x000fe80000100800 */
[----:B------:R-:W3:Y:S04]  /*9ad20*/  LDL.LU R8, [R1+0x4ac] ;  /* 0x0004ac0001087983 */ /* 0x000ee80000300800 */
[----:B------:R-:W3:Y:S04]  /*9ad30*/  LDL.LU R20, [R1+0x4a8] ;  /* 0x0004a80001147983 */ /* 0x000ee80000300800 */
[----:B------:R1:W-:Y:S04]  /*9ad40*/  STL.64 [R1+0x4480], R24 ;  /* 0x0044801801007387 */ /* 0x0003e80000100a00 */
[----:B------:R-:W3:Y:S04]  /*9ad50*/  LDL R29, [R1+0x21d4] ;  /* 0x0021d400011d7983 */ /* 0x000ee80000100800 */
[----:B------:R-:W4:Y:S04]  /*9ad60*/  LDL R21, [R1+0x21c8] ;  /* 0x0021c80001157983 */ /* 0x000f280000100800 */
[----:B------:R-:W4:Y:S04]  /*9ad70*/  LDL R22, [R1+0x21cc] ;  /* 0x0021cc0001167983 */ /* 0x000f280000100800 */
[----:B------:R-:W4:Y:S04]  /*9ad80*/  LDL R7, [R1+0x21d0] ;  /* 0x0021d00001077983 */ /* 0x000f280000100800 */
[----:B------:R-:W4:Y:S04]  /*9ad90*/  LDL R28, [R1+0x21d8] ;  /* 0x0021d800011c7983 */ /* 0x000f280000100800 */
[----:B--2---:R-:W2:Y:S04]  /*9ada0*/  LDL R27, [R1+0x21dc] ;  /* 0x0021dc00011b7983 */ /* 0x004ea80000100800 */
[----:B-1----:R-:W2:Y:S04]  /*9adb0*/  LDL R25, [R1+0x21e0] ;  /* 0x0021e00001197983 */ /* 0x002ea80000100800 */
[----:B------:R-:W2:Y:S01]  /*9adc0*/  LDL R24, [R1+0x21c4] ;  /* 0x0021c40001187983 */ /* 0x000ea20000100800 */
[----:B------:R-:W-:Y:S01]  /*9add0*/  UMOV UR65, UR33 ;  /* 0x0000002100417c82 */ /* 0x000fe20008000000 */
[C---:B------:R-:W-:Y:S01]  /*9ade0*/  LOP3.LUT P1, RZ, R17.reuse, 0x10000, RZ, 0xc0, !PT ;  /* 0x0001000011ff7812 */ /* 0x040fe2000782c0ff */
[----:B------:R-:W1:Y:S01]  /*9adf0*/  LDCU UR33, c[0x0][0x398] ;  /* 0x00007300ff2177ac */ /* 0x000e620008000800 */
[----:B------:R-:W-:Y:S01]  /*9ae00*/  UMOV UR71, UR23 ;  /* 0x0000001700477c82 */ /* 0x000fe20008000000 */
[----:B------:R-:W-:Y:S01]  /*9ae10*/  UMOV UR63, UR29 ;  /* 0x0000001d003f7c82 */ /* 0x000fe20008000000 */
[----:B------:R-:W4:Y:S01]  /*9ae20*/  LDCU UR29, c[0x0][0x398] ;  /* 0x00007300ff1d77ac */ /* 0x000f220008000800 */
[----:B------:R-:W-:Y:S01]  /*9ae30*/  UMOV UR51, UR27 ;  /* 0x0000001b00337c82 */ /* 0x000fe20008000000 */
[----:B------:R-:W0:Y:S01]  /*9ae40*/  LDCU UR27, c[0x0][0x398] ;  /* 0x00007300ff1b77ac */ /* 0x000e220008000800 */
[----:B------:R-:W-:Y:S01]  /*9ae50*/  UMOV UR53, UR13 ;  /* 0x0000000d00357c82 */ /* 0x000fe20008000000 */
[----:B------:R-:W0:Y:S01]  /*9ae60*/  LDCU UR13, c[0x0][0x398] ;  /* 0x00007300ff0d77ac */ /* 0x000e220008000800 */
[----:B------:R-:W-:Y:S01]  /*9ae70*/  UMOV UR55, UR11 ;  /* 0x0000000b00377c82 */ /* 0x000fe20008000000 */
[----:B------:R-:W2:Y:S01]  /*9ae80*/  LDCU UR11, c[0x0][0x398] ;  /* 0x00007300ff0b77ac */ /* 0x000ea20008000800 */
[----:B------:R-:W-:Y:S01]  /*9ae90*/  UMOV UR59, UR9 ;  /* 0x00000009003b7c82 */ /* 0x000fe20008000000 */
[----:B------:R-:W0:Y:S01]  /*9aea0*/  LDCU UR9, c[0x0][0x398] ;  /* 0x00007300ff0977ac */ /* 0x000e220008000800 */
[----:B------:R-:W-:Y:S01]  /*9aeb0*/  UMOV UR75, UR35 ;  /* 0x00000023004b7c82 */ /* 0x000fe20008000000 */
[----:B------:R-:W-:Y:S01]  /*9aec0*/  UMOV UR61, UR17 ;  /* 0x00000011003d7c82 */ /* 0x000fe20008000000 */
[----:B------:R-:W-:Y:S01]  /*9aed0*/  UMOV UR35, UR25 ;  /* 0x0000001900237c82 */ /* 0x000fe20008000000 */
[----:B------:R-:W-:Y:S01]  /*9aee0*/  LOP3.LUT P2, RZ, R17, 0x8000, RZ, 0xc0, !PT ;  /* 0x0000800011ff7812 */ /* 0x000fe2000784c0ff */
[----:B------:R-:W0:Y:S01]  /*9aef0*/  LDCU UR17, c[0x0][0x398] ;  /* 0x00007300ff1177ac */ /* 0x000e220008000800 */
[----:B------:R-:W-:Y:S01]  /*9af00*/  UMOV UR69, UR21 ;  /* 0x0000001500457c82 */ /* 0x000fe20008000000 */
[----:B------:R-:W0:Y:S01]  /*9af10*/  LDCU UR21, c[0x0][0x398] ;  /* 0x00007300ff1577ac */ /* 0x000e220008000800 */
[----:B------:R-:W-:Y:S01]  /*9af20*/  UMOV UR67, UR19 ;  /* 0x0000001300437c82 */ /* 0x000fe20008000000 */
[----:B------:R-:W0:Y:S01]  /*9af30*/  LDCU UR19, c[0x0][0x398] ;  /* 0x00007300ff1377ac */ /* 0x000e220008000800 */
[----:B------:R-:W-:Y:S01]  /*9af40*/  UMOV UR57, UR15 ;  /* 0x0000000f00397c82 */ /* 0x000fe20008000000 */
[----:B------:R-:W0:Y:S01]  /*9af50*/  LDCU UR15, c[0x0][0x398] ;  /* 0x00007300ff0f77ac */ /* 0x000e220008000800 */
[----:B------:R-:W0:Y:S01]  /*9af60*/  LDCU UR23, c[0x0][0x398] ;  /* 0x00007300ff1777ac */ /* 0x000e220008000800 */
[----:B------:R-:W-:Y:S01]  /*9af70*/  UMOV UR77, UR31 ;  /* 0x0000001f004d7c82 */ /* 0x000fe20008000000 */
[----:B------:R-:W0:Y:S01]  /*9af80*/  LDCU UR31, c[0x0][0x398] ;  /* 0x00007300ff1f77ac */ /* 0x000e220008000800 */
[----:B------:R-:W0:Y:S01]  /*9af90*/  LDCU UR25, c[0x0][0x398] ;  /* 0x00007300ff1977ac */ /* 0x000e220008000800 */
[----:B------:R-:W-:Y:S01]  /*9afa0*/  UMOV UR73, UR37 ;  /* 0x0000002500497c82 */ /* 0x000fe20008000000 */
[----:B------:R-:W0:Y:S01]  /*9afb0*/  LDCU UR37, c[0x0][0x398] ;  /* 0x00007300ff2577ac */ /* 0x000e220008000800 */
[----:B---3--:R-:W-:-:S02]  /*9afc0*/  ISETP.LT.AND P3, PT, R29, UR71, !P1 ;  /* 0x000000471d007c0c */ /* 0x008fc4000cf61270 */
[----:B------:R-:W-:Y:S02]  /*9afd0*/  LOP3.LUT R8, R8, 0xfffffeff, RZ, 0xc0, !PT ;  /* 0xfffffeff08087812 */ /* 0x000fe400078ec0ff */
[----:B----4-:R-:W-:Y:S02]  /*9afe0*/  ISETP.LT.AND P5, PT, R22, UR29, !P1 ;  /* 0x0000001d16007c0c */ /* 0x010fe4000cfa1270 */
[----:B0-----:R-:W-:Y:S02]  /*9aff0*/  ISETP.LT.AND P4, PT, R7, UR27, !P1 ;  /* 0x0000001b07007c0c */ /* 0x001fe4000cf81270 */
[----:B------:R-:W-:Y:S01]  /*9b000*/  LOP3.LUT R20, R20, 0x7fffffff, RZ, 0xc0, !PT ;  /* 0x7fffffff14147812 */ /* 0x000fe200078ec0ff */
[----:B------:R-:W-:-:S04]  /*9b010*/  UMOV UR71, UR69 ;  /* 0x0000004500477c82 */ /* 0x000fc80008000000 */
[----:B------:R-:W-:Y:S02]  /*9b020*/  @P3 LOP3.LUT R8, R8, 0x100, RZ, 0xfc, !PT ;  /* 0x0000010008083812 */ /* 0x000fe400078efcff */
[----:B-1----:R-:W-:Y:S01]  /*9b030*/  ISETP.LT.AND P3, PT, R21, UR33, !P1 ;  /* 0x0000002115007c0c */ /* 0x002fe2000cf61270 */
[----:B------:R-:W0:Y:S01]  /*9b040*/  LDCU UR29, c[0x0][0x398] ;  /* 0x00007300ff1d77ac */ /* 0x000e220008000800 */
[----:B------:R-:W1:Y:S01]  /*9b050*/  LDCU UR27, c[0x0][0x398] ;  /* 0x00007300ff1b77ac */ /* 0x000e620008000800 */
[----:B------:R-:W-:-:S10]  /*9b060*/  LOP3.LUT R8, R8, 0xfffff7ff, RZ, 0xc0, !PT ;  /* 0xfffff7ff08087812 */ /* 0x000fd400078ec0ff */
[----:B------:R-:W-:-:S04]  /*9b070*/  @P3 LOP3.LUT R8, R8, 0x800, RZ, 0xfc, !PT ;  /* 0x0000080008083812 */ /* 0x000fc800078efcff */
[----:B------:R-:W-:Y:S02]  /*9b080*/  LOP3.LUT R8, R8, 0xfffffbff, RZ, 0xc0, !PT ;  /* 0xfffffbff08087812 */ /* 0x000fe400078ec0ff */
[----:B------:R-:W-:Y:S01]  /*9b090*/  ISETP.LT.AND P3, PT, R28, UR13, !P1 ;  /* 0x0000000d1c007c0c */ /* 0x000fe2000cf61270 */
[----:B------:R-:W-:Y:S01]  /*9b0a0*/  UMOV UR33, UR35 ;  /* 0x0000002300217c82 */ /* 0x000fe20008000000 */
[----:B------:R-:W3:Y:S01]  /*9b0b0*/  LDCU UR13, c[0x0][0x398] ;  /* 0x00007300ff0d77ac */ /* 0x000ee20008000800 */
[----:B------:R-:W-:Y:S01]  /*9b0c0*/  @P5 LOP3.LUT R8, R8, 0x400, RZ, 0xfc, !PT ;  /* 0x0000040008085812 */ /* 0x000fe200078efcff */
[----:B------:R-:W-:Y:S01]  /*9b0d0*/  UMOV UR69, UR67 ;  /* 0x0000004300457c82 */ /* 0x000fe20008000000 */
[----:B------:R-:W4:Y:S02]  /*9b0e0*/  LDCU UR35, c[0x0][0x398] ;  /* 0x00007300ff2377ac */ /* 0x000f240008000800 */
[----:B------:R-:W-:Y:S02]  /*9b0f0*/  LOP3.LUT R8, R8, 0xfffffdff, RZ, 0xc0, !PT ;  /* 0xfffffdff08087812 */ /* 0x000fe400078ec0ff */
[----:B--2---:R-:W-:Y:S01]  /*9b100*/  ISETP.LT.AND P5, PT, R27, UR11, !P1 ;  /* 0x0000000b1b007c0c */ /* 0x004fe2000cfa1270 */
[----:B------:R-:W-:Y:S01]  /*9b110*/  UMOV UR67, UR45 ;  /* 0x0000002d00437c82 */ /* 0x000fe20008000000 */
[----:B------:R-:W2:Y:S01]  /*9b120*/  LDCU UR45, c[0x0][0x398] ;  /* 0x00007300ff2d77ac */ /* 0x000ea20008000800 */
[----:B------:R-:W-:Y:S01]  /*9b130*/  @P4 LOP3.LUT R8, R8, 0x200, RZ, 0xfc, !PT ;  /* 0x0000020008084812 */ /* 0x000fe200078efcff */
[----:B------:R-:W0:Y:S03]  /*9b140*/  LDCU UR11, c[0x0][0x398] ;  /* 0x00007300ff0b77ac */ /* 0x000e260008000800 */
[----:B------:R-:W-:-:S02]  /*9b150*/  LOP3.LUT R8, R8, 0xffffff7f, RZ, 0xc0, !PT ;  /* 0xffffff7f08087812 */ /* 0x000fc400078ec0ff */
[----:B------:R-:W-:Y:S01]  /*9b160*/  ISETP.LT.AND P4, PT, R25, UR9, !P1 ;  /* 0x0000000919007c0c */ /* 0x000fe2000cf81270 */
[----:B------:R-:W0:Y:S01]  /*9b170*/  LDCU UR9, c[0x0][0x398] ;  /* 0x00007300ff0977ac */ /* 0x000e220008000800 */
[----:B------:R-:W-:-:S04]  /*9b180*/  @P3 LOP3.LUT R8, R8, 0x80, RZ, 0xfc, !PT ;  /* 0x0000008008083812 */ /* 0x000fc800078efcff */
[----:B------:R-:W-:Y:S02]  /*9b190*/  LOP3.LUT R8, R8, 0xffffffbf, RZ, 0xc0, !PT ;  /* 0xffffffbf08087812 */ /* 0x000fe400078ec0ff */
[----:B------:R-:W-:Y:S02]  /*9b1a0*/  ISETP.LT.AND P3, PT, R24, UR5, !P1 ;  /* 0x0000000518007c0c */ /* 0x000fe4000cf61270 */
[----:B------:R-:W-:Y:S01]  /*9b1b0*/  @P5 LOP3.LUT R8, R8, 0x40, RZ, 0xfc, !PT ;  /* 0x0000004008085812 */ /* 0x000fe200078efcff */
[----:B------:R-:W0:Y:S03]  /*9b1c0*/  LDCU UR5, c[0x0][0x398] ;  /* 0x00007300ff0577ac */ /* 0x000e260008000800 */
[----:B------:R-:W-:-:S04]  /*9b1d0*/  LOP3.LUT R8, R8, 0xffffffdf, RZ, 0xc0, !PT ;  /* 0xffffffdf08087812 */ /* 0x000fc800078ec0ff */
[----:B------:R-:W-:-:S04]  /*9b1e0*/  @P4 LOP3.LUT R8, R8, 0x20, RZ, 0xfc, !PT ;  /* 0x0000002008084812 */ /* 0x000fc800078efcff */
[----:B------:R-:W-:-:S04]  /*9b1f0*/  LOP3.LUT R8, R8, 0xffffffef, RZ, 0xc0, !PT ;  /* 0xffffffef08087812 */ /* 0x000fc800078ec0ff */
[----:B------:R-:W-:Y:S02]  /*9b200*/  @P3 LOP3.LUT R8, R8, 0x10, RZ, 0xfc, !PT ;  /* 0x0000001008083812 */ /* 0x000fe400078efcff */
[----:B------:R-:W-:Y:S02]  /*9b210*/  ISETP.LT.AND P3, PT, R29, UR33, !P2 ;  /* 0x000000211d007c0c */ /* 0x000fe4000d761270 */
[----:B------:R-:W-:Y:S02]  /*9b220*/  ISETP.LT.AND P5, PT, R22, UR21, !P2 ;  /* 0x0000001516007c0c */ /* 0x000fe4000d7a1270 */
[----:B------:R-:W-:Y:S02]  /*9b230*/  ISETP.LT.AND P4, PT, R7, UR19, !P2 ;  /* 0x0000001307007c0c */ /* 0x000fe4000d781270 */
[----:B------:R-:W-:Y:S02]  /*9b240*/  LOP3.LUT R8, R8, 0xfffffffe, RZ, 0xc0, !PT ;  /* 0xfffffffe08087812 */ /* 0x000fe400078ec0ff */
[----:B------:R-:W-:Y:S01]  /*9b250*/  LOP3.LUT P1, RZ, R17, 0x4000, RZ, 0xc0, !PT ;  /* 0x0000400011ff7812 */ /* 0x000fe2000782c0ff */
[----:B------:R-:W0:Y:S01]  /*9b260*/  LDCU UR19, c[0x0][0x398] ;  /* 0x00007300ff1377ac */ /* 0x000e220008000800 */
[----:B------:R-:W0:Y:S01]  /*9b270*/  LDCU UR21, c[0x0][0x398] ;  /* 0x00007300ff1577ac */ /* 0x000e220008000800 */
[----:B------:R-:W0:Y:S02]  /*9b280*/  LDCU UR33, c[0x0][0x398] ;  /* 0x00007300ff2177ac */ /* 0x000e240008000800 */
[----:B------:R-:W-:-:S02]  /*9b290*/  @P3 LOP3.LUT R8, R8, 0x1, RZ, 0xfc, !PT ;  /* 0x0000000108083812 */ /* 0x000fc400078efcff */
[----:B------:R-:W-:Y:S01]  /*9b2a0*/  ISETP.LT.AND P3, PT, R21, UR17, !P2 ;  /* 0x0000001115007c0c */ /* 0x000fe2000d761270 */
[----:B------:R-:W0:Y:S01]  /*9b2b0*/  LDCU UR17, c[0x0][0x398] ;  /* 0x00007300ff1177ac */ /* 0x000e220008000800 */
[----:B------:R-:W-:-:S11]  /*9b2c0*/  LOP3.LUT R8, R8, 0xfffffff7, RZ, 0xc0, !PT ;  /* 0xfffffff708087812 */ /* 0x000fd600078ec0ff */
[----:B------:R-:W-:-:S04]  /*9b2d0*/  @P3 LOP3.LUT R8, R8, 0x8, RZ, 0xfc, !PT ;  /* 0x0000000808083812 */ /* 0x000fc800078efcff */
[----:B------:R-:W-:-:S04]  /*9b2e0*/  LOP3.LUT R8, R8, 0xfffffffb, RZ, 0xc0, !PT ;  /* 0xfffffffb08087812 */ /* 0x000fc800078ec0ff */
[----:B------:R-:W-:Y:S02]  /*9b2f0*/  @P5 LOP3.LUT R8, R8, 0x4, RZ, 0xfc, !PT ;  /* 0x0000000408085812 */ /* 0x000fe400078efcff */
[----:B------:R-:W-:Y:S02]  /*9b300*/  ISETP.LT.AND P3, PT, R28, UR15, !P2 ;  /* 0x0000000f1c007c0c */ /* 0x000fe4000d761270 */
[----:B------:R-:W-:-:S04]  /*9b310*/  LOP3.LUT R8, R8, 0xfffffffd, RZ, 0xc0, !PT ;  /* 0xfffffffd08087812 */ /* 0x000fc800078ec0ff */
[----:B------:R-:W-:Y:S02]  /*9b320*/  @P4 LOP3.LUT R8, R8, 0x2, RZ, 0xfc, !PT ;  /* 0x0000000208084812 */ /* 0x000fe400078efcff */
[----:B------:R-:W-:Y:S02]  /*9b330*/  ISETP.LT.AND P5, PT, R27, UR23, !P2 ;  /* 0x000000171b007c0c */ /* 0x000fe4000d7a1270 */
[----:B------:R-:W-:Y:S01]  /*9b340*/  ISETP.LT.AND P4, PT, R25, UR31, !P2 ;  /* 0x0000001f19007c0c */ /* 0x000fe2000d781270 */
[----:B------:R-:W-:Y:S01]  /*9b350*/  UMOV UR15, UR53 ;  /* 0x00000035000f7c82 */ /* 0x000fe20008000000 */
[----:B------:R-:W0:Y:S01]  /*9b360*/  LDCU UR23, c[0x0][0x398] ;  /* 0x00007300ff1777ac */ /* 0x000e220008000800 */
[----:B------:R1:W-:Y:S01]  /*9b370*/  STL [R1+0x4ac], R8 ;  /* 0x0004ac0801007387 */ /* 0x0003e20000100800 */
[----:B------:R-:W-:Y:S01]  /*9b380*/  @P3 LOP3.LUT R20, R20, 0x80000000, RZ, 0xfc, !PT ;  /* 0x8000000014143812 */ /* 0x000fe200078efcff */
[----:B------:R-:W0:Y:S01]  /*9b390*/  LDCU UR31, c[0x0][0x398] ;  /* 0x00007300ff1f77ac */ /* 0x000e220008000800 */
[----:B------:R-:W0:Y:S01]  /*9b3a0*/  LDCU UR53, c[0x0][0x398] ;  /* 0x00007300ff3577ac */ /* 0x000e220008000800 */
[----:B-1----:R-:W4:Y:S01]  /*9b3b0*/  LDL.LU R8, [R1+0x4a4] ;  /* 0x0004a40001087983 */ /* 0x002f220000300800 */
[----:B------:R-:W-:-:S02]  /*9b3c0*/  LOP3.LUT R20, R20, 0xbfffffff, RZ, 0xc0, !PT ;  /* 0xbfffffff14147812 */ /* 0x000fc400078ec0ff */
[----:B------:R-:W-:Y:S02]  /*9b3d0*/  ISETP.LT.AND P3, PT, R24, UR25, !P2 ;  /* 0x0000001918007c0c */ /* 0x000fe4000d761270 */
[----:B------:R-:W-:Y:S01]  /*9b3e0*/  @P5 LOP3.LUT R20, R20, 0x40000000, RZ, 0xfc, !PT ;  /* 0x4000000014145812 */ /* 0x000fe200078efcff */
[----:B------:R-:W1:Y:S03]  /*9b3f0*/  LDCU UR25, c[0x0][0x398] ;  /* 0x00007300ff1977ac */ /* 0x000e660008000800 */
        /* <DEDUP_REMOVED lines=13> */
[----:B------:R-:W-:Y:S02]  /*9b4d0*/  ISETP.LT.AND P3, PT, R22, UR47, !P1 ;  /* 0x0000002f16007c0c */ /* 0x000fe4000cf61270 */
[----:B------:R-:W-:-:S04]  /*9b4e0*/  LOP3.LUT R20, R20, 0xf7ffffff, RZ, 0xc0, !PT ;  /* 0xf7ffffff14147812 */ /* 0x000fc800078ec0ff */
[----:B------:R-:W-:Y:S02]  /*9b4f0*/  @P4 LOP3.LUT R20, R20, 0x8000000, RZ, 0xfc, !PT ;  /* 0x0800000014144812 */ /* 0x000fe400078efcff */
[----:B------:R-:W-:Y:S01]  /*9b500*/  ISETP.LT.AND P4, PT, R7, UR43, !P1 ;  /* 0x0000002b07007c0c */ /* 0x000fe2000cf81270 */
[----:B------:R-:W-:Y:S01]  /*9b510*/  UMOV UR47, UR51 ;  /* 0x00000033002f7c82 */ /* 0x000fe20008000000 */
[----:B------:R-:W0:Y:S01]  /*9b520*/  LDCU UR43, c[0x0][0x398] ;  /* 0x00007300ff2b77ac */ /* 0x000e220008000800 */
[----:B------:R-:W-:Y:S01]  /*9b530*/  LOP3.LUT R20, R20, 0xfbffffff, RZ, 0xc0, !PT ;  /* 0xfbffffff14147812 */ /* 0x000fe200078ec0ff */
[----:B------:R-:W0:Y:S03]  /*9b540*/  LDCU UR51, c[0x0][0x398] ;  /* 0x00007300ff3377ac */ /* 0x000e260008000800 */
[----:B------:R-:W-:Y:S02]  /*9b550*/  @P3 LOP3.LUT R20, R20, 0x4000000, RZ, 0xfc, !PT ;  /* 0x0400000014143812 */ /* 0x000fe400078efcff */
[----:B------:R-:W-:Y:S01]  /*9b560*/  ISETP.LT.AND P3, PT, R28, UR41, !P1 ;  /* 0x000000291c007c0c */ /* 0x000fe2000cf61270 */
[----:B------:R-:W0:Y:S01]  /*9b570*/  LDCU UR41, c[0x0][0x398] ;  /* 0x00007300ff2977ac */ /* 0x000e220008000800 */
[----:B------:R-:W-:-:S04]  /*9b580*/  LOP3.LUT R20, R20, 0xfdffffff, RZ, 0xc0, !PT ;  /* 0xfdffffff14147812 */ /* 0x000fc800078ec0ff */
[----:B------:R-:W-:-:S04]  /*9b590*/  @P4 LOP3.LUT R20, R20, 0x2000000, RZ, 0xfc, !PT ;  /* 0x0200000014144812 */ /* 0x000fc800078efcff */
[----:B------:R-:W-:Y:S02]  /*9b5a0*/  LOP3.LUT R20, R20, 0xff7fffff, RZ, 0xc0, !PT ;  /* 0xff7fffff14147812 */ /* 0x000fe400078ec0ff */
[----:B------:R-:W-:Y:S01]  /*9b5b0*/  ISETP.LT.AND P4, PT, R25, UR37, !P1 ;  /* 0x0000002519007c0c */ /* 0x000fe2000cf81270 */
[----:B------:R-:W0:Y:S01]  /*9b5c0*/  LDCU UR37, c[0x0][0x398] ;  /* 0x00007300ff2577ac */ /* 0x000e220008000800 */
[----:B------:R-:W-:-:S04]  /*9b5d0*/  @P3 LOP3.LUT R20, R20, 0x800000, RZ, 0xfc, !PT ;  /* 0x0080000014143812 */ /* 0x000fc800078efcff */
[----:B------:R-:W-:Y:S02]  /*9b5e0*/  LOP3.LUT R20, R20, 0xffbfffff, RZ, 0xc0, !PT ;  /* 0xffbfffff14147812 */ /* 0x000fe400078ec0ff */
[----:B---3--:R-:W-:Y:S02]  /*9b5f0*/  ISETP.LT.AND P3, PT, R24, UR13, !P1 ;  /* 0x0000000d18007c0c */ /* 0x008fe4000cf61270 */
[----:B------:R-:W-:Y:S01]  /*9b600*/  @P5 LOP3.LUT R20, R20, 0x400000, RZ, 0xfc, !PT ;  /* 0x0040000014145812 */ /* 0x000fe200078efcff */
[----:B------:R-:W3:Y:S03]  /*9b610*/  LDCU UR13, c[0x0][0x398] ;  /* 0x00007300ff0d77ac */ /* 0x000ee60008000800 */
[----:B------:R-:W-:-:S04]  /*9b620*/  LOP3.LUT R20, R20, 0xffdfffff, RZ, 0xc0, !PT ;  /* 0xffdfffff14147812 */ /* 0x000fc800078ec0ff */
[----:B------:R-:W-:-:S04]  /*9b630*/  @P4 LOP3.LUT R20, R20, 0x200000, RZ, 0xfc, !PT ;  /* 0x0020000014144812 */ /* 0x000fc800078efcff */
[----:B------:R-:W-:-:S04]  /*9b640*/  LOP3.LUT R20, R20, 0xffefffff, RZ, 0xc0, !PT ;  /* 0xffefffff14147812 */ /* 0x000fc800078ec0ff */
[----:B------:R-:W-:Y:S02]  /*9b650*/  @P3 LOP3.LUT R20, R20, 0x100000, RZ, 0xfc, !PT ;  /* 0x0010000014143812 */ /* 0x000fe400078efcff */
[----:B------:R-:W-:Y:S02]  /*9b660*/  ISETP.LT.AND P3, PT, R29, UR47, !P2 ;  /* 0x0000002f1d007c0c */ /* 0x000fe4000d761270 */
[----:B--2---:R-:W-:Y:S02]  /*9b670*/  ISETP.LT.AND P5, PT, R21, UR45, !P2 ;  /* 0x0000002d15007c0c */ /* 0x004fe4000d7a1270 */
[----:B0-----:R-:W-:Y:S02]  /*9b680*/  ISETP.LT.AND P4, PT, R7, UR5, !P2 ;  /* 0x0000000507007c0c */ /* 0x001fe4000d781270 */
[----:B------:R-:W-:Y:S02]  /*9b690*/  LOP3.LUT R20, R20, 0xfffeffff, RZ, 0xc0, !PT ;  /* 0xfffeffff14147812 */ /* 0x000fe400078ec0ff */
[----:B------:R-:W-:Y:S01]  /*9b6a0*/  LOP3.LUT P1, RZ, R17, 0x1000, RZ, 0xc0, !PT ;  /* 0x0000100011ff7812 */ /* 0x000fe2000782c0ff */
[----:B------:R-:W0:Y:S01]  /*9b6b0*/  LDCU UR5, c[0x0][0x398] ;  /* 0x00007300ff0577ac */ /* 0x000e220008000800 */
[----:B------:R-:W2:Y:S01]  /*9b6c0*/  LDCU UR47, c[0x0][0x398] ;  /* 0x00007300ff2f77ac */ /* 0x000ea20008000800 */
[----:B------:R-:W0:Y:S02]  /*9b6d0*/  LDCU UR45, c[0x0][0x398] ;  /* 0x00007300ff2d77ac */ /* 0x000e240008000800 */
[----:B------:R-:W-:-:S02]  /*9b6e0*/  @P3 LOP3.LUT R20, R20, 0x10000, RZ, 0xfc, !PT ;  /* 0x0001000014143812 */ /* 0x000fc400078efcff */
[----:B------:R-:W-:Y:S01]  /*9b6f0*/  ISETP.LT.AND P3, PT, R22, UR9, !P2 ;  /* 0x0000000916007c0c */ /* 0x000fe2000d761270 */
[----:B------:R-:W0:Y:S01]  /*9b700*/  LDCU UR9, c[0x0][0x398] ;  /* 0x00007300ff0977ac */ /* 0x000e220008000800 */
[----:B------:R-:W-:-:S04]  /*9b710*/  LOP3.LUT R20, R20, 0xfff7ffff, RZ, 0xc0, !PT ;  /* 0xfff7ffff14147812 */ /* 0x000fc800078ec0ff */
[----:B------:R-:W-:-:S04]  /*9b720*/  @P5 LOP3.LUT R20, R20, 0x80000, RZ, 0xfc, !PT ;  /* 0x0008000014145812 */ /* 0x000fc800078efcff */
[----:B------:R-:W-:Y:S02]  /*9b730*/  LOP3.LUT R20, R20, 0xfffbffff, RZ, 0xc0, !PT ;  /* 0xfffbffff14147812 */ /* 0x000fe400078ec0ff */
[----:B----4-:R-:W-:Y:S01]  /*9b740*/  ISETP.LT.AND P5, PT, R28, UR35, !P2 ;  /* 0x000000231c007c0c */ /* 0x010fe2000d7a1270 */
[----:B------:R-:W4:Y:S01]  /*9b750*/  LDCU UR35, c[0x0][0x398] ;  /* 0x00007300ff2377ac */ /* 0x000f220008000800 */
[----:B------:R-:W-:-:S04]  /*9b760*/  @P3 LOP3.LUT R20, R20, 0x40000, RZ, 0xfc, !PT ;  /* 0x0004000014143812 */ /* 0x000fc800078efcff */
[----:B------:R-:W-:Y:S02]  /*9b770*/  LOP3.LUT R20, R20, 0xfffdffff, RZ, 0xc0, !PT ;  /* 0xfffdffff14147812 */ /* 0x000fe400078ec0ff */
[----:B------:R-:W-:Y:S01]  /*9b780*/  ISETP.LT.AND P3, PT, R27, UR29, !P2 ;  /* 0x0000001d1b007c0c */ /* 0x000fe2000d761270 */
[----:B------:R-:W0:Y:S01]  /*9b790*/  LDCU UR29, c[0x0][0x398] ;  /* 0x00007300ff1d77ac */ /* 0x000e220008000800 */
[----:B------:R-:W-:-:S04]  /*9b7a0*/  @P4 LOP3.LUT R20, R20, 0x20000, RZ, 0xfc, !PT ;  /* 0x0002000014144812 */ /* 0x000fc800078efcff */
[----:B------:R-:W-:Y:S02]  /*9b7b0*/  LOP3.LUT R20, R20, 0xffff7fff, RZ, 0xc0, !PT ;  /* 0xffff7fff14147812 */ /* 0x000fe400078ec0ff */
[----:B------:R-:W-:Y:S02]  /*9b7c0*/  ISETP.LT.AND P4, PT, R25, UR27, !P2 ;  /* 0x0000001b19007c0c */ /* 0x000fe4000d781270 */
[----:B------:R-:W-:Y:S01]  /*9b7d0*/  @P5 LOP3.LUT R20, R20, 0x8000, RZ, 0xfc, !PT ;  /* 0x0000800014145812 */ /* 0x000fe200078efcff */
[----:B------:R-:W0:Y:S03]  /*9b7e0*/  LDCU UR27, c[0x0][0x398] ;  /* 0x00007300ff1b77ac */ /* 0x000e260008000800 */
[----:B------:R-:W-:Y:S02]  /*9b7f0*/  LOP3.LUT R20, R20, 0xffffbfff, RZ, 0xc0, !PT ;  /* 0xffffbfff14147812 */ /* 0x000fe400078ec0ff */
[----:B------:R-:W-:-:S02]  /*9b800*/  ISETP.LT.AND P2, PT, R24, UR11, !P2 ;  /* 0x0000000b18007c0c */ /* 0x000fc4000d741270 */
[----:B------:R-:W-:Y:S01]  /*9b810*/  ISETP.LT.AND P5, PT, R28, UR23, !P1 ;  /* 0x000000171c007c0c */ /* 0x000fe2000cfa1270 */
[----:B------:R-:W0:Y:S01]  /*9b820*/  LDCU UR11, c[0x0][0x398] ;  /* 0x00007300ff0b77ac */ /* 0x000e220008000800 */
[----:B------:R-:W-:Y:S01]  /*9b830*/  @P3 LOP3.LUT R20, R20, 0x4000, RZ, 0xfc, !PT ;  /* 0x0000400014143812 */ /* 0x000fe200078efcff */
[----:B------:R-:W0:Y:S03]  /*9b840*/  LDCU UR23, c[0x0][0x398] ;  /* 0x00007300ff1777ac */ /* 0x000e260008000800 */
[----:B------:R-:W-:-:S04]  /*9b850*/  LOP3.LUT R20, R20, 0xffffdfff, RZ, 0xc0, !PT ;  /* 0xffffdfff14147812 */ /* 0x000fc800078ec0ff */
[----:B------:R-:W-:-:S04]  /*9b860*/  @P4 LOP3.LUT R20, R20, 0x2000, RZ, 0xfc, !PT ;  /* 0x0000200014144812 */ /* 0x000fc800078efcff */
[----:B------:R-:W-:-:S04]  /*9b870*/  LOP3.LUT R20, R20, 0xffffefff, RZ, 0xc0, !PT ;  /* 0xffffefff14147812 */ /* 0x000fc800078ec0ff */
[----:B------:R-:W-:Y:S02]  /*9b880*/  @P2 LOP3.LUT R20, R20, 0x1000, RZ, 0xfc, !PT ;  /* 0x0000100014142812 */ /* 0x000fe400078efcff */
[----:B------:R-:W-:Y:S02]  /*9b890*/  ISETP.LT.AND P2, PT, R29, UR71, !P1 ;  /* 0x000000471d007c0c */ /* 0x000fe4000cf41270 */
[----:B------:R-:W-:Y:S02]  /*9b8a0*/  LOP3.LUT R20, R20, 0xfffffeff, RZ, 0xc0, !PT ;  /* 0xfffffeff14147812 */ /* 0x000fe400078ec0ff */
[----:B------:R-:W-:Y:S02]  /*9b8b0*/  ISETP.LT.AND P4, PT, R22, UR19, !P1 ;  /* 0x0000001316007c0c */ /* 0x000fe4000cf81270 */
[----:B------:R-:W-:Y:S01]  /*9b8c0*/  LOP3.LUT P3, RZ, R17, 0x800, RZ, 0xc0, !PT ;  /* 0x0000080011ff7812 */ /* 0x000fe2000786c0ff */
[----:B------:R-:W0:Y:S06]  /*9b8d0*/  LDCU UR19, c[0x0][0x398] ;  /* 0x00007300ff1377ac */ /* 0x000e2c0008000800 */
[----:B------:R-:W-:-:S02]  /*9b8e0*/  @P2 LOP3.LUT R20, R20, 0x100, RZ, 0xfc, !PT ;  /* 0x0000010014142812 */ /* 0x000fc400078efcff */
[----:B------:R-:W-:Y:S02]  /*9b8f0*/  ISETP.LT.AND P2, PT, R21, UR17, !P1 ;  /* 0x0000001115007c0c */ /* 0x000fe4000cf41270 */
[----:B------:R-:W-:-:S11]  /*9b900*/  LOP3.LUT R20, R20, 0xfffff7ff, RZ, 0xc0, !PT ;  /* 0xfffff7ff14147812 */ /* 0x000fd600078ec0ff */
[----:B------:R-:W-:Y:S02]  /*9b910*/  @P2 LOP3.LUT R20, R20, 0x800, RZ, 0xfc, !PT ;  /* 0x0000080014142812 */ /* 0x000fe400078efcff */
[----:B------:R-:W-:Y:S01]  /*9b920*/  ISETP.LT.AND P2, PT, R7, UR21, !P1 ;  /* 0x0000001507007c0c */ /* 0x000fe2000cf41270 */
[----:B------:R-:W-:Y:S01]  /*9b930*/  UMOV UR17, UR67 ;  /* 0x0000004300117c82 */ /* 0x000fe20008000000 */
[----:B------:R-:W0:Y:S01]  /*9b940*/  LDCU UR21, c[0x0][0x398] ;  /* 0x00007300ff1577ac */ /* 0x000e220008000800 */
[----:B------:R-:W-:Y:S02]  /*9b950*/  LOP3.LUT R20, R20, 0xfffffbff, RZ, 0xc0, !PT ;  /* 0xfffffbff14147812 */ /* 0x000fe400078ec0ff */
[----:B------:R-:W-:Y:S02]  /*9b960*/  LOP3.LUT R8, R8, 0x7fffffff, RZ, 0xc0, !PT ;  /* 0x7fffffff08087812 */ /* 0x000fe400078ec0ff */
[----:B------:R-:W-:Y:S01]  /*9b970*/  @P4 LOP3.LUT R20, R20, 0x400, RZ, 0xfc, !PT ;  /* 0x0000040014144812 */ /* 0x000fe200078efcff */
[----:B------:R-:W-:Y:S01]  /*9b980*/  UMOV UR71, UR69 ;  /* 0x0000004500477c82 */ /* 0x000fe20008000000 */
[----:B-1----:R-:W-:Y:S01]  /*9b990*/  ISETP.LT.AND P4, PT, R27, UR25, !P1 ;  /* 0x000000191b007c0c */ /* 0x002fe2000cf81270 */
[----:B------:R-:W1:Y:S01]  /*9b9a0*/  LDCU UR25, c[0x0][0x398] ;  /* 0x00007300ff1977ac */ /* 0x000e620008000800 */
[----:B------:R-:W-:Y:S01]  /*9b9b0*/  LOP3.LUT R20, R20, 0xfffffdff, RZ, 0xc0, !PT ;  /* 0xfffffdff14147812 */ /* 0x000fe200078ec0ff */
[----:B------:R-:W0:Y:S01]  /*9b9c0*/  LDCU UR69, c[0x0][0x398] ;  /* 0x00007300ff4577ac */ /* 0x000e220008000800 */
[----:B------:R-:W0:Y:S02]  /*9b9d0*/  LDCU UR67, c[0x0][0x398] ;  /* 0x00007300ff4377ac */ /* 0x000e240008000800 */
[----:B------:R-:W-:-:S04]  /*9b9e0*/  @P2 LOP3.LUT R20, R20, 0x200, RZ, 0xfc, !PT ;  /* 0x0000020014142812 */ /* 0x000fc800078efcff */
[----:B------:R-:W-:Y:S02]  /*9b9f0*/  LOP3.LUT R20, R20, 0xffffff7f, RZ, 0xc0, !PT ;  /* 0xffffff7f14147812 */ /* 0x000fe400078ec0ff */
[----:B------:R-:W-:Y:S02]  /*9ba00*/  ISETP.LT.AND P2, PT, R25, UR31, !P1 ;  /* 0x0000001f19007c0c */ /* 0x000fe4000cf41270 */
[----:B------:R-:W-:-:S04]  /*9ba10*/  @P5 LOP3.LUT R20, R20, 0x80, RZ, 0xfc, !PT ;  /* 0x0000008014145812 */ /* 0x000fc800078efcff */
[----:B------:R-:W-:Y:S02]  /*9ba20*/  LOP3.LUT R20, R20, 0xffffffbf, RZ, 0xc0, !PT ;  /* 0xffffffbf14147812 */ /* 0x000fe400078ec0ff */
[----:B------:R-:W-:Y:S02]  /*9ba30*/  ISETP.LT.AND P1, PT, R24, UR33, !P1 ;  /* 0x0000002118007c0c */ /* 0x000fe4000cf21270 */
[----:B------:R-:W-:-:S04]  /*9ba40*/  @P4 LOP3.LUT R20, R20, 0x40, RZ, 0xfc, !PT ;  /* 0x0000004014144812 */ /* 0x000fc800078efcff */
[----:B------:R-:W-:Y:S02]  /*9ba50*/  LOP3.LUT R20, R20, 0xffffffdf, RZ, 0xc0, !PT ;  /* 0xffffffdf14147812 */ /* 0x000fe400078ec0ff */
[----:B------:R-:W-:Y:S02]  /*9ba60*/  ISETP.LT.AND P5, PT, R29, UR17, !P3 ;  /* 0x000000111d007c0c */ /* 0x000fe4000dfa1270 */
[----:B------:R-:W-:Y:S01]  /*9ba70*/  ISETP.LT.AND P4, PT, R21, UR53, !P3 ;  /* 0x0000003515007c0c */ /* 0x000fe2000df81270 */
[----:B------:R-:W-:Y:S01]  /*9ba80*/  UMOV UR31, UR65 ;  /* 0x00000041001f7c82 */ /* 0x000fe20008000000 */
[----:B------:R-:W-:Y:S01]  /*9ba90*/  @P2 LOP3.LUT R20, R20, 0x20, RZ, 0xfc, !PT ;  /* 0x0000002014142812 */ /* 0x000fe200078efcff */
[----:B------:R-:W-:Y:S01]  /*9baa0*/  UMOV UR33, UR63 ;  /* 0x0000003f00217c82 */ /* 0x000fe20008000000 */
[----:B------:R-:W-:Y:S01]  /*9bab0*/  LOP3.LUT P2, RZ, R17, 0x400, RZ, 0xc0, !PT ;  /* 0x0000040011ff7812 */ /* 0x000fe2000784c0ff */
[----:B------:R-:W0:Y:S01]  /*9bac0*/  LDCU UR65, c[0x0][0x398] ;  /* 0x00007300ff4177ac */ /* 0x000e220008000800 */
[----:B------:R-:W-:Y:S01]  /*9bad0*/  LOP3.LUT R20, R20, 0xffffffef, RZ, 0xc0, !PT ;  /* 0xffffffef14147812 */ /* 0x000fe200078ec0ff */
[----:B------:R-:W0:Y:S01]  /*9bae0*/  LDCU UR63, c[0x0][0x398] ;  /* 0x00007300ff3f77ac */ /* 0x000e220008000800 */
[----:B------:R-:W0:Y:S01]  /*9baf0*/  LDCU UR17, c[0x0][0x398] ;  /* 0x00007300ff1177ac */ /* 0x000e220008000800 */
[----:B------:R-:W0:Y:S01]  /*9bb00*/  LDCU UR53, c[0x0][0x398] ;  /* 0x00007300ff3577ac */ /* 0x000e220008000800 */
[----:B------:R-:W-:-:S04]  /*9bb10*/  @P1 LOP3.LUT R20, R20, 0x10, RZ, 0xfc, !PT ;  /* 0x0000001014141812 */ /* 0x000fc800078efcff */
[----:B------:R-:W-:Y:S02]  /*9bb20*/  LOP3.LUT R20, R20, 0xfffffffe, RZ, 0xc0, !PT ;  /* 0xfffffffe14147812 */ /* 0x000fe400078ec0ff */
[----:B------:R-:W-:Y:S02]  /*9bb30*/  ISETP.LT.AND P1, PT, R22, UR43, !P3 ;  /* 0x0000002b16007c0c */ /* 0x000fe4000df21270 */
[----:B------:R-:W-:-:S04]  /*9bb40*/  @P5 LOP3.LUT R20, R20, 0x1, RZ, 0xfc, !PT ;  /* 0x0000000114145812 */ /* 0x000fc800078efcff */
[----:B------:R-:W-:-:S04]  /*9bb50*/  LOP3.LUT R20, R20, 0xfffffff7, RZ, 0xc0, !PT ;  /* 0xfffffff714147812 */ /* 0x000fc800078ec0ff */
[----:B------:R-:W-:Y:S02]  /*9bb60*/  @P4 LOP3.LUT R20, R20, 0x8, RZ, 0xfc, !PT ;  /* 0x0000000814144812 */ /* 0x000fe400078efcff */
[----:B------:R-:W-:Y:S02]  /*9bb70*/  ISETP.LT.AND P4, PT, R7, UR41, !P3 ;  /* 0x0000002907007c0c */ /* 0x000fe4000df81270 */
[----:B------:R-:W-:-:S04]  /*9bb80*/  LOP3.LUT R20, R20, 0xfffffffb, RZ, 0xc0, !PT ;  /* 0xfffffffb14147812 */ /* 0x000fc800078ec0ff */
[----:B------:R-:W-:-:S04]  /*9bb90*/  @P1 LOP3.LUT R20, R20, 0x4, RZ, 0xfc, !PT ;  /* 0x0000000414141812 */ /* 0x000fc800078efcff */
[----:B------:R-:W-:-:S04]  /*9bba0*/  LOP3.LUT R20, R20, 0xfffffffd, RZ, 0xc0, !PT ;  /* 0xfffffffd14147812 */ /* 0x000fc800078ec0ff */
[----:B------:R-:W-:-:S05]  /*9bbb0*/  @P4 LOP3.LUT R20, R20, 0x2, RZ, 0xfc, !PT ;  /* 0x0000000214144812 */ /* 0x000fca00078efcff */
[----:B------:R0:W-:Y:S01]  /*9bbc0*/  STL [R1+0x4a8], R20 ;  /* 0x0004a81401007387 */ /* 0x0001e20000100800 */
[----:B------:R-:W-:-:S03]  /*9bbd0*/  ISETP.LT.AND P1, PT, R28, UR39, !P3 ;  /* 0x000000271c007c0c */ /* 0x000fc6000df21270 */
[----:B0-----:R-:W4:Y:S01]  /*9bbe0*/  LDL.LU R20, [R1+0x4a0] ;  /* 0x0004a00001147983 */ /* 0x001f220000300800 */
[----:B------:R-:W-:-:S09]  /*9bbf0*/  ISETP.LT.AND P4, PT, R27, UR37, !P3 ;  /* 0x000000251b007c0c */ /* 0x000fd2000df81270 */
[----:B------:R-:W-:-:S04]  /*9bc00*/  @P1 LOP3.LUT R8, R8, 0x80000000, RZ, 0xfc, !PT ;  /* 0x8000000008081812 */ /* 0x000fc800078efcff */
[----:B------:R-:W-:-:S04]  /*9bc10*/  LOP3.LUT R8, R8, 0xbfffffff, RZ, 0xc0, !PT ;  /* 0xbfffffff08087812 */ /* 0x000fc800078ec0ff */
[----:B------:R-:W-:Y:S02]  /*9bc20*/  @P4 LOP3.LUT R8, R8, 0x40000000, RZ, 0xfc, !PT ;  /* 0x4000000008084812 */ /* 0x000fe400078efcff */
[----:B---3--:R-:W-:Y:S02]  /*9bc30*/  ISETP.LT.AND P4, PT, R25, UR13, !P3 ;  /* 0x0000000d19007c0c */ /* 0x008fe4000df81270 */
[----:B------:R-:W-:Y:S01]  /*9bc40*/  ISETP.LT.AND P3, PT, R24, UR15, !P3 ;  /* 0x0000000f18007c0c */ /* 0x000fe2000df61270 */
[----:B------:R-:W-:Y:S01]  /*9bc50*/  UMOV UR43, UR77 ;  /* 0x0000004d002b7c82 */ /* 0x000fe20008000000 */
[----:B------:R-:W-:Y:S02]  /*9bc60*/  LOP3.LUT R8, R8, 0xdfffffff, RZ, 0xc0, !PT ;  /* 0xdfffffff08087812 */ /* 0x000fe400078ec0ff */
[----:B------:R-:W-:Y:S02]  /*9bc70*/  ISETP.LT.AND P5, PT, R27, UR11, !P2 ;  /* 0x0000000b1b007c0c */ /* 0x000fe4000d7a1270 */
[----:B------:R-:W-:Y:S01]  /*9bc80*/  LOP3.LUT P1, RZ, R17, 0x200, RZ, 0xc0, !PT ;  /* 0x0000020011ff7812 */ /* 0x000fe2000782c0ff */
[----:B------:R-:W0:Y:S01]  /*9bc90*/  LDCU UR13, c[0x0][0x398] ;  /* 0x00007300ff0d77ac */ /* 0x000e220008000800 */
[----:B------:R-:W3:Y:S01]  /*9bca0*/  LDCU UR15, c[0x0][0x398] ;  /* 0x00007300ff0f77ac */ /* 0x000ee20008000800 */
[----:B------:R-:W-:-:S02]  /*9bcb0*/  UMOV UR41, UR75 ;  /* 0x0000004b00297c82 */ /* 0x000fc40008000000 */
[----:B------:R-:W-:Y:S01]  /*9bcc0*/  @P4 LOP3.LUT R8, R8, 0x20000000, RZ, 0xfc, !PT ;  /* 0x2000000008084812 */ /* 0x000fe200078efcff */
[----:B------:R-:W-:Y:S01]  /*9bcd0*/  UMOV UR37, UR71 ;  /* 0x0000004700257c82 */ /* 0x000fe20008000000 */
[----:B------:R-:W-:Y:S01]  /*9bce0*/  UMOV UR39, UR73 ;  /* 0x0000004900277c82 */ /* 0x000fe20008000000 */
[----:B------:R-:W-:Y:S01]  /*9bcf0*/  UMOV UR77, UR55 ;  /* 0x00000037004d7c82 */ /* 0x000fe20008000000 */
[----:B------:R-:W-:Y:S02]  /*9bd00*/  LOP3.LUT R8, R8, 0xefffffff, RZ, 0xc0, !PT ;  /* 0xefffffff08087812 */ /* 0x000fe400078ec0ff */
[----:B------:R-:W-:Y:S01]  /*9bd10*/  ISETP.LT.AND P4, PT, R21, UR51, !P2 ;  /* 0x0000003315007c0c */ /* 0x000fe2000d781270 */
[----:B------:R-:W-:Y:S01]  /*9bd20*/  UMOV UR75, UR61 ;  /* 0x0000003d004b7c82 */ /* 0x000fe20008000000 */
[----:B------:R-:W0:Y:S01]  /*9bd30*/  LDCU UR61, c[0x0][0x398] ;  /* 0x00007300ff3d77ac */ /* 0x000e220008000800 */
[----:B------:R-:W-:Y:S02]  /*9bd40*/  @P3 LOP3.LUT R8, R8, 0x10000000, RZ, 0xfc, !PT ;  /* 0x1000000008083812 */ /* 0x000fe400078efcff */
[----:B------:R-:W-:Y:S01]  /*9bd50*/  ISETP.LT.AND P3, PT, R29, UR43, !P2 ;  /* 0x0000002b1d007c0c */ /* 0x000fe2000d761270 */
[----:B------:R-:W-:Y:S01]  /*9bd60*/  UMOV UR71, UR59 ;  /* 0x0000003b00477c82 */ /* 0x000fe20008000000 */
[----:B------:R-:W-:Y:S01]  /*9bd70*/  UMOV UR73, UR57 ;  /* 0x0000003900497c82 */ /* 0x000fe20008000000 */
[----:B------:R-:W-:Y:S01]  /*9bd80*/  LOP3.LUT R8, R8, 0xfeffffff, RZ, 0xc0, !PT ;  /* 0xfeffffff08087812 */ /* 0x000fe200078ec0ff */
[----:B------:R-:W-:Y:S01]  /*9bd90*/  UMOV UR43, UR33 ;  /* 0x00000021002b7c82 */ /* 0x000fe20008000000 */
[----:B------:R-:W0:Y:S01]  /*9bda0*/  LDCU UR59, c[0x0][0x398] ;  /* 0x00007300ff3b77ac */ /* 0x000e220008000800 */
[----:B------:R-:W0:Y:S01]  /*9bdb0*/  LDCU UR57, c[0x0][0x398] ;  /* 0x00007300ff3977ac */ /* 0x000e220008000800 */
[----:B------:R-:W0:Y:S01]  /*9bdc0*/  LDCU UR55, c[0x0][0x398] ;  /* 0x00007300ff3777ac */ /* 0x000e220008000800 */
[----:B------:R-:W0:Y:S01]  /*9bdd0*/  LDCU UR51, c[0x0][0x398] ;  /* 0x00007300ff3377ac */ /* 0x000e220008000800 */
[----:B------:R-:W0:Y:S01]  /*9bde0*/  LDCU UR33, c[0x0][0x398] ;  /* 0x00007300ff2177ac */ /* 0x000e220008000800 */
[----:B------:R-:W0:Y:S03]  /*9bdf0*/  LDCU UR11, c[0x0][0x398] ;  /* 0x00007300ff0b77ac */ /* 0x000e260008000800 */
        /* <DEDUP_REMOVED lines=27> */
[----:B--2---:R-:W-:Y:S02]  /*9bfb0*/  ISETP.LT.AND P4, PT, R21, UR47, !P1 ;  /* 0x0000002f15007c0c */ /* 0x004fe4000cf81270 */
[----:B------:R-:W-:Y:S02]  /*9bfc0*/  ISETP.LT.AND P5, PT, R22, UR45, !P1 ;  /* 0x0000002d16007c0c */ /* 0x000fe4000cfa1270 */
[----:B------:R-:W-:Y:S02]  /*9bfd0*/  LOP3.LUT R8, R8, 0xfffeffff, RZ, 0xc0, !PT ;  /* 0xfffeffff08087812 */ /* 0x000fe400078ec0ff */
[----:B------:R-:W-:Y:S01]  /*9bfe0*/  LOP3.LUT P2, RZ, R17, 0x100, RZ, 0xc0, !PT ;  /* 0x0000010011ff7812 */ /* 0x000fe2000784c0ff */
[----:B------:R-:W2:Y:S01]  /*9bff0*/  LDCU UR45, c[0x0][0x398] ;  /* 0x00007300ff2d77ac */ /* 0x000ea20008000800 */
[----:B------:R-:W0:Y:S01]  /*9c000*/  LDCU UR47, c[0x0][0x398] ;  /* 0x00007300ff2f77ac */ /* 0x000e220008000800 */
[----:B------:R-:W0:Y:S02]  /*9c010*/  LDCU UR49, c[0x0][0x398] ;  /* 0x00007300ff3177ac */ /* 0x000e240008000800 */
[----:B------:R-:W-:-:S04]  /*9c020*/  @P3 LOP3.LUT R8, R8, 0x10000, RZ, 0xfc, !PT ;  /* 0x0001000008083812 */ /* 0x000fc800078efcff */
[----:B------:R-:W-:Y:S02]  /*9c030*/  LOP3.LUT R8, R8, 0xfff7ffff, RZ, 0xc0, !PT ;  /* 0xfff7ffff08087812 */ /* 0x000fe400078ec0ff */
[----:B----4-:R-:W-:Y:S01]  /*9c040*/  ISETP.LT.AND P3, PT, R7, UR35, !P1 ;  /* 0x0000002307007c0c */ /* 0x010fe2000cf61270 */
[----:B------:R-:W4:Y:S01]  /*9c050*/  LDCU UR35, c[0x0][0x398] ;  /* 0x00007300ff2377ac */ /* 0x000f220008000800 */
        /* <DEDUP_REMOVED lines=8> */
[----:B------:R-:W-:Y:S02]  /*9c0e0*/  @P4 LOP3.LUT R8, R8, 0x8000, RZ, 0xfc, !PT ;  /* 0x0000800008084812 */ /* 0x000fe400078efcff */
[----:B------:R-:W-:Y:S02]  /*9c0f0*/  ISETP.LT.AND P4, PT, R25, UR23, !P1 ;  /* 0x0000001719007c0c */ /* 0x000fe4000cf81270 */
[----:B------:R-:W-:Y:S02]  /*9c100*/  LOP3.LUT R8, R8, 0xffffbfff, RZ, 0xc0, !PT ;  /* 0xffffbfff08087812 */ /* 0x000fe400078ec0ff */
[----:B-1----:R-:W-:Y:S02]  /*9c110*/  ISETP.LT.AND P1, PT, R24, UR25, !P1 ;  /* 0x0000001918007c0c */ /* 0x002fe4000cf21270 */
[----:B------:R-:W-:-:S04]  /*9c120*/  @P3 LOP3.LUT R8, R8, 0x4000, RZ, 0xfc, !PT ;  /* 0x0000400008083812 */ /* 0x000fc800078efcff */
[----:B------:R-:W-:Y:S01]  /*9c130*/  LOP3.LUT R8, R8, 0xffffdfff, RZ, 0xc0, !PT ;  /* 0xffffdfff08087812 */ /* 0x000fe200078ec0ff */
[----:B------:R-:W-:Y:S01]  /*9c140*/  UMOV UR25, UR43 ;  /* 0x0000002b00197c82 */ /* 0x000fe20008000000 */
[----:B0-----:R-:W-:Y:S01]  /*9c150*/  ISETP.LT.AND P5, PT, R27, UR13, !P2 ;  /* 0x0000000d1b007c0c */ /* 0x001fe2000d7a1270 */
[----:B------:R-:W-:Y:S01]  /*9c160*/  UMOV UR19, UR37 ;  /* 0x0000002500137c82 */ /* 0x000fe20008000000 */
[----:B------:R-:W-:Y:S02]  /*9c170*/  @P4 LOP3.LUT R8, R8, 0x2000, RZ, 0xfc, !PT ;  /* 0x0000200008084812 */ /* 0x000fe400078efcff */
[----:B------:R-:W-:Y:S02]  /*9c180*/  ISETP.LT.AND P4, PT, R29, UR25, !P2 ;  /* 0x000000191d007c0c */ /* 0x000fe4000d781270 */
[----:B------:R-:W-:Y:S01]  /*9c190*/  LOP3.LUT P3, RZ, R17, 0x80, RZ, 0xc0, !PT ;  /* 0x0000008011ff7812 */ /* 0x000fe2000786c0ff */
[----:B------:R-:W0:Y:S01]  /*9c1a0*/  LDCU UR37, c[0x0][0x398] ;  /* 0x00007300ff2577ac */ /* 0x000e220008000800 */
[----:B------:R-:W-:Y:S01]  /*9c1b0*/  LOP3.LUT R8, R8, 0xffffefff, RZ, 0xc0, !PT ;  /* 0xffffefff08087812 */ /* 0x000fe200078ec0ff */
[----:B------:R-:W-:Y:S01]  /*9c1c0*/  UMOV UR21, UR39 ;  /* 0x0000002700157c82 */ /* 0x000fe20008000000 */
[----:B------:R-:W1:Y:S01]  /*9c1d0*/  LDCU UR39, c[0x0][0x398] ;  /* 0x00007300ff2777ac */ /* 0x000e620008000800 */
[----:B------:R-:W-:Y:S01]  /*9c1e0*/  UMOV UR23, UR41 ;  /* 0x0000002900177c82 */ /* 0x000fe20008000000 */
[----:B------:R-:W-:-:S02]  /*9c1f0*/  @P1 LOP3.LUT R8, R8, 0x1000, RZ, 0xfc, !PT ;  /* 0x0000100008081812 */ /* 0x000fc400078efcff */
[----:B------:R-:W-:Y:S01]  /*9c200*/  ISETP.LT.AND P1, PT, R21, UR69, !P2 ;  /* 0x0000004515007c0c */ /* 0x000fe2000d721270 */
[----:B------:R-:W0:Y:S01]  /*9c210*/  LDCU UR41, c[0x0][0x398] ;  /* 0x00007300ff2977ac */ /* 0x000e220008000800 */
[----:B------:R-:W0:Y:S01]  /*9c220*/  LDCU UR43, c[0x0][0x398] ;  /* 0x00007300ff2b77ac */ /* 0x000e220008000800 */
[----:B------:R-:W-:Y:S01]  /*9c230*/  LOP3.LUT R8, R8, 0xfffffeff, RZ, 0xc0, !PT ;  /* 0xfffffeff08087812 */ /* 0x000fe200078ec0ff */
[----:B------:R-:W0:Y:S01]  /*9c240*/  LDCU UR13, c[0x0][0x398] ;  /* 0x00007300ff0d77ac */ /* 0x000e220008000800 */
[----:B------:R-:W0:Y:S02]  /*9c250*/  LDCU UR25, c[0x0][0x398] ;  /* 0x00007300ff1977ac */ /* 0x000e240008000800 */
[----:B------:R-:W-:Y:S02]  /*9c260*/  @P4 LOP3.LUT R8, R8, 0x100, RZ, 0xfc, !PT ;  /* 0x0000010008084812 */ /* 0x000fe400078efcff */
[----:B------:R-:W-:Y:S02]  /*9c270*/  ISETP.LT.AND P4, PT, R22, UR67, !P2 ;  /* 0x0000004316007c0c */ /* 0x000fe4000d781270 */
[----:B------:R-:W-:-:S04]  /*9c280*/  LOP3.LUT R8, R8, 0xfffff7ff, RZ, 0xc0, !PT ;  /* 0xfffff7ff08087812 */ /* 0x000fc800078ec0ff */
[----:B------:R-:W-:Y:S02]  /*9c290*/  @P1 LOP3.LUT R8, R8, 0x800, RZ, 0xfc, !PT ;  /* 0x0000080008081812 */ /* 0x000fe400078efcff */
[----:B------:R-:W-:Y:S02]  /*9c2a0*/  ISETP.LT.AND P1, PT, R7, UR65, !P2 ;  /* 0x0000004107007c0c */ /* 0x000fe4000d721270 */
[----:B------:R-:W-:-:S04]  /*9c2b0*/  LOP3.LUT R8, R8, 0xfffffbff, RZ, 0xc0, !PT ;  /* 0xfffffbff08087812 */ /* 0x000fc800078ec0ff */
[----:B------:R-:W-:Y:S02]  /*9c2c0*/  @P4 LOP3.LUT R8, R8, 0x400, RZ, 0xfc, !PT ;  /* 0x0000040008084812 */ /* 0x000fe400078efcff */
[----:B------:R-:W-:Y:S01]  /*9c2d0*/  ISETP.LT.AND P4, PT, R28, UR63, !P2 ;  /* 0x0000003f1c007c0c */ /* 0x000fe2000d781270 */
[----:B------:R-:W-:Y:S01]  /*9c2e0*/  UMOV UR65, UR19 ;  /* 0x0000001300417c82 */ /* 0x000fe20008000000 */
[----:B------:R-:W-:Y:S02]  /*9c2f0*/  LOP3.LUT R20, R20, 0x7fffffff, RZ, 0xc0, !PT ;  /* 0x7fffffff14147812 */ /* 0x000fe400078ec0ff */
[----:B------:R-:W-:Y:S01]  /*9c300*/  LOP3.LUT R8, R8, 0xfffffdff, RZ, 0xc0, !PT ;  /* 0xfffffdff08087812 */ /* 0x000fe200078ec0ff */
[----:B------:R-:W-:Y:S01]  /*9c310*/  UMOV UR69, UR23 ;  /* 0x0000001700457c82 */ /* 0x000fe20008000000 */
[----:B------:R-:W0:Y:S01]  /*9c320*/  LDCU UR19, c[0x0][0x398] ;  /* 0x00007300ff1377ac */ /* 0x000e220008000800 */
[----:B------:R-:W-:Y:S01]  /*9c330*/  UMOV UR67, UR21 ;  /* 0x0000001500437c82 */ /* 0x000fe20008000000 */
[----:B------:R-:W-:Y:S01]  /*9c340*/  @P1 LOP3.LUT R8, R8, 0x200, RZ, 0xfc, !PT ;  /* 0x0000020008081812 */ /* 0x000fe200078efcff */
[----:B------:R-:W0:Y:S01]  /*9c350*/  LDCU UR21, c[0x0][0x398] ;  /* 0x00007300ff1577ac */ /* 0x000e220008000800 */
[----:B------:R-:W0:Y:S01]  /*9c360*/  LDCU UR23, c[0x0][0x398] ;  /* 0x00007300ff1777ac */ /* 0x000e220008000800 */
[----:B------:R-:W0:Y:S01]  /*9c370*/  LDCU UR63, c[0x0][0x398] ;  /* 0x00007300ff3f77ac */ /* 0x000e220008000800 */
[----:B------:R-:W-:-:S04]  /*9c380*/  LOP3.LUT R8, R8, 0xffffff7f, RZ, 0xc0, !PT ;  /* 0xffffff7f08087812 */ /* 0x000fc800078ec0ff */
[----:B------:R-:W-:Y:S02]  /*9c390*/  @P4 LOP3.LUT R8, R8, 0x80, RZ, 0xfc, !PT ;  /* 0x0000008008084812 */ /* 0x000fe400078efcff */
[----:B---3--:R-:W-:Y:S02]  /*9c3a0*/  ISETP.LT.AND P4, PT, R25, UR15, !P2 ;  /* 0x0000000f19007c0c */ /* 0x008fe4000d781270 */
[----:B------:R-:W-:Y:S02]  /*9c3b0*/  LOP3.LUT R8, R8, 0xffffffbf, RZ, 0xc0, !PT ;  /* 0xffffffbf08087812 */ /* 0x000fe400078ec0ff */
[----:B------:R-:W-:Y:S02]  /*9c3c0*/  ISETP.LT.AND P2, PT, R24, UR17, !P2 ;  /* 0x0000001118007c0c */ /* 0x000fe4000d741270 */
[----:B------:R-:W-:Y:S01]  /*9c3d0*/  LOP3.LUT P1, RZ, R17, 0x40, RZ, 0xc0, !PT ;  /* 0x0000004011ff7812 */ /* 0x000fe2000782c0ff */
[----:B------:R-:W3:Y:S01]  /*9c3e0*/  LDCU UR15, c[0x0][0x398] ;  /* 0x00007300ff0f77ac */ /* 0x000ee20008000800 */
        /* <DEDUP_REMOVED lines=8> */
[----:B------:R-:W-:Y:S02]  /*9c470*/  LOP3.LUT R8, R8, 0xfffffffe, RZ, 0xc0, !PT ;  /* 0xfffffffe08087812 */ /* 0x000fe400078ec0ff */
[----:B------:R-:W-:Y:S01]  /*9c480*/  ISETP.LT.AND P5, PT, R7, UR57, !P3 ;  /* 0x0000003907007c0c */ /* 0x000fe2000dfa1270 */
[----:B------:R-:W0:Y:S06]  /*9c490*/  LDCU UR65, c[0x0][0x398] ;  /* 0x00007300ff4177ac */ /* 0x000e2c0008000800 */
[----:B------:R-:W-:-:S04]  /*9c4a0*/  @P2 LOP3.LUT R8, R8, 0x1, RZ, 0xfc, !PT ;  /* 0x0000000108082812 */ /* 0x000fc800078efcff */
[----:B------:R-:W-:-:S04]  /*9c4b0*/  LOP3.LUT R8, R8, 0xfffffff7, RZ, 0xc0, !PT ;  /* 0xfffffff708087812 */ /* 0x000fc800078ec0ff */
[----:B------:R-:W-:Y:S02]  /*9c4c0*/  @P4 LOP3.LUT R8, R8, 0x8, RZ, 0xfc, !PT ;  /* 0x0000000808084812 */ /* 0x000fe400078efcff */
[----:B------:R-:W-:Y:S02]  /*9c4d0*/  ISETP.LT.AND P4, PT, R22, UR59, !P3 ;  /* 0x0000003b16007c0c */ /* 0x000fe4000df81270 */
[----:B------:R-:W-:-:S11]  /*9c4e0*/  LOP3.LUT R8, R8, 0xfffffffb, RZ, 0xc0, !PT ;  /* 0xfffffffb08087812 */ /* 0x000fd600078ec0ff */
[----:B------:R-:W-:Y:S02]  /*9c4f0*/  @P4 LOP3.LUT R8, R8, 0x4, RZ, 0xfc, !PT ;  /* 0x0000000408084812 */ /* 0x000fe400078efcff */
[----:B------:R-:W-:Y:S01]  /*9c500*/  ISETP.LT.AND P4, PT, R28, UR55, !P3 ;  /* 0x000000371c007c0c */ /* 0x000fe2000df81270 */
[----:B------:R-:W-:Y:S01]  /*9c510*/  UMOV UR57, UR71 ;  /* 0x0000004700397c82 */ /* 0x000fe20008000000 */
[----:B------:R-:W-:Y:S02]  /*9c520*/  LOP3.LUT P2, RZ, R17, 0x20, RZ, 0xc0, !PT ;  /* 0x0000002011ff7812 */ /* 0x000fe4000784c0ff */
[----:B------:R-:W-:Y:S01]  /*9c530*/  LOP3.LUT R8, R8, 0xfffffffd, RZ, 0xc0, !PT ;  /* 0xfffffffd08087812 */ /* 0x000fe200078ec0ff */
[----:B------:R-:W-:Y:S01]  /*9c540*/  UMOV UR59, UR73 ;  /* 0x00000049003b7c82 */ /* 0x000fe20008000000 */
[----:B------:R-:W-:Y:S01]  /*9c550*/  UMOV UR61, UR69 ;  /* 0x00000045003d7c82 */ /* 0x000fe20008000000 */
[----:B------:R-:W0:Y:S01]  /*9c560*/  LDCU UR73, c[0x0][0x398] ;  /* 0x00007300ff4977ac */ /* 0x000e220008000800 */
[----:B------:R-:W-:-:S02]  /*9c570*/  @P5 LOP3.LUT R8, R8, 0x2, RZ, 0xfc, !PT ;  /* 0x0000000208085812 */ /* 0x000fc400078efcff */
[----:B------:R-:W-:Y:S01]  /*9c580*/  ISETP.LT.AND P5, PT, R27, UR53, !P3 ;  /* 0x000000351b007c0c */ /* 0x000fe2000dfa1270 */
[----:B------:R-:W0:Y:S01]  /*9c590*/  LDCU UR71, c[0x0][0x398] ;  /* 0x00007300ff4777ac */ /* 0x000e220008000800 */
[----:B------:R-:W0:Y:S01]  /*9c5a0*/  LDCU UR69, c[0x0][0x398] ;  /* 0x00007300ff4577ac */ /* 0x000e220008000800 */
[----:B------:R-:W0:Y:S01]  /*9c5b0*/  LDCU UR55, c[0x0][0x398] ;  /* 0x00007300ff3777ac */ /* 0x000e220008000800 */
[----:B------:R-:W-:Y:S02]  /*9c5c0*/  @P4 LOP3.LUT R20, R20, 0x80000000, RZ, 0xfc, !PT ;  /* 0x8000000014144812 */ /* 0x000fe400078efcff */
[----:B------:R-:W-:Y:S01]  /*9c5d0*/  ISETP.LT.AND P4, PT, R25, UR51, !P3 ;  /* 0x0000003319007c0c */ /* 0x000fe2000df81270 */
[----:B------:R1:W-:Y:S01]  /*9c5e0*/  STL [R1+0x4a4], R8 ;  /* 0x0004a40801007387 */ /* 0x0003e20000100800 */
[----:B------:R-:W0:Y:S01]  /*9c5f0*/  LDCU UR53, c[0x0][0x398] ;  /* 0x00007300ff3577ac */ /* 0x000e220008000800 */
[----:B------:R-:W-:Y:S02]  /*9c600*/  LOP3.LUT R20, R20, 0xbfffffff, RZ, 0xc0, !PT ;  /* 0xbfffffff14147812 */ /* 0x000fe400078ec0ff */
[----:B------:R-:W-:Y:S01]  /*9c610*/  ISETP.LT.AND P3, PT, R24, UR31, !P3 ;  /* 0x0000001f18007c0c */ /* 0x000fe2000df61270 */
[----:B------:R-:W0:Y:S01]  /*9c620*/  LDCU UR31, c[0x0][0x398] ;  /* 0x00007300ff1f77ac */ /* 0x000e220008000800 */
[----:B------:R-:W0:Y:S01]  /*9c630*/  LDCU UR51, c[0x0][0x398] ;  /* 0x00007300ff3377ac */ /* 0x000e220008000800 */
[----:B------:R-:W-:-:S04]  /*9c640*/  @P5 LOP3.LUT R20, R20, 0x40000000, RZ, 0xfc, !PT ;  /* 0x4000000014145812 */ /* 0x000fc800078efcff */
[----:B------:R-:W-:Y:S01]  /*9c650*/  LOP3.LUT R20, R20, 0xdfffffff, RZ, 0xc0, !PT ;  /* 0xdfffffff14147812 */ /* 0x000fe200078ec0ff */
[----:B-1----:R-:W3:Y:S03]  /*9c660*/  LDL.LU R8, [R1+0x49c] ;  /* 0x00049c0001087983 */ /* 0x002ee60000300800 */
[----:B------:R-:W-:Y:S02]  /*9c670*/  @P4 LOP3.LUT R20, R20, 0x20000000, RZ, 0xfc, !PT ;  /* 0x2000000014144812 */ /* 0x000fe400078efcff */
[----:B------:R-:W-:Y:S02]  /*9c680*/  ISETP.LT.AND P4, PT, R29, UR57, !P1 ;  /* 0x000000391d007c0c */ /* 0x000fe4000cf81270 */
[----:B------:R-:W-:Y:S01]  /*9c690*/  ISETP.LT.AND P5, PT, R21, UR5, !P1 ;  /* 0x0000000515007c0c */ /* 0x000fe2000cfa1270 */
[----:B------:R-:W1:Y:S01]  /*9c6a0*/  LDCU UR57, c[0x0][0x398] ;  /* 0x00007300ff3977ac */ /* 0x000e620008000800 */
[----:B------:R-:W-:Y:S01]  /*9c6b0*/  LOP3.LUT R20, R20, 0xefffffff, RZ, 0xc0, !PT ;  /* 0xefffffff14147812 */ /* 0x000fe200078ec0ff */
[----:B------:R-:W0:Y:S03]  /*9c6c0*/  LDCU UR5, c[0x0][0x398] ;  /* 0x00007300ff0577ac */ /* 0x000e260008000800 */
[----:B------:R-:W-:-:S04]  /*9c6d0*/  @P3 LOP3.LUT R20, R20, 0x10000000, RZ, 0xfc, !PT ;  /* 0x1000000014143812 */ /* 0x000fc800078efcff */
[----:B------:R-:W-:-:S04]  /*9c6e0*/  LOP3.LUT R20, R20, 0xfeffffff, RZ, 0xc0, !PT ;  /* 0xfeffffff14147812 */ /* 0x000fc800078ec0ff */
[----:B------:R-:W-:Y:S02]  /*9c6f0*/  @P4 LOP3.LUT R20, R20, 0x1000000, RZ, 0xfc, !PT ;  /* 0x0100000014144812 */ /* 0x000fe400078efcff */
[----:B------:R-:W-:Y:S02]  /*9c700*/  ISETP.LT.AND P4, PT, R22, UR33, !P1 ;  /* 0x0000002116007c0c */ /* 0x000fe4000cf81270 */
        /* <DEDUP_REMOVED lines=9> */
[----:B------:R-:W-:Y:S01]  /*9c7a0*/  LOP3.LUT P3, RZ, R17, 0x10, RZ, 0xc0, !PT ;  /* 0x0000001011ff7812 */ /* 0x000fe2000786c0ff */
[----:B------:R-:W-:Y:S01]  /*9c7b0*/  UMOV UR29, UR61 ;  /* 0x0000003d001d7c82 */ /* 0x000fe20008000000 */
[----:B------:R-:W-:Y:S01]  /*9c7c0*/  LOP3.LUT R20, R20, 0xff7fffff, RZ, 0xc0, !PT ;  /* 0xff7fffff14147812 */ /* 0x000fe200078ec0ff */
[----:B------:R-:W-:Y:S01]  /*9c7d0*/  UMOV UR27, UR75 ;  /* 0x0000004b001b7c82 */ /* 0x000fe20008000000 */
[----:B------:R-:W0:Y:S01]  /*9c7e0*/  LDCU UR61, c[0x0][0x398] ;  /* 0x00007300ff3d77ac */ /* 0x000e220008000800 */
[----:B------:R-:W-:Y:S01]  /*9c7f0*/  UMOV UR33, UR77 ;  /* 0x0000004d00217c82 */ /* 0x000fe20008000000 */
[----:B------:R-:W-:-:S02]  /*9c800*/  @P4 LOP3.LUT R20, R20, 0x800000, RZ, 0xfc, !PT ;  /* 0x0080000014144812 */ /* 0x000fc400078efcff */
[----:B------:R-:W-:Y:S01]  /*9c810*/  ISETP.LT.AND P4, PT, R25, UR11, !P1 ;  /* 0x0000000b19007c0c */ /* 0x000fe2000cf81270 */
[----:B------:R-:W0:Y:S01]  /*9c820*/  LDCU UR9, c[0x0][0x398] ;  /* 0x00007300ff0977ac */ /* 0x000e220008000800 */
[----:B------:R-:W0:Y:S01]  /*9c830*/  LDCU UR77, c[0x0][0x398] ;  /* 0x00007300ff4d77ac */ /* 0x000e220008000800 */
[----:B------:R-:W-:Y:S02]  /*9c840*/  LOP3.LUT R20, R20, 0xffbfffff, RZ, 0xc0, !PT ;  /* 0xffbfffff14147812 */ /* 0x000fe400078ec0ff */
[----:B----4-:R-:W-:Y:S01]  /*9c850*/  ISETP.LT.AND P1, PT, R24, UR35, !P1 ;  /* 0x0000002318007c0c */ /* 0x010fe2000cf21270 */
[----:B------:R-:W4:Y:S01]  /*9c860*/  LDCU UR11, c[0x0][0x398] ;  /* 0x00007300ff0b77ac */ /* 0x000f220008000800 */
        /* <DEDUP_REMOVED lines=8> */
[----:B0-----:R-:W-:Y:S02]  /*9c8f0*/  ISETP.LT.AND P5, PT, R21, UR37, !P2 ;  /* 0x0000002515007c0c */ /* 0x001fe4000d7a1270 */
[----:B------:R-:W-:Y:S02]  /*9c900*/  ISETP.LT.AND P4, PT, R22, UR39, !P2 ;  /* 0x0000002716007c0c */ /* 0x000fe4000d781270 */
[----:B------:R-:W-:Y:S01]  /*9c910*/  LOP3.LUT R20, R20, 0xfffeffff, RZ, 0xc0, !PT ;  /* 0xfffeffff14147812 */ /* 0x000fe200078ec0ff */
[----:B------:R-:W0:Y:S01]  /*9c920*/  LDCU UR59, c[0x0][0x398] ;  /* 0x00007300ff3b77ac */ /* 0x000e220008000800 */
[----:B------:R-:W0:Y:S01]  /*9c930*/  LDCU UR39, c[0x0][0x398] ;  /* 0x00007300ff2777ac */ /* 0x000e220008000800 */
[----:B------:R-:W0:Y:S04]  /*9c940*/  LDCU UR37, c[0x0][0x398] ;  /* 0x00007300ff2577ac */ /* 0x000e280008000800 */
[----:B------:R-:W-:-:S04]  /*9c950*/  @P1 LOP3.LUT R20, R20, 0x10000, RZ, 0xfc, !PT ;  /* 0x0001000014141812 */ /* 0x000fc800078efcff */
[----:B------:R-:W-:-:S04]  /*9c960*/  LOP3.LUT R20, R20, 0xfff7ffff, RZ, 0xc0, !PT ;  /* 0xfff7ffff14147812 */ /* 0x000fc800078ec0ff */
[----:B------:R-:W-:Y:S02]  /*9c970*/  @P5 LOP3.LUT R20, R20, 0x80000, RZ, 0xfc, !PT ;  /* 0x0008000014145812 */ /* 0x000fe400078efcff */
[----:B------:R-:W-:Y:S02]  /*9c980*/  ISETP.LT.AND P5, PT, R7, UR41, !P2 ;  /* 0x0000002907007c0c */ /* 0x000fe4000d7a1270 */
[----:B------:R-:W-:Y:S01]  /*9c990*/  LOP3.LUT P1, RZ, R17, 0x8, RZ, 0xc0, !PT ;  /* 0x0000000811ff7812 */ /* 0x000fe2000782c0ff */
[----:B------:R-:W0:Y:S01]  /*9c9a0*/  LDCU UR41, c[0x0][0x398] ;  /* 0x00007300ff2977ac */ /* 0x000e220008000800 */
[----:B------:R-:W-:-:S04]  /*9c9b0*/  LOP3.LUT R20, R20, 0xfffbffff, RZ, 0xc0, !PT ;  /* 0xfffbffff14147812 */ /* 0x000fc800078ec0ff */
[----:B------:R-:W-:Y:S02]  /*9c9c0*/  @P4 LOP3.LUT R20, R20, 0x40000, RZ, 0xfc, !PT ;  /* 0x0004000014144812 */ /* 0x000fe400078efcff */
[----:B------:R-:W-:Y:S01]  /*9c9d0*/  ISETP.LT.AND P4, PT, R28, UR43, !P2 ;  /* 0x0000002b1c007c0c */ /* 0x000fe2000d781270 */
[----:B------:R-:W0:Y:S01]  /*9c9e0*/  LDCU UR43, c[0x0][0x398] ;  /* 0x00007300ff2b77ac */ /* 0x000e220008000800 */
[----:B------:R-:W-:-:S04]  /*9c9f0*/  LOP3.LUT R20, R20, 0xfffdffff, RZ, 0xc0, !PT ;  /* 0xfffdffff14147812 */ /* 0x000fc800078ec0ff */
[----:B------:R-:W-:Y:S02]  /*9ca00*/  @P5 LOP3.LUT R20, R20, 0x20000, RZ, 0xfc, !PT ;  /* 0x0002000014145812 */ /* 0x000fe400078efcff */
[----:B--2---:R-:W-:Y:S01]  /*9ca10*/  ISETP.LT.AND P5, PT, R27, UR45, !P2 ;  /* 0x0000002d1b007c0c */ /* 0x004fe2000d7a1270 */
[----:B------:R-:W2:Y:S01]  /*9ca20*/  LDCU UR45, c[0x0][0x398] ;  /* 0x00007300ff2d77ac */ /* 0x000ea20008000800 */
[----:B------:R-:W-:-:S04]  /*9ca30*/  LOP3.LUT R20, R20, 0xffff7fff, RZ, 0xc0, !PT ;  /* 0xffff7fff14147812 */ /* 0x000fc800078ec0ff */
[----:B------:R-:W-:Y:S02]  /*9ca40*/  @P4 LOP3.LUT R20, R20, 0x8000, RZ, 0xfc, !PT ;  /* 0x0000800014144812 */ /* 0x000fe400078efcff */
[----:B------:R-:W-:Y:S02]  /*9ca50*/  ISETP.LT.AND P4, PT, R25, UR47, !P2 ;  /* 0x0000002f19007c0c */ /* 0x000fe4000d781270 */
[----:B------:R-:W-:Y:S02]  /*9ca60*/  LOP3.LUT R20, R20, 0xffffbfff, RZ, 0xc0, !PT ;  /* 0xffffbfff14147812 */ /* 0x000fe400078ec0ff */
[----:B------:R-:W-:Y:S01]  /*9ca70*/  ISETP.LT.AND P2, PT, R24, UR49, !P2 ;  /* 0x0000003118007c0c */ /* 0x000fe2000d741270 */
[----:B------:R-:W-:Y:S01]  /*9ca80*/  UMOV UR47, UR67 ;  /* 0x00000043002f7c82 */ /* 0x000fe20008000000 */
[----:B------:R-:W0:Y:S01]  /*9ca90*/  LDCU UR67, c[0x0][0x398] ;  /* 0x00007300ff4377ac */ /* 0x000e220008000800 */
[----:B------:R-:W-:Y:S01]  /*9caa0*/  @P5 LOP3.LUT R20, R20, 0x4000, RZ, 0xfc, !PT ;  /* 0x0000400014145812 */ /* 0x000fe200078efcff */
[----:B------:R-:W0:Y:S03]  /*9cab0*/  LDCU UR49, c[0x0][0x398] ;  /* 0x00007300ff3177ac */ /* 0x000e260008000800 */
[----:B------:R-:W-:-:S04]  /*9cac0*/  LOP3.LUT R20, R20, 0xffffdfff, RZ, 0xc0, !PT ;  /* 0xffffdfff14147812 */ /* 0x000fc800078ec0ff */
[----:B------:R-:W-:Y:S02]  /*9cad0*/  @P4 LOP3.LUT R20, R20, 0x2000, RZ, 0xfc, !PT ;  /* 0x0000200014144812 */ /* 0x000fe400078efcff */
[----:B------:R-:W-:Y:S02]  /*9cae0*/  ISETP.LT.AND P4, PT, R29, UR29, !P3 ;  /* 0x0000001d1d007c0c */ /* 0x000fe4000df81270 */
[----:B---3--:R-:W-:Y:S01]  /*9caf0*/  ISETP.LT.AND P5, PT, R22, UR15, !P3 ;  /* 0x0000000f16007c0c */ /* 0x008fe2000dfa1270 */
[----:B------:R-:W3:Y:S01]  /*9cb00*/  LDCU UR29, c[0x0][0x398] ;  /* 0x00007300ff1d77ac */ /* 0x000ee20008000800 */
[----:B------:R-:W-:Y:S01]  /*9cb10*/  LOP3.LUT R20, R20, 0xffffefff, RZ, 0xc0, !PT ;  /* 0xffffefff14147812 */ /* 0x000fe200078ec0ff */
[----:B------:R-:W0:Y:S03]  /*9cb20*/  LDCU UR15, c[0x0][0x398] ;  /* 0x00007300ff0f77ac */ /* 0x000e260008000800 */
[----:B------:R-:W-:-:S02]  /*9cb30*/  @P2 LOP3.LUT R20, R20, 0x1000, RZ, 0xfc, !PT ;  /* 0x0000100014142812 */ /* 0x000fc400078efcff */
        /* <DEDUP_REMOVED lines=22> */
[----:B------:R-:W-:Y:S01]  /*9cca0*/  LOP3.LUT P2, RZ, R17, 0x4, RZ, 0xc0, !PT ;  /* 0x0000000411ff7812 */ /* 0x000fe2000784c0ff */
[----:B------:R-:W0:Y:S01]  /*9ccb0*/  LDCU UR25, c[0x0][0x398] ;  /* 0x00007300ff1977ac */ /* 0x000e220008000800 */
[----:B------:R-:W-:-:S04]  /*9ccc0*/  @P5 LOP3.LUT R20, R20, 0x40, RZ, 0xfc, !PT ;  /* 0x0000004014145812 */ /* 0x000fc800078efcff */
[----:B------:R-:W-:Y:S02]  /*9ccd0*/  LOP3.LUT R20, R20, 0xffffffdf, RZ, 0xc0, !PT ;  /* 0xffffffdf14147812 */ /* 0x000fe400078ec0ff */
[----:B------:R-:W-:Y:S01]  /*9cce0*/  ISETP.LT.AND P5, PT, R29, UR27, !P1 ;  /* 0x0000001b1d007c0c */ /* 0x000fe2000cfa1270 */
[----:B------:R-:W0:Y:S01]  /*9ccf0*/  LDCU UR27, c[0x0][0x398] ;  /* 0x00007300ff1b77ac */ /* 0x000e220008000800 */
[----:B------:R-:W-:-:S04]  /*9cd00*/  @P4 LOP3.LUT R20, R20, 0x20, RZ, 0xfc, !PT ;  /* 0x0000002014144812 */ /* 0x000fc800078efcff */
[----:B------:R-:W-:Y:S02]  /*9cd10*/  LOP3.LUT R20, R20, 0xffffffef, RZ, 0xc0, !PT ;  /* 0xffffffef14147812 */ /* 0x000fe400078ec0ff */
[----:B---3--:R-:W-:Y:S01]  /*9cd20*/  ISETP.LT.AND P4, PT, R21, UR29, !P1 ;  /* 0x0000001d15007c0c */ /* 0x008fe2000cf81270 */
[----:B------:R-:W3:Y:S01]  /*9cd30*/  LDCU UR29, c[0x0][0x398] ;  /* 0x00007300ff1d77ac */ /* 0x000ee20008000800 */
        /* <DEDUP_REMOVED lines=9> */
[----:B------:R-:W-:-:S04]  /*9cdd0*/  LOP3.LUT R20, R20, 0xfffffffb, RZ, 0xc0, !PT ;  /* 0xfffffffb14147812 */ /* 0x000fc800078ec0ff */
[----:B------:R-:W-:-:S04]  /*9cde0*/  @P3 LOP3.LUT R20, R20, 0x4, RZ, 0xfc, !PT ;  /* 0x0000000414143812 */ /* 0x000fc800078efcff */
[----:B------:R-:W-:-:S04]  /*9cdf0*/  LOP3.LUT R20, R20, 0xfffffffd, RZ, 0xc0, !PT ;  /* 0xfffffffd14147812 */ /* 0x000fc800078ec0ff */
[----:B------:R-:W-:-:S05]  /*9ce00*/  @P5 LOP3.LUT R20, R20, 0x2, RZ, 0xfc, !PT ;  /* 0x0000000214145812 */ /* 0x000fca00078efcff */
[----:B------:R0:W-:Y:S04]  /*9ce10*/  STL [R1+0x4a0], R20 ;  /* 0x0004a01401007387 */ /* 0x0001e80000100800 */
[----:B0-----:R-:W3:Y:S04]  /*9ce20*/  LDL.LU R20, [R1+0x598] ;  /* 0x0005980001147983 */ /* 0x001ee80000300800 */
[----:B------:R-:W3:Y:S01]  /*9ce30*/  LDL.LU R26, [R1+0x59c] ;  /* 0x00059c00011a7983 */ /* 0x000ee20000300800 */
[----:B------:R-:W-:Y:S02]  /*9ce40*/  ISETP.LT.AND P4, PT, R28, UR69, !P1 ;  /* 0x000000451c007c0c */ /* 0x000fe4000cf81270 */
[----:B------:R-:W-:-:S02]  /*9ce50*/  ISETP.LT.AND P3, PT, R27, UR65, !P1 ;  /* 0x000000411b007c0c */ /* 0x000fc4000cf61270 */
[----:B------:R-:W-:Y:S01]  /*9ce60*/  ISETP.LT.AND P5, PT, R29, UR47, !P2 ;  /* 0x0000002f1d007c0c */ /* 0x000fe2000d7a1270 */
[----:B------:R-:W0:Y:S01]  /*9ce70*/  LDCU UR69, c[0x0][0x398] ;  /* 0x00007300ff4577ac */ /* 0x000e220008000800 */
[----:B------:R-:W-:Y:S01]  /*9ce80*/  LOP3.LUT R8, R8, 0x7fffffff, RZ, 0xc0, !PT ;  /* 0x7fffffff08087812 */ /* 0x000fe200078ec0ff */
[----:B------:R-:W-:Y:S01]  /*9ce90*/  UMOV UR65, UR33 ;  /* 0x0000002100417c82 */ /* 0x000fe20008000000 */
[----:B------:R-:W0:Y:S01]  /*9cea0*/  LDCU UR33, c[0x0][0x398] ;  /* 0x00007300ff2177ac */ /* 0x000e220008000800 */
[----:B------:R-:W0:Y:S04]  /*9ceb0*/  LDCU UR47, c[0x0][0x398] ;  /* 0x00007300ff2f77ac */ /* 0x000e280008000800 */
[----:B------:R-:W-:Y:S02]  /*9cec0*/  @P4 LOP3.LUT R8, R8, 0x80000000, RZ, 0xfc, !PT ;  /* 0x8000000008084812 */ /* 0x000fe400078efcff */
[----:B------:R-:W-:Y:S01]  /*9ced0*/  ISETP.LT.AND P4, PT, R25, UR63, !P1 ;  /* 0x0000003f19007c0c */ /* 0x000fe2000cf81270 */
[----:B------:R-:W0:Y:S01]  /*9cee0*/  LDCU UR63, c[0x0][0x398] ;  /* 0x00007300ff3f77ac */ /* 0x000e220008000800 */
[----:B------:R-:W-:-:S04]  /*9cef0*/  LOP3.LUT R8, R8, 0xbfffffff, RZ, 0xc0, !PT ;  /* 0xbfffffff08087812 */ /* 0x000fc800078ec0ff */
[----:B------:R-:W-:Y:S02]  /*9cf00*/  @P3 LOP3.LUT R8, R8, 0x40000000, RZ, 0xfc, !PT ;  /* 0x4000000008083812 */ /* 0x000fe400078efcff */
[----:B------:R-:W-:Y:S02]  /*9cf10*/  ISETP.LT.AND P3, PT, R24, UR31, !P1 ;  /* 0x0000001f18007c0c */ /* 0x000fe4000cf61270 */
[----:B------:R-:W-:Y:S01]  /*9cf20*/  LOP3.LUT R8, R8, 0xdfffffff, RZ, 0xc0, !PT ;  /* 0xdfffffff08087812 */ /* 0x000fe200078ec0ff */
[----:B------:R-:W0:Y:S03]  /*9cf30*/  LDCU UR31, c[0x0][0x398] ;  /* 0x00007300ff1f77ac */ /* 0x000e260008000800 */
[----:B------:R-:W-:-:S04]  /*9cf40*/  @P4 LOP3.LUT R8, R8, 0x20000000, RZ, 0xfc, !PT ;  /* 0x2000000008084812 */ /* 0x000fc800078efcff */
[----:B------:R-:W-:-:S04]  /*9cf50*/  LOP3.LUT R8, R8, 0xefffffff, RZ, 0xc0, !PT ;  /* 0xefffffff08087812 */ /* 0x000fc800078ec0ff */
[----:B------:R-:W-:Y:S02]  /*9cf60*/  @P3 LOP3.LUT R8, R8, 0x10000000, RZ, 0xfc, !PT ;  /* 0x1000000008083812 */ /* 0x000fe400078efcff */
[----:B--2---:R-:W-:Y:S02]  /*9cf70*/  ISETP.LT.AND P3, PT, R21, UR45, !P2 ;  /* 0x0000002d15007c0c */ /* 0x004fe4000d761270 */
[----:B------:R-:W-:Y:S02]  /*9cf80*/  ISETP.LT.AND P4, PT, R22, UR43, !P2 ;  /* 0x0000002b16007c0c */ /* 0x000fe4000d781270 */
[----:B------:R-:W-:Y:S02]  /*9cf90*/  LOP3.LUT P1, RZ, R17, 0x2, RZ, 0xc0, !PT ;  /* 0x0000000211ff7812 */ /* 0x000fe4000782c0ff */
[----:B------:R-:W-:Y:S01]  /*9cfa0*/  LOP3.LUT R8, R8, 0xfeffffff, RZ, 0xc0, !PT ;  /* 0xfeffffff08087812 */ /* 0x000fe200078ec0ff */
[----:B------:R-:W2:Y:S01]  /*9cfb0*/  LDCU UR45, c[0x0][0x398] ;  /* 0x00007300ff2d77ac */ /* 0x000ea20008000800 */
[----:B------:R-:W0:Y:S02]  /*9cfc0*/  LDCU UR43, c[0x0][0x398] ;  /* 0x00007300ff2b77ac */ /* 0x000e240008000800 */
[----:B------:R-:W-:-:S04]  /*9cfd0*/  @P5 LOP3.LUT R8, R8, 0x1000000, RZ, 0xfc, !PT ;  /* 0x0100000008085812 */ /* 0x000fc800078efcff */
[----:B------:R-:W-:Y:S02]  /*9cfe0*/  LOP3.LUT R8, R8, 0xf7ffffff, RZ, 0xc0, !PT ;  /* 0xf7ffffff08087812 */ /* 0x000fe400078ec0ff */
[----:B------:R-:W-:Y:S01]  /*9cff0*/  ISETP.LT.AND P5, PT, R7, UR61, !P2 ;  /* 0x0000003d07007c0c */ /* 0x000fe2000d7a1270 */
[----:B------:R-:W0:Y:S01]  /*9d000*/  LDCU UR61, c[0x0][0x398] ;  /* 0x00007300ff3d77ac */ /* 0x000e220008000800 */
[----:B------:R-:W-:-:S04]  /*9d010*/  @P3 LOP3.LUT R8, R8, 0x8000000, RZ, 0xfc, !PT ;  /* 0x0800000008083812 */ /* 0x000fc800078efcff */
[----:B------:R-:W-:Y:S02]  /*9d020*/  LOP3.LUT R8, R8, 0xfbffffff, RZ, 0xc0, !PT ;  /* 0xfbffffff08087812 */ /* 0x000fe400078ec0ff */
[----:B-1----:R-:W-:Y:S01]  /*9d030*/  ISETP.LT.AND P3, PT, R28, UR57, !P2 ;  /* 0x000000391c007c0c */ /* 0x002fe2000d761270 */
[----:B------:R-:W1:Y:S01]  /*9d040*/  LDCU UR57, c[0x0][0x398] ;  /* 0x00007300ff3977ac */ /* 0x000e620008000800 */
        /* <DEDUP_REMOVED lines=14> */
[----:B------:R-:W-:Y:S02]  /*9d130*/  @P5 LOP3.LUT R8, R8, 0x200000, RZ, 0xfc, !PT ;  /* 0x0020000008085812 */ /* 0x000fe400078efcff */
[----:B------:R-:W-:Y:S02]  /*9d140*/  ISETP.LT.AND P5, PT, R29, UR65, !P1 ;  /* 0x000000411d007c0c */ /* 0x000fe4000cfa1270 */
[----:B------:R-:W-:Y:S02]  /*9d150*/  LOP3.LUT P4, RZ, R17, 0x1, RZ, 0xc0, !PT ;  /* 0x0000000111ff7812 */ /* 0x000fe4000788c0ff */
[----:B------:R-:W-:Y:S02]  /*9d160*/  LOP3.LUT P2, RZ, R18, 0x80000000, RZ, 0xc0, !PT ;  /* 0x8000000012ff7812 */ /* 0x000fe4000784c0ff */
[----:B------:R-:W-:Y:S01]  /*9d170*/  LOP3.LUT R8, R8, 0xffefffff, RZ, 0xc0, !PT ;  /* 0xffefffff08087812 */ /* 0x000fe200078ec0ff */
[----:B------:R-:W1:Y:S03]  /*9d180*/  LDCU UR65, c[0x0][0x398] ;  /* 0x00007300ff4177ac */ /* 0x000e660008000800 */
[----:B------:R-:W-:-:S02]  /*9d190*/  @P3 LOP3.LUT R8, R8, 0x100000, RZ, 0xfc, !PT ;  /* 0x0010000008083812 */ /* 0x000fc400078efcff */
[----:B0-----:R-:W-:Y:S01]  /*9d1a0*/  ISETP.LT.AND P3, PT, R21, UR69, !P1 ;  /* 0x0000004515007c0c */ /* 0x001fe2000cf61270 */
[----:B------:R-:W0:Y:S01]  /*9d1b0*/  LDCU UR69, c[0x0][0x398] ;  /* 0x00007300ff4577ac */ /* 0x000e220008000800 */
[----:B------:R-:W-:-:S04]  /*9d1c0*/  LOP3.LUT R8, R8, 0xfffeffff, RZ, 0xc0, !PT ;  /* 0xfffeffff08087812 */ /* 0x000fc800078ec0ff */
[----:B------:R-:W-:Y:S02]  /*9d1d0*/  @P5 LOP3.LUT R8, R8, 0x10000, RZ, 0xfc, !PT ;  /* 0x0001000008085812 */ /* 0x000fe400078efcff */
[----:B------:R-:W-:Y:S01]  /*9d1e0*/  ISETP.LT.AND P5, PT, R22, UR71, !P1 ;  /* 0x0000004716007c0c */ /* 0x000fe2000cfa1270 */
        /* <DEDUP_REMOVED lines=11> */
[----:B----4-:R-:W-:Y:S01]  /*9d2a0*/  ISETP.LT.AND P3, PT, R27, UR11, !P1 ;  /* 0x0000000b1b007c0c */ /* 0x010fe2000cf61270 */
[----:B------:R-:W4:Y:S01]  /*9d2b0*/  LDCU UR11, c[0x0][0x398] ;  /* 0x00007300ff0b77ac */ /* 0x000f220008000800 */
[----:B------:R-:W-:-:S04]  /*9d2c0*/  LOP3.LUT R8, R8, 0xffff7fff, RZ, 0xc0, !PT ;  /* 0xffff7fff08087812 */ /* 0x000fc800078ec0ff */
[----:B------:R-:W-:Y:S02]  /*9d2d0*/  @P5 LOP3.LUT R8, R8, 0x8000, RZ, 0xfc, !PT ;  /* 0x0000800008085812 */ /* 0x000fe400078efcff */
[----:B------:R-:W-:Y:S01]  /*9d2e0*/  ISETP.LT.AND P5, PT, R25, UR5, !P1 ;  /* 0x0000000519007c0c */ /* 0x000fe2000cfa1270 */
[----:B------:R-:W0:Y:S01]  /*9d2f0*/  LDCU UR5, c[0x0][0x398] ;  /* 0x00007300ff0577ac */ /* 0x000e220008000800 */
[----:B------:R-:W-:-:S04]  /*9d300*/  LOP3.LUT R8, R8, 0xffffbfff, RZ, 0xc0, !PT ;  /* 0xffffbfff08087812 */ /* 0x000fc800078ec0ff */
[----:B------:R-:W-:Y:S02]  /*9d310*/  @P3 LOP3.LUT R8, R8, 0x4000, RZ, 0xfc, !PT ;  /* 0x0000400008083812 */ /* 0x000fe400078efcff */
[----:B------:R-:W-:Y:S02]  /*9d320*/  ISETP.LT.AND P3, PT, R24, UR9, !P1 ;  /* 0x0000000918007c0c */ /* 0x000fe4000cf61270 */
[----:B------:R-:W-:Y:S01]  /*9d330*/  LOP3.LUT R8, R8, 0xffffdfff, RZ, 0xc0, !PT ;  /* 0xffffdfff08087812 */ /* 0x000fe200078ec0ff */
[----:B------:R-:W1:Y:S03]  /*9d340*/  LDCU UR9, c[0x0][0x398] ;  /* 0x00007300ff0977ac */ /* 0x000e660008000800 */
[----:B------:R-:W-:Y:S02]  /*9d350*/  @P5 LOP3.LUT R8, R8, 0x2000, RZ, 0xfc, !PT ;  /* 0x0000200008085812 */ /* 0x000fe400078efcff */
[----:B------:R-:W-:-:S02]  /*9d360*/  ISETP.LT.AND P5, PT, R29, UR10, !P4 ;  /* 0x0000000a1d007c0c */ /* 0x000fc4000e7a1270 */
[----:B------:R-:W-:-:S04]  /*9d370*/  LOP3.LUT R8, R8, 0xffffefff, RZ, 0xc0, !PT ;  /* 0xffffefff08087812 */ /* 0x000fc800078ec0ff */
[----:B------:R-:W-:Y:S02]  /*9d380*/  @P3 LOP3.LUT R8, R8, 0x1000, RZ, 0xfc, !PT ;  /* 0x0000100008083812 */ /* 0x000fe400078efcff */
[----:B0-----:R-:W-:Y:S02]  /*9d390*/  ISETP.LT.AND P3, PT, R21, UR71, !P4 ;  /* 0x0000004715007c0c */ /* 0x001fe4000e761270 */
[----:B------:R-:W-:Y:S01]  /*9d3a0*/  LOP3.LUT P1, RZ, R18, 0x40000000, RZ, 0xc0, !PT ;  /* 0x4000000012ff7812 */ /* 0x000fe2000782c0ff */
[----:B------:R-:W0:Y:S01]  /*9d3b0*/  LDCU UR71, c[0x0][0x398] ;  /* 0x00007300ff4777ac */ /* 0x000e220008000800 */
[----:B------:R-:W-:-:S04]  /*9d3c0*/  LOP3.LUT R8, R8, 0xfffffeff, RZ, 0xc0, !PT ;  /* 0xfffffeff08087812 */ /* 0x000fc800078ec0ff */
[----:B------:R-:W-:Y:S02]  /*9d3d0*/  @P5 LOP3.LUT R8, R8, 0x100, RZ, 0xfc, !PT ;  /* 0x0000010008085812 */ /* 0x000fe400078efcff */
[----:B------:R-:W-:Y:S01]  /*9d3e0*/  ISETP.LT.AND P5, PT, R22, UR73, !P4 ;  /* 0x0000004916007c0c */ /* 0x000fe2000e7a1270 */
[----:B------:R-:W0:Y:S01]  /*9d3f0*/  LDCU UR73, c[0x0][0x398] ;  /* 0x00007300ff4977ac */ /* 0x000e220008000800 */
[----:B------:R-:W-:-:S04]  /*9d400*/  LOP3.LUT R8, R8, 0xfffff7ff, RZ, 0xc0, !PT ;  /* 0xfffff7ff08087812 */ /* 0x000fc800078ec0ff */
[----:B------:R-:W-:-:S04]  /*9d410*/  @P3 LOP3.LUT R8, R8, 0x800, RZ, 0xfc, !PT ;  /* 0x0000080008083812 */ /* 0x000fc800078efcff */
[----:B------:R-:W-:-:S04]  /*9d420*/  LOP3.LUT R8, R8, 0xfffffbff, RZ, 0xc0, !PT ;  /* 0xfffffbff08087812 */ /* 0x000fc800078ec0ff */
[----:B------:R-:W-:Y:S02]  /*9d430*/  @P5 LOP3.LUT R8, R8, 0x400, RZ, 0xfc, !PT ;  /* 0x0000040008085812 */ /* 0x000fe400078efcff */
[----:B------:R-:W-:Y:S02]  /*9d440*/  ISETP.LT.AND P5, PT, R7, UR77, !P4 ;  /* 0x0000004d07007c0c */ /* 0x000fe4000e7a1270 */
[----:B---3--:R-:W-:Y:S02]  /*9d450*/  R2UR.FILL UR10, R20 ;  /* 0x00000000140a72ca */ /* 0x008fe400004e0000 */
[----:B------:R-:W-:Y:S01]  /*9d460*/  LOP3.LUT R8, R8, 0xfffffdff, RZ, 0xc0, !PT ;  /* 0xfffffdff08087812 */ /* 0x000fe200078ec0ff */
[----:B------:R-:W3:Y:S01]  /*9d470*/  LDL.LU R20, [R1+0x4d20] ;  /* 0x004d200001147983 */ /* 0x000ee20000300800 */
[----:B------:R-:W-:Y:S01]  /*9d480*/  LOP3.LUT P3, RZ, R18, 0x20000000, RZ, 0xc0, !PT ;  /* 0x2000000012ff7812 */ /* 0x000fe2000786c0ff */
[----:B------:R-:W0:Y:S06]  /*9d490*/  LDCU UR77, c[0x0][0x398] ;  /* 0x00007300ff4d77ac */ /* 0x000e2c0008000800 */
[----:B------:R-:W-:-:S02]  /*9d4a0*/  @P5 LOP3.LUT R8, R8, 0x200, RZ, 0xfc, !PT ;  /* 0x0000020008085812 */ /* 0x000fc400078efcff */
[----:B------:R-:W-:Y:S01]  /*9d4b0*/  ISETP.LT.AND P5, PT, R28, UR75, !P4 ;  /* 0x0000004b1c007c0c */ /* 0x000fe2000e7a1270 */
[----:B------:R-:W0:Y:S01]  /*9d4c0*/  LDCU UR75, c[0x0][0x398] ;  /* 0x00007300ff4b77ac */ /* 0x000e220008000800 */
[----:B------:R-:W-:-:S11]  /*9d4d0*/  LOP3.LUT R8, R8, 0xffffff7f, RZ, 0xc0, !PT ;  /* 0xffffff7f08087812 */ /* 0x000fd600078ec0ff */
[----:B------:R-:W-:Y:S02]  /*9d4e0*/  @P5 LOP3.LUT R8, R8, 0x80, RZ, 0xfc, !PT ;  /* 0x0000008008085812 */ /* 0x000fe400078efcff */
[----:B------:R-:W-:Y:S01]  /*9d4f0*/  ISETP.LT.AND P5, PT, R27, UR67, !P4 ;  /* 0x000000431b007c0c */ /* 0x000fe2000e7a1270 */
[----:B------:R-:W0:Y:S01]  /*9d500*/  LDCU UR67, c[0x0][0x398] ;  /* 0x00007300ff4377ac */ /* 0x000e220008000800 */
[----:B------:R-:W-:-:S11]  /*9d510*/  LOP3.LUT R8, R8, 0xffffffbf, RZ, 0xc0, !PT ;  /* 0xffffffbf08087812 */ /* 0x000fd600078ec0ff */
[----:B------:R-:W-:Y:S02]  /*9d520*/  @P5 LOP3.LUT R8, R8, 0x40, RZ, 0xfc, !PT ;  /* 0x0000004008085812 */ /* 0x000fe400078efcff */
[----:B------:R-:W-:Y:S02]  /*9d530*/  ISETP.LT.AND P5, PT, R25, UR25, !P4 ;  /* 0x0000001919007c0c */ /* 0x000fe4000e7a1270 */
[----:B------:R-:W-:Y:S01]  /*9d540*/  LOP3.LUT R8, R8, 0xffffffdf, RZ, 0xc0, !PT ;  /* 0xffffffdf08087812 */ /* 0x000fe200078ec0ff */
[----:B------:R-:W0:Y:S10]  /*9d550*/  LDCU UR25, c[0x0][0x398] ;  /* 0x00007300ff1977ac */ /* 0x000e340008000800 */
[----:B------:R-:W-:-:S02]  /*9d560*/  @P5 LOP3.LUT R8, R8, 0x20, RZ, 0xfc, !PT ;  /* 0x0000002008085812 */ /* 0x000fc400078efcff */
[----:B------:R-:W-:Y:S02]  /*9d570*/  ISETP.LT.AND P5, PT, R29, UR14, !P2 ;  /* 0x0000000e1d007c0c */ /* 0x000fe4000d7a1270 */
[----:B------:R-:W-:Y:S02]  /*9d580*/  R2UR.FILL UR14, R26 ;  /* 0x000000001a0e72ca */ /* 0x000fe400004e0000 */
[----:B------:R-:W2:Y:S01]  /*9d590*/  LDL.LU R26, [R1+0x494] ;  /* 0x00049400011a7983 */ /* 0x000ea20000300800 */
[----:B------:R-:W-:Y:S02]  /*9d5a0*/  ISETP.LT.AND P4, PT, R24, UR23, !P4 ;  /* 0x0000001718007c0c */ /* 0x000fe4000e781270 */
[----:B------:R-:W-:Y:S01]  /*9d5b0*/  LOP3.LUT R8, R8, 0xffffffef, RZ, 0xc0, !PT ;  /* 0xffffffef08087812 */ /* 0x000fe200078ec0ff */
[----:B------:R-:W0:Y:S10]  /*9d5c0*/  LDCU UR23, c[0x0][0x398] ;  /* 0x00007300ff1777ac */ /* 0x000e340008000800 */
[----:B------:R-:W-:-:S02]  /*9d5d0*/  @P4 LOP3.LUT R8, R8, 0x10, RZ, 0xfc, !PT ;  /* 0x0000001008084812 */ /* 0x000fc400078efcff */
        /* <DEDUP_REMOVED lines=17> */
[----:B------:R-:W0:Y:S02]  /*9d6f0*/  LDCU UR21, c[0x0][0x398] ;  /* 0x00007300ff1577ac */ /* 0x000e240008000800 */
[----:B------:R1:W-:Y:S04]  /*9d700*/  STL [R1+0x49c], R8 ;  /* 0x00049c0801007387 */ /* 0x0003e80000100800 */
[----:B-1----:R-:W4:Y:S01]  /*9d710*/  LDL.LU R8, [R1+0x547c] ;  /* 0x00547c0001087983 */ /* 0x002f220000300800 */
[----:B--2---:R-:W-:-:S04]  /*9d720*/  LOP3.LUT R26, R26, 0x7fffffff, RZ, 0xc0, !PT ;  /* 0x7fffffff1a1a7812 */ /* 0x004fc800078ec0ff */
[----:B------:R-:W-:Y:S02]  /*9d730*/  @P5 LOP3.LUT R26, R26, 0x80000000, RZ, 0xfc, !PT ;  /* 0x800000001a1a5812 */ /* 0x000fe400078efcff */
[----:B------:R-:W-:Y:S01]  /*9d740*/  ISETP.LT.AND P5, PT, R25, UR39, !P2 ;  /* 0x0000002719007c0c */ /* 0x000fe2000d7a1270 */
[----:B------:R-:W1:Y:S01]  /*9d750*/  LDCU UR39, c[0x0][0x398] ;  /* 0x00007300ff2777ac */ /* 0x000e620008000800 */
[----:B------:R-:W-:-:S04]  /*9d760*/  LOP3.LUT R26, R26, 0xbfffffff, RZ, 0xc0, !PT ;  /* 0xbfffffff1a1a7812 */ /* 0x000fc800078ec0ff */
[----:B------:R-:W-:Y:S02]  /*9d770*/  @P4 LOP3.LUT R26, R26, 0x40000000, RZ, 0xfc, !PT ;  /* 0x400000001a1a4812 */ /* 0x000fe400078efcff */
[----:B------:R-:W-:Y:S02]  /*9d780*/  ISETP.LT.AND P4, PT, R24, UR37, !P2 ;  /* 0x0000002518007c0c */ /* 0x000fe4000d781270 */
[----:B------:R-:W-:Y:S01]  /*9d790*/  LOP3.LUT R26, R26, 0xdfffffff, RZ, 0xc0, !PT ;  /* 0xdfffffff1a1a7812 */ /* 0x000fe200078ec0ff */
[----:B------:R-:W2:Y:S03]  /*9d7a0*/  LDCU UR37, c[0x0][0x398] ;  /* 0x00007300ff2577ac */ /* 0x000ea60008000800 */
[----:B------:R-:W-:-:S04]  /*9d7b0*/  @P5 LOP3.LUT R26, R26, 0x20000000, RZ, 0xfc, !PT ;  /* 0x200000001a1a5812 */ /* 0x000fc800078efcff */
[----:B------:R-:W-:-:S04]  /*9d7c0*/  LOP3.LUT R26, R26, 0xefffffff, RZ, 0xc0, !PT ;  /* 0xefffffff1a1a7812 */ /* 0x000fc800078ec0ff */
[----:B------:R-:W-:Y:S02]  /*9d7d0*/  @P4 LOP3.LUT R26, R26, 0x10000000, RZ, 0xfc, !PT ;  /* 0x100000001a1a4812 */ /* 0x000fe400078efcff */
[----:B------:R-:W-:Y:S02]  /*9d7e0*/  ISETP.LT.AND P4, PT, R29, UR7, !P1 ;  /* 0x000000071d007c0c */ /* 0x000fe4000cf81270 */
[----:B---3--:R-:W-:Y:S02]  /*9d7f0*/  R2UR.FILL UR7, R20 ;  /* 0x00000000140772ca */ /* 0x008fe400004e0000 */
[----:B------:R-:W3:Y:S01]  /*9d800*/  LDL.LU R20, [R1+0x490] ;  /* 0x0004900001147983 */ /* 0x000ee20000300800 */
[----:B------:R-:W-:Y:S02]  /*9d810*/  ISETP.LT.AND P5, PT, R21, UR33, !P1 ;  /* 0x0000002115007c0c */ /* 0x000fe4000cfa1270 */
[----:B------:R-:W-:Y:S02]  /*9d820*/  LOP3.LUT R26, R26, 0xfeffffff, RZ, 0xc0, !PT ;  /* 0xfeffffff1a1a7812 */ /* 0x000fe400078ec0ff */
[----:B------:R-:W-:Y:S01]  /*9d830*/  LOP3.LUT P2, RZ, R18, 0x10000000, RZ, 0xc0, !PT ;  /* 0x1000000012ff7812 */ /* 0x000fe2000784c0ff */
[----:B------:R-:W0:Y:S03]  /*9d840*/  LDCU UR33, c[0x0][0x398] ;  /* 0x00007300ff2177ac */ /* 0x000e260008000800 */
        /* <DEDUP_REMOVED lines=17> */
[----:B------:R-:W-:Y:S02]  /*9d960*/  ISETP.LT.AND P4, PT, R25, UR41, !P1 ;  /* 0x0000002919007c0c */ /* 0x000fe4000cf81270 */
[----:B------:R-:W-:Y:S02]  /*9d970*/  LOP3.LUT R26, R26, 0xffbfffff, RZ, 0xc0, !PT ;  /* 0xffbfffff1a1a7812 */ /* 0x000fe400078ec0ff */
[----:B------:R-:W-:Y:S01]  /*9d980*/  ISETP.LT.AND P1, PT, R24, UR51, !P1 ;  /* 0x0000003318007c0c */ /* 0x000fe2000cf21270 */
[----:B------:R-:W0:Y:S01]  /*9d990*/  LDCU UR51, c[0x0][0x398] ;  /* 0x00007300ff3377ac */ /* 0x000e220008000800 */
        /* <DEDUP_REMOVED lines=35> */
[----:B------:R-:W-:-:S04]  /*9dbd0*/  LOP3.LUT R26, R26, 0xffffdfff, RZ, 0xc0, !PT ;  /* 0xffffdfff1a1a7812 */ /* 0x000fc800078ec0ff */
[----:B------:R-:W-:Y:S02]  /*9dbe0*/  @P4 LOP3.LUT R26, R26, 0x2000, RZ, 0xfc, !PT ;  /* 0x000020001a1a4812 */ /* 0x000fe400078efcff */
[----:B------:R-:W-:Y:S02]  /*9dbf0*/  ISETP.LT.AND P4, PT, R29, UR12, !P2 ;  /* 0x0000000c1d007c0c */ /* 0x000fe4000d781270 */
[----:B------:R-:W-:Y:S01]  /*9dc00*/  ISETP.LT.AND P5, PT, R22, UR9, !P2 ;  /* 0x0000000916007c0c */ /* 0x000fe2000d7a1270 */
[----:B------:R-:W0:Y:S01]  /*9dc10*/  LDCU UR12, c[0x0][0x398] ;  /* 0x00007300ff0c77ac */ /* 0x000e220008000800 */
        /* <DEDUP_REMOVED lines=33> */
[----:B--2---:R-:W-:Y:S02]  /*9de30*/  ISETP.LT.AND P4, PT, R22, UR37, !P1 ;  /* 0x0000002516007c0c */ /* 0x004fe4000cf81270 */
[----:B------:R-:W-:Y:S01]  /*9de40*/  LOP3.LUT R26, R26, 0xfffffffe, RZ, 0xc0, !PT ;  /* 0xfffffffe1a1a7812 */ /* 0x000fe200078ec0ff */
[----:B------:R-:W0:Y:S01]  /*9de50*/  LDCU UR33, c[0x0][0x398] ;  /* 0x00007300ff2177ac */ /* 0x000e220008000800 */
[----:B------:R-:W2:Y:S01]  /*9de60*/  LDCU UR37, c[0x0][0x398] ;  /* 0x00007300ff2577ac */ /* 0x000ea20008000800 */
[----:B------:R-:W-:Y:S01]  /*9de70*/  LOP3.LUT P2, RZ, R18, 0x4000000, RZ, 0xc0, !PT ;  /* 0x0400000012ff7812 */ /* 0x000fe2000784c0ff */
[----:B------:R-:W0:Y:S03]  /*9de80*/  LDCU UR16, c[0x0][0x398] ;  /* 0x00007300ff1077ac */ /* 0x000e260008000800 */
[----:B------:R-:W-:-:S04]  /*9de90*/  @P3 LOP3.LUT R26, R26, 0x1, RZ, 0xfc, !PT ;  /* 0x000000011a1a3812 */ /* 0x000fc800078efcff */
[----:B------:R-:W-:Y:S02]  /*9dea0*/  LOP3.LUT R26, R26, 0xfffffff7, RZ, 0xc0, !PT ;  /* 0xfffffff71a1a7812 */ /* 0x000fe400078ec0ff */
[----:B-1----:R-:W-:Y:S01]  /*9deb0*/  ISETP.LT.AND P3, PT, R7, UR39, !P1 ;  /* 0x0000002707007c0c */ /* 0x002fe2000cf61270 */
[----:B------:R-:W1:Y:S01]  /*9dec0*/  LDCU UR39, c[0x0][0x398] ;  /* 0x00007300ff2777ac */ /* 0x000e620008000800 */
[----:B------:R-:W-:-:S04]  /*9ded0*/  @P5 LOP3.LUT R26, R26, 0x8, RZ, 0xfc, !PT ;  /* 0x000000081a1a5812 */ /* 0x000fc800078efcff */
[----:B------:R-:W-:-:S04]  /*9dee0*/  LOP3.LUT R26, R26, 0xfffffffb, RZ, 0xc0, !PT ;  /* 0xfffffffb1a1a7812 */ /* 0x000fc800078ec0ff */
[----:B------:R-:W-:-:S04]  /*9def0*/  @P4 LOP3.LUT R26, R26, 0x4, RZ, 0xfc, !PT ;  /* 0x000000041a1a4812 */ /* 0x000fc800078efcff */
[----:B------:R-:W-:-:S04]  /*9df00*/  LOP3.LUT R26, R26, 0xfffffffd, RZ, 0xc0, !PT ;  /* 0xfffffffd1a1a7812 */ /* 0x000fc800078ec0ff */
[----:B------:R-:W-:Y:S02]  /*9df10*/  @P3 LOP3.LUT R26, R26, 0x2, RZ, 0xfc, !PT ;  /* 0x000000021a1a3812 */ /* 0x000fe400078efcff */
[----:B------:R-:W-:Y:S02]  /*9df20*/  ISETP.LT.AND P3, PT, R28, UR35, !P1 ;  /* 0x000000231c007c0c */ /* 0x000fe4000cf61270 */
[----:B0-----:R-:W-:Y:S02]  /*9df30*/  ISETP.LT.AND P5, PT, R27, UR33, !P1 ;  /* 0x000000211b007c0c */ /* 0x001fe4000cfa1270 */
[----:B--2---:R-:W-:Y:S01]  /*9df40*/  ISETP.LT.AND P4, PT, R25, UR37, !P1 ;  /* 0x0000002519007c0c */ /* 0x004fe2000cf81270 */
[----:B------:R-:W0:Y:S01]  /*9df50*/  LDCU UR33, c[0x0][0x398] ;  /* 0x00007300ff2177ac */ /* 0x000e220008000800 */
[----:B------:R2:W-:Y:S01]  /*9df60*/  STL [R1+0x494], R26 ;  /* 0x0004941a01007387 */ /* 0x0005e20000100800 */
[----:B------:R-:W0:Y:S01]  /*9df70*/  LDCU UR37, c[0x0][0x398] ;  /* 0x00007300ff2577ac */ /* 0x000e220008000800 */
[----:B------:R-:W0:Y:S02]  /*9df80*/  LDCU UR35, c[0x0][0x398] ;  /* 0x00007300ff2377ac */ /* 0x000e240008000800 */
[----:B--2---:R-:W2:Y:S01]  /*9df90*/  LDL.LU R26, [R1+0x48c] ;  /* 0x00048c00011a7983 */ /* 0x004ea20000300800 */
[----:B---3--:R-:W-:-:S04]  /*9dfa0*/  LOP3.LUT R20, R20, 0x7fffffff, RZ, 0xc0, !PT ;  /* 0x7fffffff14147812 */ /* 0x008fc800078ec0ff */
[----:B------:R-:W-:-:S04]  /*9dfb0*/  @P3 LOP3.LUT R20, R20, 0x80000000, RZ, 0xfc, !PT ;  /* 0x8000000014143812 */ /* 0x000fc800078efcff */
[----:B------:R-:W-:Y:S02]  /*9dfc0*/  LOP3.LUT R20, R20, 0xbfffffff, RZ, 0xc0, !PT ;  /* 0xbfffffff14147812 */ /* 0x000fe400078ec0ff */
[----:B-1----:R-:W-:Y:S02]  /*9dfd0*/  ISETP.LT.AND P3, PT, R24, UR39, !P1 ;  /* 0x0000002718007c0c */ /* 0x002fe4000cf61270 */
[----:B------:R-:W-:Y:S01]  /*9dfe0*/  @P5 LOP3.LUT R20, R20, 0x40000000, RZ, 0xfc, !PT ;  /* 0x4000000014145812 */ /* 0x000fe200078efcff */
[----:B------:R-:W1:Y:S03]  /*9dff0*/  LDCU UR39, c[0x0][0x398] ;  /* 0x00007300ff2777ac */ /* 0x000e660008000800 */
[----:B------:R-:W-:Y:S02]  /*9e000*/  LOP3.LUT R20, R20, 0xdfffffff, RZ, 0xc0, !PT ;  /* 0xdfffffff14147812 */ /* 0x000fe400078ec0ff */
[----:B------:R-:W-:-:S02]  /*9e010*/  ISETP.LT.AND P5, PT, R29, UR18, !P2 ;  /* 0x000000121d007c0c */ /* 0x000fc4000d7a1270 */
[----:B------:R-:W-:Y:S01]  /*9e020*/  LOP3.LUT P1, RZ, R18, 0x2000000, RZ, 0xc0, !PT ;  /* 0x0200000012ff7812 */ /* 0x000fe2000782c0ff */
        /* <DEDUP_REMOVED lines=13> */
[----:B------:R-:W-:Y:S01]  /*9e100*/  ISETP.LT.AND P5, PT, R28, UR55, !P2 ;  /* 0x000000371c007c0c */ /* 0x000fe2000d7a1270 */
[----:B------:R-:W1:Y:S01]  /*9e110*/  LDCU UR55, c[0x0][0x398] ;  /* 0x00007300ff3777ac */ /* 0x000e620008000800 */
[----:B------:R-:W-:Y:S01]  /*9e120*/  LOP3.LUT R20, R20, 0xfbffffff, RZ, 0xc0, !PT ;  /* 0xfbffffff14147812 */ /* 0x000fe200078ec0ff */
[----:B------:R-:W1:Y:S03]  /*9e130*/  LDCU UR57, c[0x0][0x398] ;  /* 0x00007300ff3977ac */ /* 0x000e660008000800 */
[----:B------:R-:W-:-:S04]  /*9e140*/  @P3 LOP3.LUT R20, R20, 0x4000000, RZ, 0xfc, !PT ;  /* 0x0400000014143812 */ /* 0x000fc800078efcff */
[----:B------:R-:W-:Y:S02]  /*9e150*/  LOP3.LUT R20, R20, 0xfdffffff, RZ, 0xc0, !PT ;  /* 0xfdffffff14147812 */ /* 0x000fe400078ec0ff */
[----:B0-----:R-:W-:Y:S01]  /*9e160*/  ISETP.LT.AND P3, PT, R27, UR53, !P2 ;  /* 0x000000351b007c0c */ /* 0x001fe2000d761270 */
[----:B------:R-:W0:Y:S01]  /*9e170*/  LDCU UR53, c[0x0][0x398] ;  /* 0x00007300ff3577ac */ /* 0x000e220008000800 */
[----:B------:R-:W-:-:S04]  /*9e180*/  @P4 LOP3.LUT R20, R20, 0x2000000, RZ, 0xfc, !PT ;  /* 0x0200000014144812 */ /* 0x000fc800078efcff */
[----:B------:R-:W-:-:S04]  /*9e190*/  LOP3.LUT R20, R20, 0xff7fffff, RZ, 0xc0, !PT ;  /* 0xff7fffff14147812 */ /* 0x000fc800078ec0ff */
[----:B------:R-:W-:Y:S02]  /*9e1a0*/  @P5 LOP3.LUT R20, R20, 0x800000, RZ, 0xfc, !PT ;  /* 0x0080000014145812 */ /* 0x000fe400078efcff */
[----:B------:R-:W-:Y:S02]  /*9e1b0*/  ISETP.LT.AND P5, PT, R25, UR51, !P2 ;  /* 0x0000003319007c0c */ /* 0x000fe4000d7a1270 */
[----:B------:R-:W-:Y:S02]  /*9e1c0*/  LOP3.LUT R20, R20, 0xffbfffff, RZ, 0xc0, !PT ;  /* 0xffbfffff14147812 */ /* 0x000fe400078ec0ff */
[----:B------:R-:W-:Y:S02]  /*9e1d0*/  ISETP.LT.AND P2, PT, R24, UR77, !P2 ;  /* 0x0000004d18007c0c */ /* 0x000fe4000d741270 */
[----:B------:R-:W-:Y:S01]  /*9e1e0*/  LOP3.LUT P4, RZ, R18, 0x1000000, RZ, 0xc0, !PT ;  /* 0x0100000012ff7812 */ /* 0x000fe2000788c0ff */
[----:B------:R-:W0:Y:S01]  /*9e1f0*/  LDCU UR77, c[0x0][0x398] ;  /* 0x00007300ff4d77ac */ /* 0x000e220008000800 */
[----:B------:R-:W-:Y:S01]  /*9e200*/  @P3 LOP3.LUT R20, R20, 0x400000, RZ, 0xfc, !PT ;  /* 0x0040000014143812 */ /* 0x000fe200078efcff */
[----:B------:R-:W0:Y:S03]  /*9e210*/  LDCU UR51, c[0x0][0x398] ;  /* 0x00007300ff3377ac */ /* 0x000e260008000800 */
        /* <DEDUP_REMOVED lines=34> */
[----:B------:R-:W-:-:S04]  /*9e440*/  @P5 LOP3.LUT R20, R20, 0x2000, RZ, 0xfc, !PT ;  /* 0x0000200014145812 */ /* 0x000fc800078efcff */
[----:B------:R-:W-:-:S04]  /*9e450*/  LOP3.LUT R20, R20, 0xffffefff, RZ, 0xc0, !PT ;  /* 0xffffefff14147812 */ /* 0x000fc800078ec0ff */
[----:B------:R-:W-:Y:S02]  /*9e460*/  @P1 LOP3.LUT R20, R20, 0x1000, RZ, 0xfc, !PT ;  /* 0x0000100014141812 */ /* 0x000fe400078efcff */
[----:B------:R-:W-:Y:S01]  /*9e470*/  ISETP.LT.AND P1, PT, R29, UR22, !P4 ;  /* 0x000000161d007c0c */ /* 0x000fe2000e721270 */
[----:B------:R-:W0:Y:S01]  /*9e480*/  LDCU UR22, c[0x0][0x398] ;  /* 0x00007300ff1677ac */ /* 0x000e220008000800 */
[----:B------:R-:W-:Y:S02]  /*9e490*/  ISETP.LT.AND P5, PT, R21, UR73, !P4 ;  /* 0x0000004915007c0c */ /* 0x000fe4000e7a1270 */
[----:B------:R-:W-:Y:S01]  /*9e4a0*/  LOP3.LUT R20, R20, 0xfffffeff, RZ, 0xc0, !PT ;  /* 0xfffffeff14147812 */ /* 0x000fe200078ec0ff */
[----:B------:R-:W0:Y:S08]  /*9e4b0*/  LDCU UR73, c[0x0][0x398] ;  /* 0x00007300ff4977ac */ /* 0x000e300008000800 */
[----:B------:R-:W-:-:S04]  /*9e4c0*/  @P1 LOP3.LUT R20, R20, 0x100, RZ, 0xfc, !PT ;  /* 0x0000010014141812 */ /* 0x000fc800078efcff */
[----:B------:R-:W-:-:S04]  /*9e4d0*/  LOP3.LUT R20, R20, 0xfffff7ff, RZ, 0xc0, !PT ;  /* 0xfffff7ff14147812 */ /* 0x000fc800078ec0ff */
[----:B------:R-:W-:Y:S02]  /*9e4e0*/  @P5 LOP3.LUT R20, R20, 0x800, RZ, 0xfc, !PT ;  /* 0x0000080014145812 */ /* 0x000fe400078efcff */
[----:B0-----:R-:W-:Y:S02]  /*9e4f0*/  ISETP.LT.AND P5, PT, R22, UR22, !P4 ;  /* 0x0000001616007c0c */ /* 0x001fe4000e7a1270 */
[----:B------:R-:W-:Y:S02]  /*9e500*/  LOP3.LUT P2, RZ, R18, 0x400000, RZ, 0xc0, !PT ;  /* 0x0040000012ff7812 */ /* 0x000fe4000784c0ff */
[----:B--2---:R-:W-:Y:S02]  /*9e510*/  LOP3.LUT R26, R26, 0x7fffffff, RZ, 0xc0, !PT ;  /* 0x7fffffff1a1a7812 */ /* 0x004fe400078ec0ff */
[----:B------:R-:W-:Y:S02]  /*9e520*/  LOP3.LUT R20, R20, 0xfffffbff, RZ, 0xc0, !PT ;  /* 0xfffffbff14147812 */ /* 0x000fe400078ec0ff */
[----:B------:R-:W-:Y:S01]  /*9e530*/  LOP3.LUT P1, RZ, R18, 0x200000, RZ, 0xc0, !PT ;  /* 0x0020000012ff7812 */ /* 0x000fe2000782c0ff */
[----:B------:R-:W0:Y:S04]  /*9e540*/  LDCU UR22, c[0x0][0x398] ;  /* 0x00007300ff1677ac */ /* 0x000e280008000800 */
[----:B------:R-:W-:-:S02]  /*9e550*/  @P5 LOP3.LUT R20, R20, 0x400, RZ, 0xfc, !PT ;  /* 0x0000040014145812 */ /* 0x000fc400078efcff */
[----:B------:R-:W-:Y:S01]  /*9e560*/  ISETP.LT.AND P5, PT, R7, UR75, !P4 ;  /* 0x0000004b07007c0c */ /* 0x000fe2000e7a1270 */
[----:B------:R-:W2:Y:S01]  /*9e570*/  LDCU UR75, c[0x0][0x398] ;  /* 0x00007300ff4b77ac */ /* 0x000ea20008000800 */
[----:B------:R-:W-:-:S11]  /*9e580*/  LOP3.LUT R20, R20, 0xfffffdff, RZ, 0xc0, !PT ;  /* 0xfffffdff14147812 */ /* 0x000fd600078ec0ff */
[----:B------:R-:W-:Y:S02]  /*9e590*/  @P5 LOP3.LUT R20, R20, 0x200, RZ, 0xfc, !PT ;  /* 0x0000020014145812 */ /* 0x000fe400078efcff */
        /* <DEDUP_REMOVED lines=9> */
[----:B------:R-:W-:Y:S01]  /*9e630*/  ISETP.LT.AND P4, PT, R24, UR19, !P4 ;  /* 0x0000001318007c0c */ /* 0x000fe2000e781270 */
[----:B------:R-:W0:Y:S01]  /*9e640*/  LDCU UR19, c[0x0][0x398] ;  /* 0x00007300ff1377ac */ /* 0x000e220008000800 */
[----:B------:R-:W-:Y:S01]  /*9e650*/  LOP3.LUT R20, R20, 0xffffffdf, RZ, 0xc0, !PT ;  /* 0xffffffdf14147812 */ /* 0x000fe200078ec0ff */
[----:B------:R-:W0:Y:S08]  /*9e660*/  LDCU UR21, c[0x0][0x398] ;  /* 0x00007300ff1577ac */ /* 0x000e300008000800 */
        /* <DEDUP_REMOVED lines=18> */
[----:B------:R-:W-:-:S05]  /*9e790*/  @P4 LOP3.LUT R20, R20, 0x2, RZ, 0xfc, !PT ;  /* 0x0000000214144812 */ /* 0x000fca00078efcff */
[----:B------:R0:W-:Y:S04]  /*9e7a0*/  STL [R1+0x490], R20 ;  /* 0x0004901401007387 */ /* 0x0001e80000100800 */
[----:B0-----:R-:W2:Y:S01]  /*9e7b0*/  LDL.LU R20, [R1+0x488] ;  /* 0x0004880001147983 */ /* 0x001ea20000300800 */
[----:B------:R-:W-:Y:S02]  /*9e7c0*/  ISETP.LT.AND P5, PT, R28, UR15, !P3 ;  /* 0x0000000f1c007c0c */ /* 0x000fe4000dfa1270 */
[----:B------:R-:W-:Y:S01]  /*9e7d0*/  ISETP.LT.AND P4, PT, R27, UR13, !P3 ;  /* 0x0000000d1b007c0c */ /* 0x000fe2000df81270 */
[----:B------:R-:W0:Y:S01]  /*9e7e0*/  LDCU UR13, c[0x0][0x398] ;  /* 0x00007300ff0d77ac */ /* 0x000e220008000800 */
[----:B------:R-:W0:Y:S09]  /*9e7f0*/  LDCU UR15, c[0x0][0x398] ;  /* 0x00007300ff0f77ac */ /* 0x000e320008000800 */
[----:B------:R-:W-:-:S02]  /*9e800*/  @P5 LOP3.LUT R26, R26, 0x80000000, RZ, 0xfc, !PT ;  /* 0x800000001a1a5812 */ /* 0x000fc400078efcff */
        /* <DEDUP_REMOVED lines=10> */
[----:B------:R-:W-:Y:S02]  /*9e8b0*/  ISETP.LT.AND P4, PT, R29, UR26, !P2 ;  /* 0x0000001a1d007c0c */ /* 0x000fe4000d781270 */
[----:B------:R-:W-:Y:S02]  /*9e8c0*/  ISETP.LT.AND P5, PT, R21, UR5, !P2 ;  /* 0x0000000515007c0c */ /* 0x000fe4000d7a1270 */
[----:B------:R-:W-:Y:S02]  /*9e8d0*/  LOP3.LUT P3, RZ, R18, 0x100000, RZ, 0xc0, !PT ;  /* 0x0010000012ff7812 */ /* 0x000fe4000786c0ff */
[----:B------:R-:W-:Y:S01]  /*9e8e0*/  LOP3.LUT R26, R26, 0xfeffffff, RZ, 0xc0, !PT ;  /* 0xfeffffff1a1a7812 */ /* 0x000fe200078ec0ff */
[----:B------:R-:W0:Y:S01]  /*9e8f0*/  LDCU UR5, c[0x0][0x398] ;  /* 0x00007300ff0577ac */ /* 0x000e220008000800 */
[----:B------:R-:W0:Y:S05]  /*9e900*/  LDCU UR26, c[0x0][0x398] ;  /* 0x00007300ff1a77ac */ /* 0x000e2a0008000800 */
        /* <DEDUP_REMOVED lines=27> */
[----:B------:R-:W-:Y:S02]  /*9eac0*/  ISETP.LT.AND P2, PT, R21, UR33, !P1 ;  /* 0x0000002115007c0c */ /* 0x000fe4000cf41270 */
[----:B------:R-:W-:Y:S02]  /*9ead0*/  ISETP.LT.AND P5, PT, R22, UR16, !P1 ;  /* 0x0000001016007c0c */ /* 0x000fe4000cfa1270 */
        /* <DEDUP_REMOVED lines=13> */
[----:B-1----:R-:W-:Y:S01]  /*9ebb0*/  ISETP.LT.AND P4, PT, R28, UR39, !P1 ;  /* 0x000000271c007c0c */ /* 0x002fe2000cf81270 */
[----:B------:R-:W1:Y:S01]  /*9ebc0*/  LDCU UR39, c[0x0][0x398] ;  /* 0x00007300ff2777ac */ /* 0x000e620008000800 */
        /* <DEDUP_REMOVED lines=39> */
[----:B------:R-:W-:Y:S02]  /*9ee40*/  LOP3.LUT R26, R26, 0xffffffbf, RZ, 0xc0, !PT ;  /* 0xffffffbf1a1a7812 */ /* 0x000fe400078ec0ff */
[----:B---3--:R-:W-:Y:S02]  /*9ee50*/  ISETP.LT.AND P3, PT, R24, UR18, !P3 ;  /* 0x0000001218007c0c */ /* 0x008fe4000df61270 */
[----:B--2---:R-:W-:Y:S02]  /*9ee60*/  LOP3.LUT R20, R20, 0x7fffffff, RZ, 0xc0, !PT ;  /* 0x7fffffff14147812 */ /* 0x004fe400078ec0ff */
[----:B------:R-:W-:-:S02]  /*9ee70*/  @P5 LOP3.LUT R26, R26, 0x40, RZ, 0xfc, !PT ;  /* 0x000000401a1a5812 */ /* 0x000fc400078efcff */
[----:B------:R-:W-:Y:S01]  /*9ee80*/  LOP3.LUT P1, RZ, R18, 0x40000, RZ, 0xc0, !PT ;  /* 0x0004000012ff7812 */ /* 0x000fe2000782c0ff */
[----:B------:R-:W2:Y:S01]  /*9ee90*/  LDCU UR18, c[0x0][0x398] ;  /* 0x00007300ff1277ac */ /* 0x000ea20008000800 */
[----:B------:R-:W3:Y:S01]  /*9eea0*/  LDCU UR47, c[0x0][0x398] ;  /* 0x00007300ff2f77ac */ /* 0x000ee20008000800 */
[----:B------:R-:W-:Y:S02]  /*9eeb0*/  LOP3.LUT R26, R26, 0xffffffdf, RZ, 0xc0, !PT ;  /* 0xffffffdf1a1a7812 */ /* 0x000fe400078ec0ff */
[----:B------:R-:W-:Y:S01]  /*9eec0*/  ISETP.LT.AND P5, PT, R21, UR20, !P2 ;  /* 0x0000001415007c0c */ /* 0x000fe2000d7a1270 */
[----:B------:R-:W0:Y:S01]  /*9eed0*/  LDCU UR20, c[0x0][0x398] ;  /* 0x00007300ff1477ac */ /* 0x000e220008000800 */
[----:B------:R-:W-:Y:S02]  /*9eee0*/  @P4 LOP3.LUT R26, R26, 0x20, RZ, 0xfc, !PT ;  /* 0x000000201a1a4812 */ /* 0x000fe400078efcff */
[----:B------:R-:W-:Y:S01]  /*9eef0*/  ISETP.LT.AND P4, PT, R28, UR30, !P2 ;  /* 0x0000001e1c007c0c */ /* 0x000fe2000d781270 */
[----:B------:R-:W0:Y:S01]  /*9ef00*/  LDCU UR30, c[0x0][0x398] ;  /* 0x00007300ff1e77ac */ /* 0x000e220008000800 */
[----:B------:R-:W-:-:S04]  /*9ef10*/  LOP3.LUT R26, R26, 0xffffffef, RZ, 0xc0, !PT ;  /* 0xffffffef1a1a7812 */ /* 0x000fc800078ec0ff */
[----:B------:R-:W-:Y:S02]  /*9ef20*/  @P3 LOP3.LUT R26, R26, 0x10, RZ, 0xfc, !PT ;  /* 0x000000101a1a3812 */ /* 0x000fe400078efcff */
[----:B------:R-:W-:Y:S01]  /*9ef30*/  ISETP.LT.AND P3, PT, R22, UR61, !P2 ;  /* 0x0000003d16007c0c */ /* 0x000fe2000d761270 */
[----:B------:R-:W0:Y:S01]  /*9ef40*/  LDCU UR61, c[0x0][0x398] ;  /* 0x00007300ff3d77ac */ /* 0x000e220008000800 */
[----:B------:R-:W-:-:S03]  /*9ef50*/  LOP3.LUT R26, R26, 0xfffffff7, RZ, 0xc0, !PT ;  /* 0xfffffff71a1a7812 */ /* 0x000fc600078ec0ff */
[----:B------:R-:W-:Y:S02]  /*9ef60*/  @P4 LOP3.LUT R20, R20, 0x80000000, RZ, 0xfc, !PT ;  /* 0x8000000014144812 */ /* 0x000fe400078efcff */
[----:B------:R-:W-:Y:S02]  /*9ef70*/  @P5 LOP3.LUT R26, R26, 0x8, RZ, 0xfc, !PT ;  /* 0x000000081a1a5812 */ /* 0x000fe400078efcff */
[----:B------:R-:W-:Y:S02]  /*9ef80*/  ISETP.LT.AND P4, PT, R7, UR63, !P2 ;  /* 0x0000003f07007c0c */ /* 0x000fe4000d781270 */
[----:B------:R-:W-:Y:S02]  /*9ef90*/  ISETP.LT.AND P5, PT, R29, UR65, !P2 ;  /* 0x000000411d007c0c */ /* 0x000fe4000d7a1270 */
[----:B------:R-:W-:Y:S02]  /*9efa0*/  LOP3.LUT R20, R20, 0xbfffffff, RZ, 0xc0, !PT ;  /* 0xbfffffff14147812 */ /* 0x000fe400078ec0ff */
[----:B------:R-:W-:Y:S01]  /*9efb0*/  LOP3.LUT R26, R26, 0xfffffffb, RZ, 0xc0, !PT ;  /* 0xfffffffb1a1a7812 */ /* 0x000fe200078ec0ff */
[----:B------:R-:W0:Y:S01]  /*9efc0*/  LDCU UR65, c[0x0][0x398] ;  /* 0x00007300ff4177ac */ /* 0x000e220008000800 */
[----:B------:R-:W0:Y:S02]  /*9efd0*/  LDCU UR63, c[0x0][0x398] ;  /* 0x00007300ff3f77ac */ /* 0x000e240008000800 */
[----:B------:R-:W-:-:S04]  /*9efe0*/  @P3 LOP3.LUT R26, R26, 0x4, RZ, 0xfc, !PT ;  /* 0x000000041a1a3812 */ /* 0x000fc800078efcff */
[----:B------:R-:W-:-:S04]  /*9eff0*/  LOP3.LUT R26, R26, 0xfffffffd, RZ, 0xc0, !PT ;  /* 0xfffffffd1a1a7812 */ /* 0x000fc800078ec0ff */
[----:B------:R-:W-:-:S04]  /*9f000*/  @P4 LOP3.LUT R26, R26, 0x2, RZ, 0xfc, !PT ;  /* 0x000000021a1a4812 */ /* 0x000fc800078efcff */
[----:B------:R-:W-:-:S04]  /*9f010*/  LOP3.LUT R26, R26, 0xfffffffe, RZ, 0xc0, !PT ;  /* 0xfffffffe1a1a7812 */ /* 0x000fc800078ec0ff */
[----:B------:R-:W-:-:S05]  /*9f020*/  @P5 LOP3.LUT R26, R26, 0x1, RZ, 0xfc, !PT ;  /* 0x000000011a1a5812 */ /* 0x000fca00078efcff */
[----:B------:R0:W-:Y:S04]  /*9f030*/  STL [R1+0x48c], R26 ;  /* 0x00048c1a01007387 */ /* 0x0001e80000100800 */
[----:B0-----:R-:W2:Y:S01]  /*9f040*/  LDL.LU R26, [R1+0x484] ;  /* 0x00048400011a7983 */ /* 0x001ea20000300800 */
[----:B------:R-:W-:Y:S02]  /*9f050*/  ISETP.LT.AND P3, PT, R27, UR67, !P2 ;  /* 0x000000431b007c0c */ /* 0x000fe4000d761270 */
[----:B------:R-:W-:Y:S02]  /*9f060*/  ISETP.LT.AND P4, PT, R25, UR69, !P2 ;  /* 0x0000004519007c0c */ /* 0x000fe4000d781270 */
[----:B------:R-:W-:Y:S02]  /*9f070*/  ISETP.LT.AND P2, PT, R24, UR71, !P2 ;  /* 0x0000004718007c0c */ /* 0x000fe4000d741270 */
[----:B------:R-:W-:Y:S01]  /*9f080*/  ISETP.LT.AND P5, PT, R21, UR51, !P1 ;  /* 0x0000003315007c0c */ /* 0x000fe2000cfa1270 */
[----:B------:R-:W0:Y:S01]  /*9f090*/  LDCU UR51, c[0x0][0x398] ;  /* 0x00007300ff3377ac */ /* 0x000e220008000800 */
[----:B------:R-:W0:Y:S01]  /*9f0a0*/  LDCU UR69, c[0x0][0x398] ;  /* 0x00007300ff4577ac */ /* 0x000e220008000800 */
[----:B------:R-:W0:Y:S01]  /*9f0b0*/  LDCU UR67, c[0x0][0x398] ;  /* 0x00007300ff4377ac */ /* 0x000e220008000800 */
[----:B------:R-:W0:Y:S03]  /*9f0c0*/  LDCU UR71, c[0x0][0x398] ;  /* 0x00007300ff4777ac */ /* 0x000e260008000800 */
[----:B------:R-:W-:-:S04]  /*9f0d0*/  @P3 LOP3.LUT R20, R20, 0x40000000, RZ, 0xfc, !PT ;  /* 0x4000000014143812 */ /* 0x000fc800078efcff */
[----:B------:R-:W-:-:S04]  /*9f0e0*/  LOP3.LUT R20, R20, 0xdfffffff, RZ, 0xc0, !PT ;  /* 0xdfffffff14147812 */ /* 0x000fc800078ec0ff */
[----:B------:R-:W-:-:S04]  /*9f0f0*/  @P4 LOP3.LUT R20, R20, 0x20000000, RZ, 0xfc, !PT ;  /* 0x2000000014144812 */ /* 0x000fc800078efcff */
[----:B------:R-:W-:-:S04]  /*9f100*/  LOP3.LUT R20, R20, 0xefffffff, RZ, 0xc0, !PT ;  /* 0xefffffff14147812 */ /* 0x000fc800078ec0ff */
[----:B------:R-:W-:Y:S02]  /*9f110*/  @P2 LOP3.LUT R20, R20, 0x10000000, RZ, 0xfc, !PT ;  /* 0x1000000014142812 */ /* 0x000fe400078efcff */
[----:B------:R-:W-:Y:S02]  /*9f120*/  ISETP.LT.AND P2, PT, R28, UR32, !P1 ;  /* 0x000000201c007c0c */ /* 0x000fe4000cf41270 */
[----:B------:R-:W-:Y:S01]  /*9f130*/  ISETP.LT.AND P4, PT, R22, UR45, !P1 ;  /* 0x0000002d16007c0c */ /* 0x000fe2000cf81270 */
[----:B------:R-:W0:Y:S01]  /*9f140*/  LDCU UR45, c[0x0][0x398] ;  /* 0x00007300ff2d77ac */ /* 0x000e220008000800 */
[----:B------:R-:W-:Y:S02]  /*9f150*/  LOP3.LUT R20, R20, 0xff7fffff, RZ, 0xc0, !PT ;  /* 0xff7fffff14147812 */ /* 0x000fe400078ec0ff */
[----:B------:R-:W-:Y:S01]  /*9f160*/  LOP3.LUT P3, RZ, R18, 0x20000, RZ, 0xc0, !PT ;  /* 0x0002000012ff7812 */ /* 0x000fe2000786c0ff */
[----:B------:R-:W0:Y:S06]  /*9f170*/  LDCU UR32, c[0x0][0x398] ;  /* 0x00007300ff2077ac */ /* 0x000e2c0008000800 */
        /* <DEDUP_REMOVED lines=17> */
[----:B------:R-:W-:Y:S02]  /*9f290*/  LOP3.LUT R20, R20, 0xffbfffff, RZ, 0xc0, !PT ;  /* 0xffbfffff14147812 */ /* 0x000fe400078ec0ff */
[----:B------:R-:W-:Y:S02]  /*9f2a0*/  ISETP.LT.AND P1, PT, R24, UR43, !P1 ;  /* 0x0000002b18007c0c */ /* 0x000fe4000cf21270 */
[----:B------:R-:W-:Y:S01]  /*9f2b0*/  LOP3.LUT P2, RZ, R18, 0x10000, RZ, 0xc0, !PT ;  /* 0x0001000012ff7812 */ /* 0x000fe2000784c0ff */
        /* <DEDUP_REMOVED lines=18> */
[----:B------:R-:W1:Y:S01]  /*9f3e0*/  LDCU UR55, c[0x0][0x398] ;  /* 0x00007300ff3777ac */ /* 0x000e620008000800 */
[----:B------:R-:W-:-:S04]  /*9f3f0*/  LOP3.LUT R20, R20, 0xfffbffff, RZ, 0xc0, !PT ;  /* 0xfffbffff14147812 */ /* 0x000fc800078ec0ff */
[----:B------:R-:W-:Y:S02]  /*9f400*/  @P4 LOP3.LUT R20, R20, 0x40000, RZ, 0xfc, !PT ;  /* 0x0004000014144812 */ /* 0x000fe400078efcff */
        /* <DEDUP_REMOVED lines=45> */
[----:B----4-:R-:W-:Y:S02]  /*9f6e0*/  ISETP.LT.AND P3, PT, R24, UR11, !P2 ;  /* 0x0000000b18007c0c */ /* 0x010fe4000d761270 */
[----:B------:R-:W-:Y:S01]  /*9f6f0*/  LOP3.LUT R20, R20, 0xffffffdf, RZ, 0xc0, !PT ;  /* 0xffffffdf14147812 */ /* 0x000fe200078ec0ff */
[----:B------:R-:W4:Y:S03]  /*9f700*/  LDCU UR11, c[0x0][0x398] ;  /* 0x00007300ff0b77ac */ /* 0x000f260008000800 */
[----:B------:R-:W-:-:S04]  /*9f710*/  @P5 LOP3.LUT R20, R20, 0x20, RZ, 0xfc, !PT ;  /* 0x0000002014145812 */ /* 0x000fc800078efcff */
[----:B------:R-:W-:-:S04]  /*9f720*/  LOP3.LUT R20, R20, 0xffffffef, RZ, 0xc0, !PT ;  /* 0xffffffef14147812 */ /* 0x000fc800078ec0ff */
[----:B------:R-:W-:Y:S02]  /*9f730*/  @P3 LOP3.LUT R20, R20, 0x10, RZ, 0xfc, !PT ;  /* 0x0000001014143812 */ /* 0x000fe400078efcff */
[----:B------:R-:W-:Y:S02]  /*9f740*/  ISETP.LT.AND P3, PT, R28, UR38, !P1 ;  /* 0x000000261c007c0c */ /* 0x000fe4000cf61270 */
[----:B0-----:R-:W-:Y:S02]  /*9f750*/  ISETP.LT.AND P5, PT, R22, UR69, !P1 ;  /* 0x0000004516007c0c */ /* 0x001fe4000cfa1270 */
[----:B--2---:R-:W-:Y:S02]  /*9f760*/  LOP3.LUT R26, R26, 0x7fffffff, RZ, 0xc0, !PT ;  /* 0x7fffffff1a1a7812 */ /* 0x004fe400078ec0ff */
[----:B------:R-:W-:Y:S02]  /*9f770*/  LOP3.LUT R20, R20, 0xfffffff7, RZ, 0xc0, !PT ;  /* 0xfffffff714147812 */ /* 0x000fe400078ec0ff */
[----:B------:R-:W-:Y:S01]  /*9f780*/  LOP3.LUT P2, RZ, R18, 0x2000, RZ, 0xc0, !PT ;  /* 0x0000200012ff7812 */ /* 0x000fe2000784c0ff */
[----:B------:R-:W0:Y:S04]  /*9f790*/  LDCU UR38, c[0x0][0x398] ;  /* 0x00007300ff2677ac */ /* 0x000e280008000800 */
[----:B------:R-:W-:-:S02]  /*9f7a0*/  @P3 LOP3.LUT R26, R26, 0x80000000, RZ, 0xfc, !PT ;  /* 0x800000001a1a3812 */ /* 0x000fc400078efcff */
[----:B------:R-:W-:Y:S01]  /*9f7b0*/  ISETP.LT.AND P3, PT, R21, UR71, !P1 ;  /* 0x0000004715007c0c */ /* 0x000fe2000cf61270 */
[----:B------:R-:W2:Y:S01]  /*9f7c0*/  LDCU UR69, c[0x0][0x398] ;  /* 0x00007300ff4577ac */ /* 0x000ea20008000800 */
[----:B------:R-:W0:Y:S11]  /*9f7d0*/  LDCU UR71, c[0x0][0x398] ;  /* 0x00007300ff4777ac */ /* 0x000e360008000800 */
[----:B------:R-:W-:-:S04]  /*9f7e0*/  @P3 LOP3.LUT R20, R20, 0x8, RZ, 0xfc, !PT ;  /* 0x0000000814143812 */ /* 0x000fc800078efcff */
[----:B------:R-:W-:-:S04]  /*9f7f0*/  LOP3.LUT R20, R20, 0xfffffffb, RZ, 0xc0, !PT ;  /* 0xfffffffb14147812 */ /* 0x000fc800078ec0ff */
[----:B------:R-:W-:Y:S02]  /*9f800*/  @P5 LOP3.LUT R20, R20, 0x4, RZ, 0xfc, !PT ;  /* 0x0000000414145812 */ /* 0x000fe400078efcff */
[----:B------:R-:W-:Y:S02]  /*9f810*/  ISETP.LT.AND P5, PT, R7, UR67, !P1 ;  /* 0x0000004307007c0c */ /* 0x000fe4000cfa1270 */
[----:B------:R-:W-:Y:S02]  /*9f820*/  LOP3.LUT R26, R26, 0xbfffffff, RZ, 0xc0, !PT ;  /* 0xbfffffff1a1a7812 */ /* 0x000fe400078ec0ff */
[----:B------:R-:W-:Y:S02]  /*9f830*/  LOP3.LUT P3, RZ, R18, 0x1000, RZ, 0xc0, !PT ;  /* 0x0000100012ff7812 */ /* 0x000fe4000786c0ff */
[----:B------:R-:W-:Y:S01]  /*9f840*/  LOP3.LUT R20, R20, 0xfffffffd, RZ, 0xc0, !PT ;  /* 0xfffffffd14147812 */ /* 0x000fe200078ec0ff */
[----:B------:R-:W0:Y:S06]  /*9f850*/  LDCU UR67, c[0x0][0x398] ;  /* 0x00007300ff4377ac */ /* 0x000e2c0008000800 */
[----:B------:R-:W-:-:S02]  /*9f860*/  @P5 LOP3.LUT R20, R20, 0x2, RZ, 0xfc, !PT ;  /* 0x0000000214145812 */ /* 0x000fc400078efcff */
[----:B------:R-:W-:Y:S01]  /*9f870*/  ISETP.LT.AND P5, PT, R29, UR65, !P1 ;  /* 0x000000411d007c0c */ /* 0x000fe2000cfa1270 */
[----:B------:R-:W0:Y:S01]  /*9f880*/  LDCU UR65, c[0x0][0x398] ;  /* 0x00007300ff4177ac */ /* 0x000e220008000800 */
[----:B------:R-:W-:-:S11]  /*9f890*/  LOP3.LUT R20, R20, 0xfffffffe, RZ, 0xc0, !PT ;  /* 0xfffffffe14147812 */ /* 0x000fd600078ec0ff */
[----:B------:R-:W-:Y:S02]  /*9f8a0*/  @P5 LOP3.LUT R20, R20, 0x1, RZ, 0xfc, !PT ;  /* 0x0000000114145812 */ /* 0x000fe400078efcff */
[----:B------:R-:W-:Y:S01]  /*9f8b0*/  ISETP.LT.AND P5, PT, R27, UR12, !P1 ;  /* 0x0000000c1b007c0c */ /* 0x000fe2000cfa1270 */
[----:B------:R-:W0:-:S12]  /*9f8c0*/  LDCU UR12, c[0x0][0x398] ;  /* 0x00007300ff0c77ac */ /* 0x000e180008000800 */
[----:B------:R-:W-:Y:S02]  /*9f8d0*/  @P5 LOP3.LUT R26, R26, 0x40000000, RZ, 0xfc, !PT ;  /* 0x400000001a1a5812 */ /* 0x000fe400078efcff */
[----:B------:R-:W-:Y:S02]  /*9f8e0*/  ISETP.LT.AND P5, PT, R25, UR13, !P1 ;  /* 0x0000000d19007c0c */ /* 0x000fe4000cfa1270 */
[----:B------:R-:W-:Y:S01]  /*9f8f0*/  ISETP.LT.AND P1, PT, R24, UR15, !P1 ;  /* 0x0000000f18007c0c */ /* 0x000fe2000cf21270 */
[----:B------:R0:W-:Y:S01]  /*9f900*/  STL [R1+0x488], R20 ;  /* 0x0004881401007387 */ /* 0x0001e20000100800 */
[----:B------:R-:W-:Y:S01]  /*9f910*/  LOP3.LUT R26, R26, 0xdfffffff, RZ, 0xc0, !PT ;  /* 0xdfffffff1a1a7812 */ /* 0x000fe200078ec0ff */
[----:B------:R-:W1:Y:S01]  /*9f920*/  LDCU UR13, c[0x0][0x398] ;  /* 0x00007300ff0d77ac */ /* 0x000e620008000800 */
[----:B------:R-:W1:Y:S01]  /*9f930*/  LDCU UR15, c[0x0][0x398] ;  /* 0x00007300ff0f77ac */ /* 0x000e620008000800 */
[----:B0-----:R-:W2:Y:S06]  /*9f940*/  LDL.LU R20, [R1+0x480] ;  /* 0x0004800001147983 */ /* 0x001eac0000300800 */
        /* <DEDUP_REMOVED lines=24> */
[----:B------:R-:W-:Y:S01]  /*9fad0*/  LOP3.LUT P1, RZ, R18, 0x800, RZ, 0xc0, !PT ;  /* 0x0000080012ff7812 */ /* 0x000fe2000782c0ff */
[----:B------:R-:W0:Y:S01]  /*9fae0*/  LDCU UR21, c[0x0][0x398] ;  /* 0x00007300ff1577ac */ /* 0x000e220008000800 */
[----:B------:R-:W-:-:S09]  /*9faf0*/  LOP3.LUT R26, R26, 0xffbfffff, RZ, 0xc0, !PT ;  /* 0xffbfffff1a1a7812 */ /* 0x000fd200078ec0ff */
[----:B------:R-:W-:Y:S02]  /*9fb00*/  @P5 LOP3.LUT R26, R26, 0x400000, RZ, 0xfc, !PT ;  /* 0x004000001a1a5812 */ /* 0x000fe400078efcff */
[----:B------:R-:W-:Y:S02]  /*9fb10*/  ISETP.LT.AND P5, PT, R25, UR29, !P4 ;  /* 0x0000001d19007c0c */ /* 0x000fe4000e7a1270 */
[----:B------:R-:W-:Y:S01]  /*9fb20*/  ISETP.LT.AND P4, PT, R24, UR28, !P4 ;  /* 0x0000001c18007c0c */ /* 0x000fe2000e781270 */
[----:B------:R-:W0:Y:S01]  /*9fb30*/  LDCU UR29, c[0x0][0x398] ;  /* 0x00007300ff1d77ac */ /* 0x000e220008000800 */
[----:B------:R-:W-:Y:S01]  /*9fb40*/  LOP3.LUT R26, R26, 0xffdfffff, RZ, 0xc0, !PT ;  /* 0xffdfffff1a1a7812 */ /* 0x000fe200078ec0ff */
[----:B------:R-:W0:Y:S08]  /*9fb50*/  LDCU UR28, c[0x0][0x398] ;  /* 0x00007300ff1c77ac */ /* 0x000e300008000800 */
[----:B------:R-:W-:-:S04]  /*9fb60*/  @P5 LOP3.LUT R26, R26, 0x200000, RZ, 0xfc, !PT ;  /* 0x002000001a1a5812 */ /* 0x000fc800078efcff */
[----:B------:R-:W-:-:S04]  /*9fb70*/  LOP3.LUT R26, R26, 0xffefffff, RZ, 0xc0, !PT ;  /* 0xffefffff1a1a7812 */ /* 0x000fc800078ec0ff */
        /* <DEDUP_REMOVED lines=34> */
[----:B--2---:R-:W-:Y:S02]  /*9fda0*/  LOP3.LUT R20, R20, 0x7fffffff, RZ, 0xc0, !PT ;  /* 0x7fffffff14147812 */ /* 0x004fe400078ec0ff */
[----:B------:R-:W-:Y:S02]  /*9fdb0*/  LOP3.LUT R26, R26, 0xffffff7f, RZ, 0xc0, !PT ;  /* 0xffffff7f1a1a7812 */ /* 0x000fe400078ec0ff */
[----:B------:R-:W-:Y:S01]  /*9fdc0*/  LOP3.LUT P2, RZ, R18, 0x400, RZ, 0xc0, !PT ;  /* 0x0000040012ff7812 */ /* 0x000fe2000784c0ff */
[----:B------:R-:W2:Y:S06]  /*9fdd0*/  LDCU UR44, c[0x0][0x398] ;  /* 0x00007300ff2c77ac */ /* 0x000eac0008000800 */
[----:B------:R-:W-:-:S02]  /*9fde0*/  @P4 LOP3.LUT R26, R26, 0x80, RZ, 0xfc, !PT ;  /* 0x000000801a1a4812 */ /* 0x000fc400078efcff */
[----:B------:R-:W-:Y:S02]  /*9fdf0*/  ISETP.LT.AND P4, PT, R21, UR37, !P3 ;  /* 0x0000002515007c0c */ /* 0x000fe4000df81270 */
[----:B------:R-:W-:Y:S01]  /*9fe00*/  LOP3.LUT P5, RZ, R14, 0x10000, RZ, 0xc0, !PT ;  /* 0x000100000eff7812 */ /* 0x000fe200078ac0ff */
[----:B------:R-:W0:Y:S01]  /*9fe10*/  LDCU UR37, c[0x0][0x398] ;  /* 0x00007300ff2577ac */ /* 0x000e220008000800 */
[----:B------:R-:W-:-:S09]  /*9fe20*/  LOP3.LUT R26, R26, 0xfffff7ff, RZ, 0xc0, !PT ;  /* 0xfffff7ff1a1a7812 */ /* 0x000fd200078ec0ff */
        /* <DEDUP_REMOVED lines=21> */
[----:B-1----:R-:W-:Y:S02]  /*9ff80*/  ISETP.LT.AND P4, PT, R24, UR39, !P3 ;  /* 0x0000002718007c0c */ /* 0x002fe4000df81270 */
[----:B------:R-:W-:Y:S01]  /*9ff90*/  LOP3.LUT R26, R26, 0xffffffef, RZ, 0xc0, !PT ;  /* 0xffffffef1a1a7812 */ /* 0x000fe200078ec0ff */
[----:B------:R-:W1:Y:S10]  /*9ffa0*/  LDCU UR39, c[0x0][0x398] ;  /* 0x00007300ff2777ac */ /* 0x000e740008000800 */
[----:B------:R-:W-:-:S02]  /*9ffb0*/  @P4 LOP3.LUT R26, R26, 0x10, RZ, 0xfc, !PT ;  /* 0x000000101a1a4812 */ /* 0x000fc400078efcff */
[----:B------:R-:W-:Y:S02]  /*9ffc0*/  ISETP.LT.AND P4, PT, R28, UR46, !P1 ;  /* 0x0000002e1c007c0c */ /* 0x000fe4000cf81270 */
[----:B------:R-:W-:Y:S01]  /*9ffd0*/  LOP3.LUT P3, RZ, R18, 0x200, RZ, 0xc0, !PT ;  /* 0x0000020012ff7812 */ /* 0x000fe2000786c0ff */
[----:B------:R-:W0:Y:S01]  /*9ffe0*/  LDCU UR46, c[0x0][0x398] ;  /* 0x00007300ff2e77ac */ /* 0x000e220008000800 */
[----:B------:R-:W-:-:S09]  /*9fff0*/  LOP3.LUT R26, R26, 0xfffffff7, RZ, 0xc0, !PT ;  /* 0xfffffff71a1a7812 */ /* 0x000fd200078ec0ff */
[----:B------:R-:W-:Y:S02]  /*a0000*/  @P4 LOP3.LUT R20, R20, 0x80000000, RZ, 0xfc, !PT ;  /* 0x8000000014144812 */ /* 0x000fe400078efcff */
[----:B------:R-:W-:Y:S01]  /*a0010*/  ISETP.LT.AND P4, PT, R21, UR53, !P1 ;  /* 0x0000003515007c0c */ /* 0x000fe2000cf81270 */
[----:B------:R-:W0:-:S12]  /*a0020*/  LDCU UR53, c[0x0][0x398] ;  /* 0x00007300ff3577ac */ /* 0x000e180008000800 */
[----:B------:R-:W-:Y:S02]  /*a0030*/  @P4 LOP3.LUT R26, R26, 0x8, RZ, 0xfc, !PT ;  /* 0x000000081a1a4812 */ /* 0x000fe400078efcff */
[----:B------:R-:W-:Y:S02]  /*a0040*/  ISETP.LT.AND P4, PT, R22, UR51, !P1 ;  /* 0x0000003316007c0c */ /* 0x000fe4000cf81270 */
[----:B------:R-:W-:Y:S01]  /*a0050*/  LOP3.LUT R20, R20, 0xbfffffff, RZ, 0xc0, !PT ;  /* 0xbfffffff14147812 */ /* 0x000fe200078ec0ff */
[----:B------:R-:W0:Y:S01]  /*a0060*/  LDCU UR51, c[0x0][0x398] ;  /* 0x00007300ff3377ac */ /* 0x000e220008000800 */
[----:B------:R-:W-:-:S09]  /*a0070*/  LOP3.LUT R26, R26, 0xfffffffb, RZ, 0xc0, !PT ;  /* 0xfffffffb1a1a7812 */ /* 0x000fd200078ec0ff */
[----:B------:R-:W-:Y:S02]  /*a0080*/  @P4 LOP3.LUT R26, R26, 0x4, RZ, 0xfc, !PT ;  /* 0x000000041a1a4812 */ /* 0x000fe400078efcff */
[----:B------:R-:W-:Y:S01]  /*a0090*/  ISETP.LT.AND P4, PT, R7, UR49, !P1 ;  /* 0x0000003107007c0c */ /* 0x000fe2000cf81270 */
[----:B------:R-:W0:Y:S01]  /*a00a0*/  LDCU UR49, c[0x0][0x398] ;  /* 0x00007300ff3177ac */ /* 0x000e220008000800 */
[----:B------:R-:W-:-:S11]  /*a00b0*/  LOP3.LUT R26, R26, 0xfffffffd, RZ, 0xc0, !PT ;  /* 0xfffffffd1a1a7812 */ /* 0x000fd600078ec0ff */
[----:B------:R-:W-:Y:S02]  /*a00c0*/  @P4 LOP3.LUT R26, R26, 0x2, RZ, 0xfc, !PT ;  /* 0x000000021a1a4812 */ /* 0x000fe400078efcff */
[----:B---3--:R-:W-:Y:S01]  /*a00d0*/  ISETP.LT.AND P4, PT, R29, UR47, !P1 ;  /* 0x0000002f1d007c0c */ /* 0x008fe2000cf81270 */
[----:B------:R-:W3:Y:S01]  /*a00e0*/  LDCU UR47, c[0x0][0x398] ;  /* 0x00007300ff2f77ac */ /* 0x000ee20008000800 */
[----:B------:R-:W-:-:S11]  /*a00f0*/  LOP3.LUT R26, R26, 0xfffffffe, RZ, 0xc0, !PT ;  /* 0xfffffffe1a1a7812 */ /* 0x000fd600078ec0ff */
[----:B------:R-:W-:-:S05]  /*a0100*/  @P4 LOP3.LUT R26, R26, 0x1, RZ, 0xfc, !PT ;  /* 0x000000011a1a4812 */ /* 0x000fca00078efcff */
[----:B------:R0:W-:Y:S04]  /*a0110*/  STL [R1+0x484], R26 ;  /* 0x0004841a01007387 */ /* 0x0001e80000100800 */
[----:B0-----:R-:W2:Y:S01]  /*a0120*/  LDL.LU R26, [R1+0x46c] ;  /* 0x00046c00011a7983 */ /* 0x001ea20000300800 */
[----:B------:R-:W-:Y:S01]  /*a0130*/  ISETP.LT.AND P4, PT, R27, UR45, !P1 ;  /* 0x0000002d1b007c0c */ /* 0x000fe2000cf81270 */
[----:B------:R-:W0:-:S12]  /*a0140*/  LDCU UR45, c[0x0][0x398] ;  /* 0x00007300ff2d77ac */ /* 0x000e180008000800 */
        /* <DEDUP_REMOVED lines=44> */
[----:B------:R-:W1:Y:S01]  /*a0410*/  LDCU UR29, c[0x0][0x398] ;  /* 0x00007300ff1d77ac */ /* 0x000e620008000800 */
[----:B------:R-:W-:Y:S01]  /*a0420*/  LOP3.LUT R20, R20, 0xffff7fff, RZ, 0xc0, !PT ;  /* 0xffff7fff14147812 */ /* 0x000fe200078ec0ff */
[----:B------:R-:W1:Y:S08]  /*a0430*/  LDCU UR50, c[0x0][0x398] ;  /* 0x00007300ff3277ac */ /* 0x000e700008000800 */
        /* <DEDUP_REMOVED lines=31> */
[----:B------:R-:W1:Y:S01]  /*a0630*/  LDCU UR41, c[0x0][0x398] ;  /* 0x00007300ff2977ac */ /* 0x000e620008000800 */
[----:B------:R-:W-:-:S04]  /*a0640*/  LOP3.LUT R20, R20, 0xffffff7f, RZ, 0xc0, !PT ;  /* 0xffffff7f14147812 */ /* 0x000fc800078ec0ff */
[----:B------:R-:W-:Y:S02]  /*a0650*/  @P4 LOP3.LUT R20, R20, 0x80, RZ, 0xfc, !PT ;  /* 0x0000008014144812 */ /* 0x000fe400078efcff */
[----:B------:R-:W-:Y:S01]  /*a0660*/  ISETP.LT.AND P4, PT, R22, UR42, !P1 ;  /* 0x0000002a16007c0c */ /* 0x000fe2000cf81270 */
        /* <DEDUP_REMOVED lines=22> */
[----:B------:R-:W-:Y:S02]  /*a07d0*/  @P4 LOP3.LUT R20, R20, 0x20, RZ, 0xfc, !PT ;  /* 0x0000002014144812 */ /* 0x000fe400078efcff */
[----:B------:R-:W-:-:S02]  /*a07e0*/  ISETP.LT.AND P4, PT, R7, UR14, !P2 ;  /* 0x0000000e07007c0c */ /* 0x000fc4000d781270 */
[----:B--2---:R-:W-:Y:S02]  /*a07f0*/  LOP3.LUT R26, R26, 0x7fffffff, RZ, 0xc0, !PT ;  /* 0x7fffffff1a1a7812 */ /* 0x004fe400078ec0ff */
[----:B------:R-:W-:Y:S02]  /*a0800*/  LOP3.LUT R20, R20, 0xffffffef, RZ, 0xc0, !PT ;  /* 0xffffffef14147812 */ /* 0x000fe400078ec0ff */
[----:B------:R-:W-:Y:S01]  /*a0810*/  LOP3.LUT P1, RZ, R18, 0x40, RZ, 0xc0, !PT ;  /* 0x0000004012ff7812 */ /* 0x000fe2000782c0ff */
[----:B------:R-:W2:Y:S01]  /*a0820*/  LDCU UR14, c[0x0][0x398] ;  /* 0x00007300ff0e77ac */ /* 0x000ea20008000800 */
        /* <DEDUP_REMOVED lines=9> */
[----:B-1----:R-:W-:Y:S01]  /*a08c0*/  ISETP.LT.AND P3, PT, R22, UR41, !P2 ;  /* 0x0000002916007c0c */ /* 0x002fe2000d761270 */
[----:B------:R-:W1:Y:S05]  /*a08d0*/  LDCU UR41, c[0x0][0x398] ;  /* 0x00007300ff2977ac */ /* 0x000e6a0008000800 */
[----:B------:R-:W-:Y:S02]  /*a08e0*/  @P4 LOP3.LUT R20, R20, 0x8, RZ, 0xfc, !PT ;  /* 0x0000000814144812 */ /* 0x000fe400078efcff */
[----:B------:R-:W-:-:S02]  /*a08f0*/  ISETP.LT.AND P4, PT, R29, UR42, !P2 ;  /* 0x0000002a1d007c0c */ /* 0x000fc4000d781270 */
[----:B------:R-:W-:Y:S01]  /*a0900*/  LOP3.LUT R26, R26, 0xbfffffff, RZ, 0xc0, !PT ;  /* 0xbfffffff1a1a7812 */ /* 0x000fe200078ec0ff */
        /* <DEDUP_REMOVED lines=9> */
[----:B------:R-:W-:Y:S01]  /*a09a0*/  ISETP.LT.AND P2, PT, R24, UR17, !P2 ;  /* 0x0000001118007c0c */ /* 0x000fe2000d741270 */
[----:B------:R-:W0:Y:S01]  /*a09b0*/  LDCU UR40, c[0x0][0x398] ;  /* 0x00007300ff2877ac */ /* 0x000e220008000800 */
[----:B------:R-:W0:Y:S01]  /*a09c0*/  LDCU UR17, c[0x0][0x398] ;  /* 0x00007300ff1177ac */ /* 0x000e220008000800 */
[----:B------:R-:W0:Y:S06]  /*a09d0*/  LDCU UR16, c[0x0][0x398] ;  /* 0x00007300ff1077ac */ /* 0x000e2c0008000800 */
[----:B------:R-:W-:-:S04]  /*a09e0*/  @P3 LOP3.LUT R26, R26, 0x40000000, RZ, 0xfc, !PT ;  /* 0x400000001a1a3812 */ /* 0x000fc800078efcff */
[----:B------:R-:W-:-:S04]  /*a09f0*/  LOP3.LUT R26, R26, 0xdfffffff, RZ, 0xc0, !PT ;  /* 0xdfffffff1a1a7812 */ /* 0x000fc800078ec0ff */
[----:B------:R-:W-:-:S04]  /*a0a00*/  @P4 LOP3.LUT R26, R26, 0x20000000, RZ, 0xfc, !PT ;  /* 0x200000001a1a4812 */ /* 0x000fc800078efcff */
[----:B------:R-:W-:-:S04]  /*a0a10*/  LOP3.LUT R26, R26, 0xefffffff, RZ, 0xc0, !PT ;  /* 0xefffffff1a1a7812 */ /* 0x000fc800078ec0ff */
[----:B------:R-:W-:Y:S02]  /*a0a20*/  @P2 LOP3.LUT R26, R26, 0x10000000, RZ, 0xfc, !PT ;  /* 0x100000001a1a2812 */ /* 0x000fe400078efcff */
[----:B------:R-:W-:Y:S02]  /*a0a30*/  ISETP.LT.AND P2, PT, R28, UR54, !P1 ;  /* 0x000000361c007c0c */ /* 0x000fe4000cf41270 */
[----:B-1----:R-:W-:Y:S01]  /*a0a40*/  ISETP.LT.AND P4, PT, R21, UR41, !P1 ;  /* 0x0000002915007c0c */ /* 0x002fe2000cf81270 */
[----:B------:R-:W1:Y:S01]  /*a0a50*/  LDCU UR41, c[0x0][0x398] ;  /* 0x00007300ff2977ac */ /* 0x000e620008000800 */
[----:B------:R-:W-:Y:S02]  /*a0a60*/  LOP3.LUT R26, R26, 0xff7fffff, RZ, 0xc0, !PT ;  /* 0xff7fffff1a1a7812 */ /* 0x000fe400078ec0ff */
[----:B------:R-:W-:Y:S01]  /*a0a70*/  LOP3.LUT P3, RZ, R18, 0x20, RZ, 0xc0, !PT ;  /* 0x0000002012ff7812 */ /* 0x000fe2000786c0ff */
[----:B------:R-:W0:Y:S06]  /*a0a80*/  LDCU UR54, c[0x0][0x398] ;  /* 0x00007300ff3677ac */ /* 0x000e2c0008000800 */
[----:B------:R-:W-:-:S02]  /*a0a90*/  @P2 LOP3.LUT R26, R26, 0x800000, RZ, 0xfc, !PT ;  /* 0x008000001a1a2812 */ /* 0x000fc400078efcff */
[----:B------:R-:W-:Y:S01]  /*a0aa0*/  ISETP.LT.AND P2, PT, R22, UR42, !P1 ;  /* 0x0000002a16007c0c */ /* 0x000fe2000cf41270 */
[----:B------:R-:W0:Y:S01]  /*a0ab0*/  LDCU UR42, c[0x0][0x398] ;  /* 0x00007300ff2a77ac */ /* 0x000e220008000800 */
[----:B------:R-:W-:-:S04]  /*a0ac0*/  LOP3.LUT R26, R26, 0xf7ffffff, RZ, 0xc0, !PT ;  /* 0xf7ffffff1a1a7812 */ /* 0x000fc800078ec0ff */
        /* <DEDUP_REMOVED lines=9> */
[----:B-1----:R-:W-:Y:S01]  /*a0b60*/  ISETP.LT.AND P2, PT, R27, UR41, !P1 ;  /* 0x000000291b007c0c */ /* 0x002fe2000cf41270 */
[----:B------:R-:W1:Y:S01]  /*a0b70*/  LDCU UR41, c[0x0][0x398] ;  /* 0x00007300ff2977ac */ /* 0x000e620008000800 */
[----:B------:R-:W-:-:S04]  /*a0b80*/  LOP3.LUT R26, R26, 0xfeffffff, RZ, 0xc0, !PT ;  /* 0xfeffffff1a1a7812 */ /* 0x000fc800078ec0ff */
[----:B------:R-:W-:Y:S02]  /*a0b90*/  @P4 LOP3.LUT R26, R26, 0x1000000, RZ, 0xfc, !PT ;  /* 0x010000001a1a4812 */ /* 0x000fe400078efcff */
[----:B0-----:R-:W-:Y:S01]  /*a0ba0*/  ISETP.LT.AND P4, PT, R25, UR42, !P1 ;  /* 0x0000002a19007c0c */ /* 0x001fe2000cf81270 */
        /* <DEDUP_REMOVED lines=25> */
[----:B------:R-:W1:Y:S01]  /*a0d40*/  LDCU UR63, c[0x0][0x398] ;  /* 0x00007300ff3f77ac */ /* 0x000e620008000800 */
[----:B------:R-:W-:-:S04]  /*a0d50*/  LOP3.LUT R26, R26, 0xfffdffff, RZ, 0xc0, !PT ;  /* 0xfffdffff1a1a7812 */ /* 0x000fc800078ec0ff */
[----:B------:R-:W-:-:S04]  /*a0d60*/  @P2 LOP3.LUT R26, R26, 0x20000, RZ, 0xfc, !PT ;  /* 0x000200001a1a2812 */ /* 0x000fc800078efcff */
[----:B------:R-:W-:-:S04]  /*a0d70*/  LOP3.LUT R26, R26, 0xfffeffff, RZ, 0xc0, !PT ;  /* 0xfffeffff1a1a7812 */ /* 0x000fc800078ec0ff */
[----:B------:R-:W-:Y:S02]  /*a0d80*/  @P4 LOP3.LUT R26, R26, 0x10000, RZ, 0xfc, !PT ;  /* 0x000100001a1a4812 */ /* 0x000fe400078efcff */
[----:B0-----:R-:W-:Y:S02]  /*a0d90*/  ISETP.LT.AND P4, PT, R27, UR49, !P3 ;  /* 0x000000311b007c0c */ /* 0x001fe4000df81270 */
        /* <DEDUP_REMOVED lines=13> */
[----:B-1----:R-:W-:Y:S01]  /*a0e70*/  ISETP.LT.AND P4, PT, R21, UR63, !P1 ;  /* 0x0000003f15007c0c */ /* 0x002fe2000cf81270 */
[----:B------:R-:W1:Y:S01]  /*a0e80*/  LDCU UR58, c[0x0][0x398] ;  /* 0x00007300ff3a77ac */ /* 0x000e620008000800 */
        /* <DEDUP_REMOVED lines=22> */
[----:B------:R-:W-:Y:S02]  /*a0ff0*/  LOP3.LUT R26, R26, 0xffffffdf, RZ, 0xc0, !PT ;  /* 0xffffffdf1a1a7812 */ /* 0x000fe400078ec0ff */
[----:B------:R-:W-:Y:S02]  /*a1000*/  ISETP.LT.AND P1, PT, R24, UR65, !P1 ;  /* 0x0000004118007c0c */ /* 0x000fe4000cf21270 */
[----:B--2---:R-:W-:-:S07]  /*a1010*/  LOP3.LUT R20, R20, 0x7fffffff, RZ, 0xc0, !PT ;  /* 0x7fffffff14147812 */ /* 0x004fce00078ec0ff */
[----:B------:R-:W-:Y:S02]  /*a1020*/  @P4 LOP3.LUT R26, R26, 0x20, RZ, 0xfc, !PT ;  /* 0x000000201a1a4812 */ /* 0x000fe400078efcff */
[----:B------:R-:W-:Y:S02]  /*a1030*/  ISETP.LT.AND P4, PT, R28, UR60, !P2 ;  /* 0x0000003c1c007c0c */ /* 0x000fe4000d781270 */
[----:B------:R-:W-:Y:S01]  /*a1040*/  LOP3.LUT P3, RZ, R18, 0x4, RZ, 0xc0, !PT ;  /* 0x0000000412ff7812 */ /* 0x000fe2000786c0ff */
[----:B------:R-:W2:Y:S01]  /*a1050*/  LDCU UR65, c[0x0][0x398] ;  /* 0x00007300ff4177ac */ /* 0x000ea20008000800 */
[----:B------:R-:W-:Y:S01]  /*a1060*/  LOP3.LUT R26, R26, 0xffffffef, RZ, 0xc0, !PT ;  /* 0xffffffef1a1a7812 */ /* 0x000fe200078ec0ff */
[----:B------:R-:W0:Y:S01]  /*a1070*/  LDCU UR67, c[0x0][0x398] ;  /* 0x00007300ff4377ac */ /* 0x000e220008000800 */
[----:B------:R-:W0:Y:S02]  /*a1080*/  LDCU UR60, c[0x0][0x398] ;  /* 0x00007300ff3c77ac */ /* 0x000e240008000800 */
[----:B------:R-:W-:-:S05]  /*a1090*/  @P1 LOP3.LUT R26, R26, 0x10, RZ, 0xfc, !PT ;  /* 0x000000101a1a1812 */ /* 0x000fca00078efcff */
[----:B------:R-:W-:Y:S02]  /*a10a0*/  @P4 LOP3.LUT R20, R20, 0x80000000, RZ, 0xfc, !PT ;  /* 0x8000000014144812 */ /* 0x000fe400078efcff */
[----:B------:R-:W-:Y:S02]  /*a10b0*/  ISETP.LT.AND P4, PT, R21, UR18, !P2 ;  /* 0x0000001215007c0c */ /* 0x000fe4000d781270 */
[----:B------:R-:W-:-:S11]  /*a10c0*/  LOP3.LUT R26, R26, 0xfffffff7, RZ, 0xc0, !PT ;  /* 0xfffffff71a1a7812 */ /* 0x000fd600078ec0ff */
        /* <DEDUP_REMOVED lines=8> */
[----:B------:R-:W0:Y:S01]  /*a1150*/  LDCU.64 UR18, c[0x0][0x398] ;  /* 0x00007300ff1277ac */ /* 0x000e220008000a00 */
[----:B------:R-:W-:-:S11]  /*a1160*/  LOP3.LUT R26, R26, 0xfffffffd, RZ, 0xc0, !PT ;  /* 0xfffffffd1a1a7812 */ /* 0x000fd600078ec0ff */
[----:B------:R-:W-:Y:S02]  /*a1170*/  @P4 LOP3.LUT R26, R26, 0x2, RZ, 0xfc, !PT ;  /* 0x000000021a1a4812 */ /* 0x000fe400078efcff */
[----:B------:R-:W-:Y:S01]  /*a1180*/  ISETP.LT.AND P4, PT, R29, UR20, !P2 ;  /* 0x000000141d007c0c */ /* 0x000fe2000d781270 */
[----:B------:R-:W0:Y:S01]  /*a1190*/  LDCU UR20, c[0x0][0x398] ;  /* 0x00007300ff1477ac */ /* 0x000e220008000800 */
[----:B------:R-:W-:-:S11]  /*a11a0*/  LOP3.LUT R26, R26, 0xfffffffe, RZ, 0xc0, !PT ;  /* 0xfffffffe1a1a7812 */ /* 0x000fd600078ec0ff */
[----:B------:R-:W-:-:S05]  /*a11b0*/  @P4 LOP3.LUT R26, R26, 0x1, RZ, 0xfc, !PT ;  /* 0x000000011a1a4812 */ /* 0x000fca00078efcff */
[----:B------:R0:W-:Y:S04]  /*a11c0*/  STL [R1+0x46c], R26 ;  /* 0x00046c1a01007387 */ /* 0x0001e80000100800 */
[----:B0-----:R-:W2:Y:S01]  /*a11d0*/  LDL.LU R26, [R1+0x594] ;  /* 0x00059400011a7983 */ /* 0x001ea20000300800 */
[----:B------:R-:W-:Y:S01]  /*a11e0*/  ISETP.LT.AND P4, PT, R27, UR21, !P2 ;  /* 0x000000151b007c0c */ /* 0x000fe2000d781270 */
[----:B------:R-:W0:-:S12]  /*a11f0*/  LDCU UR21, c[0x0][0x398] ;  /* 0x00007300ff1577ac */ /* 0x000e180008000800 */
        /* <DEDUP_REMOVED lines=18> */
[----:B------:R-:W1:Y:S01]  /*a1320*/  LDCU UR77, c[0x0][0x398] ;  /* 0x00007300ff4d77ac */ /* 0x000e620008000800 */
[----:B------:R-:W-:-:S11]  /*a1330*/  LOP3.LUT R20, R20, 0xfbffffff, RZ, 0xc0, !PT ;  /* 0xfbffffff14147812 */ /* 0x000fd600078ec0ff */
[----:B------:R-:W-:Y:S02]  /*a1340*/  @P4 LOP3.LUT R20, R20, 0x4000000, RZ, 0xfc, !PT ;  /* 0x0400000014144812 */ /* 0x000fe400078efcff */
[----:B0-----:R-:W-:Y:S02]  /*a1350*/  ISETP.LT.AND P4, PT, R7, UR62, !P3 ;  /* 0x0000003e07007c0c */ /* 0x001fe4000df81270 */
[----:B------:R-:W-:-:S11]  /*a1360*/  LOP3.LUT R20, R20, 0xfdffffff, RZ, 0xc0, !PT ;  /* 0xfdffffff14147812 */ /* 0x000fd600078ec0ff */
[----:B------:R-:W-:Y:S02]  /*a1370*/  @P4 LOP3.LUT R20, R20, 0x2000000, RZ, 0xfc, !PT ;  /* 0x0200000014144812 */ /* 0x000fe400078efcff */
[----:B------:R-:W-:Y:S02]  /*a1380*/  ISETP.LT.AND P4, PT, R29, UR73, !P3 ;  /* 0x000000491d007c0c */ /* 0x000fe4000df81270 */
[----:B------:R-:W-:-:S11]  /*a1390*/  LOP3.LUT R20, R20, 0xfeffffff, RZ, 0xc0, !PT ;  /* 0xfeffffff14147812 */ /* 0x000fd600078ec0ff */
[----:B------:R-:W-:Y:S02]  /*a13a0*/  @P4 LOP3.LUT R20, R20, 0x1000000, RZ, 0xfc, !PT ;  /* 0x0100000014144812 */ /* 0x000fe400078efcff */
[----:B------:R-:W-:Y:S02]  /*a13b0*/  ISETP.LT.AND P4, PT, R27, UR75, !P3 ;  /* 0x0000004b1b007c0c */ /* 0x000fe4000df81270 */
[----:B------:R-:W-:-:S11]  /*a13c0*/  LOP3.LUT R20, R20, 0xffbfffff, RZ, 0xc0, !PT ;  /* 0xffbfffff14147812 */ /* 0x000fd600078ec0ff */
[----:B------:R-:W-:Y:S02]  /*a13d0*/  @P4 LOP3.LUT R20, R20, 0x400000, RZ, 0xfc, !PT ;  /* 0x0040000014144812 */ /* 0x000fe400078efcff */
[----:B-1----:R-:W-:Y:S02]  /*a13e0*/  ISETP.LT.AND P4, PT, R25, UR77, !P3 ;  /* 0x0000004d19007c0c */ /* 0x002fe4000df81270 */
[----:B------:R-:W-:Y:S02]  /*a13f0*/  ISETP.LT.AND P3, PT, R24, UR24, !P3 ;  /* 0x0000001818007c0c */ /* 0x000fe4000df61270 */
[----:B------:R-:W-:-:S09]  /*a1400*/  LOP3.LUT R20, R20, 0xffdfffff, RZ, 0xc0, !PT ;  /* 0xffdfffff14147812 */ /* 0x000fd200078ec0ff */
[----:B------:R-:W-:-:S04]  /*a1410*/  @P4 LOP3.LUT R20, R20, 0x200000, RZ, 0xfc, !PT ;  /* 0x0020000014144812 */ /* 0x000fc800078efcff */
[----:B------:R-:W-:-:S04]  /*a1420*/  LOP3.LUT R20, R20, 0xffefffff, RZ, 0xc0, !PT ;  /* 0xffefffff14147812 */ /* 0x000fc800078ec0ff */
[----:B------:R-:W-:Y:S02]  /*a1430*/  @P3 LOP3.LUT R20, R20, 0x100000, RZ, 0xfc, !PT ;  /* 0x0010000014143812 */ /* 0x000fe400078efcff */
[----:B------:R-:W-:Y:S02]  /*a1440*/  ISETP.LT.AND P3, PT, R28, UR64, !P1 ;  /* 0x000000401c007c0c */ /* 0x000fe4000cf61270 */
[----:B------:R-:W-:-:S11]  /*a1450*/  LOP3.LUT R20, R20, 0xffff7fff, RZ, 0xc0, !PT ;  /* 0xffff7fff14147812 */ /* 0x000fd600078ec0ff */
[----:B------:R-:W-:Y:S02]  /*a1460*/  @P3 LOP3.LUT R20, R20, 0x8000, RZ, 0xfc, !PT ;  /* 0x0000800014143812 */ /* 0x000fe400078efcff */
[----:B------:R-:W-:Y:S02]  /*a1470*/  ISETP.LT.AND P3, PT, R21, UR27, !P1 ;  /* 0x0000001b15007c0c */ /* 0x000fe4000cf61270 */
[----:B------:R-:W-:-:S11]  /*a1480*/  LOP3.LUT R20, R20, 0xfff7ffff, RZ, 0xc0, !PT ;  /* 0xfff7ffff14147812 */ /* 0x000fd600078ec0ff */
[----:B------:R-:W-:Y:S02]  /*a1490*/  @P3 LOP3.LUT R20, R20, 0x80000, RZ, 0xfc, !PT ;  /* 0x0008000014143812 */ /* 0x000fe400078efcff */
[----:B------:R-:W-:Y:S02]  /*a14a0*/  ISETP.LT.AND P3, PT, R22, UR26, !P1 ;  /* 0x0000001a16007c0c */ /* 0x000fe4000cf61270 */
[----:B------:R-:W-:Y:S02]  /*a14b0*/  LOP3.LUT R20, R20, 0xfffbffff, RZ, 0xc0, !PT ;  /* 0xfffbffff14147812 */ /* 0x000fe400078ec0ff */
[----:B--2---:R-:W-:Y:S02]  /*a14c0*/  R2UR UR77, R26 ;  /* 0x000000001a4d72ca */ /* 0x004fe400000e0000 */
[----:B------:R-:W2:Y:S07]  /*a14d0*/  LDL.LU R26, [R1+0x464] ;  /* 0x00046400011a7983 */ /* 0x000eae0000300800 */
[----:B------:R-:W-:-:S02]  /*a14e0*/  @P3 LOP3.LUT R20, R20, 0x40000, RZ, 0xfc, !PT ;  /* 0x0004000014143812 */ /* 0x000fc400078efcff */
[----:B------:R-:W-:Y:S02]  /*a14f0*/  ISETP.LT.AND P3, PT, R7, UR25, !P1 ;  /* 0x0000001907007c0c */ /* 0x000fe4000cf61270 */
        /* <DEDUP_REMOVED lines=9> */
[----:B------:R-:W-:Y:S02]  /*a1590*/  ISETP.LT.AND P1, PT, R24, UR28, !P1 ;  /* 0x0000001c18007c0c */ /* 0x000fe4000cf21270 */
[----:B------:R-:W-:Y:S02]  /*a15a0*/  LOP3.LUT R20, R20, 0xffffdfff, RZ, 0xc0, !PT ;  /* 0xffffdfff14147812 */ /* 0x000fe400078ec0ff */
[----:B------:R-:W-:-:S07]  /*a15b0*/  LOP3.LUT P2, RZ, R18, 0x1, RZ, 0xc0, !PT ;  /* 0x0000000112ff7812 */ /* 0x000fce000784c0ff */
[----:B------:R-:W-:-:S04]  /*a15c0*/  @P3 LOP3.LUT R20, R20, 0x2000, RZ, 0xfc, !PT ;  /* 0x0000200014143812 */ /* 0x000fc800078efcff */
[----:B------:R-:W-:-:S04]  /*a15d0*/  LOP3.LUT R20, R20, 0xffffefff, RZ, 0xc0, !PT ;  /* 0xffffefff14147812 */ /* 0x000fc800078ec0ff */
[----:B------:R-:W-:Y:S02]  /*a15e0*/  @P1 LOP3.LUT R20, R20, 0x1000, RZ, 0xfc, !PT ;  /* 0x0000100014141812 */ /* 0x000fe400078efcff */
[----:B------:R-:W-:Y:S02]  /*a15f0*/  ISETP.LT.AND P1, PT, R28, UR66, !P2 ;  /* 0x000000421c007c0c */ /* 0x000fe4000d721270 */
[----:B------:R-:W-:-:S11]  /*a1600*/  LOP3.LUT R20, R20, 0xffffff7f, RZ, 0xc0, !PT ;  /* 0xffffff7f14147812 */ /* 0x000fd600078ec0ff */
[----:B------:R-:W-:Y:S02]  /*a1610*/  @P1 LOP3.LUT R20, R20, 0x80, RZ, 0xfc, !PT ;  /* 0x0000008014141812 */ /* 0x000fe400078efcff */
[----:B----4-:R-:W-:Y:S02]  /*a1620*/  ISETP.LT.AND P1, PT, R21, UR11, !P2 ;  /* 0x0000000b15007c0c */ /* 0x010fe4000d721270 */
        /* <DEDUP_REMOVED lines=16> */
[----:B------:R-:W-:-:S09]  /*a1730*/  LOP3.LUT R20, R20, 0xffffffdf, RZ, 0xc0, !PT ;  /* 0xffffffdf14147812 */ /* 0x000fd200078ec0ff */
[----:B------:R-:W-:Y:S02]  /*a1740*/  @P1 LOP3.LUT R20, R20, 0x20, RZ, 0xfc, !PT ;  /* 0x0000002014141812 */ /* 0x000fe400078efcff */
[----:B------:R-:W-:Y:S02]  /*a1750*/  LOP3.LUT P1, RZ, R14, 0x2000, RZ, 0xc0, !PT ;  /* 0x000020000eff7812 */ /* 0x000fe4000782c0ff */
[----:B------:R-:W-:-:S04]  /*a1760*/  LOP3.LUT R20, R20, 0xffffffef, RZ, 0xc0, !PT ;  /* 0xffffffef14147812 */ /* 0x000fc800078ec0ff */
[----:B------:R-:W-:Y:S02]  /*a1770*/  @P2 LOP3.LUT R20, R20, 0x10, RZ, 0xfc, !PT ;  /* 0x0000001014142812 */ /* 0x000fe400078efcff */
[----:B------:R-:W-:Y:S02]  /*a1780*/  ISETP.LT.AND P2, PT, R28, UR68, !P1 ;  /* 0x000000441c007c0c */ /* 0x000fe4000cf41270 */
[----:B------:R-:W-:Y:S02]  /*a1790*/  LOP3.LUT R20, R20, 0xfffffff7, RZ, 0xc0, !PT ;  /* 0xfffffff714147812 */ /* 0x000fe400078ec0ff */
[C---:B------:R-:W-:Y:S02]  /*a17a0*/  LOP3.LUT P4, RZ, R14.reuse, 0x8000, RZ, 0xc0, !PT ;  /* 0x000080000eff7812 */ /* 0x040fe4000788c0ff */
[----:B------:R-:W-:Y:S02]  /*a17b0*/  LOP3.LUT P3, RZ, R14, 0x4000, RZ, 0xc0, !PT ;  /* 0x000040000eff7812 */ /* 0x000fe4000786c0ff */
[----:B--2---:R-:W-:-:S05]  /*a17c0*/  LOP3.LUT R26, R26, 0x7fffffff, RZ, 0xc0, !PT ;  /* 0x7fffffff1a1a7812 */ /* 0x004fca00078ec0ff */
[----:B------:R-:W-:Y:S02]  /*a17d0*/  @P2 LOP3.LUT R26, R26, 0x80000000, RZ, 0xfc, !PT ;  /* 0x800000001a1a2812 */ /* 0x000fe400078efcff */
[----:B------:R-:W-:-:S13]  /*a17e0*/  ISETP.LT.AND P2, PT, R21, UR33, !P1 ;  /* 0x0000002115007c0c */ /* 0x000fda000cf41270 */
        /* <DEDUP_REMOVED lines=14> */
[----:B------:R-:W-:Y:S01]  /*a18d0*/  LOP3.LUT R26, R26, 0xdfffffff, RZ, 0xc0, !PT ;  /* 0xdfffffff1a1a7812 */ /* 0x000fe200078ec0ff */
[----:B------:R0:W-:Y:S10]  /*a18e0*/  STL [R1+0x468], R20 ;  /* 0x0004681401007387 */ /* 0x0001f40000100800 */
[----:B------:R-:W-:-:S02]  /*a18f0*/  @P2 LOP3.LUT R26, R26, 0x20000000, RZ, 0xfc, !PT ;  /* 0x200000001a1a2812 */ /* 0x000fc400078efcff */
[----:B------:R-:W-:Y:S02]  /*a1900*/  LOP3.LUT P2, RZ, R14, 0x1000, RZ, 0xc0, !PT ;  /* 0x000010000eff7812 */ /* 0x000fe4000784c0ff */
[----:B------:R-:W2:Y:S04]  /*a1910*/  LDL.LU R14, [R1+0x5478] ;  /* 0x00547800010e7983 */ /* 0x000ea80000300800 */
[----:B0-----:R-:W4:Y:S01]  /*a1920*/  LDL.LU R20, [R1+0x498] ;  /* 0x0004980001147983 */ /* 0x001f220000300800 */
        /* <DEDUP_REMOVED lines=25> */
[----:B------:R-:W-:Y:S02]  /*a1ac0*/  ISETP.LT.AND P1, PT, R28, UR72, !P3 ;  /* 0x000000481c007c0c */ /* 0x000fe4000df21270 */
[----:B------:R-:W-:-:S04]  /*a1ad0*/  LOP3.LUT R26, R26, 0xffefffff, RZ, 0xc0, !PT ;  /* 0xffefffff1a1a7812 */ /* 0x000fc800078ec0ff */
[----:B------:R-:W-:Y:S02]  /*a1ae0*/  @P2 LOP3.LUT R26, R26, 0x100000, RZ, 0xfc, !PT ;  /* 0x001000001a1a2812 */ /* 0x000fe400078efcff */
[----:B---3--:R-:W-:Y:S02]  /*a1af0*/  ISETP.LT.AND P2, PT, R21, UR47, !P3 ;  /* 0x0000002f15007c0c */ /* 0x008fe4000df41270 */
[----:B------:R-:W-:-:S04]  /*a1b00*/  LOP3.LUT R26, R26, 0xffff7fff, RZ, 0xc0, !PT ;  /* 0xffff7fff1a1a7812 */ /* 0x000fc800078ec0ff */
[----:B------:R-:W-:Y:S02]  /*a1b10*/  @P1 LOP3.LUT R26, R26, 0x8000, RZ, 0xfc, !PT ;  /* 0x000080001a1a1812 */ /* 0x000fe400078efcff */
[----:B------:R-:W-:Y:S02]  /*a1b20*/  ISETP.LT.AND P1, PT, R22, UR46, !P3 ;  /* 0x0000002e16007c0c */ /* 0x000fe4000df21270 */
[----:B------:R-:W-:-:S04]  /*a1b30*/  LOP3.LUT R26, R26, 0xfff7ffff, RZ, 0xc0, !PT ;  /* 0xfff7ffff1a1a7812 */ /* 0x000fc800078ec0ff */
[----:B------:R-:W-:Y:S02]  /*a1b40*/  @P2 LOP3.LUT R26, R26, 0x80000, RZ, 0xfc, !PT ;  /* 0x000800001a1a2812 */ /* 0x000fe400078efcff */
[----:B------:R-:W-:Y:S02]  /*a1b50*/  ISETP.LT.AND P2, PT, R7, UR45, !P3 ;  /* 0x0000002d07007c0c */ /* 0x000fe4000df41270 */
[----:B------:R-:W-:-:S04]  /*a1b60*/  LOP3.LUT R26, R26, 0xfffbffff, RZ, 0xc0, !PT ;  /* 0xfffbffff1a1a7812 */ /* 0x000fc800078ec0ff */
        /* <DEDUP_REMOVED lines=32> */
[----:B------:R-:W-:Y:S02]  /*a1d70*/  LOP3.LUT R26, R26, 0xffffffbf, RZ, 0xc0, !PT ;  /* 0xffffffbf1a1a7812 */ /* 0x000fe400078ec0ff */
[----:B------:R-:W-:Y:S02]  /*a1d80*/  ISETP.LT.AND P4, PT, R24, UR50, !P4 ;  /* 0x0000003218007c0c */ /* 0x000fe4000e781270 */
[----:B------:R-:W-:-:S04]  /*a1d90*/  @P3 LOP3.LUT R26, R26, 0x40, RZ, 0xfc, !PT ;  /* 0x000000401a1a3812 */ /* 0x000fc800078efcff */
[----:B------:R-:W-:-:S04]  /*a1da0*/  LOP3.LUT R26, R26, 0xffffffdf, RZ, 0xc0, !PT ;  /* 0xffffffdf1a1a7812 */ /* 0x000fc800078ec0ff */
[----:B------:R-:W-:Y:S02]  /*a1db0*/  @P2 LOP3.LUT R26, R26, 0x20, RZ, 0xfc, !PT ;  /* 0x000000201a1a2812 */ /* 0x000fe400078efcff */
[----:B------:R-:W-:Y:S02]  /*a1dc0*/  ISETP.LT.AND P2, PT, R21, UR49, !P5 ;  /* 0x0000003115007c0c */ /* 0x000fe4000ef41270 */
[----:B------:R-:W-:Y:S02]  /*a1dd0*/  ISETP.LT.AND P3, PT, R28, UR76, !P5 ;  /* 0x0000004c1c007c0c */ /* 0x000fe4000ef61270 */
[----:B------:R-:W-:-:S04]  /*a1de0*/  LOP3.LUT R26, R26, 0xffffffef, RZ, 0xc0, !PT ;  /* 0xffffffef1a1a7812 */ /* 0x000fc800078ec0ff */
[----:B------:R-:W-:Y:S02]  /*a1df0*/  @P4 LOP3.LUT R26, R26, 0x10, RZ, 0xfc, !PT ;  /* 0x000000101a1a4812 */ /* 0x000fe400078efcff */
[----:B------:R-:W-:Y:S02]  /*a1e00*/  ISETP.LT.AND P4, PT, R22, UR57, !P5 ;  /* 0x0000003916007c0c */ /* 0x000fe4000ef81270 */
[----:B------:R-:W-:-:S04]  /*a1e10*/  LOP3.LUT R26, R26, 0xfffffff7, RZ, 0xc0, !PT ;  /* 0xfffffff71a1a7812 */ /* 0x000fc800078ec0ff */
[----:B------:R-:W-:-:S04]  /*a1e20*/  @P2 LOP3.LUT R26, R26, 0x8, RZ, 0xfc, !PT ;  /* 0x000000081a1a2812 */ /* 0x000fc800078efcff */
[----:B------:R-:W-:Y:S02]  /*a1e30*/  LOP3.LUT R26, R26, 0xfffffffb, RZ, 0xc0, !PT ;  /* 0xfffffffb1a1a7812 */ /* 0x000fe400078ec0ff */
[----:B------:R-:W-:Y:S02]  /*a1e40*/  ISETP.LT.AND P2, PT, R29, UR59, !P5 ;  /* 0x0000003b1d007c0c */ /* 0x000fe4000ef41270 */
[----:B------:R-:W-:-:S04]  /*a1e50*/  @P4 LOP3.LUT R26, R26, 0x4, RZ, 0xfc, !PT ;  /* 0x000000041a1a4812 */ /* 0x000fc800078efcff */
[----:B------:R-:W-:Y:S02]  /*a1e60*/  LOP3.LUT R26, R26, 0xfffffffd, RZ, 0xc0, !PT ;  /* 0xfffffffd1a1a7812 */ /* 0x000fe400078ec0ff */
[----:B----4-:R-:W-:-:S04]  /*a1e70*/  LOP3.LUT R20, R20, 0x7fffffff, RZ, 0xc0, !PT ;  /* 0x7fffffff14147812 */ /* 0x010fc800078ec0ff */
[----:B------:R-:W-:Y:S02]  /*a1e80*/  @P3 LOP3.LUT R20, R20, 0x80000000, RZ, 0xfc, !PT ;  /* 0x8000000014143812 */ /* 0x000fe400078efcff */
[----:B------:R-:W-:-:S13]  /*a1e90*/  ISETP.LT.AND P3, PT, R7, UR58, !P5 ;  /* 0x0000003a07007c0c */ /* 0x000fda000ef61270 */
[----:B------:R-:W-:-:S04]  /*a1ea0*/  @P3 LOP3.LUT R26, R26, 0x2, RZ, 0xfc, !PT ;  /* 0x000000021a1a3812 */ /* 0x000fc800078efcff */
[----:B------:R-:W-:-:S04]  /*a1eb0*/  LOP3.LUT R26, R26, 0xfffffffe, RZ, 0xc0, !PT ;  /* 0xfffffffe1a1a7812 */ /* 0x000fc800078ec0ff */
[----:B------:R-:W-:-:S05]  /*a1ec0*/  @P2 LOP3.LUT R26, R26, 0x1, RZ, 0xfc, !PT ;  /* 0x000000011a1a2812 */ /* 0x000fca00078efcff */
[----:B------:R0:W-:Y:S02]  /*a1ed0*/  STL [R1+0x464], R26 ;  /* 0x0004641a01007387 */ /* 0x0001e40000100800 */
[----:B0-----:R-:W-:Y:S02]  /*a1ee0*/  IMAD.MOV.U32 R26, RZ, RZ, R23 ;  /* 0x000000ffff1a7224 */ /* 0x001fe400078e0017 */
[----:B------:R-:W3:Y:S01]  /*a1ef0*/  LDL.LU R23, [R1+0x4d18] ;  /* 0x004d180001177983 */ /* 0x000ee20000300800 */
[----:B------:R-:W-:Y:S02]  /*a1f00*/  ISETP.LT.AND P4, PT, R27, UR61, !P5 ;  /* 0x0000003d1b007c0c */ /* 0x000fe4000ef81270 */
[----:B------:R-:W-:Y:S02]  /*a1f10*/  ISETP.LT.AND P3, PT, R25, UR63, !P5 ;  /* 0x0000003f19007c0c */ /* 0x000fe4000ef61270 */
[----:B------:R-:W-:Y:S02]  /*a1f20*/  LOP3.LUT R20, R20, 0xbfffffff, RZ, 0xc0, !PT ;  /* 0xbfffffff14147812 */ /* 0x000fe400078ec0ff */
[----:B------:R-:W-:-:S07]  /*a1f30*/  ISETP.LT.AND P2, PT, R24, UR65, !P5 ;  /* 0x0000004118007c0c */ /* 0x000fce000ef41270 */
        /* <DEDUP_REMOVED lines=9> */
[----:B------:R-:W-:Y:S02]  /*a1fd0*/  LOP3.LUT P1, RZ, R17, 0x20000, RZ, 0xc0, !PT ;  /* 0x0002000011ff7812 */ /* 0x000fe4000782c0ff */
[----:B------:R-:W-:Y:S02]  /*a1fe0*/  LOP3.LUT R18, R18, 0xfffffffe, RZ, 0xc0, !PT ;  /* 0xfffffffe12127812 */ /* 0x000fe400078ec0ff */
[----:B------:R-:W-:Y:S01]  /*a1ff0*/  @P4 LOP3.LUT R20, R20, 0x8000000, RZ, 0xfc, !PT ;  /* 0x0800000014144812 */ /* 0x000fe200078efcff */
[----:B------:R-:W4:Y:S03]  /*a2000*/  LDL.LU R7, [R1+0x5474] ;  /* 0x0054740001077983 */ /* 0x000f260000300800 */
[----:B------:R-:W-:-:S02]  /*a2010*/  LOP3.LUT R20, R20, 0xfbffffff, RZ, 0xc0, !PT ;  /* 0xfbffffff14147812 */ /* 0x000fc400078ec0ff */
[----:B------:R-:W-:Y:S02]  /*a2020*/  ISETP.LT.AND P4, PT, R29, UR21, !P6 ;  /* 0x000000151d007c0c */ /* 0x000fe4000f781270 */
[----:B------:R-:W2:Y:S01]  /*a2030*/  LDL.LU R29, [R1+0x5470] ;  /* 0x00547000011d7983 */ /* 0x000ea20000300800 */
[----:B------:R-:W-:-:S04]  /*a2040*/  @P3 LOP3.LUT R20, R20, 0x4000000, RZ, 0xfc, !PT ;  /* 0x0400000014143812 */ /* 0x000fc800078efcff */
[----:B------:R-:W-:Y:S02]  /*a2050*/  LOP3.LUT R20, R20, 0xfdffffff, RZ, 0xc0, !PT ;  /* 0xfdffffff14147812 */ /* 0x000fe400078ec0ff */
        /* <DEDUP_REMOVED lines=14> */
[----:B------:R-:W-:Y:S02]  /*a2140*/  ISETP.GE.AND P2, PT, R24, UR6, PT ;  /* 0x0000000618007c0c */ /* 0x000fe4000bf46270 */
[----:B------:R-:W-:-:S04]  /*a2150*/  @P4 LOP3.LUT R20, R20, 0x200000, RZ, 0xfc, !PT ;  /* 0x0020000014144812 */ /* 0x000fc800078efcff */
[----:B------:R-:W-:-:S04]  /*a2160*/  LOP3.LUT R20, R20, 0xfffbffff, RZ, 0xc0, !PT ;  /* 0xfffbffff14147812 */ /* 0x000fc800078ec0ff */
[----:B------:R-:W-:Y:S02]  /*a2170*/  @P3 LOP3.LUT R20, R20, 0x40000, RZ, 0xfc, !PT ;  /* 0x0004000014143812 */ /* 0x000fe400078efcff */
[----:B------:R-:W-:Y:S02]  /*a2180*/  ISETP.LT.AND P3, PT, R25, UR77, !P1 ;  /* 0x0000004d19007c0c */ /* 0x000fe4000cf61270 */
[----:B------:R-:W-:Y:S02]  /*a2190*/  @P2 LOP3.LUT R18, R18, 0x1, RZ, 0xfc, !PT ;  /* 0x0000000112122812 */ /* 0x000fe400078efcff */
[----:B------:R-:W-:Y:S02]  /*a21a0*/  ISETP.LT.AND P2, PT, R24, UR4, !P1 ;  /* 0x0000000418007c0c */ /* 0x000fe4000cf41270 */
[----:B------:R-:W-:Y:S02]  /*a21b0*/  LOP3.LUT R20, R20, 0xffefffff, RZ, 0xc0, !PT ;  /* 0xffefffff14147812 */ /* 0x000fe400078ec0ff */
[----:B------:R-:W-:-:S05]  /*a21c0*/  ISETP.LT.AND P1, PT, R21, UR71, !P0 ;  /* 0x0000004715007c0c */ /* 0x000fca000c721270 */
[----:B------:R-:W-:-:S04]  /*a21d0*/  @P3 LOP3.LUT R20, R20, 0x100000, RZ, 0xfc, !PT ;  /* 0x0010000014143812 */ /* 0x000fc800078efcff */
[----:B------:R-:W-:-:S04]  /*a21e0*/  LOP3.LUT R20, R20, 0xfff7ffff, RZ, 0xc0, !PT ;  /* 0xfff7ffff14147812 */ /* 0x000fc800078ec0ff */
[----:B------:R-:W-:-:S04]  /*a21f0*/  @P2 LOP3.LUT R20, R20, 0x80000, RZ, 0xfc, !PT ;  /* 0x0008000014142812 */ /* 0x000fc800078efcff */
[----:B------:R-:W-:Y:S02]  /*a2200*/  LOP3.LUT R20, R20, 0xfffdffff, RZ, 0xc0, !PT ;  /* 0xfffdffff14147812 */ /* 0x000fe400078ec0ff */
[----:B------:R-:W-:Y:S02]  /*a2210*/  R2UR.FILL UR6, R26 ;  /* 0x000000001a0672ca */ /* 0x000fe400004e0000 */
[----:B------:R-:W2:Y:S01]  /*a2220*/  LDL.LU R26, [R1+0x5464] ;  /* 0x00546400011a7983 */ /* 0x000ea20000300800 */
[----:B------:R-:W-:-:S03]  /*a2230*/  @P1 LOP3.LUT R20, R20, 0x20000, RZ, 0xfc, !PT ;  /* 0x0002000014141812 */ /* 0x000fc600078efcff */
[----:B------:R-:W2:Y:S04]  /*a2240*/  LDL.LU R25, [R1+0x5460] ;  /* 0x0054600001197983 */ /* 0x000ea80000300800 */
[----:B------:R-:W2:Y:S01]  /*a2250*/  LDL.LU R24, [R1+0x545c] ;  /* 0x00545c0001187983 */ /* 0x000ea20000300800 */
[----:B---3--:R-:W-:-:S03]  /*a2260*/  R2UR.FILL UR4, R23 ;  /* 0x00000000170472ca */ /* 0x008fc600004e0000 */
[----:B------:R-:W3:Y:S04]  /*a2270*/  LDL.LU R23, [R1+0x5458] ;  /* 0x0054580001177983 */ /* 0x000ee80000300800 */
[----:B------:R-:W-:Y:S04]  /*a2280*/  STL [R1+0x498], R20 ;  /* 0x0004981401007387 */ /* 0x000fe80000100800 */
[----:B------:R-:W2:Y:S01]  /*a2290*/  LDL.LU R21, [R1+0x460] ;  /* 0x0004600001157983 */ /* 0x000ea20000300800 */
[----:B------:R-:W0:Y:S03]  /*a22a0*/  LDCU.64 UR12, c[0x0][0x398] ;  /* 0x00007300ff0c77ac */ /* 0x000e260008000a00 */
[----:B------:R1:W-:Y:S01]  /*a22b0*/  STL [R1+0x5478], R9 ;  /* 0x0054780901007387 */ /* 0x0003e20000100800 */
[----:B------:R-:W0:Y:S01]  /*a22c0*/  LDCU UR77, c[0x0][0x398] ;  /* 0x00007300ff4d77ac */ /* 0x000e220008000800 */
[----:B------:R-:W0:Y:S01]  /*a22d0*/  LDCU UR8, c[0x0][0x398] ;  /* 0x00007300ff0877ac */ /* 0x000e220008000800 */
[----:B------:R-:W0:Y:S01]  /*a22e0*/  LDCU UR9, c[0x0][0x398] ;  /* 0x00007300ff0977ac */ /* 0x000e220008000800 */
[----:B-1----:R-:W3:Y:S01]  /*a22f0*/  LDL.LU R9, [R1+0x498] ;  /* 0x0004980001097983 */ /* 0x002ee20000300800 */
[----:B------:R-:W1:Y:S03]  /*a2300*/  LDCU UR62, c[0x0][0x398] ;  /* 0x00007300ff3e77ac */ /* 0x000e660008000800 */
[----:B------:R0:W-:Y:S01]  /*a2310*/  STL [R1+0x5474], R8 ;  /* 0x0054740801007387 */ /* 0x0001e20000100800 */
[----:B------:R-:W1:Y:S01]  /*a2320*/  LDCU UR63, c[0x0][0x398] ;  /* 0x00007300ff3f77ac */ /* 0x000e620008000800 */
[----:B------:R-:W1:Y:S02]  /*a2330*/  LDCU UR76, c[0x0][0x398] ;  /* 0x00007300ff4c77ac */ /* 0x000e640008000800 */
[----:B0-----:R-:W3:Y:S01]  /*a2340*/  LDL R8, [R1+0x21c0] ;  /* 0x0021c00001087983 */ /* 0x001ee20000100800 */
[----:B------:R-:W0:Y:S03]  /*a2350*/  LDCU UR10, c[0x0][0x398] ;  /* 0x00007300ff0a77ac */ /* 0x000e260008000800 */
[----:B----4-:R4:W-:Y:S01]  /*a2360*/  STL [R1+0x5470], R7 ;  /* 0x0054700701007387 */ /* 0x0109e20000100800 */
[----:B------:R-:W0:Y:S01]  /*a2370*/  LDCU UR11, c[0x0][0x398] ;  /* 0x00007300ff0b77ac */ /* 0x000e220008000800 */
[----:B------:R-:W0:Y:S01]  /*a2380*/  LDCU UR55, c[0x0][0x398] ;  /* 0x00007300ff3777ac */ /* 0x000e220008000800 */
[----:B------:R-:W0:Y:S01]  /*a2390*/  LDCU UR56, c[0x0][0x398] ;  /* 0x00007300ff3877ac */ /* 0x000e220008000800 */
[----:B----4-:R-:W4:Y:S01]  /*a23a0*/  LDL R7, [R1+0x21d0] ;  /* 0x0021d00001077983 */ /* 0x010f220000100800 */
[----:B------:R-:W0:Y:S03]  /*a23b0*/  LDCU UR57, c[0x0][0x398] ;  /* 0x00007300ff3977ac */ /* 0x000e260008000800 */
[----:B------:R1:W-:Y:S01]  /*a23c0*/  STL [R1+0x546c], R6 ;  /* 0x00546c0601007387 */ /* 0x0003e20000100800 */
[----:B------:R-:W0:Y:S01]  /*a23d0*/  LDCU UR58, c[0x0][0x398] ;  /* 0x00007300ff3a77ac */ /* 0x000e220008000800 */
[----:B------:R-:W0:Y:S02]  /*a23e0*/  LDCU UR59, c[0x0][0x398] ;  /* 0x00007300ff3b77ac */ /* 0x000e240008000800 */
[----:B-1----:R-:W4:Y:S01]  /*a23f0*/  LDL R6, [R1+0x21d4] ;  /* 0x0021d40001067983 */ /* 0x002f220000100800 */
[----:B------:R-:W1:Y:S03]  /*a2400*/  LDCU UR48, c[0x0][0x398] ;  /* 0x00007300ff3077ac */ /* 0x000e660008000800 */
[----:B------:R0:W-:Y:S01]  /*a2410*/  STL [R1+0x5468], R5 ;  /* 0x0054680501007387 */ /* 0x0001e20000100800 */
[----:B------:R-:W1:Y:S01]  /*a2420*/  LDCU UR49, c[0x0][0x398] ;  /* 0x00007300ff3177ac */ /* 0x000e620008000800 */
[----:B------:R-:W1:Y:S01]  /*a2430*/  LDCU UR50, c[0x0][0x398] ;  /* 0x00007300ff3277ac */ /* 0x000e620008000800 */
[----:B------:R-:W1:Y:S01]  /*a2440*/  LDCU UR51, c[0x0][0x398] ;  /* 0x00007300ff3377ac */ /* 0x000e620008000800 */
[----:B0-----:R-:W4:Y:S01]  /*a2450*/  LDL R5, [R1+0x21d8] ;  /* 0x0021d80001057983 */ /* 0x001f220000100800 */
        /* <DEDUP_REMOVED lines=22> */
[----:B------:R-:W-:Y:S01]  /*a25c0*/  ISETP.LT.AND P2, PT, R22, UR77, !P0 ;  /* 0x0000004d16007c0c */ /* 0x000fe2000c741270 */
        /* <DEDUP_REMOVED lines=38> */
[----:B--2---:R-:W-:-:S02]  /*a2830*/  LOP3.LUT R21, R21, 0xdfffffff, RZ, 0xc0, !PT ;  /* 0xdfffffff15157812 */ /* 0x004fc400078ec0ff */
[----:B---3--:R-:W-:Y:S01]  /*a2840*/  LOP3.LUT R9, R9, 0xffffdfff, RZ, 0xc0, !PT ;  /* 0xffffdfff09097812 */ /* 0x008fe200078ec0ff */
[----:B------:R-:W-:Y:S01]  /*a2850*/  VIADD R20, R8, 0x9d ;  /* 0x0000009d08147836 */ /* 0x000fe20000000000 */
[----:B----4-:R-:W-:Y:S02]  /*a2860*/  ISETP.LT.AND P1, PT, R7, UR8, !P0 ;  /* 0x0000000807007c0c */ /* 0x010fe4000c721270 */
[----:B------:R-:W-:-:S13]  /*a2870*/  ISETP.LT.AND P3, PT, R5, UR12, !P0 ;  /* 0x0000000c05007c0c */ /* 0x000fda000c761270 */
[----:B------:R-:W-:Y:S02]  /*a2880*/  @P3 LOP3.LUT R9, R9, 0x2000, RZ, 0xfc, !PT ;  /* 0x0000200009093812 */ /* 0x000fe400078efcff */
[----:B------:R-:W-:Y:S01]  /*a2890*/  ISETP.LT.AND P3, PT, R6, UR9, !P0 ;  /* 0x0000000906007c0c */ /* 0x000fe2000c761270 */
[----:B------:R-:W2:Y:S01]  /*a28a0*/  LDCU.64 UR8, c[0x0][0x398] ;  /* 0x00007300ff0877ac */ /* 0x000ea20008000a00 */
[----:B------:R-:W-:-:S04]  /*a28b0*/  LOP3.LUT R9, R9, 0xfffeffff, RZ, 0xc0, !PT ;  /* 0xfffeffff09097812 */ /* 0x000fc800078ec0ff */
[----:B------:R-:W-:Y:S02]  /*a28c0*/  @P2 LOP3.LUT R9, R9, 0x10000, RZ, 0xfc, !PT ;  /* 0x0001000009092812 */ /* 0x000fe400078efcff */
[----:B------:R-:W-:Y:S01]  /*a28d0*/  ISETP.LT.AND P2, PT, R4, UR62, !P0 ;  /* 0x0000003e04007c0c */ /* 0x000fe2000c741270 */
[----:B------:R-:W3:Y:S01]  /*a28e0*/  LDCU UR62, c[0x0][0x398] ;  /* 0x00007300ff3e77ac */ /* 0x000ee20008000800 */
[----:B------:R-:W-:-:S04]  /*a28f0*/  LOP3.LUT R9, R9, 0xffff7fff, RZ, 0xc0, !PT ;  /* 0xffff7fff09097812 */ /* 0x000fc800078ec0ff */
[----:B------:R-:W-:Y:S02]  /*a2900*/  @P1 LOP3.LUT R9, R9, 0x8000, RZ, 0xfc, !PT ;  /* 0x0000800009091812 */ /* 0x000fe400078efcff */
[----:B------:R-:W-:Y:S01]  /*a2910*/  ISETP.LT.AND P1, PT, R3, UR63, !P0 ;  /* 0x0000003f03007c0c */ /* 0x000fe2000c721270 */
[----:B------:R-:W4:Y:S01]  /*a2920*/  LDCU UR63, c[0x0][0x398] ;  /* 0x00007300ff3f77ac */ /* 0x000f220008000800 */
[----:B------:R-:W-:-:S04]  /*a2930*/  LOP3.LUT R9, R9, 0xffffbfff, RZ, 0xc0, !PT ;  /* 0xffffbfff09097812 */ /* 0x000fc800078ec0ff */
        /* <DEDUP_REMOVED lines=9> */
[----:B------:R-:W-:Y:S01]  /*a29d0*/  ISETP.GE.AND P0, PT, R20, UR19, PT ;  /* 0x0000001314007c0c */ /* 0x000fe2000bf06270 */
[----:B------:R-:W-:Y:S01]  /*a29e0*/  VIADD R20, R8, 0x9c ;  /* 0x0000009c08147836 */ /* 0x000fe20000000000 */
[----:B------:R-:W-:Y:S01]  /*a29f0*/  LOP3.LUT R9, R9, 0xffffffdf, RZ, 0xc0, !PT ;  /* 0xffffffdf09097812 */ /* 0x000fe200078ec0ff */
[----:B------:R-:W0:Y:S01]  /*a2a00*/  LDCU UR19, c[0x0][0x398] ;  /* 0x00007300ff1377ac */ /* 0x000e220008000800 */
[----:B--2---:R-:W-:Y:S02]  /*a2a10*/  ISETP.LT.AND P1, PT, R5, UR8, !P0 ;  /* 0x0000000805007c0c */ /* 0x004fe4000c721270 */
[----:B------:R-:W-:Y:S02]  /*a2a20*/  ISETP.LT.AND P3, PT, R0, UR10, !P0 ;  /* 0x0000000a00007c0c */ /* 0x000fe4000c761270 */
[----:B------:R-:W-:Y:S01]  /*a2a30*/  ISETP.LT.AND P2, PT, R22, UR11, !P0 ;  /* 0x0000000b16007c0c */ /* 0x000fe2000c741270 */
[----:B------:R-:W2:Y:S08]  /*a2a40*/  LDCU.64 UR10, c[0x0][0x398] ;  /* 0x00007300ff0a77ac */ /* 0x000eb00008000a00 */
        /* <DEDUP_REMOVED lines=15> */
[----:B------:R-:W-:Y:S02]  /*a2b40*/  LOP3.LUT R9, R9, 0xffffffbf, RZ, 0xc0, !PT ;  /* 0xffffffbf09097812 */ /* 0x000fe400078ec0ff */
[----:B------:R-:W-:Y:S01]  /*a2b50*/  ISETP.LT.AND P0, PT, R2, UR59, !P0 ;  /* 0x0000003b02007c0c */ /* 0x000fe2000c701270 */
[----:B------:R-:W0:Y:S01]  /*a2b60*/  LDCU UR59, c[0x0][0x398] ;  /* 0x00007300ff3b77ac */ /* 0x000e220008000800 */
[----:B------:R-:W-:-:S04]  /*a2b70*/  @P3 LOP3.LUT R9, R9, 0x40, RZ, 0xfc, !PT ;  /* 0x0000004009093812 */ /* 0x000fc800078efcff */
[----:B------:R-:W-:-:S04]  /*a2b80*/  LOP3.LUT R9, R9, 0xffffffef, RZ, 0xc0, !PT ;  /* 0xffffffef09097812 */ /* 0x000fc800078ec0ff */
[----:B------:R-:W-:-:S04]  /*a2b90*/  @P2 LOP3.LUT R9, R9, 0x10, RZ, 0xfc, !PT ;  /* 0x0000001009092812 */ /* 0x000fc800078efcff */
[----:B------:R-:W-:-:S04]  /*a2ba0*/  LOP3.LUT R9, R9, 0xfffffff7, RZ, 0xc0, !PT ;  /* 0xfffffff709097812 */ /* 0x000fc800078ec0ff */
[----:B------:R-:W-:-:S04]  /*a2bb0*/  @P1 LOP3.LUT R9, R9, 0x8, RZ, 0xfc, !PT ;  /* 0x0000000809091812 */ /* 0x000fc800078efcff */
[----:B------:R-:W-:-:S04]  /*a2bc0*/  LOP3.LUT R9, R9, 0xfffffffb, RZ, 0xc0, !PT ;  /* 0xfffffffb09097812 */ /* 0x000fc800078ec0ff */
[----:B------:R-:W-:Y:S02]  /*a2bd0*/  @P0 LOP3.LUT R9, R9, 0x4, RZ, 0xfc, !PT ;  /* 0x0000000409090812 */ /* 0x000fe400078efcff */
[----:B------:R-:W-:Y:S01]  /*a2be0*/  ISETP.GE.AND P0, PT, R20, UR13, PT ;  /* 0x0000000d14007c0c */ /* 0x000fe2000bf06270 */
[----:B------:R-:W0:Y:S01]  /*a2bf0*/  LDCU.64 UR12, c[0x0][0x398] ;  /* 0x00007300ff0c77ac */ /* 0x000e220008000a00 */
[----:B------:R-:W-:Y:S02]  /*a2c00*/  LOP3.LUT R9, R9, 0xfffffffd, RZ, 0xc0, !PT ;  /* 0xfffffffd09097812 */ /* 0x000fe400078ec0ff */
[----:B------:R-:W-:Y:S01]  /*a2c10*/  ISETP.LT.AND P3, PT, R0, UR48, !P0 ;  /* 0x0000003000007c0c */ /* 0x000fe2000c761270 */
[----:B------:R-:W-:Y:S01]  /*a2c20*/  VIADD R20, R8, 0x9b ;  /* 0x0000009b08147836 */ /* 0x000fe20000000000 */
[----:B------:R-:W-:Y:S01]  /*a2c30*/  ISETP.LT.AND P2, PT, R22, UR49, !P0 ;  /* 0x0000003116007c0c */ /* 0x000fe2000c741270 */
[----:B------:R-:W0:Y:S01]  /*a2c40*/  LDCU UR48, c[0x0][0x398] ;  /* 0x00007300ff3077ac */ /* 0x000e220008000800 */
[----:B--2---:R-:W-:Y:S01]  /*a2c50*/  ISETP.LT.AND P1, PT, R5, UR10, !P0 ;  /* 0x0000000a05007c0c */ /* 0x004fe2000c721270 */
[----:B------:R-:W2:Y:S08]  /*a2c60*/  LDCU UR49, c[0x0][0x398] ;  /* 0x00007300ff3177ac */ /* 0x000eb00008000800 */
[----:B------:R-:W-:-:S02]  /*a2c70*/  @P3 LOP3.LUT R9, R9, 0x2, RZ, 0xfc, !PT ;  /* 0x0000000209093812 */ /* 0x000fc400078efcff */
[----:B------:R-:W-:Y:S01]  /*a2c80*/  ISETP.LT.AND P3, PT, R6, UR51, !P0 ;  /* 0x0000003306007c0c */ /* 0x000fe2000c761270 */
[----:B------:R-:W0:Y:S01]  /*a2c90*/  LDCU UR51, c[0x0][0x398] ;  /* 0x00007300ff3377ac */ /* 0x000e220008000800 */
[----:B------:R-:W-:Y:S02]  /*a2ca0*/  LOP3.LUT R9, R9, 0xfffffffe, RZ, 0xc0, !PT ;  /* 0xfffffffe09097812 */ /* 0x000fe400078ec0ff */
[----:B------:R-:W-:Y:S02]  /*a2cb0*/  @P1 LOP3.LUT R21, R21, 0x20000000, RZ, 0xfc, !PT ;  /* 0x2000000015151812 */ /* 0x000fe400078efcff */
[----:B------:R-:W-:Y:S02]  /*a2cc0*/  @P2 LOP3.LUT R9, R9, 0x1, RZ, 0xfc, !PT ;  /* 0x0000000109092812 */ /* 0x000fe400078efcff */
[----:B------:R-:W-:Y:S01]  /*a2cd0*/  ISETP.LT.AND P1, PT, R7, UR50, !P0 ;  /* 0x0000003207007c0c */ /* 0x000fe2000c721270 */
[----:B------:R-:W0:Y:S02]  /*a2ce0*/  LDCU UR50, c[0x0][0x398] ;  /* 0x00007300ff3277ac */ /* 0x000e240008000800 */
[----:B------:R1:W-:Y:S04]  /*a2cf0*/  STL [R1+0x498], R9 ;  /* 0x0004980901007387 */ /* 0x0003e80000100800 */
[----:B-1----:R-:W2:Y:S01]  /*a2d00*/  LDL.LU R9, [R1+0x44c] ;  /* 0x00044c0001097983 */ /* 0x002ea20000300800 */
[----:B------:R-:W-:-:S02]  /*a2d10*/  LOP3.LUT R21, R21, 0x7fffffff, RZ, 0xc0, !PT ;  /* 0x7fffffff15157812 */ /* 0x000fc400078ec0ff */
[----:B------:R-:W-:Y:S01]  /*a2d20*/  ISETP.LT.AND P2, PT, R4, UR52, !P0 ;  /* 0x0000003404007c0c */ /* 0x000fe2000c741270 */
[----:B------:R-:W1:Y:S02]  /*a2d30*/  LDCU UR52, c[0x0][0x398] ;  /* 0x00007300ff3477ac */ /* 0x000e640008000800 */
        /* <DEDUP_REMOVED lines=14> */
[----:B------:R-:W1:Y:S01]  /*a2e20*/  LDCU.64 UR8, c[0x0][0x398] ;  /* 0x00007300ff0877ac */ /* 0x000e620008000a00 */
[----:B------:R-:W-:Y:S01]  /*a2e30*/  LOP3.LUT R21, R21, 0xffdfffff, RZ, 0xc0, !PT ;  /* 0xffdfffff15157812 */ /* 0x000fe200078ec0ff */
[----:B------:R-:W-:Y:S01]  /*a2e40*/  VIADD R20, R8, 0x9a ;  /* 0x0000009a08147836 */ /* 0x000fe20000000000 */
[----:B0-----:R-:W-:Y:S02]  /*a2e50*/  ISETP.LT.AND P1, PT, R5, UR12, !P0 ;  /* 0x0000000c05007c0c */ /* 0x001fe4000c721270 */
[----:B------:R-:W-:Y:S01]  /*a2e60*/  ISETP.LT.AND P3, PT, R0, UR43, !P0 ;  /* 0x0000002b00007c0c */ /* 0x000fe2000c761270 */
[----:B------:R-:W0:Y:S01]  /*a2e70*/  LDCU UR43, c[0x0][0x398] ;  /* 0x00007300ff2b77ac */ /* 0x000e220008000800 */
[----:B------:R-:W-:Y:S01]  /*a2e80*/  ISETP.LT.AND P2, PT, R22, UR44, !P0 ;  /* 0x0000002c16007c0c */ /* 0x000fe2000c741270 */
        /* <DEDUP_REMOVED lines=28> */
[----:B------:R-:W-:Y:S01]  /*a3050*/  LOP3.LUT R21, R21, 0xffffdfff, RZ, 0xc0, !PT ;  /* 0xffffdfff15157812 */ /* 0x000fe200078ec0ff */
[----:B------:R-:W-:Y:S01]  /*a3060*/  VIADD R20, R8, 0x99 ;  /* 0x0000009908147836 */ /* 0x000fe20000000000 */
[----:B-1----:R-:W-:Y:S02]  /*a3070*/  ISETP.LT.AND P1, PT, R5, UR8, !P0 ;  /* 0x0000000805007c0c */ /* 0x002fe4000c721270 */
[----:B------:R-:W-:Y:S01]  /*a3080*/  ISETP.LT.AND P3, PT, R0, UR40, !P0 ;  /* 0x0000002800007c0c */ /* 0x000fe2000c761270 */
[----:B------:R-:W1:Y:S01]  /*a3090*/  LDCU UR40, c[0x0][0x398] ;  /* 0x00007300ff2877ac */ /* 0x000e620008000800 */
        /* <DEDUP_REMOVED lines=64> */
[----:B------:R-:W-:Y:S02]  /*a34a0*/  ISETP.LT.AND P3, PT, R0, UR26, !P0 ;  /* 0x0000001a00007c0c */ /* 0x000fe4000c761270 */
[----:B--2---:R-:W-:Y:S01]  /*a34b0*/  LOP3.LUT R9, R9, 0xdfffffff, RZ, 0xc0, !PT ;  /* 0xdfffffff09097812 */ /* 0x004fe200078ec0ff */
[----:B------:R-:W-:Y:S01]  /*a34c0*/  VIADD R20, R8, 0x97 ;  /* 0x0000009708147836 */ /* 0x000fe20000000000 */
[----:B-1----:R-:W-:Y:S01]  /*a34d0*/  ISETP.LT.AND P1, PT, R5, UR12, !P0 ;  /* 0x0000000c05007c0c */ /* 0x002fe2000c721270 */
[----:B------:R-:W1:Y:S01]  /*a34e0*/  LDCU UR26, c[0x0][0x398] ;  /* 0x00007300ff1a77ac */ /* 0x000e620008000800 */
[----:B------:R-:W-:-:S07]  /*a34f0*/  ISETP.LT.AND P2, PT, R22, UR25, !P0 ;  /* 0x0000001916007c0c */ /* 0x000fce000c741270 */
[----:B------:R-:W-:Y:S01]  /*a3500*/  @P3 LOP3.LUT R21, R21, 0x2, RZ, 0xfc, !PT ;  /* 0x0000000215153812 */ /* 0x000fe200078efcff */
[----:B------:R-:W2:Y:S01]  /*a3510*/  LDCU UR25, c[0x0][0x398] ;  /* 0x00007300ff1977ac */ /* 0x000ea20008000800 */
[----:B------:R-:W-:Y:S02]  /*a3520*/  ISETP.LT.AND P3, PT, R6, UR35, !P0 ;  /* 0x0000002306007c0c */ /* 0x000fe4000c761270 */
[----:B------:R-:W-:Y:S01]  /*a3530*/  LOP3.LUT R21, R21, 0xfffffffe, RZ, 0xc0, !PT ;  /* 0xfffffffe15157812 */ /* 0x000fe200078ec0ff */
[----:B------:R-:W0:Y:S01]  /*a3540*/  LDCU UR35, c[0x0][0x398] ;  /* 0x00007300ff2377ac */ /* 0x000e220008000800 */
[----:B------:R-:W-:Y:S02]  /*a3550*/  @P1 LOP3.LUT R9, R9, 0x20000000, RZ, 0xfc, !PT ;  /* 0x2000000009091812 */ /* 0x000fe400078efcff */
[----:B------:R-:W-:Y:S01]  /*a3560*/  ISETP.LT.AND P1, PT, R7, UR24, !P0 ;  /* 0x0000001807007c0c */ /* 0x000fe2000c721270 */
[----:B------:R-:W0:Y:S01]  /*a3570*/  LDCU UR24, c[0x0][0x398] ;  /* 0x00007300ff1877ac */ /* 0x000e220008000800 */
[----:B------:R-:W-:-:S02]  /*a3580*/  @P2 LOP3.LUT R21, R21, 0x1, RZ, 0xfc, !PT ;  /* 0x0000000115152812 */ /* 0x000fc400078efcff */
[----:B------:R-:W-:-:S03]  /*a3590*/  LOP3.LUT R9, R9, 0x7fffffff, RZ, 0xc0, !PT ;  /* 0x7fffffff09097812 */ /* 0x000fc600078ec0ff */
[----:B------:R1:W-:Y:S01]  /*a35a0*/  STL [R1+0x460], R21 ;  /* 0x0004601501007387 */ /* 0x0003e20000100800 */
[----:B------:R-:W-:Y:S01]  /*a35b0*/  ISETP.LT.AND P2, PT, R4, UR34, !P0 ;  /* 0x0000002204007c0c */ /* 0x000fe2000c741270 */
[----:B------:R-:W0:Y:S02]  /*a35c0*/  LDCU UR34, c[0x0][0x398] ;  /* 0x00007300ff2277ac */ /* 0x000e240008000800 */
[----:B-1----:R-:W2:Y:S02]  /*a35d0*/  LDL.LU R21, [R1+0x448] ;  /* 0x0004480001157983 */ /* 0x002ea40000300800 */
[----:B------:R-:W-:Y:S02]  /*a35e0*/  @P1 LOP3.LUT R9, R9, 0x80000000, RZ, 0xfc, !PT ;  /* 0x8000000009091812 */ /* 0x000fe400078efcff */
[----:B------:R-:W-:Y:S01]  /*a35f0*/  ISETP.LT.AND P1, PT, R3, UR28, !P0 ;  /* 0x0000001c03007c0c */ /* 0x000fe2000c721270 */
[----:B------:R-:W1:Y:S01]  /*a3600*/  LDCU UR28, c[0x0][0x398] ;  /* 0x00007300ff1c77ac */ /* 0x000e620008000800 */
[----:B------:R-:W-:-:S02]  /*a3610*/  LOP3.LUT R9, R9, 0xbfffffff, RZ, 0xc0, !PT ;  /* 0xbfffffff09097812 */ /* 0x000fc400078ec0ff */
        /* <DEDUP_REMOVED lines=47> */
[----:B-1----:R-:W-:Y:S01]  /*a3910*/  ISETP.LT.AND P1, PT, R5, UR10, !P0 ;  /* 0x0000000a05007c0c */ /* 0x002fe2000c721270 */
[----:B------:R-:W1:Y:S01]  /*a3920*/  LDCU UR10, c[0x0][0x398] ;  /* 0x00007300ff0a77ac */ /* 0x000e620008000800 */
[----:B------:R-:W-:Y:S02]  /*a3930*/  ISETP.LT.AND P3, PT, R0, UR5, !P0 ;  /* 0x0000000500007c0c */ /* 0x000fe4000c761270 */
[----:B------:R-:W-:Y:S01]  /*a3940*/  ISETP.LT.AND P2, PT, R22, UR14, !P0 ;  /* 0x0000000e16007c0c */ /* 0x000fe2000c741270 */
[----:B------:R-:W0:Y:S01]  /*a3950*/  LDCU UR5, c[0x0][0x398] ;  /* 0x00007300ff0577ac */ /* 0x000e220008000800 */
[----:B------:R-:W0:Y:S07]  /*a3960*/  LDCU UR14, c[0x0][0x398] ;  /* 0x00007300ff0e77ac */ /* 0x000e2e0008000800 */
        /* <DEDUP_REMOVED lines=28> */
[----:B------:R-:W1:Y:S01]  /*a3b30*/  LDCU.64 UR8, c[0x0][0x398] ;  /* 0x00007300ff0877ac */ /* 0x000e620008000a00 */
[----:B0-----:R-:W-:Y:S02]  /*a3b40*/  ISETP.LT.AND P1, PT, R5, UR12, !P0 ;  /* 0x0000000c05007c0c */ /* 0x001fe4000c721270 */
[----:B------:R-:W-:Y:S01]  /*a3b50*/  ISETP.LT.AND P3, PT, R0, UR77, !P0 ;  /* 0x0000004d00007c0c */ /* 0x000fe2000c761270 */
[----:B------:R-:W0:Y:S01]  /*a3b60*/  LDCU UR12, c[0x0][0x398] ;  /* 0x00007300ff0c77ac */ /* 0x000e220008000800 */
        /* <DEDUP_REMOVED lines=28> */
[----:B------:R-:W-:Y:S02]  /*a3d30*/  ISETP.GE.AND P0, PT, R20, UR11, PT ;  /* 0x0000000b14007c0c */ /* 0x000fe4000bf06270 */
[----:B------:R-:W-:Y:S02]  /*a3d40*/  LOP3.LUT R9, R9, 0xfffffffd, RZ, 0xc0, !PT ;  /* 0xfffffffd09097812 */ /* 0x000fe400078ec0ff */
[----:B0-----:R-:W-:Y:S01]  /*a3d50*/  ISETP.LT.AND P3, PT, R0, UR65, !P0 ;  /* 0x0000004100007c0c */ /* 0x001fe2000c761270 */
[----:B------:R-:W0:Y:S01]  /*a3d60*/  LDCU UR65, c[0x0][0x398] ;  /* 0x00007300ff4177ac */ /* 0x000e220008000800 */
[----:B------:R-:W-:Y:S02]  /*a3d70*/  ISETP.LT.AND P2, PT, R22, UR12, !P0 ;  /* 0x0000000c16007c0c */ /* 0x000fe4000c741270 */
[----:B-1----:R-:W-:Y:S01]  /*a3d80*/  ISETP.LT.AND P1, PT, R5, UR8, !P0 ;  /* 0x0000000805007c0c */ /* 0x002fe2000c721270 */
[----:B------:R-:W1:Y:S08]  /*a3d90*/  LDCU UR12, c[0x0][0x398] ;  /* 0x00007300ff0c77ac */ /* 0x000e700008000800 */
[----:B------:R-:W-:-:S04]  /*a3da0*/  @P3 LOP3.LUT R9, R9, 0x2, RZ, 0xfc, !PT ;  /* 0x0000000209093812 */ /* 0x000fc800078efcff */
[----:B------:R-:W-:-:S04]  /*a3db0*/  LOP3.LUT R9, R9, 0xfffffffe, RZ, 0xc0, !PT ;  /* 0xfffffffe09097812 */ /* 0x000fc800078ec0ff */
[----:B------:R-:W-:-:S05]  /*a3dc0*/  @P2 LOP3.LUT R9, R9, 0x1, RZ, 0xfc, !PT ;  /* 0x0000000109092812 */ /* 0x000fca00078efcff */
[----:B------:R0:W-:Y:S04]  /*a3dd0*/  STL [R1+0x44c], R9 ;  /* 0x00044c0901007387 */ /* 0x0001e80000100800 */
[----:B0-----:R-:W4:Y:S01]  /*a3de0*/  LDL.LU R9, [R1+0x444] ;  /* 0x0004440001097983 */ /* 0x001f220000300800 */
[----:B--2---:R-:W-:-:S04]  /*a3df0*/  LOP3.LUT R21, R21, 0xdfffffff, RZ, 0xc0, !PT ;  /* 0xdfffffff15157812 */ /* 0x004fc800078ec0ff */
[----:B------:R-:W-:Y:S02]  /*a3e00*/  @P1 LOP3.LUT R21, R21, 0x20000000, RZ, 0xfc, !PT ;  /* 0x2000000015151812 */ /* 0x000fe400078efcff */
[----:B------:R-:W-:Y:S01]  /*a3e10*/  ISETP.LT.AND P1, PT, R7, UR10, !P0 ;  /* 0x0000000a07007c0c */ /* 0x000fe2000c721270 */
[----:B------:R-:W0:Y:S01]  /*a3e20*/  LDCU UR10, c[0x0][0x398] ;  /* 0x00007300ff0a77ac */ /* 0x000e220008000800 */
[----:B------:R-:W-:Y:S02]  /*a3e30*/  ISETP.LT.AND P3, PT, R6, UR64, !P0 ;  /* 0x0000004006007c0c */ /* 0x000fe4000c761270 */
[----:B------:R-:W-:Y:S01]  /*a3e40*/  LOP3.LUT R21, R21, 0x7fffffff, RZ, 0xc0, !PT ;  /* 0x7fffffff15157812 */ /* 0x000fe200078ec0ff */
[----:B------:R-:W-:Y:S01]  /*a3e50*/  VIADD R20, R8, 0x93 ;  /* 0x0000009308147836 */ /* 0x000fe20000000000 */
[----:B------:R-:W-:Y:S01]  /*a3e60*/  ISETP.LT.AND P2, PT, R4, UR65, !P0 ;  /* 0x0000004104007c0c */ /* 0x000fe2000c741270 */
[----:B------:R-:W2:Y:S01]  /*a3e70*/  LDCU UR64, c[0x0][0x398] ;  /* 0x00007300ff4077ac */ /* 0x000ea20008000800 */
[----:B------:R-:W0:Y:S05]  /*a3e80*/  LDCU UR65, c[0x0][0x398] ;  /* 0x00007300ff4177ac */ /* 0x000e2a0008000800 */
[----:B------:R-:W-:-:S04]  /*a3e90*/  @P1 LOP3.LUT R21, R21, 0x80000000, RZ, 0xfc, !PT ;  /* 0x8000000015151812 */ /* 0x000fc800078efcff */
[----:B------:R-:W-:-:S04]  /*a3ea0*/  LOP3.LUT R21, R21, 0xbfffffff, RZ, 0xc0, !PT ;  /* 0xbfffffff15157812 */ /* 0x000fc800078ec0ff */
[----:B------:R-:W-:Y:S02]  /*a3eb0*/  @P3 LOP3.LUT R21, R21, 0x40000000, RZ, 0xfc, !PT ;  /* 0x4000000015153812 */ /* 0x000fe400078efcff */
[----:B-1----:R-:W-:Y:S01]  /*a3ec0*/  ISETP.LT.AND P1, PT, R3, UR12, !P0 ;  /* 0x0000000c03007c0c */ /* 0x002fe2000c721270 */
[----:B------:R-:W1:Y:S01]  /*a3ed0*/  LDCU UR12, c[0x0][0x398] ;  /* 0x00007300ff0c77ac */ /* 0x000e620008000800 */
[----:B------:R-:W-:Y:S02]  /*a3ee0*/  LOP3.LUT R21, R21, 0xefffffff, RZ, 0xc0, !PT ;  /* 0xefffffff15157812 */ /* 0x000fe400078ec0ff */
[----:B0-----:R-:W-:Y:S01]  /*a3ef0*/  ISETP.LT.AND P0, PT, R2, UR10, !P0 ;  /* 0x0000000a02007c0c */ /* 0x001fe2000c701270 */
[----:B------:R-:W0:Y:S01]  /*a3f00*/  LDCU.64 UR10, c[0x0][0x398] ;  /* 0x00007300ff0a77ac */ /* 0x000e220008000a00 */
[----:B------:R-:W-:-:S04]  /*a3f10*/  @P2 LOP3.LUT R21, R21, 0x10000000, RZ, 0xfc, !PT ;  /* 0x1000000015152812 */ /* 0x000fc800078efcff */
[----:B------:R-:W-:-:S04]  /*a3f20*/  LOP3.LUT R21, R21, 0xf7ffffff, RZ, 0xc0, !PT ;  /* 0xf7ffffff15157812 */ /* 0x000fc800078ec0ff */
[----:B------:R-:W-:-:S04]  /*a3f30*/  @P1 LOP3.LUT R21, R21, 0x8000000, RZ, 0xfc, !PT ;  /* 0x0800000015151812 */ /* 0x000fc800078efcff */
[----:B------:R-:W-:-:S04]  /*a3f40*/  LOP3.LUT R21, R21, 0xfbffffff, RZ, 0xc0, !PT ;  /* 0xfbffffff15157812 */ /* 0x000fc800078ec0ff */
[----:B------:R-:W-:Y:S02]  /*a3f50*/  @P0 LOP3.LUT R21, R21, 0x4000000, RZ, 0xfc, !PT ;  /* 0x0400000015150812 */ /* 0x000fe400078efcff */
[----:B------:R-:W-:-:S04]  /*a3f60*/  ISETP.GE.AND P0, PT, R20, UR13, PT ;  /* 0x0000000d14007c0c */ /* 0x000fc8000bf06270 */
[----:B0-----:R-:W-:Y:S02]  /*a3f70*/  ISETP.LT.AND P2, PT, R5, UR10, !P0 ;  /* 0x0000000a05007c0c */ /* 0x001fe4000c741270 */
[----:B-1----:R-:W-:Y:S01]  /*a3f80*/  ISETP.LT.AND P1, PT, R0, UR12, !P0 ;  /* 0x0000000c00007c0c */ /* 0x002fe2000c721270 */
[----:B------:R-:W0:Y:S01]  /*a3f90*/  LDCU UR12, c[0x0][0x398] ;  /* 0x00007300ff0c77ac */ /* 0x000e220008000800 */
[----:B------:R-:W-:-:S09]  /*a3fa0*/  LOP3.LUT R21, R21, 0xffdfffff, RZ, 0xc0, !PT ;  /* 0xffdfffff15157812 */ /* 0x000fd200078ec0ff */
[----:B------:R-:W-:Y:S02]  /*a3fb0*/  @P2 LOP3.LUT R21, R21, 0x200000, RZ, 0xfc, !PT ;  /* 0x0020000015152812 */ /* 0x000fe400078efcff */
[----:B------:R-:W-:Y:S01]  /*a3fc0*/  ISETP.LT.AND P2, PT, R22, UR66, !P0 ;  /* 0x0000004216007c0c */ /* 0x000fe2000c741270 */
[----:B------:R-:W-:Y:S01]  /*a3fd0*/  VIADD R20, R8, 0x92 ;  /* 0x0000009208147836 */ /* 0x000fe20000000000 */
[----:B------:R-:W-:Y:S01]  /*a3fe0*/  LOP3.LUT R21, R21, 0xfdffffff, RZ, 0xc0, !PT ;  /* 0xfdffffff15157812 */ /* 0x000fe200078ec0ff */
[----:B------:R-:W1:Y:S03]  /*a3ff0*/  LDCU UR66, c[0x0][0x398] ;  /* 0x00007300ff4277ac */ /* 0x000e660008000800 */
[----:B------:R-:W-:Y:S02]  /*a4000*/  @P1 LOP3.LUT R21, R21, 0x2000000, RZ, 0xfc, !PT ;  /* 0x0200000015151812 */ /* 0x000fe400078efcff */
[----:B--2---:R-:W-:Y:S01]  /*a4010*/  ISETP.LT.AND P1, PT, R7, UR64, !P0 ;  /* 0x0000004007007c0c */ /* 0x004fe2000c721270 */
[----:B------:R-:W2:Y:S01]  /*a4020*/  LDCU UR64, c[0x0][0x398] ;  /* 0x00007300ff4077ac */ /* 0x000ea20008000800 */
[----:B------:R-:W-:-:S04]  /*a4030*/  LOP3.LUT R21, R21, 0xfeffffff, RZ, 0xc0, !PT ;  /* 0xfeffffff15157812 */ /* 0x000fc800078ec0ff */
[----:B------:R-:W-:Y:S02]  /*a4040*/  @P2 LOP3.LUT R21, R21, 0x1000000, RZ, 0xfc, !PT ;  /* 0x0100000015152812 */ /* 0x000fe400078efcff */
[----:B------:R-:W-:Y:S01]  /*a4050*/  ISETP.LT.AND P3, PT, R6, UR65, !P0 ;  /* 0x0000004106007c0c */ /* 0x000fe2000c761270 */
[----:B------:R-:W1:Y:S01]  /*a4060*/  LDCU UR65, c[0x0][0x398] ;  /* 0x00007300ff4177ac */ /* 0x000e620008000800 */
[----:B------:R-:W-:-:S04]  /*a4070*/  LOP3.LUT R21, R21, 0xff7fffff, RZ, 0xc0, !PT ;  /* 0xff7fffff15157812 */ /* 0x000fc800078ec0ff */
[----:B------:R-:W-:Y:S02]  /*a4080*/  @P1 LOP3.LUT R21, R21, 0x800000, RZ, 0xfc, !PT ;  /* 0x0080000015151812 */ /* 0x000fe400078efcff */
[----:B0-----:R-:W-:Y:S01]  /*a4090*/  ISETP.LT.AND P2, PT, R4, UR12, !P0 ;  /* 0x0000000c04007c0c */ /* 0x001fe2000c741270 */
[----:B------:R-:W0:Y:S01]  /*a40a0*/  LDCU.64 UR12, c[0x0][0x398] ;  /* 0x00007300ff0c77ac */ /* 0x000e220008000a00 */
[----:B------:R-:W-:-:S04]  /*a40b0*/  LOP3.LUT R21, R21, 0xffbfffff, RZ, 0xc0, !PT ;  /* 0xffbfffff15157812 */ /* 0x000fc800078ec0ff */
[----:B------:R-:W-:Y:S02]  /*a40c0*/  @P3 LOP3.LUT R21, R21, 0x400000, RZ, 0xfc, !PT ;  /* 0x0040000015153812 */ /* 0x000fe400078efcff */
[----:B---3--:R-:W-:Y:S01]  /*a40d0*/  ISETP.LT.AND P1, PT, R3, UR62, !P0 ;  /* 0x0000003e03007c0c */ /* 0x008fe2000c721270 */
[----:B------:R-:W3:Y:S01]  /*a40e0*/  LDCU UR62, c[0x0][0x398] ;  /* 0x00007300ff3e77ac */ /* 0x000ee20008000800 */
[----:B------:R-:W-:-:S04]  /*a40f0*/  LOP3.LUT R21, R21, 0xffefffff, RZ, 0xc0, !PT ;  /* 0xffefffff15157812 */ /* 0x000fc800078ec0ff */
[----:B------:R-:W-:Y:S02]  /*a4100*/  @P2 LOP3.LUT R21, R21, 0x100000, RZ, 0xfc, !PT ;  /* 0x0010000015152812 */ /* 0x000fe400078efcff */
[----:B----4-:R-:W-:Y:S01]  /*a4110*/  ISETP.LT.AND P0, PT, R2, UR63, !P0 ;  /* 0x0000003f02007c0c */ /* 0x010fe2000c701270 */
[----:B------:R-:W4:Y:S01]  /*a4120*/  LDCU UR63, c[0x0][0x398] ;  /* 0x00007300ff3f77ac */ /* 0x000f220008000800 */
[----:B------:R-:W-:-:S04]  /*a4130*/  LOP3.LUT R21, R21, 0xfff7ffff, RZ, 0xc0, !PT ;  /* 0xfff7ffff15157812 */ /* 0x000fc800078ec0ff */
[----:B------:R-:W-:-:S04]  /*a4140*/  @P1 LOP3.LUT R21, R21, 0x80000, RZ, 0xfc, !PT ;  /* 0x0008000015151812 */ /* 0x000fc800078efcff */
[----:B------:R-:W-:-:S04]  /*a4150*/  LOP3.LUT R21, R21, 0xfffbffff, RZ, 0xc0, !PT ;  /* 0xfffbffff15157812 */ /* 0x000fc800078ec0ff */
[----:B------:R-:W-:Y:S02]  /*a4160*/  @P0 LOP3.LUT R21, R21, 0x40000, RZ, 0xfc, !PT ;  /* 0x0004000015150812 */ /* 0x000fe400078efcff */
[----:B------:R-:W-:Y:S01]  /*a4170*/  ISETP.GE.AND P0, PT, R20, UR9, PT ;  /* 0x0000000914007c0c */ /* 0x000fe2000bf06270 */
[----:B------:R-:W1:Y:S03]  /*a4180*/  LDCU.64 UR8, c[0x0][0x398] ;  /* 0x00007300ff0877ac */ /* 0x000e660008000a00 */
[----:B0-----:R-:W-:Y:S02]  /*a4190*/  ISETP.LT.AND P1, PT, R5, UR12, !P0 ;  /* 0x0000000c05007c0c */ /* 0x001fe4000c721270 */
[----:B------:R-:W-:Y:S02]  /*a41a0*/  ISETP.LT.AND P3, PT, R0, UR55, !P0 ;  /* 0x0000003700007c0c */ /* 0x000fe4000c761270 */
[----:B------:R-:W-:Y:S01]  /*a41b0*/  LOP3.LUT R21, R21, 0xffffdfff, RZ, 0xc0, !PT ;  /* 0xffffdfff15157812 */ /* 0x000fe200078ec0ff */
[----:B------:R-:W-:Y:S01]  /*a41c0*/  VIADD R20, R8, 0x91 ;  /* 0x0000009108147836 */ /* 0x000fe20000000000 */
[----:B------:R-:W-:Y:S01]  /*a41d0*/  ISETP.LT.AND P2, PT, R22, UR56, !P0 ;  /* 0x0000003816007c0c */ /* 0x000fe2000c741270 */
[----:B------:R-:W0:Y:S01]  /*a41e0*/  LDCU UR55, c[0x0][0x398] ;  /* 0x00007300ff3777ac */ /* 0x000e220008000800 */
[----:B------:R-:W0:Y:S05]  /*a41f0*/  LDCU UR56, c[0x0][0x398] ;  /* 0x00007300ff3877ac */ /* 0x000e2a0008000800 */
        /* <DEDUP_REMOVED lines=25> */
[----:B------:R-:W-:Y:S01]  /*a4390*/  ISETP.GE.AND P0, PT, R20, UR11, PT ;  /* 0x0000000b14007c0c */ /* 0x000fe2000bf06270 */
[----:B------:R-:W0:Y:S03]  /*a43a0*/  LDCU.64 UR10, c[0x0][0x398] ;  /* 0x00007300ff0a77ac */ /* 0x000e260008000a00 */
[----:B-1----:R-:W-:Y:S02]  /*a43b0*/  ISETP.LT.AND P1, PT, R5, UR8, !P0 ;  /* 0x0000000805007c0c */ /* 0x002fe4000c721270 */
[----:B------:R-:W-:Y:S02]  /*a43c0*/  ISETP.LT.AND P3, PT, R0, UR48, !P0 ;  /* 0x0000003000007c0c */ /* 0x000fe4000c761270 */
[----:B------:R-:W-:Y:S01]  /*a43d0*/  LOP3.LUT R21, R21, 0xffffffdf, RZ, 0xc0, !PT ;  /* 0xffffffdf15157812 */ /* 0x000fe200078ec0ff */
[----:B------:R-:W-:Y:S01]  /*a43e0*/  VIADD R20, R8, 0x90 ;  /* 0x0000009008147836 */ /* 0x000fe20000000000 */
[----:B------:R-:W-:Y:S01]  /*a43f0*/  ISETP.LT.AND P2, PT, R22, UR49, !P0 ;  /* 0x0000003116007c0c */ /* 0x000fe2000c741270 */
[----:B------:R-:W1:Y:S01]  /*a4400*/  LDCU UR48, c[0x0][0x398] ;  /* 0x00007300ff3077ac */ /* 0x000e620008000800 */
        /* <DEDUP_REMOVED lines=28> */
[----:B------:R-:W-:Y:S02]  /*a45d0*/  ISETP.LT.AND P3, PT, R0, UR76, !P0 ;  /* 0x0000004c00007c0c */ /* 0x000fe4000c761270 */
[----:B------:R-:W-:Y:S02]  /*a45e0*/  LOP3.LUT R21, R21, 0xfffffffd, RZ, 0xc0, !PT ;  /* 0xfffffffd15157812 */ /* 0x000fe400078ec0ff */
[----:B------:R-:W-:Y:S01]  /*a45f0*/  LOP3.LUT R9, R9, 0xdfffffff, RZ, 0xc0, !PT ;  /* 0xdfffffff09097812 */ /* 0x000fe200078ec0ff */
[----:B------:R-:W-:Y:S01]  /*a4600*/  VIADD R20, R8, 0x8f ;  /* 0x0000008f08147836 */ /* 0x000fe20000000000 */
[----:B0-----:R-:W-:Y:S01]  /*a4610*/  ISETP.LT.AND P1, PT, R5, UR10, !P0 ;  /* 0x0000000a05007c0c */ /* 0x001fe2000c721270 */
[----:B------:R-:W0:Y:S01]  /*a4620*/  LDCU UR76, c[0x0][0x398] ;  /* 0x00007300ff4c77ac */ /* 0x000e220008000800 */
[----:B------:R-:W-:-:S05]  /*a4630*/  ISETP.LT.AND P2, PT, R22, UR75, !P0 ;  /* 0x0000004b16007c0c */ /* 0x000fca000c741270 */
[----:B------:R-:W-:Y:S01]  /*a4640*/  @P3 LOP3.LUT R21, R21, 0x2, RZ, 0xfc, !PT ;  /* 0x0000000215153812 */ /* 0x000fe200078efcff */
[----:B------:R-:W0:Y:S03]  /*a4650*/  LDCU UR75, c[0x0][0x398] ;  /* 0x00007300ff4b77ac */ /* 0x000e260008000800 */
[----:B------:R-:W-:Y:S02]  /*a4660*/  LOP3.LUT R21, R21, 0xfffffffe, RZ, 0xc0, !PT ;  /* 0xfffffffe15157812 */ /* 0x000fe400078ec0ff */
[----:B------:R-:W-:Y:S02]  /*a4670*/  @P1 LOP3.LUT R9, R9, 0x20000000, RZ, 0xfc, !PT ;  /* 0x2000000009091812 */ /* 0x000fe400078efcff */
[----:B------:R-:W-:Y:S01]  /*a4680*/  ISETP.LT.AND P1, PT, R7, UR43, !P0 ;  /* 0x0000002b07007c0c */ /* 0x000fe2000c721270 */
[----:B------:R-:W0:Y:S01]  /*a4690*/  LDCU UR43, c[0x0][0x398] ;  /* 0x00007300ff2b77ac */ /* 0x000e220008000800 */
[----:B------:R-:W-:-:S02]  /*a46a0*/  @P2 LOP3.LUT R21, R21, 0x1, RZ, 0xfc, !PT ;  /* 0x0000000115152812 */ /* 0x000fc400078efcff */
[----:B------:R-:W-:Y:S01]  /*a46b0*/  ISETP.LT.AND P3, PT, R6, UR44, !P0 ;  /* 0x0000002c06007c0c */ /* 0x000fe2000c761270 */
[----:B------:R-:W0:Y:S02]  /*a46c0*/  LDCU UR44, c[0x0][0x398] ;  /* 0x00007300ff2c77ac */ /* 0x000e240008000800 */
[----:B------:R1:W-:Y:S01]  /*a46d0*/  STL [R1+0x448], R21 ;  /* 0x0004481501007387 */ /* 0x0003e20000100800 */
[----:B------:R-:W-:-:S03]  /*a46e0*/  LOP3.LUT R9, R9, 0x7fffffff, RZ, 0xc0, !PT ;  /* 0x7fffffff09097812 */ /* 0x000fc600078ec0ff */
[----:B-1----:R-:W2:Y:S02]  /*a46f0*/  LDL.LU R21, [R1+0x440] ;  /* 0x0004400001157983 */ /* 0x002ea40000300800 */
[----:B------:R-:W-:Y:S02]  /*a4700*/  @P1 LOP3.LUT R9, R9, 0x80000000, RZ, 0xfc, !PT ;  /* 0x8000000009091812 */ /* 0x000fe400078efcff */
[----:B------:R-:W-:Y:S01]  /*a4710*/  ISETP.LT.AND P2, PT, R4, UR45, !P0 ;  /* 0x0000002d04007c0c */ /* 0x000fe2000c741270 */
[----:B------:R-:W1:Y:S01]  /*a4720*/  LDCU UR45, c[0x0][0x398] ;  /* 0x00007300ff2d77ac */ /* 0x000e620008000800 */
        /* <DEDUP_REMOVED lines=80> */
[----:B------:R-:W-:Y:S02]  /*a4c30*/  ISETP.GE.AND P0, PT, R20, UR13, PT ;  /* 0x0000000d14007c0c */ /* 0x000fe4000bf06270 */
[----:B------:R-:W-:Y:S01]  /*a4c40*/  LOP3.LUT R9, R9, 0xffffffdf, RZ, 0xc0, !PT ;  /* 0xffffffdf09097812 */ /* 0x000fe200078ec0ff */
[----:B------:R-:W-:Y:S01]  /*a4c50*/  VIADD R20, R8, 0x8c ;  /* 0x0000008c08147836 */ /* 0x000fe20000000000 */
[----:B-1----:R-:W-:Y:S01]  /*a4c60*/  ISETP.LT.AND P1, PT, R5, UR10, !P0 ;  /* 0x0000000a05007c0c */ /* 0x002fe2000c721270 */
[----:B------:R-:W1:Y:S01]  /*a4c70*/  LDCU.64 UR12, c[0x0][0x398] ;  /* 0x00007300ff0c77ac */ /* 0x000e620008000a00 */
[----:B------:R-:W-:Y:S02]  /*a4c80*/  ISETP.LT.AND P3, PT, R0, UR24, !P0 ;  /* 0x0000001800007c0c */ /* 0x000fe4000c761270 */
[----:B------:R-:W-:Y:S01]  /*a4c90*/  ISETP.LT.AND P2, PT, R22, UR25, !P0 ;  /* 0x0000001916007c0c */ /* 0x000fe2000c741270 */
[----:B------:R-:W0:Y:S01]  /*a4ca0*/  LDCU UR24, c[0x0][0x398] ;  /* 0x00007300ff1877ac */ /* 0x000e220008000800 */
[----:B------:R-:W0:Y:S07]  /*a4cb0*/  LDCU UR25, c[0x0][0x398] ;  /* 0x00007300ff1977ac */ /* 0x000e2e0008000800 */
        /* <DEDUP_REMOVED lines=29> */
[----:B--2---:R-:W-:Y:S01]  /*a4e90*/  LOP3.LUT R21, R21, 0xdfffffff, RZ, 0xc0, !PT ;  /* 0xdfffffff15157812 */ /* 0x004fe200078ec0ff */
[----:B------:R-:W-:Y:S01]  /*a4ea0*/  VIADD R20, R8, 0x8b ;  /* 0x0000008b08147836 */ /* 0x000fe20000000000 */
[----:B------:R-:W-:Y:S01]  /*a4eb0*/  ISETP.LT.AND P2, PT, R22, UR18, !P0 ;  /* 0x0000001216007c0c */ /* 0x000fe2000c741270 */
[----:B------:R-:W2:Y:S06]  /*a4ec0*/  LDCU UR17, c[0x0][0x398] ;  /* 0x00007300ff1177ac */ /* 0x000eac0008000800 */
[----:B------:R-:W-:-:S02]  /*a4ed0*/  @P3 LOP3.LUT R9, R9, 0x2, RZ, 0xfc, !PT ;  /* 0x0000000209093812 */ /* 0x000fc400078efcff */
[----:B-1----:R-:W-:Y:S01]  /*a4ee0*/  ISETP.LT.AND P1, PT, R5, UR12, !P0 ;  /* 0x0000000c05007c0c */ /* 0x002fe2000c721270 */
[----:B------:R-:W1:Y:S01]  /*a4ef0*/  LDCU UR18, c[0x0][0x398] ;  /* 0x00007300ff1277ac */ /* 0x000e620008000800 */
[----:B------:R-:W-:-:S04]  /*a4f00*/  LOP3.LUT R9, R9, 0xfffffffe, RZ, 0xc0, !PT ;  /* 0xfffffffe09097812 */ /* 0x000fc800078ec0ff */
[----:B------:R-:W-:-:S05]  /*a4f10*/  @P2 LOP3.LUT R9, R9, 0x1, RZ, 0xfc, !PT ;  /* 0x0000000109092812 */ /* 0x000fca00078efcff */
[----:B------:R0:W-:Y:S04]  /*a4f20*/  STL [R1+0x444], R9 ;  /* 0x0004440901007387 */ /* 0x0001e80000100800 */
[----:B0-----:R-:W2:Y:S01]  /*a4f30*/  LDL.LU R9, [R1+0x42c] ;  /* 0x00042c0001097983 */ /* 0x001ea20000300800 */
[----:B------:R-:W-:Y:S02]  /*a4f40*/  @P1 LOP3.LUT R21, R21, 0x20000000, RZ, 0xfc, !PT ;  /* 0x2000000015151812 */ /* 0x000fe400078efcff */
[----:B------:R-:W-:Y:S01]  /*a4f50*/  ISETP.LT.AND P1, PT, R7, UR19, !P0 ;  /* 0x0000001307007c0c */ /* 0x000fe2000c721270 */
[----:B------:R-:W0:Y:S01]  /*a4f60*/  LDCU UR19, c[0x0][0x398] ;  /* 0x00007300ff1377ac */ /* 0x000e220008000800 */
[----:B------:R-:W-:Y:S02]  /*a4f70*/  ISETP.LT.AND P3, PT, R6, UR20, !P0 ;  /* 0x0000001406007c0c */ /* 0x000fe4000c761270 */
[----:B------:R-:W-:Y:S01]  /*a4f80*/  LOP3.LUT R21, R21, 0x7fffffff, RZ, 0xc0, !PT ;  /* 0x7fffffff15157812 */ /* 0x000fe200078ec0ff */
[----:B------:R-:W0:Y:S01]  /*a4f90*/  LDCU UR20, c[0x0][0x398] ;  /* 0x00007300ff1477ac */ /* 0x000e220008000800 */
[----:B------:R-:W-:Y:S01]  /*a4fa0*/  ISETP.LT.AND P2, PT, R4, UR21, !P0 ;  /* 0x0000001504007c0c */ /* 0x000fe2000c741270 */
[----:B------:R-:W0:Y:S06]  /*a4fb0*/  LDCU UR21, c[0x0][0x398] ;  /* 0x00007300ff1577ac */ /* 0x000e2c0008000800 */
        /* <DEDUP_REMOVED lines=16> */
[----:B------:R-:W-:Y:S01]  /*a50c0*/  LOP3.LUT R21, R21, 0xffdfffff, RZ, 0xc0, !PT ;  /* 0xffdfffff15157812 */ /* 0x000fe200078ec0ff */
[----:B------:R-:W-:Y:S01]  /*a50d0*/  VIADD R20, R8, 0x8a ;  /* 0x0000008a08147836 */ /* 0x000fe20000000000 */
[----:B------:R-:W-:Y:S01]  /*a50e0*/  ISETP.LT.AND P3, PT, R0, UR5, !P0 ;  /* 0x0000000500007c0c */ /* 0x000fe2000c761270 */
[----:B------:R-:W0:Y:S01]  /*a50f0*/  LDCU UR8, c[0x0][0x398] ;  /* 0x00007300ff0877ac */ /* 0x000e220008000800 */
[----:B------:R-:W-:Y:S01]  /*a5100*/  ISETP.LT.AND P2, PT, R22, UR14, !P0 ;  /* 0x0000000e16007c0c */ /* 0x000fe2000c741270 */
[----:B------:R-:W0:Y:S06]  /*a5110*/  LDCU UR5, c[0x0][0x398] ;  /* 0x00007300ff0577ac */ /* 0x000e2c0008000800 */
[----:B------:R-:W-:Y:S01]  /*a5120*/  @P1 LOP3.LUT R21, R21, 0x200000, RZ, 0xfc, !PT ;  /* 0x0020000015151812 */ /* 0x000fe200078efcff */
[----:B------:R-:W0:Y:S03]  /*a5130*/  LDCU UR14, c[0x0][0x398] ;  /* 0x00007300ff0e77ac */ /* 0x000e260008000800 */
        /* <DEDUP_REMOVED lines=59> */
[----:B------:R-:W-:-:S04]  /*a54f0*/  ISETP.GE.AND P0, PT, R20, UR9, PT ;  /* 0x0000000914007c0c */ /* 0x000fc8000bf06270 */
[----:B-1----:R-:W-:Y:S02]  /*a5500*/  ISETP.LT.AND P1, PT, R5, UR12, !P0 ;  /* 0x0000000c05007c0c */ /* 0x002fe4000c721270 */
[----:B------:R-:W-:Y:S01]  /*a5510*/  LOP3.LUT R21, R21, 0xffffffdf, RZ, 0xc0, !PT ;  /* 0xffffffdf15157812 */ /* 0x000fe200078ec0ff */
[----:B------:R-:W-:Y:S01]  /*a5520*/  VIADD R20, R8, 0x88 ;  /* 0x0000008808147836 */ /* 0x000fe20000000000 */
[----:B------:R-:W-:Y:S01]  /*a5530*/  ISETP.LT.AND P3, PT, R0, UR8, !P0 ;  /* 0x0000000800007c0c */ /* 0x000fe2000c761270 */
[----:B------:R-:W1:Y:S01]  /*a5540*/  LDCU UR8, c[0x0][0x398] ;  /* 0x00007300ff0877ac */ /* 0x000e620008000800 */
[----:B------:R-:W-:Y:S01]  /*a5550*/  ISETP.LT.AND P2, PT, R22, UR71, !P0 ;  /* 0x0000004716007c0c */ /* 0x000fe2000c741270 */
[----:B------:R-:W0:Y:S06]  /*a5560*/  LDCU UR71, c[0x0][0x398] ;  /* 0x00007300ff4777ac */ /* 0x000e2c0008000800 */
[----:B------:R-:W-:Y:S01]  /*a5570*/  @P1 LOP3.LUT R21, R21, 0x20, RZ, 0xfc, !PT ;  /* 0x0000002015151812 */ /* 0x000fe200078efcff */
[----:B------:R-:W1:Y:S03]  /*a5580*/  LDCU UR12, c[0x0][0x398] ;  /* 0x00007300ff0c77ac */ /* 0x000e660008000800 */
[----:B------:R-:W-:-:S04]  /*a5590*/  LOP3.LUT R21, R21, 0xfffffdff, RZ, 0xc0, !PT ;  /* 0xfffffdff15157812 */ /* 0x000fc800078ec0ff */
[----:B------:R-:W-:Y:S02]  /*a55a0*/  @P3 LOP3.LUT R21, R21, 0x200, RZ, 0xfc, !PT ;  /* 0x0000020015153812 */ /* 0x000fe400078efcff */
[----:B------:R-:W-:Y:S01]  /*a55b0*/  ISETP.LT.AND P1, PT, R7, UR72, !P0 ;  /* 0x0000004807007c0c */ /* 0x000fe2000c721270 */
[----:B------:R-:W3:Y:S01]  /*a55c0*/  LDCU UR72, c[0x0][0x398] ;  /* 0x00007300ff4877ac */ /* 0x000ee20008000800 */
[----:B------:R-:W-:-:S04]  /*a55d0*/  LOP3.LUT R21, R21, 0xfffffeff, RZ, 0xc0, !PT ;  /* 0xfffffeff15157812 */ /* 0x000fc800078ec0ff */
[----:B------:R-:W-:Y:S02]  /*a55e0*/  @P2 LOP3.LUT R21, R21, 0x100, RZ, 0xfc, !PT ;  /* 0x0000010015152812 */ /* 0x000fe400078efcff */
[----:B0-----:R-:W-:Y:S01]  /*a55f0*/  ISETP.LT.AND P3, PT, R6, UR10, !P0 ;  /* 0x0000000a06007c0c */ /* 0x001fe2000c761270 */
[----:B------:R-:W0:Y:S01]  /*a5600*/  LDCU UR10, c[0x0][0x398] ;  /* 0x00007300ff0a77ac */ /* 0x000e220008000800 */
[----:B------:R-:W-:-:S04]  /*a5610*/  LOP3.LUT R21, R21, 0xffffff7f, RZ, 0xc0, !PT ;  /* 0xffffff7f15157812 */ /* 0x000fc800078ec0ff */
[----:B------:R-:W-:Y:S02]  /*a5620*/  @P1 LOP3.LUT R21, R21, 0x80, RZ, 0xfc, !PT ;  /* 0x0000008015151812 */ /* 0x000fe400078efcff */
[----:B-1----:R-:W-:Y:S01]  /*a5630*/  ISETP.LT.AND P2, PT, R4, UR8, !P0 ;  /* 0x0000000804007c0c */ /* 0x002fe2000c741270 */
[----:B------:R-:W1:Y:S01]  /*a5640*/  LDCU.64 UR8, c[0x0][0x398] ;  /* 0x00007300ff0877ac */ /* 0x000e620008000a00 */
[----:B------:R-:W-:-:S04]  /*a5650*/  LOP3.LUT R21, R21, 0xffffffbf, RZ, 0xc0, !PT ;  /* 0xffffffbf15157812 */ /* 0x000fc800078ec0ff */
[----:B------:R-:W-:Y:S02]  /*a5660*/  @P3 LOP3.LUT R21, R21, 0x40, RZ, 0xfc, !PT ;  /* 0x0000004015153812 */ /* 0x000fe400078efcff */
[----:B------:R-:W-:Y:S01]  /*a5670*/  ISETP.LT.AND P1, PT, R3, UR71, !P0 ;  /* 0x0000004703007c0c */ /* 0x000fe2000c721270 */
[----:B------:R-:W0:Y:S01]  /*a5680*/  LDCU UR71, c[0x0][0x398] ;  /* 0x00007300ff4777ac */ /* 0x000e220008000800 */
[----:B------:R-:W-:-:S04]  /*a5690*/  LOP3.LUT R21, R21, 0xffffffef, RZ, 0xc0, !PT ;  /* 0xffffffef15157812 */ /* 0x000fc800078ec0ff */
[----:B------:R-:W-:Y:S02]  /*a56a0*/  @P2 LOP3.LUT R21, R21, 0x10, RZ, 0xfc, !PT ;  /* 0x0000001015152812 */ /* 0x000fe400078efcff */
[----:B---3--:R-:W-:Y:S01]  /*a56b0*/  ISETP.LT.AND P0, PT, R2, UR72, !P0 ;  /* 0x0000004802007c0c */ /* 0x008fe2000c701270 */
[----:B------:R-:W3:Y:S01]  /*a56c0*/  LDCU UR72, c[0x0][0x398] ;  /* 0x00007300ff4877ac */ /* 0x000ee20008000800 */
[----:B------:R-:W-:-:S04]  /*a56d0*/  LOP3.LUT R21, R21, 0xfffffff7, RZ, 0xc0, !PT ;  /* 0xfffffff715157812 */ /* 0x000fc800078ec0ff */
[----:B------:R-:W-:-:S04]  /*a56e0*/  @P1 LOP3.LUT R21, R21, 0x8, RZ, 0xfc, !PT ;  /* 0x0000000815151812 */ /* 0x000fc800078efcff */
[----:B------:R-:W-:-:S04]  /*a56f0*/  LOP3.LUT R21, R21, 0xfffffffb, RZ, 0xc0, !PT ;  /* 0xfffffffb15157812 */ /* 0x000fc800078ec0ff */
[----:B------:R-:W-:Y:S02]  /*a5700*/  @P0 LOP3.LUT R21, R21, 0x4, RZ, 0xfc, !PT ;  /* 0x0000000415150812 */ /* 0x000fe400078efcff */
[----:B------:R-:W-:Y:S01]  /*a5710*/  ISETP.GE.AND P0, PT, R20, UR11, PT ;  /* 0x0000000b14007c0c */ /* 0x000fe2000bf06270 */
[----:B------:R-:W2:Y:S03]  /*a5720*/  LDCU UR11, c[0x0][0x398] ;  /* 0x00007300ff0b77ac */ /* 0x000ea60008000800 */
[----:B-1----:R-:W-:Y:S01]  /*a5730*/  ISETP.LT.AND P2, PT, R5, UR8, !P0 ;  /* 0x0000000805007c0c */ /* 0x002fe2000c741270 */
[----:B------:R-:W1:Y:S01]  /*a5740*/  LDCU UR8, c[0x0][0x398] ;  /* 0x00007300ff0877ac */ /* 0x000e620008000800 */
[----:B0-----:R-:W-:Y:S02]  /*a5750*/  ISETP.LT.AND P1, PT, R0, UR10, !P0 ;  /* 0x0000000a00007c0c */ /* 0x001fe4000c721270 */
[----:B------:R-:W-:Y:S01]  /*a5760*/  LOP3.LUT R21, R21, 0xfffffffd, RZ, 0xc0, !PT ;  /* 0xfffffffd15157812 */ /* 0x000fe200078ec0ff */
[----:B------:R-:W0:Y:S01]  /*a5770*/  LDCU UR10, c[0x0][0x398] ;  /* 0x00007300ff0a77ac */ /* 0x000e220008000800 */
[----:B--2---:R-:W-:-:S07]  /*a5780*/  LOP3.LUT R9, R9, 0xdfffffff, RZ, 0xc0, !PT ;  /* 0xdfffffff09097812 */ /* 0x004fce00078ec0ff */
[----:B------:R-:W-:Y:S02]  /*a5790*/  @P2 LOP3.LUT R9, R9, 0x20000000, RZ, 0xfc, !PT ;  /* 0x2000000009092812 */ /* 0x000fe400078efcff */
[----:B-1----:R-:W-:Y:S02]  /*a57a0*/  ISETP.LT.AND P2, PT, R22, UR8, !P0 ;  /* 0x0000000816007c0c */ /* 0x002fe4000c741270 */
[----:B------:R-:W-:-:S04]  /*a57b0*/  @P1 LOP3.LUT R21, R21, 0x2, RZ, 0xfc, !PT ;  /* 0x0000000215151812 */ /* 0x000fc800078efcff */
[----:B------:R-:W-:-:S07]  /*a57c0*/  LOP3.LUT R21, R21, 0xfffffffe, RZ, 0xc0, !PT ;  /* 0xfffffffe15157812 */ /* 0x000fce00078ec0ff */
[----:B------:R-:W-:-:S05]  /*a57d0*/  @P2 LOP3.LUT R21, R21, 0x1, RZ, 0xfc, !PT ;  /* 0x0000000115152812 */ /* 0x000fca00078efcff */
[----:B------:R1:W-:Y:S04]  /*a57e0*/  STL [R1+0x440], R21 ;  /* 0x0004401501007387 */ /* 0x0003e80000100800 */
[----:B-1----:R-:W2:Y:S01]  /*a57f0*/  LDL.LU R21, [R1+0x428] ;  /* 0x0004280001157983 */ /* 0x002ea20000300800 */
[----:B------:R-:W-:Y:S02]  /*a5800*/  ISETP.LT.AND P1, PT, R7, UR11, !P0 ;  /* 0x0000000b07007c0c */ /* 0x000fe4000c721270 */
[----:B------:R-:W-:Y:S02]  /*a5810*/  ISETP.LT.AND P3, PT, R6, UR12, !P0 ;  /* 0x0000000c06007c0c */ /* 0x000fe4000c761270 */
[----:B------:R-:W-:Y:S02]  /*a5820*/  LOP3.LUT R9, R9, 0x7fffffff, RZ, 0xc0, !PT ;  /* 0x7fffffff09097812 */ /* 0x000fe400078ec0ff */
[----:B0-----:R-:W-:Y:S01]  /*a5830*/  ISETP.LT.AND P2, PT, R4, UR10, !P0 ;  /* 0x0000000a04007c0c */ /* 0x001fe2000c741270 */
[----:B------:R-:W0:Y:S06]  /*a5840*/  LDCU.64 UR10, c[0x0][0x398] ;  /* 0x00007300ff0a77ac */ /* 0x000e2c0008000a00 */
[----:B------:R-:W-:-:S04]  /*a5850*/  @P1 LOP3.LUT R9, R9, 0x80000000, RZ, 0xfc, !PT ;  /* 0x8000000009091812 */ /* 0x000fc800078efcff */
[----:B------:R-:W-:-:S04]  /*a5860*/  LOP3.LUT R9, R9, 0xbfffffff, RZ, 0xc0, !PT ;  /* 0xbfffffff09097812 */ /* 0x000fc800078ec0ff */
[----:B------:R-:W-:Y:S02]  /*a5870*/  @P3 LOP3.LUT R9, R9, 0x40000000, RZ, 0xfc, !PT ;  /* 0x4000000009093812 */ /* 0x000fe400078efcff */
[----:B------:R-:W-:Y:S01]  /*a5880*/  ISETP.LT.AND P1, PT, R3, UR66, !P0 ;  /* 0x0000004203007c0c */ /* 0x000fe2000c721270 */
[----:B------:R-:W-:Y:S01]  /*a5890*/  VIADD R20, R8, 0x87 ;  /* 0x0000008708147836 */ /* 0x000fe20000000000 */
[----:B------:R-:W-:Y:S01]  /*a58a0*/  LOP3.LUT R9, R9, 0xefffffff, RZ, 0xc0, !PT ;  /* 0xefffffff09097812 */ /* 0x000fe200078ec0ff */
[----:B------:R-:W1:Y:S03]  /*a58b0*/  LDCU UR66, c[0x0][0x398] ;  /* 0x00007300ff4277ac */ /* 0x000e660008000800 */
        /* <DEDUP_REMOVED lines=115> */
[----:B-1----:R-:W-:Y:S01]  /*a5ff0*/  ISETP.LT.AND P1, PT, R5, UR10, !P0 ;  /* 0x0000000a05007c0c */ /* 0x002fe2000c721270 */
[----:B------:R-:W1:Y:S01]  /*a6000*/  LDCU UR44, c[0x0][0x398] ;  /* 0x00007300ff2c77ac */ /* 0x000e620008000800 */
[----:B------:R-:W-:-:S05]  /*a6010*/  ISETP.LT.AND P2, PT, R22, UR43, !P0 ;  /* 0x0000002b16007c0c */ /* 0x000fca000c741270 */
[----:B------:R-:W-:Y:S01]  /*a6020*/  @P3 LOP3.LUT R9, R9, 0x2, RZ, 0xfc, !PT ;  /* 0x0000000209093812 */ /* 0x000fe200078efcff */
[----:B------:R-:W2:Y:S03]  /*a6030*/  LDCU UR43, c[0x0][0x398] ;  /* 0x00007300ff2b77ac */ /* 0x000ea60008000800 */
[----:B------:R-:W-:Y:S02]  /*a6040*/  LOP3.LUT R9, R9, 0xfffffffe, RZ, 0xc0, !PT ;  /* 0xfffffffe09097812 */ /* 0x000fe400078ec0ff */
[----:B------:R-:W-:Y:S02]  /*a6050*/  @P1 LOP3.LUT R21, R21, 0x20000000, RZ, 0xfc, !PT ;  /* 0x2000000015151812 */ /* 0x000fe400078efcff */
[----:B------:R-:W-:Y:S02]  /*a6060*/  @P2 LOP3.LUT R9, R9, 0x1, RZ, 0xfc, !PT ;  /* 0x0000000109092812 */ /* 0x000fe400078efcff */
[----:B------:R-:W-:Y:S01]  /*a6070*/  ISETP.LT.AND P1, PT, R7, UR42, !P0 ;  /* 0x0000002a07007c0c */ /* 0x000fe2000c721270 */
[----:B------:R-:W0:Y:S02]  /*a6080*/  LDCU UR42, c[0x0][0x398] ;  /* 0x00007300ff2a77ac */ /* 0x000e240008000800 */
[----:B------:R1:W-:Y:S01]  /*a6090*/  STL [R1+0x42c], R9 ;  /* 0x00042c0901007387 */ /* 0x0003e20000100800 */
[----:B------:R-:W-:Y:S01]  /*a60a0*/  ISETP.LT.AND P3, PT, R6, UR41, !P0 ;  /* 0x0000002906007c0c */ /* 0x000fe2000c761270 */
[----:B------:R-:W0:Y:S01]  /*a60b0*/  LDCU UR41, c[0x0][0x398] ;  /* 0x00007300ff2977ac */ /* 0x000e220008000800 */
[----:B------:R-:W-:Y:S01]  /*a60c0*/  LOP3.LUT R21, R21, 0x7fffffff, RZ, 0xc0, !PT ;  /* 0x7fffffff15157812 */ /* 0x000fe200078ec0ff */
[----:B-1----:R-:W2:Y:S06]  /*a60d0*/  LDL.LU R9, [R1+0x424] ;  /* 0x0004240001097983 */ /* 0x002eac0000300800 */
[----:B------:R-:W-:-:S02]  /*a60e0*/  @P1 LOP3.LUT R21, R21, 0x80000000, RZ, 0xfc, !PT ;  /* 0x8000000015151812 */ /* 0x000fc400078efcff */
        /* <DEDUP_REMOVED lines=85> */
[----:B0-----:R-:W-:Y:S01]  /*a6640*/  ISETP.LT.AND P1, PT, R5, UR10, !P0 ;  /* 0x0000000a05007c0c */ /* 0x001fe2000c721270 */
[----:B------:R-:W0:Y:S01]  /*a6650*/  LDCU.64 UR12, c[0x0][0x398] ;  /* 0x00007300ff0c77ac */ /* 0x000e220008000a00 */
        /* <DEDUP_REMOVED lines=38> */
[----:B0-----:R-:W-:Y:S01]  /*a68c0*/  ISETP.LT.AND P1, PT, R5, UR12, !P0 ;  /* 0x0000000c05007c0c */ /* 0x001fe2000c721270 */
[----:B------:R-:W0:Y:S01]  /*a68d0*/  LDCU UR12, c[0x0][0x398] ;  /* 0x00007300ff0c77ac */ /* 0x000e220008000800 */
[----:B------:R-:W-:Y:S01]  /*a68e0*/  LOP3.LUT R21, R21, 0xfffffffe, RZ, 0xc0, !PT ;  /* 0xfffffffe15157812 */ /* 0x000fe200078ec0ff */
[----:B------:R-:W0:Y:S03]  /*a68f0*/  LDCU UR69, c[0x0][0x398] ;  /* 0x00007300ff4577ac */ /* 0x000e260008000800 */
        /* <DEDUP_REMOVED lines=60> */
[----:B0-----:R-:W-:Y:S02]  /*a6cc0*/  ISETP.LT.AND P1, PT, R5, UR10, !P0 ;  /* 0x0000000a05007c0c */ /* 0x001fe4000c721270 */
[----:B------:R-:W-:Y:S01]  /*a6cd0*/  LOP3.LUT R9, R9, 0xffffdfff, RZ, 0xc0, !PT ;  /* 0xffffdfff09097812 */ /* 0x000fe200078ec0ff */
[----:B------:R-:W-:Y:S01]  /*a6ce0*/  VIADD R20, R8, 0x7d ;  /* 0x0000007d08147836 */ /* 0x000fe20000000000 */
[----:B---3--:R-:W-:Y:S01]  /*a6cf0*/  ISETP.LT.AND P3, PT, R0, UR72, !P0 ;  /* 0x0000004800007c0c */ /* 0x008fe2000c761270 */
[----:B------:R-:W0:Y:S01]  /*a6d00*/  LDCU UR72, c[0x0][0x398] ;  /* 0x00007300ff4877ac */ /* 0x000e220008000800 */
[----:B------:R-:W-:Y:S01]  /*a6d10*/  ISETP.LT.AND P2, PT, R22, UR8, !P0 ;  /* 0x0000000816007c0c */ /* 0x000fe2000c741270 */
[----:B------:R-:W3:Y:S06]  /*a6d20*/  LDCU UR8, c[0x0][0x398] ;  /* 0x00007300ff0877ac */ /* 0x000eec0008000800 */
[----:B------:R-:W-:Y:S01]  /*a6d30*/  @P1 LOP3.LUT R9, R9, 0x2000, RZ, 0xfc, !PT ;  /* 0x0000200009091812 */ /* 0x000fe200078efcff */
[----:B------:R-:W0:Y:S03]  /*a6d40*/  LDCU UR10, c[0x0][0x398] ;  /* 0x00007300ff0a77ac */ /* 0x000e260008000800 */
        /* <DEDUP_REMOVED lines=14> */
[----:B---3--:R-:W-:Y:S01]  /*a6e30*/  ISETP.LT.AND P1, PT, R3, UR8, !P0 ;  /* 0x0000000803007c0c */ /* 0x008fe2000c721270 */
[----:B------:R-:W3:Y:S01]  /*a6e40*/  LDCU UR8, c[0x0][0x398] ;  /* 0x00007300ff0877ac */ /* 0x000ee20008000800 */
[----:B------:R-:W-:Y:S02]  /*a6e50*/  LOP3.LUT R9, R9, 0xffffefff, RZ, 0xc0, !PT ;  /* 0xffffefff09097812 */ /* 0x000fe400078ec0ff */
[----:B-1----:R-:W-:Y:S01]  /*a6e60*/  ISETP.LT.AND P0, PT, R2, UR12, !P0 ;  /* 0x0000000c02007c0c */ /* 0x002fe2000c701270 */
[----:B------:R-:W1:Y:S01]  /*a6e70*/  LDCU.64 UR12, c[0x0][0x398] ;  /* 0x00007300ff0c77ac */ /* 0x000e620008000a00 */
[----:B------:R-:W-:-:S04]  /*a6e80*/  @P2 LOP3.LUT R9, R9, 0x1000, RZ, 0xfc, !PT ;  /* 0x0000100009092812 */ /* 0x000fc800078efcff */
[----:B------:R-:W-:-:S04]  /*a6e90*/  LOP3.LUT R9, R9, 0xfffff7ff, RZ, 0xc0, !PT ;  /* 0xfffff7ff09097812 */ /* 0x000fc800078ec0ff */
[----:B------:R-:W-:-:S04]  /*a6ea0*/  @P1 LOP3.LUT R9, R9, 0x800, RZ, 0xfc, !PT ;  /* 0x0000080009091812 */ /* 0x000fc800078efcff */
[----:B------:R-:W-:-:S04]  /*a6eb0*/  LOP3.LUT R9, R9, 0xfffffbff, RZ, 0xc0, !PT ;  /* 0xfffffbff09097812 */ /* 0x000fc800078ec0ff */
[----:B------:R-:W-:Y:S02]  /*a6ec0*/  @P0 LOP3.LUT R9, R9, 0x400, RZ, 0xfc, !PT ;  /* 0x0000040009090812 */ /* 0x000fe400078efcff */
[----:B------:R-:W-:Y:S01]  /*a6ed0*/  ISETP.GE.AND P0, PT, R20, UR9, PT ;  /* 0x0000000914007c0c */ /* 0x000fe2000bf06270 */
[----:B------:R-:W0:Y:S03]  /*a6ee0*/  LDCU UR9, c[0x0][0x398] ;  /* 0x00007300ff0977ac */ /* 0x000e260008000800 */
[----:B-1----:R-:W-:Y:S01]  /*a6ef0*/  ISETP.LT.AND P2, PT, R5, UR12, !P0 ;  /* 0x0000000c05007c0c */ /* 0x002fe2000c741270 */
[----:B------:R-:W1:Y:S01]  /*a6f00*/  LDCU UR12, c[0x0][0x398] ;  /* 0x00007300ff0c77ac */ /* 0x000e620008000800 */
[----:B---3--:R-:W-:Y:S02]  /*a6f10*/  ISETP.LT.AND P1, PT, R0, UR8, !P0 ;  /* 0x0000000800007c0c */ /* 0x008fe4000c721270 */
[----:B------:R-:W-:Y:S01]  /*a6f20*/  LOP3.LUT R9, R9, 0xffffffdf, RZ, 0xc0, !PT ;  /* 0xffffffdf09097812 */ /* 0x000fe200078ec0ff */
[----:B------:R-:W3:Y:S08]  /*a6f30*/  LDCU UR8, c[0x0][0x398] ;  /* 0x00007300ff0877ac */ /* 0x000ef00008000800 */
[----:B------:R-:W-:-:S04]  /*a6f40*/  @P2 LOP3.LUT R9, R9, 0x20, RZ, 0xfc, !PT ;  /* 0x0000002009092812 */ /* 0x000fc800078efcff */
[----:B------:R-:W-:Y:S02]  /*a6f50*/  LOP3.LUT R9, R9, 0xfffffdff, RZ, 0xc0, !PT ;  /* 0xfffffdff09097812 */ /* 0x000fe400078ec0ff */
[----:B-1----:R-:W-:Y:S02]  /*a6f60*/  ISETP.LT.AND P2, PT, R22, UR12, !P0 ;  /* 0x0000000c16007c0c */ /* 0x002fe4000c741270 */
[----:B------:R-:W-:Y:S02]  /*a6f70*/  @P1 LOP3.LUT R9, R9, 0x200, RZ, 0xfc, !PT ;  /* 0x0000020009091812 */ /* 0x000fe400078efcff */
[----:B0-----:R-:W-:Y:S02]  /*a6f80*/  ISETP.LT.AND P1, PT, R7, UR9, !P0 ;  /* 0x0000000907007c0c */ /* 0x001fe4000c721270 */
[----:B------:R-:W-:Y:S02]  /*a6f90*/  LOP3.LUT R9, R9, 0xfffffeff, RZ, 0xc0, !PT ;  /* 0xfffffeff09097812 */ /* 0x000fe400078ec0ff */
[----:B------:R-:W-:-:S05]  /*a6fa0*/  ISETP.LT.AND P3, PT, R6, UR10, !P0 ;  /* 0x0000000a06007c0c */ /* 0x000fca000c761270 */
[----:B------:R-:W-:-:S04]  /*a6fb0*/  @P2 LOP3.LUT R9, R9, 0x100, RZ, 0xfc, !PT ;  /* 0x0000010009092812 */ /* 0x000fc800078efcff */
[----:B------:R-:W-:-:S04]  /*a6fc0*/  LOP3.LUT R9, R9, 0xffffff7f, RZ, 0xc0, !PT ;  /* 0xffffff7f09097812 */ /* 0x000fc800078ec0ff */
[----:B------:R-:W-:Y:S02]  /*a6fd0*/  @P1 LOP3.LUT R9, R9, 0x80, RZ, 0xfc, !PT ;  /* 0x0000008009091812 */ /* 0x000fe400078efcff */
[----:B---3--:R-:W-:Y:S01]  /*a6fe0*/  ISETP.LT.AND P2, PT, R4, UR8, !P0 ;  /* 0x0000000804007c0c */ /* 0x008fe2000c741270 */
[----:B------:R-:W0:Y:S01]  /*a6ff0*/  LDCU.64 UR8, c[0x0][0x398] ;  /* 0x00007300ff0877ac */ /* 0x000e220008000a00 */
        /* <DEDUP_REMOVED lines=8> */
[----:B------:R-:W3:Y:S01]  /*a7080*/  LDCU UR66, c[0x0][0x398] ;  /* 0x00007300ff4277ac */ /* 0x000ee20008000800 */
        /* <DEDUP_REMOVED lines=10> */
[----:B0-----:R-:W-:Y:S01]  /*a7130*/  ISETP.LT.AND P1, PT, R5, UR8, !P0 ;  /* 0x0000000805007c0c */ /* 0x001fe2000c721270 */
[----:B------:R-:W0:Y:S01]  /*a7140*/  LDCU UR59, c[0x0][0x398] ;  /* 0x00007300ff3b77ac */ /* 0x000e220008000800 */
[----:B------:R-:W-:-:S05]  /*a7150*/  ISETP.LT.AND P2, PT, R22, UR60, !P0 ;  /* 0x0000003c16007c0c */ /* 0x000fca000c741270 */
[----:B------:R-:W-:Y:S01]  /*a7160*/  @P3 LOP3.LUT R9, R9, 0x2, RZ, 0xfc, !PT ;  /* 0x0000000209093812 */ /* 0x000fe200078efcff */
[----:B------:R-:W2:Y:S03]  /*a7170*/  LDCU UR60, c[0x0][0x398] ;  /* 0x00007300ff3c77ac */ /* 0x000ea60008000800 */
        /* <DEDUP_REMOVED lines=11> */
[----:B----4-:R-:W-:Y:S01]  /*a7230*/  ISETP.LT.AND P2, PT, R4, UR63, !P0 ;  /* 0x0000003f04007c0c */ /* 0x010fe2000c741270 */
[----:B------:R-:W1:Y:S01]  /*a7240*/  LDCU UR63, c[0x0][0x398] ;  /* 0x00007300ff3f77ac */ /* 0x000e620008000800 */
[----:B------:R-:W-:-:S04]  /*a7250*/  LOP3.LUT R21, R21, 0xbfffffff, RZ, 0xc0, !PT ;  /* 0xbfffffff15157812 */ /* 0x000fc800078ec0ff */
[----:B------:R-:W-:Y:S02]  /*a7260*/  @P3 LOP3.LUT R21, R21, 0x40000000, RZ, 0xfc, !PT ;  /* 0x4000000015153812 */ /* 0x000fe400078efcff */
[----:B------:R-:W-:Y:S01]  /*a7270*/  ISETP.LT.AND P1, PT, R3, UR64, !P0 ;  /* 0x0000004003007c0c */ /* 0x000fe2000c721270 */
        /* <DEDUP_REMOVED lines=261> */
[----:B------:R-:W-:Y:S01]  /*a82d0*/  LOP3.LUT R9, R9, 0xfffffffe, RZ, 0xc0, !PT ;  /* 0xfffffffe09097812 */ /* 0x000fe200078ec0ff */
[----:B------:R-:W0:Y:S01]  /*a82e0*/  LDCU UR76, c[0x0][0x398] ;  /* 0x00007300ff4c77ac */ /* 0x000e220008000800 */
        /* <DEDUP_REMOVED lines=25> */
[----:B------:R-:W-:Y:S02]  /*a8480*/  ISETP.LT.AND P1, PT, R5, UR8, !P0 ;  /* 0x0000000805007c0c */ /* 0x000fe4000c721270 */
[----:B0-----:R-:W-:Y:S01]  /*a8490*/  ISETP.LT.AND P3, PT, R0, UR75, !P0 ;  /* 0x0000004b00007c0c */ /* 0x001fe2000c761270 */
[----:B------:R-:W0:Y:S01]  /*a84a0*/  LDCU UR75, c[0x0][0x398] ;  /* 0x00007300ff4b77ac */ /* 0x000e220008000800 */
[----:B------:R-:W-:Y:S02]  /*a84b0*/  LOP3.LUT R21, R21, 0xffdfffff, RZ, 0xc0, !PT ;  /* 0xffdfffff15157812 */ /* 0x000fe400078ec0ff */
[----:B------:R-:W-:Y:S01]  /*a84c0*/  ISETP.LT.AND P2, PT, R22, UR12, !P0 ;  /* 0x0000000c16007c0c */ /* 0x000fe2000c741270 */
[----:B------:R-:W0:Y:S06]  /*a84d0*/  LDCU UR12, c[0x0][0x398] ;  /* 0x00007300ff0c77ac */ /* 0x000e2c0008000800 */
[----:B------:R-:W-:-:S04]  /*a84e0*/  @P1 LOP3.LUT R21, R21, 0x200000, RZ, 0xfc, !PT ;  /* 0x0020000015151812 */ /* 0x000fc800078efcff */
[----:B------:R-:W-:-:S04]  /*a84f0*/  LOP3.LUT R21, R21, 0xfdffffff, RZ, 0xc0, !PT ;  /* 0xfdffffff15157812 */ /* 0x000fc800078ec0ff */
[----:B------:R-:W-:Y:S02]  /*a8500*/  @P3 LOP3.LUT R21, R21, 0x2000000, RZ, 0xfc, !PT ;  /* 0x0200000015153812 */ /* 0x000fe400078efcff */
[----:B------:R-:W-:Y:S01]  /*a8510*/  ISETP.LT.AND P1, PT, R7, UR10, !P0 ;  /* 0x0000000a07007c0c */ /* 0x000fe2000c721270 */
[----:B------:R-:W1:Y:S01]  /*a8520*/  LDCU UR10, c[0x0][0x398] ;  /* 0x00007300ff0a77ac */ /* 0x000e620008000800 */
[----:B------:R-:W-:-:S04]  /*a8530*/  LOP3.LUT R21, R21, 0xfeffffff, RZ, 0xc0, !PT ;  /* 0xfeffffff15157812 */ /* 0x000fc800078ec0ff */
[----:B------:R-:W-:Y:S02]  /*a8540*/  @P2 LOP3.LUT R21, R21, 0x1000000, RZ, 0xfc, !PT ;  /* 0x0100000015152812 */ /* 0x000fe400078efcff */
[----:B------:R-:W-:Y:S01]  /*a8550*/  ISETP.LT.AND P3, PT, R6, UR74, !P0 ;  /* 0x0000004a06007c0c */ /* 0x000fe2000c761270 */
[----:B------:R-:W-:Y:S01]  /*a8560*/  VIADD R20, R8, 0x72 ;  /* 0x0000007208147836 */ /* 0x000fe20000000000 */
[----:B------:R-:W-:Y:S01]  /*a8570*/  LOP3.LUT R21, R21, 0xff7fffff, RZ, 0xc0, !PT ;  /* 0xff7fffff15157812 */ /* 0x000fe200078ec0ff */
[----:B------:R-:W2:Y:S03]  /*a8580*/  LDCU UR74, c[0x0][0x398] ;  /* 0x00007300ff4a77ac */ /* 0x000ea60008000800 */
[----:B------:R-:W-:Y:S02]  /*a8590*/  @P1 LOP3.LUT R21, R21, 0x800000, RZ, 0xfc, !PT ;  /* 0x0080000015151812 */ /* 0x000fe400078efcff */
[----:B0-----:R-:W-:Y:S01]  /*a85a0*/  ISETP.LT.AND P2, PT, R4, UR75, !P0 ;  /* 0x0000004b04007c0c */ /* 0x001fe2000c741270 */
[----:B------:R-:W0:Y:S01]  /*a85b0*/  LDCU UR75, c[0x0][0x398] ;  /* 0x00007300ff4b77ac */ /* 0x000e220008000800 */
[----:B------:R-:W-:-:S04]  /*a85c0*/  LOP3.LUT R21, R21, 0xffbfffff, RZ, 0xc0, !PT ;  /* 0xffbfffff15157812 */ /* 0x000fc800078ec0ff */
[----:B------:R-:W-:Y:S02]  /*a85d0*/  @P3 LOP3.LUT R21, R21, 0x400000, RZ, 0xfc, !PT ;  /* 0x0040000015153812 */ /* 0x000fe400078efcff */
[----:B------:R-:W-:Y:S01]  /*a85e0*/  ISETP.LT.AND P1, PT, R3, UR12, !P0 ;  /* 0x0000000c03007c0c */ /* 0x000fe2000c721270 */
[----:B------:R-:W0:Y:S01]  /*a85f0*/  LDCU UR12, c[0x0][0x398] ;  /* 0x00007300ff0c77ac */ /* 0x000e220008000800 */
        /* <DEDUP_REMOVED lines=8> */
[----:B------:R-:W-:-:S04]  /*a8680*/  ISETP.GE.AND P0, PT, R20, UR13, PT ;  /* 0x0000000d14007c0c */ /* 0x000fc8000bf06270 */
[----:B-1----:R-:W-:Y:S02]  /*a8690*/  ISETP.LT.AND P2, PT, R5, UR10, !P0 ;  /* 0x0000000a05007c0c */ /* 0x002fe4000c741270 */
[----:B0-----:R-:W-:Y:S01]  /*a86a0*/  ISETP.LT.AND P1, PT, R0, UR12, !P0 ;  /* 0x0000000c00007c0c */ /* 0x001fe2000c721270 */
        /* <DEDUP_REMOVED lines=321> */
[----:B------:R-:W0:Y:S01]  /*a9ac0*/  LDCU.64 UR12, c[0x0][0x398] ;  /* 0x00007300ff0c77ac */ /* 0x000e220008000a00 */
        /* <DEDUP_REMOVED lines=21> */
[----:B0-----:R-:W-:Y:S01]  /*a9c20*/  ISETP.LT.AND P3, PT, R0, UR68, !P0 ;  /* 0x0000004400007c0c */ /* 0x001fe2000c761270 */
[----:B------:R-:W0:Y:S01]  /*a9c30*/  LDCU UR68, c[0x0][0x398] ;  /* 0x00007300ff4477ac */ /* 0x000e220008000800 */
[----:B------:R-:W-:Y:S02]  /*a9c40*/  ISETP.LT.AND P2, PT, R22, UR69, !P0 ;  /* 0x0000004516007c0c */ /* 0x000fe4000c741270 */
[----:B------:R-:W-:Y:S01]  /*a9c50*/  LOP3.LUT R21, R21, 0xfffffffd, RZ, 0xc0, !PT ;  /* 0xfffffffd15157812 */ /* 0x000fe200078ec0ff */
[----:B------:R-:W0:Y:S08]  /*a9c60*/  LDCU UR69, c[0x0][0x398] ;  /* 0x00007300ff4577ac */ /* 0x000e300008000800 */
[----:B------:R-:W-:-:S04]  /*a9c70*/  @P3 LOP3.LUT R21, R21, 0x2, RZ, 0xfc, !PT ;  /* 0x0000000215153812 */ /* 0x000fc800078efcff */
[----:B------:R-:W-:-:S04]  /*a9c80*/  LOP3.LUT R21, R21, 0xfffffffe, RZ, 0xc0, !PT ;  /* 0xfffffffe15157812 */ /* 0x000fc800078ec0ff */
[----:B------:R-:W-:Y:S02]  /*a9c90*/  @P2 LOP3.LUT R21, R21, 0x1, RZ, 0xfc, !PT ;  /* 0x0000000115152812 */ /* 0x000fe400078efcff */
[----:B------:R-:W-:-:S03]  /*a9ca0*/  ISETP.LT.AND P1, PT, R5, UR12, !P0 ;  /* 0x0000000c05007c0c */ /* 0x000fc6000c721270 */
[----:B------:R0:W-:Y:S04]  /*a9cb0*/  STL [R1+0x400], R21 ;  /* 0x0004001501007387 */ /* 0x0001e80000100800 */
[----:B0-----:R-:W3:Y:S01]  /*a9cc0*/  LDL.LU R21, [R1+0x3e8] ;  /* 0x0003e80001157983 */ /* 0x001ee20000300800 */
[----:B--2---:R-:W-:-:S05]  /*a9cd0*/  LOP3.LUT R9, R9, 0xdfffffff, RZ, 0xc0, !PT ;  /* 0xdfffffff09097812 */ /* 0x004fca00078ec0ff */
[----:B------:R-:W-:Y:S02]  /*a9ce0*/  @P1 LOP3.LUT R9, R9, 0x20000000, RZ, 0xfc, !PT ;  /* 0x2000000009091812 */ /* 0x000fe400078efcff */
[----:B------:R-:W-:Y:S01]  /*a9cf0*/  ISETP.LT.AND P1, PT, R7, UR8, !P0 ;  /* 0x0000000807007c0c */ /* 0x000fe2000c721270 */
[----:B------:R-:W0:Y:S01]  /*a9d00*/  LDCU UR8, c[0x0][0x398] ;  /* 0x00007300ff0877ac */ /* 0x000e220008000800 */
[----:B-1----:R-:W-:Y:S02]  /*a9d10*/  ISETP.LT.AND P3, PT, R6, UR10, !P0 ;  /* 0x0000000a06007c0c */ /* 0x002fe4000c761270 */
[----:B------:R-:W-:Y:S01]  /*a9d20*/  LOP3.LUT R9, R9, 0x7fffffff, RZ, 0xc0, !PT ;  /* 0x7fffffff09097812 */ /* 0x000fe200078ec0ff */
[----:B------:R-:W1:Y:S01]  /*a9d30*/  LDCU UR10, c[0x0][0x398] ;  /* 0x00007300ff0a77ac */ /* 0x000e620008000800 */
[----:B------:R-:W-:Y:S01]  /*a9d40*/  ISETP.LT.AND P2, PT, R4, UR68, !P0 ;  /* 0x0000004404007c0c */ /* 0x000fe2000c741270 */
[----:B------:R-:W-:Y:S01]  /*a9d50*/  VIADD R20, R8, 0x67 ;  /* 0x0000006708147836 */ /* 0x000fe20000000000 */
[----:B------:R-:W2:Y:S05]  /*a9d60*/  LDCU UR68, c[0x0][0x398] ;  /* 0x00007300ff4477ac */ /* 0x000eaa0008000800 */
[----:B------:R-:W-:-:S04]  /*a9d70*/  @P1 LOP3.LUT R9, R9, 0x80000000, RZ, 0xfc, !PT ;  /* 0x8000000009091812 */ /* 0x000fc800078efcff */
[----:B------:R-:W-:-:S04]  /*a9d80*/  LOP3.LUT R9, R9, 0xbfffffff, RZ, 0xc0, !PT ;  /* 0xbfffffff09097812 */ /* 0x000fc800078ec0ff */
[----:B------:R-:W-:Y:S02]  /*a9d90*/  @P3 LOP3.LUT R9, R9, 0x40000000, RZ, 0xfc, !PT ;  /* 0x4000000009093812 */ /* 0x000fe400078efcff */
[----:B------:R-:W-:Y:S01]  /*a9da0*/  ISETP.LT.AND P1, PT, R3, UR69, !P0 ;  /* 0x0000004503007c0c */ /* 0x000fe2000c721270 */
        /* <DEDUP_REMOVED lines=324> */
[----:B-1----:R-:W-:Y:S01]  /*ab1f0*/  ISETP.LT.AND P3, PT, R0, UR10, !P0 ;  /* 0x0000000a00007c0c */ /* 0x002fe2000c761270 */
[----:B------:R-:W0:Y:S01]  /*ab200*/  LDCU.64 UR10, c[0x0][0x398] ;  /* 0x00007300ff0a77ac */ /* 0x000e220008000a00 */
[----:B------:R-:W-:Y:S01]  /*ab210*/  ISETP.LT.AND P2, PT, R22, UR35, !P0 ;  /* 0x0000002316007c0c */ /* 0x000fe2000c741270 */
[----:B------:R-:W1:Y:S06]  /*ab220*/  LDCU UR35, c[0x0][0x398] ;  /* 0x00007300ff2377ac */ /* 0x000e6c0008000800 */
        /* <DEDUP_REMOVED lines=30> */
[----:B------:R-:W-:Y:S01]  /*ab410*/  ISETP.LT.AND P3, PT, R0, UR12, !P0 ;  /* 0x0000000c00007c0c */ /* 0x000fe2000c761270 */
[----:B------:R-:W0:Y:S01]  /*ab420*/  LDCU UR12, c[0x0][0x398] ;  /* 0x00007300ff0c77ac */ /* 0x000e220008000800 */
[----:B-1----:R-:W-:Y:S01]  /*ab430*/  ISETP.LT.AND P2, PT, R22, UR35, !P0 ;  /* 0x0000002316007c0c */ /* 0x002fe2000c741270 */
[----:B------:R-:W1:Y:S06]  /*ab440*/  LDCU UR35, c[0x0][0x398] ;  /* 0x00007300ff2377ac */ /* 0x000e6c0008000800 */
        /* <DEDUP_REMOVED lines=9> */
[----:B------:R-:W3:Y:S01]  /*ab4e0*/  LDCU UR8, c[0x0][0x398] ;  /* 0x00007300ff0877ac */ /* 0x000ee20008000800 */
[----:B------:R-:W-:-:S04]  /*ab4f0*/  LOP3.LUT R9, R9, 0xffffff7f, RZ, 0xc0, !PT ;  /* 0xffffff7f09097812 */ /* 0x000fc800078ec0ff */
[----:B------:R-:W-:Y:S02]  /*ab500*/  @P1 LOP3.LUT R9, R9, 0x80, RZ, 0xfc, !PT ;  /* 0x0000008009091812 */ /* 0x000fe400078efcff */
[----:B0-----:R-:W-:Y:S01]  /*ab510*/  ISETP.LT.AND P2, PT, R4, UR12, !P0 ;  /* 0x0000000c04007c0c */ /* 0x001fe2000c741270 */
[----:B------:R-:W0:Y:S01]  /*ab520*/  LDCU.64 UR12, c[0x0][0x398] ;  /* 0x00007300ff0c77ac */ /* 0x000e220008000a00 */
        /* <DEDUP_REMOVED lines=13> */
[----:B------:R-:W1:Y:S03]  /*ab600*/  LDCU UR9, c[0x0][0x398] ;  /* 0x00007300ff0977ac */ /* 0x000e660008000800 */
[----:B0-----:R-:W-:Y:S01]  /*ab610*/  ISETP.LT.AND P2, PT, R5, UR12, !P0 ;  /* 0x0000000c05007c0c */ /* 0x001fe2000c741270 */
[----:B------:R-:W0:Y:S01]  /*ab620*/  LDCU UR12, c[0x0][0x398] ;  /* 0x00007300ff0c77ac */ /* 0x000e220008000800 */
[----:B---3--:R-:W-:Y:S02]  /*ab630*/  ISETP.LT.AND P1, PT, R0, UR8, !P0 ;  /* 0x0000000800007c0c */ /* 0x008fe4000c721270 */
[----:B------:R-:W-:Y:S01]  /*ab640*/  LOP3.LUT R9, R9, 0xfffffffd, RZ, 0xc0, !PT ;  /* 0xfffffffd09097812 */ /* 0x000fe200078ec0ff */
[----:B------:R-:W3:Y:S01]  /*ab650*/  LDCU UR8, c[0x0][0x398] ;  /* 0x00007300ff0877ac */ /* 0x000ee20008000800 */
[----:B--2---:R-:W-:-:S07]  /*ab660*/  LOP3.LUT R21, R21, 0xdfffffff, RZ, 0xc0, !PT ;  /* 0xdfffffff15157812 */ /* 0x004fce00078ec0ff */
[----:B------:R-:W-:Y:S02]  /*ab670*/  @P2 LOP3.LUT R21, R21, 0x20000000, RZ, 0xfc, !PT ;  /* 0x2000000015152812 */ /* 0x000fe400078efcff */
[----:B0-----:R-:W-:Y:S02]  /*ab680*/  ISETP.LT.AND P2, PT, R22, UR12, !P0 ;  /* 0x0000000c16007c0c */ /* 0x001fe4000c741270 */
[----:B------:R-:W-:-:S04]  /*ab690*/  @P1 LOP3.LUT R9, R9, 0x2, RZ, 0xfc, !PT ;  /* 0x0000000209091812 */ /* 0x000fc800078efcff */
[----:B------:R-:W-:-:S07]  /*ab6a0*/  LOP3.LUT R9, R9, 0xfffffffe, RZ, 0xc0, !PT ;  /* 0xfffffffe09097812 */ /* 0x000fce00078ec0ff */
[----:B------:R-:W-:-:S05]  /*ab6b0*/  @P2 LOP3.LUT R9, R9, 0x1, RZ, 0xfc, !PT ;  /* 0x0000000109092812 */ /* 0x000fca00078efcff */
[----:B------:R0:W-:Y:S04]  /*ab6c0*/  STL [R1+0x3e4], R9 ;  /* 0x0003e40901007387 */ /* 0x0001e80000100800 */
[----:B0-----:R-:W2:Y:S01]  /*ab6d0*/  LDL.LU R9, [R1+0x3cc] ;  /* 0x0003cc0001097983 */ /* 0x001ea20000300800 */
[----:B-1----:R-:W-:Y:S02]  /*ab6e0*/  ISETP.LT.AND P1, PT, R7, UR9, !P0 ;  /* 0x0000000907007c0c */ /* 0x002fe4000c721270 */
[----:B------:R-:W-:Y:S02]  /*ab6f0*/  ISETP.LT.AND P3, PT, R6, UR10, !P0 ;  /* 0x0000000a06007c0c */ /* 0x000fe4000c761270 */
[----:B------:R-:W-:Y:S02]  /*ab700*/  LOP3.LUT R21, R21, 0x7fffffff, RZ, 0xc0, !PT ;  /* 0x7fffffff15157812 */ /* 0x000fe400078ec0ff */
[----:B---3--:R-:W-:Y:S01]  /*ab710*/  ISETP.LT.AND P2, PT, R4, UR8, !P0 ;  /* 0x0000000804007c0c */ /* 0x008fe2000c741270 */
        /* <DEDUP_REMOVED lines=121> */
[----:B------:R-:W-:-:S02]  /*abeb0*/  LOP3.LUT R21, R21, 0xfffffffd, RZ, 0xc0, !PT ;  /* 0xfffffffd15157812 */ /* 0x000fc400078ec0ff */
[----:B--2---:R-:W-:Y:S01]  /*abec0*/  LOP3.LUT R9, R9, 0xdfffffff, RZ, 0xc0, !PT ;  /* 0xdfffffff09097812 */ /* 0x004fe200078ec0ff */
[----:B------:R-:W-:Y:S01]  /*abed0*/  VIADD R20, R8, 0x57 ;  /* 0x0000005708147836 */ /* 0x000fe20000000000 */
[----:B------:R-:W-:Y:S01]  /*abee0*/  ISETP.LT.AND P2, PT, R22, UR46, !P0 ;  /* 0x0000002e16007c0c */ /* 0x000fe2000c741270 */
[----:B------:R-:W1:Y:S04]  /*abef0*/  LDCU UR45, c[0x0][0x398] ;  /* 0x00007300ff2d77ac */ /* 0x000e680008000800 */
[----:B------:R-:W-:Y:S02]  /*abf00*/  @P1 LOP3.LUT R9, R9, 0x20000000, RZ, 0xfc, !PT ;  /* 0x2000000009091812 */ /* 0x000fe400078efcff */
[----:B------:R-:W-:Y:S01]  /*abf10*/  @P3 LOP3.LUT R21, R21, 0x2, RZ, 0xfc, !PT ;  /* 0x0000000215153812 */ /* 0x000fe200078efcff */
[----:B------:R-:W2:Y:S01]  /*abf20*/  LDCU UR46, c[0x0][0x398] ;  /* 0x00007300ff2e77ac */ /* 0x000ea20008000800 */
[----:B------:R-:W-:-:S02]  /*abf30*/  ISETP.LT.AND P1, PT, R7, UR47, !P0 ;  /* 0x0000002f07007c0c */ /* 0x000fc4000c721270 */
[----:B------:R-:W-:Y:S01]  /*abf40*/  LOP3.LUT R21, R21, 0xfffffffe, RZ, 0xc0, !PT ;  /* 0xfffffffe15157812 */ /* 0x000fe200078ec0ff */
[----:B------:R-:W0:Y:S01]  /*abf50*/  LDCU UR47, c[0x0][0x398] ;  /* 0x00007300ff2f77ac */ /* 0x000e220008000800 */
[----:B------:R-:W-:Y:S02]  /*abf60*/  ISETP.LT.AND P3, PT, R6, UR48, !P0 ;  /* 0x0000003006007c0c */ /* 0x000fe4000c761270 */
[----:B------:R-:W-:Y:S01]  /*abf70*/  @P2 LOP3.LUT R21, R21, 0x1, RZ, 0xfc, !PT ;  /* 0x0000000115152812 */ /* 0x000fe200078efcff */
[----:B------:R-:W0:Y:S01]  /*abf80*/  LDCU UR48, c[0x0][0x398] ;  /* 0x00007300ff3077ac */ /* 0x000e220008000800 */
[----:B------:R-:W-:-:S03]  /*abf90*/  LOP3.LUT R9, R9, 0x7fffffff, RZ, 0xc0, !PT ;  /* 0x7fffffff09097812 */ /* 0x000fc600078ec0ff */
[----:B------:R1:W-:Y:S02]  /*abfa0*/  STL [R1+0x3e0], R21 ;  /* 0x0003e01501007387 */ /* 0x0003e40000100800 */
[----:B------:R-:W-:Y:S02]  /*abfb0*/  @P1 LOP3.LUT R9, R9, 0x80000000, RZ, 0xfc, !PT ;  /* 0x8000000009091812 */ /* 0x000fe400078efcff */
[----:B------:R-:W-:Y:S01]  /*abfc0*/  ISETP.LT.AND P2, PT, R4, UR49, !P0 ;  /* 0x0000003104007c0c */ /* 0x000fe2000c741270 */
[----:B------:R-:W0:Y:S01]  /*abfd0*/  LDCU UR49, c[0x0][0x398] ;  /* 0x00007300ff3177ac */ /* 0x000e220008000800 */
[----:B------:R-:W-:Y:S01]  /*abfe0*/  LOP3.LUT R9, R9, 0xbfffffff, RZ, 0xc0, !PT ;  /* 0xbfffffff09097812 */ /* 0x000fe200078ec0ff */
[----:B-1----:R-:W2:Y:S03]  /*abff0*/  LDL.LU R21, [R1+0x3c8] ;  /* 0x0003c80001157983 */ /* 0x002ea60000300800 */
        /* <DEDUP_REMOVED lines=115> */
[----:B------:R-:W-:Y:S02]  /*ac730*/  LOP3.LUT R9, R9, 0xfffffffd, RZ, 0xc0, !PT ;  /* 0xfffffffd09097812 */ /* 0x000fe400078ec0ff */
[----:B--2---:R-:W-:Y:S01]  /*ac740*/  LOP3.LUT R21, R21, 0xdfffffff, RZ, 0xc0, !PT ;  /* 0xdfffffff15157812 */ /* 0x004fe200078ec0ff */
[----:B------:R-:W-:Y:S01]  /*ac750*/  VIADD R20, R8, 0x53 ;  /* 0x0000005308147836 */ /* 0x000fe20000000000 */
[----:B------:R-:W-:Y:S01]  /*ac760*/  ISETP.LT.AND P3, PT, R0, UR5, !P0 ;  /* 0x0000000500007c0c */ /* 0x000fe2000c761270 */
[----:B------:R-:W2:Y:S01]  /*ac770*/  LDCU UR5, c[0x0][0x398] ;  /* 0x00007300ff0577ac */ /* 0x000ea20008000800 */
[----:B------:R-:W-:Y:S01]  /*ac780*/  ISETP.LT.AND P2, PT, R22, UR14, !P0 ;  /* 0x0000000e16007c0c */ /* 0x000fe2000c741270 */
[----:B------:R-:W0:Y:S10]  /*ac790*/  LDCU UR13, c[0x0][0x398] ;  /* 0x00007300ff0d77ac */ /* 0x000e340008000800 */
[----:B------:R-:W-:-:S04]  /*ac7a0*/  @P3 LOP3.LUT R9, R9, 0x2, RZ, 0xfc, !PT ;  /* 0x0000000209093812 */ /* 0x000fc800078efcff */
[----:B------:R-:W-:-:S04]  /*ac7b0*/  LOP3.LUT R9, R9, 0xfffffffe, RZ, 0xc0, !PT ;  /* 0xfffffffe09097812 */ /* 0x000fc800078ec0ff */
[----:B------:R-:W-:-:S05]  /*ac7c0*/  @P2 LOP3.LUT R9, R9, 0x1, RZ, 0xfc, !PT ;  /* 0x0000000109092812 */ /* 0x000fca00078efcff */
[----:B------:R1:W-:Y:S01]  /*ac7d0*/  STL [R1+0x3cc], R9 ;  /* 0x0003cc0901007387 */ /* 0x0003e20000100800 */
[----:B0-----:R-:W-:-:S03]  /*ac7e0*/  ISETP.LT.AND P1, PT, R5, UR10, !P0 ;  /* 0x0000000a05007c0c */ /* 0x001fc6000c721270 */
[----:B-1----:R-:W2:Y:S10]  /*ac7f0*/  LDL.LU R9, [R1+0x3c4] ;  /* 0x0003c40001097983 */ /* 0x002eb40000300800 */
[----:B------:R-:W-:-:S02]  /*ac800*/  @P1 LOP3.LUT R21, R21, 0x20000000, RZ, 0xfc, !PT ;  /* 0x2000000015151812 */ /* 0x000fc400078efcff */
[----:B------:R-:W-:Y:S01]  /*ac810*/  ISETP.LT.AND P1, PT, R7, UR15, !P0 ;  /* 0x0000000f07007c0c */ /* 0x000fe2000c721270 */
[----:B------:R-:W0:Y:S01]  /*ac820*/  LDCU.64 UR14, c[0x0][0x398] ;  /* 0x00007300ff0e77ac */ /* 0x000e220008000a00 */
[----:B------:R-:W-:Y:S02]  /*ac830*/  ISETP.LT.AND P3, PT, R6, UR16, !P0 ;  /* 0x0000001006007c0c */ /* 0x000fe4000c761270 */
[----:B------:R-:W-:Y:S01]  /*ac840*/  LOP3.LUT R21, R21, 0x7fffffff, RZ, 0xc0, !PT ;  /* 0x7fffffff15157812 */ /* 0x000fe200078ec0ff */
[----:B------:R-:W1:Y:S01]  /*ac850*/  LDCU UR16, c[0x0][0x398] ;  /* 0x00007300ff1077ac */ /* 0x000e620008000800 */
        /* <DEDUP_REMOVED lines=68> */
[----:B------:R-:W3:Y:S01]  /*acca0*/  LDCU UR38, c[0x0][0x398] ;  /* 0x00007300ff2677ac */ /* 0x000ee20008000800 */
[----:B------:R-:W-:-:S04]  /*accb0*/  LOP3.LUT R21, R21, 0xffff7fff, RZ, 0xc0, !PT ;  /* 0xffff7fff15157812 */ /* 0x000fc800078ec0ff */
[----:B------:R-:W-:Y:S02]  /*accc0*/  @P1 LOP3.LUT R21, R21, 0x8000, RZ, 0xfc, !PT ;  /* 0x0000800015151812 */ /* 0x000fe400078efcff */
        /* <DEDUP_REMOVED lines=16> */
[----:B-1----:R-:W-:Y:S01]  /*acdd0*/  ISETP.LT.AND P1, PT, R0, UR39, !P0 ;  /* 0x0000002700007c0c */ /* 0x002fe2000c721270 */
[----:B------:R-:W1:Y:S01]  /*acde0*/  LDCU UR39, c[0x0][0x398] ;  /* 0x00007300ff2777ac */ /* 0x000e620008000800 */
[----:B------:R-:W-:-:S09]  /*acdf0*/  LOP3.LUT R21, R21, 0xffffffdf, RZ, 0xc0, !PT ;  /* 0xffffffdf15157812 */ /* 0x000fd200078ec0ff */
[----:B------:R-:W-:Y:S02]  /*ace00*/  @P2 LOP3.LUT R21, R21, 0x20, RZ, 0xfc, !PT ;  /* 0x0000002015152812 */ /* 0x000fe400078efcff */
[----:B------:R-:W-:Y:S01]  /*ace10*/  ISETP.LT.AND P2, PT, R22, UR70, !P0 ;  /* 0x0000004616007c0c */ /* 0x000fe2000c741270 */
[----:B------:R-:W0:Y:S01]  /*ace20*/  LDCU UR70, c[0x0][0x398] ;  /* 0x00007300ff4677ac */ /* 0x000e220008000800 */
[----:B------:R-:W-:-:S04]  /*ace30*/  LOP3.LUT R21, R21, 0xfffffdff, RZ, 0xc0, !PT ;  /* 0xfffffdff15157812 */ /* 0x000fc800078ec0ff */
[----:B------:R-:W-:Y:S02]  /*ace40*/  @P1 LOP3.LUT R21, R21, 0x200, RZ, 0xfc, !PT ;  /* 0x0000020015151812 */ /* 0x000fe400078efcff */
[----:B------:R-:W-:Y:S01]  /*ace50*/  ISETP.LT.AND P1, PT, R7, UR14, !P0 ;  /* 0x0000000e07007c0c */ /* 0x000fe2000c721270 */
[----:B------:R-:W0:Y:S01]  /*ace60*/  LDCU.64 UR14, c[0x0][0x398] ;  /* 0x00007300ff0e77ac */ /* 0x000e220008000a00 */
[----:B------:R-:W-:-:S04]  /*ace70*/  LOP3.LUT R21, R21, 0xfffffeff, RZ, 0xc0, !PT ;  /* 0xfffffeff15157812 */ /* 0x000fc800078ec0ff */
[----:B------:R-:W-:Y:S02]  /*ace80*/  @P2 LOP3.LUT R21, R21, 0x100, RZ, 0xfc, !PT ;  /* 0x0000010015152812 */ /* 0x000fe400078efcff */
[----:B---3--:R-:W-:Y:S01]  /*ace90*/  ISETP.LT.AND P3, PT, R6, UR38, !P0 ;  /* 0x0000002606007c0c */ /* 0x008fe2000c761270 */
[----:B------:R-:W-:Y:S01]  /*acea0*/  VIADD R20, R8, 0x50 ;  /* 0x0000005008147836 */ /* 0x000fe20000000000 */
[----:B------:R-:W-:Y:S01]  /*aceb0*/  LOP3.LUT R21, R21, 0xffffff7f, RZ, 0xc0, !PT ;  /* 0xffffff7f15157812 */ /* 0x000fe200078ec0ff */
[----:B------:R-:W3:Y:S03]  /*acec0*/  LDCU UR38, c[0x0][0x398] ;  /* 0x00007300ff2677ac */ /* 0x000ee60008000800 */
        /* <DEDUP_REMOVED lines=17> */
[----:B------:R-:W-:Y:S01]  /*acfe0*/  ISETP.LT.AND P1, PT, R0, UR70, !P0 ;  /* 0x0000004600007c0c */ /* 0x000fe2000c721270 */
[----:B------:R-:W0:Y:S01]  /*acff0*/  LDCU UR70, c[0x0][0x398] ;  /* 0x00007300ff4677ac */ /* 0x000e220008000800 */
[----:B------:R-:W-:Y:S02]  /*ad000*/  LOP3.LUT R21, R21, 0xfffffffd, RZ, 0xc0, !PT ;  /* 0xfffffffd15157812 */ /* 0x000fe400078ec0ff */
[----:B--2---:R-:W-:-:S07]  /*ad010*/  LOP3.LUT R9, R9, 0xdfffffff, RZ, 0xc0, !PT ;  /* 0xdfffffff09097812 */ /* 0x004fce00078ec0ff */
[----:B------:R-:W-:Y:S02]  /*ad020*/  @P2 LOP3.LUT R9, R9, 0x20000000, RZ, 0xfc, !PT ;  /* 0x2000000009092812 */ /* 0x000fe400078efcff */
[----:B------:R-:W-:Y:S01]  /*ad030*/  ISETP.LT.AND P2, PT, R22, UR8, !P0 ;  /* 0x0000000816007c0c */ /* 0x000fe2000c741270 */
[----:B------:R-:W2:Y:S01]  /*ad040*/  LDCU.64 UR8, c[0x0][0x398] ;  /* 0x00007300ff0877ac */ /* 0x000ea20008000a00 */
[----:B------:R-:W-:-:S04]  /*ad050*/  @P1 LOP3.LUT R21, R21, 0x2, RZ, 0xfc, !PT ;  /* 0x0000000215151812 */ /* 0x000fc800078efcff */
[----:B------:R-:W-:-:S07]  /*ad060*/  LOP3.LUT R21, R21, 0xfffffffe, RZ, 0xc0, !PT ;  /* 0xfffffffe15157812 */ /* 0x000fce00078ec0ff */
[----:B------:R-:W-:-:S05]  /*ad070*/  @P2 LOP3.LUT R21, R21, 0x1, RZ, 0xfc, !PT ;  /* 0x0000000115152812 */ /* 0x000fca00078efcff */
[----:B------:R0:W-:Y:S04]  /*ad080*/  STL [R1+0x3c8], R21 ;  /* 0x0003c81501007387 */ /* 0x0001e80000100800 */
[----:B0-----:R-:W3:Y:S01]  /*ad090*/  LDL.LU R21, [R1+0x3c0] ;  /* 0x0003c00001157983 */ /* 0x001ee20000300800 */
[----:B------:R-:W-:Y:S01]  /*ad0a0*/  ISETP.LT.AND P1, PT, R7, UR68, !P0 ;  /* 0x0000004407007c0c */ /* 0x000fe2000c721270 */
[----:B------:R-:W-:Y:S01]  /*ad0b0*/  VIADD R20, R8, 0x4f ;  /* 0x0000004f08147836 */ /* 0x000fe20000000000 */
[----:B------:R-:W-:Y:S01]  /*ad0c0*/  ISETP.LT.AND P3, PT, R6, UR69, !P0 ;  /* 0x0000004506007c0c */ /* 0x000fe2000c761270 */
[----:B------:R-:W0:Y:S01]  /*ad0d0*/  LDCU UR68, c[0x0][0x398] ;  /* 0x00007300ff4477ac */ /* 0x000e220008000800 */
[----:B------:R-:W-:Y:S02]  /*ad0e0*/  LOP3.LUT R9, R9, 0x7fffffff, RZ, 0xc0, !PT ;  /* 0x7fffffff09097812 */ /* 0x000fe400078ec0ff */
[----:B------:R-:W-:Y:S01]  /*ad0f0*/  ISETP.LT.AND P2, PT, R4, UR70, !P0 ;  /* 0x0000004604007c0c */ /* 0x000fe2000c741270 */
[----:B------:R-:W0:Y:S01]  /*ad100*/  LDCU UR70, c[0x0][0x398] ;  /* 0x00007300ff4677ac */ /* 0x000e220008000800 */
[----:B------:R-:W-:-:S02]  /*ad110*/  LOP3.LUT R29, R29, 0xdfffffff, RZ, 0xc0, !PT ;  /* 0xdfffffff1d1d7812 */ /* 0x000fc400078ec0ff */
[----:B------:R-:W-:Y:S01]  /*ad120*/  LOP3.LUT R28, R28, 0xdfffffff, RZ, 0xc0, !PT ;  /* 0xdfffffff1c1c7812 */ /* 0x000fe200078ec0ff */
[----:B------:R-:W0:Y:S02]  /*ad130*/  LDCU UR69, c[0x0][0x398] ;  /* 0x00007300ff4577ac */ /* 0x000e240008000800 */
        /* <DEDUP_REMOVED lines=15> */
[----:B--2---:R-:W-:Y:S02]  /*ad230*/  ISETP.LT.AND P1, PT, R5, UR8, !P0 ;  /* 0x0000000805007c0c */ /* 0x004fe4000c721270 */
        /* <DEDUP_REMOVED lines=73> */
[----:B------:R-:W-:Y:S01]  /*ad6d0*/  LOP3.LUT R27, R27, 0xdfffffff, RZ, 0xc0, !PT ;  /* 0xdfffffff1b1b7812 */ /* 0x000fe200078ec0ff */
[----:B------:R-:W0:Y:S04]  /*ad6e0*/  LDCU UR53, c[0x0][0x398] ;  /* 0x00007300ff3577ac */ /* 0x000e280008000800 */
        /* <DEDUP_REMOVED lines=29> */
[----:B------:R-:W-:-:S02]  /*ad8c0*/  LOP3.LUT R9, R9, 0xfffffffd, RZ, 0xc0, !PT ;  /* 0xfffffffd09097812 */ /* 0x000fc400078ec0ff */
[----:B---3--:R-:W-:Y:S01]  /*ad8d0*/  LOP3.LUT R21, R21, 0xdfffffff, RZ, 0xc0, !PT ;  /* 0xdfffffff15157812 */ /* 0x008fe200078ec0ff */
[----:B------:R-:W-:Y:S01]  /*ad8e0*/  VIADD R20, R8, 0x4b ;  /* 0x0000004b08147836 */ /* 0x000fe20000000000 */
[----:B------:R-:W-:Y:S01]  /*ad8f0*/  ISETP.LT.AND P2, PT, R22, UR30, !P0 ;  /* 0x0000001e16007c0c */ /* 0x000fe2000c741270 */
[----:B------:R-:W0:Y:S04]  /*ad900*/  LDCU UR30, c[0x0][0x398] ;  /* 0x00007300ff1e77ac */ /* 0x000e280008000800 */
[----:B------:R-:W-:Y:S02]  /*ad910*/  @P1 LOP3.LUT R21, R21, 0x20000000, RZ, 0xfc, !PT ;  /* 0x2000000015151812 */ /* 0x000fe400078efcff */
[----:B------:R-:W-:Y:S01]  /*ad920*/  ISETP.LT.AND P1, PT, R7, UR48, !P0 ;  /* 0x0000003007007c0c */ /* 0x000fe2000c721270 */
[----:B------:R-:W3:Y:S01]  /*ad930*/  LDCU UR47, c[0x0][0x398] ;  /* 0x00007300ff2f77ac */ /* 0x000ee20008000800 */
[----:B------:R-:W-:-:S02]  /*ad940*/  @P3 LOP3.LUT R9, R9, 0x2, RZ, 0xfc, !PT ;  /* 0x0000000209093812 */ /* 0x000fc400078efcff */
[----:B------:R-:W-:Y:S01]  /*ad950*/  ISETP.LT.AND P3, PT, R6, UR33, !P0 ;  /* 0x0000002106007c0c */ /* 0x000fe2000c761270 */
[----:B------:R-:W0:Y:S01]  /*ad960*/  LDCU UR33, c[0x0][0x398] ;  /* 0x00007300ff2177ac */ /* 0x000e220008000800 */
[----:B------:R-:W-:Y:S02]  /*ad970*/  LOP3.LUT R21, R21, 0x7fffffff, RZ, 0xc0, !PT ;  /* 0x7fffffff15157812 */ /* 0x000fe400078ec0ff */
[----:B------:R-:W-:Y:S01]  /*ad980*/  LOP3.LUT R9, R9, 0xfffffffe, RZ, 0xc0, !PT ;  /* 0xfffffffe09097812 */ /* 0x000fe200078ec0ff */
[----:B------:R-:W0:Y:S04]  /*ad990*/  LDCU UR48, c[0x0][0x398] ;  /* 0x00007300ff3077ac */ /* 0x000e280008000800 */
[----:B------:R-:W-:Y:S02]  /*ad9a0*/  @P1 LOP3.LUT R21, R21, 0x80000000, RZ, 0xfc, !PT ;  /* 0x8000000015151812 */ /* 0x000fe400078efcff */
        /* <DEDUP_REMOVED lines=100> */
[----:B------:R-:W-:Y:S02]  /*adff0*/  ISETP.LT.AND P3, PT, R6, UR20, !P0 ;  /* 0x0000001406007c0c */ /* 0x000fe4000c761270 */
        /* <DEDUP_REMOVED lines=26> */
[----:B------:R-:W0:Y:S01]  /*ae1a0*/  LDCU UR31, c[0x0][0x398] ;  /* 0x00007300ff1f77ac */ /* 0x000e220008000800 */
[----:B------:R-:W-:-:S02]  /*ae1b0*/  ISETP.LT.AND P1, PT, R7, UR35, !P0 ;  /* 0x0000002307007c0c */ /* 0x000fc4000c721270 */
[----:B------:R-:W-:Y:S01]  /*ae1c0*/  @P3 LOP3.LUT R21, R21, 0x2, RZ, 0xfc, !PT ;  /* 0x0000000215153812 */ /* 0x000fe200078efcff */
[----:B------:R-:W0:Y:S01]  /*ae1d0*/  LDCU UR35, c[0x0][0x398] ;  /* 0x00007300ff2377ac */ /* 0x000e220008000800 */
[----:B------:R-:W-:Y:S02]  /*ae1e0*/  ISETP.LT.AND P3, PT, R6, UR40, !P0 ;  /* 0x0000002806007c0c */ /* 0x000fe4000c761270 */
[----:B------:R-:W-:Y:S01]  /*ae1f0*/  LOP3.LUT R29, R29, 0x7fffffff, RZ, 0xc0, !PT ;  /* 0x7fffffff1d1d7812 */ /* 0x000fe200078ec0ff */
[----:B------:R-:W0:Y:S01]  /*ae200*/  LDCU UR40, c[0x0][0x398] ;  /* 0x00007300ff2877ac */ /* 0x000e220008000800 */
[----:B------:R-:W-:-:S05]  /*ae210*/  LOP3.LUT R21, R21, 0xfffffffe, RZ, 0xc0, !PT ;  /* 0xfffffffe15157812 */ /* 0x000fca00078ec0ff */
[----:B------:R-:W-:Y:S02]  /*ae220*/  @P1 LOP3.LUT R29, R29, 0x80000000, RZ, 0xfc, !PT ;  /* 0x800000001d1d1812 */ /* 0x000fe400078efcff */
        /* <DEDUP_REMOVED lines=25> */
[----:B------:R-:W0:Y:S01]  /*ae3c0*/  LDCU UR52, c[0x0][0x398] ;  /* 0x00007300ff3477ac */ /* 0x000e220008000800 */
[----:B------:R-:W-:-:S02]  /*ae3d0*/  ISETP.LT.AND P2, PT, R22, UR46, !P0 ;  /* 0x0000002e16007c0c */ /* 0x000fc4000c741270 */
[----:B------:R-:W-:Y:S01]  /*ae3e0*/  LOP3.LUT R29, R29, 0xfdffffff, RZ, 0xc0, !PT ;  /* 0xfdffffff1d1d7812 */ /* 0x000fe200078ec0ff */
[----:B------:R-:W0:Y:S03]  /*ae3f0*/  LDCU UR46, c[0x0][0x398] ;  /* 0x00007300ff2e77ac */ /* 0x000e260008000800 */
[----:B------:R-:W-:Y:S02]  /*ae400*/  @P1 LOP3.LUT R29, R29, 0x2000000, RZ, 0xfc, !PT ;  /* 0x020000001d1d1812 */ /* 0x000fe400078efcff */
[----:B------:R-:W-:Y:S01]  /*ae410*/  ISETP.LT.AND P1, PT, R7, UR45, !P0 ;  /* 0x0000002d07007c0c */ /* 0x000fe2000c721270 */
[----:B------:R-:W0:Y:S01]  /*ae420*/  LDCU UR45, c[0x0][0x398] ;  /* 0x00007300ff2d77ac */ /* 0x000e220008000800 */
[----:B------:R-:W-:-:S04]  /*ae430*/  LOP3.LUT R29, R29, 0xfeffffff, RZ, 0xc0, !PT ;  /* 0xfeffffff1d1d7812 */ /* 0x000fc800078ec0ff */
[----:B------:R-:W-:-:S04]  /*ae440*/  @P2 LOP3.LUT R29, R29, 0x1000000, RZ, 0xfc, !PT ;  /* 0x010000001d1d2812 */ /* 0x000fc800078efcff */
        /* <DEDUP_REMOVED lines=40> */
[----:B------:R-:W-:Y:S01]  /*ae6d0*/  ISETP.LT.AND P1, PT, R3, UR46, !P0 ;  /* 0x0000002e03007c0c */ /* 0x000fe2000c721270 */
[----:B------:R-:W0:Y:S01]  /*ae6e0*/  LDCU UR46, c[0x0][0x398] ;  /* 0x00007300ff2e77ac */ /* 0x000e220008000800 */
[----:B------:R-:W-:-:S04]  /*ae6f0*/  LOP3.LUT R29, R29, 0xffffefff, RZ, 0xc0, !PT ;  /* 0xffffefff1d1d7812 */ /* 0x000fc800078ec0ff */
[----:B------:R-:W-:Y:S02]  /*ae700*/  @P2 LOP3.LUT R29, R29, 0x1000, RZ, 0xfc, !PT ;  /* 0x000010001d1d2812 */ /* 0x000fe400078efcff */
[----:B-1----:R-:W-:Y:S01]  /*ae710*/  ISETP.LT.AND P0, PT, R2, UR45, !P0 ;  /* 0x0000002d02007c0c */ /* 0x002fe2000c701270 */
[----:B------:R-:W1:Y:S01]  /*ae720*/  LDCU UR45, c[0x0][0x398] ;  /* 0x00007300ff2d77ac */ /* 0x000e620008000800 */
        /* <DEDUP_REMOVED lines=10> */
[----:B------:R-:W-:-:S02]  /*ae7d0*/  @P2 LOP3.LUT R29, R29, 0x20, RZ, 0xfc, !PT ;  /* 0x000000201d1d2812 */ /* 0x000fc400078efcff */
[----:B------:R-:W-:Y:S01]  /*ae7e0*/  ISETP.LT.AND P2, PT, R22, UR8, !P0 ;  /* 0x0000000816007c0c */ /* 0x000fe2000c741270 */
[----:B------:R-:W-:Y:S01]  /*ae7f0*/  VIADD R20, R8, 0x44 ;  /* 0x0000004408147836 */ /* 0x000fe20000000000 */
[----:B------:R-:W-:Y:S01]  /*ae800*/  LOP3.LUT R29, R29, 0xfffffdff, RZ, 0xc0, !PT ;  /* 0xfffffdff1d1d7812 */ /* 0x000fe200078ec0ff */
[----:B------:R-:W0:Y:S03]  /*ae810*/  LDCU UR8, c[0x0][0x398] ;  /* 0x00007300ff0877ac */ /* 0x000e260008000800 */
        /* <DEDUP_REMOVED lines=13> */
[----:B--2---:R-:W-:Y:S01]  /*ae8f0*/  ISETP.LT.AND P1, PT, R3, UR74, !P0 ;  /* 0x0000004a03007c0c */ /* 0x004fe2000c721270 */
[----:B------:R-:W2:Y:S01]  /*ae900*/  LDCU UR74, c[0x0][0x398] ;  /* 0x00007300ff4a77ac */ /* 0x000ea20008000800 */
        /* <DEDUP_REMOVED lines=10> */
[----:B------:R-:W-:Y:S02]  /*ae9b0*/  ISETP.LT.AND P3, PT, R0, UR20, !P0 ;  /* 0x0000001400007c0c */ /* 0x000fe4000c761270 */
[----:B------:R-:W-:Y:S01]  /*ae9c0*/  ISETP.LT.AND P2, PT, R22, UR8, !P0 ;  /* 0x0000000816007c0c */ /* 0x000fe2000c741270 */
[----:B------:R-:W0:Y:S01]  /*ae9d0*/  LDCU.64 UR8, c[0x0][0x398] ;  /* 0x00007300ff0877ac */ /* 0x000e220008000a00 */
[----:B------:R-:W-:-:S07]  /*ae9e0*/  LOP3.LUT R29, R29, 0xfffffffd, RZ, 0xc0, !PT ;  /* 0xfffffffd1d1d7812 */ /* 0x000fce00078ec0ff */
[----:B------:R-:W-:Y:S02]  /*ae9f0*/  @P1 LOP3.LUT R28, R28, 0x20000000, RZ, 0xfc, !PT ;  /* 0x200000001c1c1812 */ /* 0x000fe400078efcff */
[----:B------:R-:W-:Y:S01]  /*aea00*/  ISETP.LT.AND P1, PT, R7, UR77, !P0 ;  /* 0x0000004d07007c0c */ /* 0x000fe2000c721270 */
[----:B------:R-:W-:Y:S01]  /*aea10*/  VIADD R20, R8, 0x43 ;  /* 0x0000004308147836 */ /* 0x000fe20000000000 */
[----:B------:R-:W-:Y:S02]  /*aea20*/  @P3 LOP3.LUT R29, R29, 0x2, RZ, 0xfc, !PT ;  /* 0x000000021d1d3812 */ /* 0x000fe400078efcff */
[----:B------:R-:W-:Y:S02]  /*aea30*/  LOP3.LUT R26, R26, 0xdfffffff, RZ, 0xc0, !PT ;  /* 0xdfffffff1a1a7812 */ /* 0x000fe400078ec0ff */
[----:B------:R-:W-:Y:S01]  /*aea40*/  LOP3.LUT R25, R25, 0xdfffffff, RZ, 0xc0, !PT ;  /* 0xdfffffff19197812 */ /* 0x000fe200078ec0ff */
[----:B------:R0:W-:Y:S01]  /*aea50*/  STL [R1+0x3c4], R9 ;  /* 0x0003c40901007387 */ /* 0x0001e20000100800 */
[----:B------:R-:W-:Y:S01]  /*aea60*/  ISETP.LT.AND P3, PT, R6, UR76, !P0 ;  /* 0x0000004c06007c0c */ /* 0x000fe2000c761270 */
[----:B------:R-:W1:Y:S01]  /*aea70*/  LDCU UR77, c[0x0][0x398] ;  /* 0x00007300ff4d77ac */ /* 0x000e620008000800 */
[----:B------:R-:W-:-:S02]  /*aea80*/  LOP3.LUT R28, R28, 0x7fffffff, RZ, 0xc0, !PT ;  /* 0x7fffffff1c1c7812 */ /* 0x000fc400078ec0ff */
[----:B------:R-:W-:Y:S01]  /*aea90*/  LOP3.LUT R29, R29, 0xfffffffe, RZ, 0xc0, !PT ;  /* 0xfffffffe1d1d7812 */ /* 0x000fe200078ec0ff */
[----:B------:R-:W1:Y:S01]  /*aeaa0*/  LDCU UR76, c[0x0][0x398] ;  /* 0x00007300ff4c77ac */ /* 0x000e620008000800 */
[----:B------:R-:W-:Y:S02]  /*aeab0*/  @P1 LOP3.LUT R28, R28, 0x80000000, RZ, 0xfc, !PT ;  /* 0x800000001c1c1812 */ /* 0x000fe400078efcff */
[----:B------:R-:W-:Y:S01]  /*aeac0*/  @P2 LOP3.LUT R29, R29, 0x1, RZ, 0xfc, !PT ;  /* 0x000000011d1d2812 */ /* 0x000fe200078efcff */
[----:B0-----:R-:W2:Y:S01]  /*aead0*/  LDL.LU R9, [R1+0x5478] ;  /* 0x0054780001097983 */ /* 0x001ea20000300800 */
        /* <DEDUP_REMOVED lines=22> */
[----:B------:R1:W-:Y:S01]  /*aec40*/  STL [R1+0x3c0], R21 ;  /* 0x0003c01501007387 */ /* 0x0003e20000100800 */
[----:B------:R-:W-:Y:S01]  /*aec50*/  LOP3.LUT R24, R24, 0xdfffffff, RZ, 0xc0, !PT ;  /* 0xdfffffff18187812 */ /* 0x000fe200078ec0ff */
[----:B------:R-:W0:Y:S03]  /*aec60*/  LDCU UR71, c[0x0][0x398] ;  /* 0x00007300ff4777ac */ /* 0x000e260008000800 */
[----:B------:R-:W-:-:S04]  /*aec70*/  @P1 LOP3.LUT R28, R28, 0x200000, RZ, 0xfc, !PT ;  /* 0x002000001c1c1812 */ /* 0x000fc800078efcff */
[----:B------:R-:W-:-:S04]  /*aec80*/  LOP3.LUT R28, R28, 0xfdffffff, RZ, 0xc0, !PT ;  /* 0xfdffffff1c1c7812 */ /* 0x000fc800078ec0ff */
[----:B------:R-:W-:Y:S02]  /*aec90*/  @P3 LOP3.LUT R28, R28, 0x2000000, RZ, 0xfc, !PT ;  /* 0x020000001c1c3812 */ /* 0x000fe400078efcff */
[----:B------:R-:W-:Y:S01]  /*aeca0*/  ISETP.LT.AND P1, PT, R7, UR70, !P0 ;  /* 0x0000004607007c0c */ /* 0x000fe2000c721270 */
[----:B-1----:R-:W-:Y:S01]  /*aecb0*/  VIADD R21, R8, 0x36 ;  /* 0x0000003608157836 */ /* 0x002fe20000000000 */
[----:B------:R-:W-:Y:S01]  /*aecc0*/  LOP3.LUT R28, R28, 0xfeffffff, RZ, 0xc0, !PT ;  /* 0xfeffffff1c1c7812 */ /* 0x000fe200078ec0ff */
[----:B------:R-:W1:Y:S03]  /*aecd0*/  LDCU UR70, c[0x0][0x398] ;  /* 0x00007300ff4677ac */ /* 0x000e660008000800 */
        /* <DEDUP_REMOVED lines=92> */
[----:B------:R-:W0:Y:S01]  /*af2a0*/  LDCU UR21, c[0x0][0x398] ;  /* 0x00007300ff1577ac */ /* 0x000e220008000800 */
[----:B------:R-:W-:Y:S02]  /*af2b0*/  ISETP.LT.AND P3, PT, R0, UR22, !P0 ;  /* 0x0000001600007c0c */ /* 0x000fe4000c761270 */
[----:B------:R-:W-:Y:S01]  /*af2c0*/  ISETP.LT.AND P2, PT, R22, UR23, !P0 ;  /* 0x0000001716007c0c */ /* 0x000fe2000c741270 */
[----:B------:R-:W0:Y:S01]  /*af2d0*/  LDCU UR23, c[0x0][0x398] ;  /* 0x00007300ff1777ac */ /* 0x000e220008000800 */
[----:B------:R-:W0:Y:S07]  /*af2e0*/  LDCU UR22, c[0x0][0x398] ;  /* 0x00007300ff1677ac */ /* 0x000e2e0008000800 */
        /* <DEDUP_REMOVED lines=19> */
[----:B------:R-:W0:Y:S01]  /*af420*/  LDCU.64 UR32, c[0x0][0x398] ;  /* 0x00007300ff2077ac */ /* 0x000e220008000a00 */
[----:B------:R-:W-:-:S04]  /*af430*/  @P2 LOP3.LUT R27, R27, 0x10000000, RZ, 0xfc, !PT ;  /* 0x100000001b1b2812 */ /* 0x000fc800078efcff */
        /* <DEDUP_REMOVED lines=77> */
[----:B---3--:R-:W-:Y:S01]  /*af910*/  ISETP.LT.AND P2, PT, R22, UR47, !P0 ;  /* 0x0000002f16007c0c */ /* 0x008fe2000c741270 */
[----:B------:R-:W3:Y:S06]  /*af920*/  LDCU UR31, c[0x0][0x398] ;  /* 0x00007300ff1f77ac */ /* 0x000eec0008000800 */
        /* <DEDUP_REMOVED lines=29> */
[----:B------:R-:W-:-:S02]  /*afb00*/  ISETP.LT.AND P2, PT, R22, UR41, !P0 ;  /* 0x0000002916007c0c */ /* 0x000fc4000c741270 */
[----:B------:R-:W-:Y:S01]  /*afb10*/  LOP3.LUT R27, R27, 0xfffffffd, RZ, 0xc0, !PT ;  /* 0xfffffffd1b1b7812 */ /* 0x000fe200078ec0ff */
[----:B------:R-:W-:Y:S01]  /*afb20*/  VIADD R20, R8, 0x3b ;  /* 0x0000003b08147836 */ /* 0x000fe20000000000 */
[----:B------:R-:W1:Y:S05]  /*afb30*/  LDCU.64 UR40, c[0x0][0x398] ;  /* 0x00007300ff2877ac */ /* 0x000e6a0008000a00 */
[----:B------:R-:W-:Y:S02]  /*afb40*/  @P1 LOP3.LUT R26, R26, 0x20000000, RZ, 0xfc, !PT ;  /* 0x200000001a1a1812 */ /* 0x000fe400078efcff */
[----:B------:R-:W-:Y:S02]  /*afb50*/  ISETP.LT.AND P1, PT, R7, UR42, !P0 ;  /* 0x0000002a07007c0c */ /* 0x000fe4000c721270 */
[----:B------:R-:W-:-:S02]  /*afb60*/  @P3 LOP3.LUT R27, R27, 0x2, RZ, 0xfc, !PT ;  /* 0x000000021b1b3812 */ /* 0x000fc400078efcff */
[----:B------:R-:W-:Y:S01]  /*afb70*/  ISETP.LT.AND P3, PT, R6, UR43, !P0 ;  /* 0x0000002b06007c0c */ /* 0x000fe2000c761270 */
[----:B------:R-:W0:Y:S01]  /*afb80*/  LDCU.64 UR42, c[0x0][0x398] ;  /* 0x00007300ff2a77ac */ /* 0x000e220008000a00 */
[----:B------:R-:W-:Y:S02]  /*afb90*/  LOP3.LUT R26, R26, 0x7fffffff, RZ, 0xc0, !PT ;  /* 0x7fffffff1a1a7812 */ /* 0x000fe400078ec0ff */
[----:B------:R-:W-:-:S05]  /*afba0*/  LOP3.LUT R27, R27, 0xfffffffe, RZ, 0xc0, !PT ;  /* 0xfffffffe1b1b7812 */ /* 0x000fca00078ec0ff */
[----:B------:R-:W-:Y:S02]  /*afbb0*/  @P1 LOP3.LUT R26, R26, 0x80000000, RZ, 0xfc, !PT ;  /* 0x800000001a1a1812 */ /* 0x000fe400078efcff */
        /* <DEDUP_REMOVED lines=9> */
[----:B------:R-:W0:Y:S01]  /*afc50*/  LDCU.64 UR46, c[0x0][0x398] ;  /* 0x00007300ff2e77ac */ /* 0x000e220008000a00 */
        /* <DEDUP_REMOVED lines=8> */
[----:B------:R-:W-:-:S09]  /*afce0*/  LOP3.LUT R26, R26, 0xffdfffff, RZ, 0xc0, !PT ;  /* 0xffdfffff1a1a7812 */ /* 0x000fd200078ec0ff */
[----:B------:R-:W-:Y:S02]  /*afcf0*/  @P2 LOP3.LUT R26, R26, 0x200000, RZ, 0xfc, !PT ;  /* 0x002000001a1a2812 */ /* 0x000fe400078efcff */
        /* <DEDUP_REMOVED lines=26> */
[----:B------:R-:W-:Y:S01]  /*afea0*/  ISETP.GE.AND P0, PT, R20, UR33, PT ;  /* 0x0000002114007c0c */ /* 0x000fe2000bf06270 */
[----:B------:R-:W1:Y:S03]  /*afeb0*/  LDCU.64 UR32, c[0x0][0x398] ;  /* 0x00007300ff2077ac */ /* 0x000e660008000a00 */
[----:B------:R-:W-:Y:S02]  /*afec0*/  ISETP.LT.AND P2, PT, R5, UR46, !P0 ;  /* 0x0000002e05007c0c */ /* 0x000fe4000c741270 */
[----:B0-----:R-:W-:Y:S01]  /*afed0*/  ISETP.LT.AND P1, PT, R0, UR75, !P0 ;  /* 0x0000004b00007c0c */ /* 0x001fe2000c721270 */
        /* <DEDUP_REMOVED lines=9> */
[----:B------:R-:W1:Y:S01]  /*aff70*/  LDCU.64 UR34, c[0x0][0x398] ;  /* 0x00007300ff2277ac */ /* 0x000e620008000a00 */
        /* <DEDUP_REMOVED lines=55> */
[----:B------:R-:W-:Y:S02]  /*b02f0*/  ISETP.GE.AND P0, PT, R20, UR47, PT ;  /* 0x0000002f14007c0c */ /* 0x000fe4000bf06270 */
[----:B------:R-:W-:Y:S01]  /*b0300*/  LOP3.LUT R26, R26, 0xfffffffd, RZ, 0xc0, !PT ;  /* 0xfffffffd1a1a7812 */ /* 0x000fe200078ec0ff */
[----:B------:R-:W-:Y:S01]  /*b0310*/  VIADD R20, R8, 0x37 ;  /* 0x0000003708147836 */ /* 0x000fe20000000000 */
[----:B------:R-:W-:Y:S01]  /*b0320*/  ISETP.LT.AND P1, PT, R5, UR34, !P0 ;  /* 0x0000002205007c0c */ /* 0x000fe2000c721270 */
[----:B------:R-:W2:Y:S01]  /*b0330*/  LDCU UR34, c[0x0][0x398] ;  /* 0x00007300ff2277ac */ /* 0x000ea20008000800 */
[----:B0-----:R-:W-:Y:S01]  /*b0340*/  ISETP.LT.AND P3, PT, R0, UR50, !P0 ;  /* 0x0000003200007c0c */ /* 0x001fe2000c761270 */
[----:B------:R-:W0:Y:S01]  /*b0350*/  LDCU UR50, c[0x0][0x398] ;  /* 0x00007300ff3277ac */ /* 0x000e220008000800 */
[----:B------:R-:W-:Y:S01]  /*b0360*/  ISETP.LT.AND P2, PT, R22, UR49, !P0 ;  /* 0x0000003116007c0c */ /* 0x000fe2000c741270 */
[----:B------:R-:W0:Y:S08]  /*b0370*/  LDCU UR49, c[0x0][0x398] ;  /* 0x00007300ff3177ac */ /* 0x000e300008000800 */
[----:B------:R-:W-:Y:S01]  /*b0380*/  @P1 LOP3.LUT R25, R25, 0x20000000, RZ, 0xfc, !PT ;  /* 0x2000000019191812 */ /* 0x000fe200078efcff */
[----:B------:R-:W0:Y:S01]  /*b0390*/  LDCU.64 UR46, c[0x0][0x398] ;  /* 0x00007300ff2e77ac */ /* 0x000e220008000a00 */
[----:B-1----:R-:W-:-:S02]  /*b03a0*/  ISETP.LT.AND P1, PT, R7, UR48, !P0 ;  /* 0x0000003007007c0c */ /* 0x002fc4000c721270 */
[----:B------:R-:W-:Y:S01]  /*b03b0*/  @P3 LOP3.LUT R26, R26, 0x2, RZ, 0xfc, !PT ;  /* 0x000000021a1a3812 */ /* 0x000fe200078efcff */
[----:B------:R-:W1:Y:S01]  /*b03c0*/  LDCU UR48, c[0x0][0x398] ;  /* 0x00007300ff3077ac */ /* 0x000e620008000800 */
[----:B------:R-:W-:Y:S02]  /*b03d0*/  ISETP.LT.AND P3, PT, R6, UR51, !P0 ;  /* 0x0000003306007c0c */ /* 0x000fe4000c761270 */
[----:B------:R-:W-:Y:S02]  /*b03e0*/  LOP3.LUT R25, R25, 0x7fffffff, RZ, 0xc0, !PT ;  /* 0x7fffffff19197812 */ /* 0x000fe400078ec0ff */
[----:B------:R-:W-:-:S05]  /*b03f0*/  LOP3.LUT R26, R26, 0xfffffffe, RZ, 0xc0, !PT ;  /* 0xfffffffe1a1a7812 */ /* 0x000fca00078ec0ff */
[----:B------:R-:W-:Y:S02]  /*b0400*/  @P1 LOP3.LUT R25, R25, 0x80000000, RZ, 0xfc, !PT ;  /* 0x8000000019191812 */ /* 0x000fe400078efcff */
[----:B------:R-:W-:Y:S02]  /*b0410*/  @P2 LOP3.LUT R26, R26, 0x1, RZ, 0xfc, !PT ;  /* 0x000000011a1a2812 */ /* 0x000fe400078efcff */
[----:B0-----:R-:W-:Y:S01]  /*b0420*/  ISETP.LT.AND P2, PT, R4, UR50, !P0 ;  /* 0x0000003204007c0c */ /* 0x001fe2000c741270 */
[----:B------:R-:W0:Y:S01]  /*b0430*/  LDCU.64 UR50, c[0x0][0x398] ;  /* 0x00007300ff3277ac */ /* 0x000e220008000a00 */
[----:B------:R-:W-:-:S04]  /*b0440*/  LOP3.LUT R25, R25, 0xbfffffff, RZ, 0xc0, !PT ;  /* 0xbfffffff19197812 */ /* 0x000fc800078ec0ff */
[----:B------:R-:W-:Y:S02]  /*b0450*/  @P3 LOP3.LUT R25, R25, 0x40000000, RZ, 0xfc, !PT ;  /* 0x4000000019193812 */ /* 0x000fe400078efcff */
[----:B------:R-:W-:Y:S02]  /*b0460*/  ISETP.LT.AND P1, PT, R3, UR49, !P0 ;  /* 0x0000003103007c0c */ /* 0x000fe4000c721270 */
[----:B------:R-:W-:-:S04]  /*b0470*/  LOP3.LUT R25, R25, 0xefffffff, RZ, 0xc0, !PT ;  /* 0xefffffff19197812 */ /* 0x000fc800078ec0ff */
[----:B------:R-:W-:Y:S02]  /*b0480*/  @P2 LOP3.LUT R25, R25, 0x10000000, RZ, 0xfc, !PT ;  /* 0x1000000019192812 */ /* 0x000fe400078efcff */
[----:B-1----:R-:W-:Y:S01]  /*b0490*/  ISETP.LT.AND P0, PT, R2, UR48, !P0 ;  /* 0x0000003002007c0c */ /* 0x002fe2000c701270 */
[----:B------:R-:W1:Y:S01]  /*b04a0*/  LDCU.64 UR48, c[0x0][0x398] ;  /* 0x00007300ff3077ac */ /* 0x000e620008000a00 */
[----:B------:R-:W-:-:S04]  /*b04b0*/  LOP3.LUT R25, R25, 0xf7ffffff, RZ, 0xc0, !PT ;  /* 0xf7ffffff19197812 */ /* 0x000fc800078ec0ff */
[----:B------:R-:W-:-:S04]  /*b04c0*/  @P1 LOP3.LUT R25, R25, 0x8000000, RZ, 0xfc, !PT ;  /* 0x0800000019191812 */ /* 0x000fc800078efcff */
[----:B------:R-:W-:-:S04]  /*b04d0*/  LOP3.LUT R25, R25, 0xfbffffff, RZ, 0xc0, !PT ;  /* 0xfbffffff19197812 */ /* 0x000fc800078ec0ff */
[----:B------:R-:W-:Y:S02]  /*b04e0*/  @P0 LOP3.LUT R25, R25, 0x4000000, RZ, 0xfc, !PT ;  /* 0x0400000019190812 */ /* 0x000fe400078efcff */
[----:B------:R-:W-:Y:S01]  /*b04f0*/  ISETP.GE.AND P0, PT, R20, UR33, PT ;  /* 0x0000002114007c0c */ /* 0x000fe2000bf06270 */
[----:B------:R-:W0:Y:S03]  /*b0500*/  LDCU UR33, c[0x0][0x398] ;  /* 0x00007300ff2177ac */ /* 0x000e260008000800 */
[----:B------:R-:W-:Y:S01]  /*b0510*/  ISETP.LT.AND P1, PT, R5, UR36, !P0 ;  /* 0x0000002405007c0c */ /* 0x000fe2000c721270 */
[----:B------:R-:W1:Y:S01]  /*b0520*/  LDCU UR36, c[0x0][0x398] ;  /* 0x00007300ff2477ac */ /* 0x000e620008000800 */
[----:B------:R-:W-:Y:S02]  /*b0530*/  LOP3.LUT R25, R25, 0xffdfffff, RZ, 0xc0, !PT ;  /* 0xffdfffff19197812 */ /* 0x000fe400078ec0ff */
[----:B--2---:R-:W-:Y:S01]  /*b0540*/  ISETP.LT.AND P2, PT, R22, UR34, !P0 ;  /* 0x0000002216007c0c */ /* 0x004fe2000c741270 */
[----:B------:R-:W2:Y:S01]  /*b0550*/  LDCU UR34, c[0x0][0x398] ;  /* 0x00007300ff2277ac */ /* 0x000ea20008000800 */
[----:B0-----:R-:W-:Y:S01]  /*b0560*/  ISETP.LT.AND P3, PT, R0, UR33, !P0 ;  /* 0x0000002100007c0c */ /* 0x001fe2000c761270 */
        /* <DEDUP_REMOVED lines=10> */
[----:B-1----:R-:W-:Y:S02]  /*b0610*/  ISETP.LT.AND P1, PT, R6, UR36, !P0 ;  /* 0x0000002406007c0c */ /* 0x002fe4000c721270 */
[----:B0-----:R-:W-:Y:S02]  /*b0620*/  ISETP.LT.AND P3, PT, R4, UR33, !P0 ;  /* 0x0000002104007c0c */ /* 0x001fe4000c761270 */
[----:B------:R-:W-:Y:S02]  /*b0630*/  LOP3.LUT R25, R25, 0xffbfffff, RZ, 0xc0, !PT ;  /* 0xffbfffff19197812 */ /* 0x000fe400078ec0ff */
[----:B--2---:R-:W-:-:S07]  /*b0640*/  ISETP.LT.AND P2, PT, R3, UR34, !P0 ;  /* 0x0000002203007c0c */ /* 0x004fce000c741270 */
[----:B------:R-:W-:-:S04]  /*b0650*/  @P1 LOP3.LUT R25, R25, 0x400000, RZ, 0xfc, !PT ;  /* 0x0040000019191812 */ /* 0x000fc800078efcff */
[----:B------:R-:W-:-:S04]  /*b0660*/  LOP3.LUT R25, R25, 0xffefffff, RZ, 0xc0, !PT ;  /* 0xffefffff19197812 */ /* 0x000fc800078ec0ff */
[----:B------:R-:W-:Y:S02]  /*b0670*/  @P3 LOP3.LUT R25, R25, 0x100000, RZ, 0xfc, !PT ;  /* 0x0010000019193812 */ /* 0x000fe400078efcff */
[----:B------:R-:W-:Y:S02]  /*b0680*/  ISETP.LT.AND P1, PT, R2, UR32, !P0 ;  /* 0x0000002002007c0c */ /* 0x000fe4000c721270 */
[----:B------:R-:W-:Y:S02]  /*b0690*/  LOP3.LUT R25, R25, 0xfff7ffff, RZ, 0xc0, !PT ;  /* 0xfff7ffff19197812 */ /* 0x000fe400078ec0ff */
[----:B------:R-:W-:Y:S02]  /*b06a0*/  ISETP.GE.AND P0, PT, R21, UR35, PT ;  /* 0x0000002315007c0c */ /* 0x000fe4000bf06270 */
[----:B------:R-:W-:Y:S02]  /*b06b0*/  @P2 LOP3.LUT R25, R25, 0x80000, RZ, 0xfc, !PT ;  /* 0x0008000019192812 */ /* 0x000fe400078efcff */
[----:B------:R-:W-:-:S02]  /*b06c0*/  ISETP.LT.AND P2, PT, R5, UR38, !P0 ;  /* 0x0000002605007c0c */ /* 0x000fc4000c741270 */
        /* <DEDUP_REMOVED lines=18> */
[----:B------:R-:W-:Y:S01]  /*b07f0*/  LOP3.LUT R25, R25, 0xffffefff, RZ, 0xc0, !PT ;  /* 0xffffefff19197812 */ /* 0x000fe200078ec0ff */
[----:B------:R-:W-:-:S03]  /*b0800*/  VIADD R20, R8, 0x35 ;  /* 0x0000003508147836 */ /* 0x000fc60000000000 */
        /* <DEDUP_REMOVED lines=35> */
[----:B------:R-:W-:-:S03]  /*b0a40*/  ISETP.LT.AND P3, PT, R22, UR17, !P0 ;  /* 0x0000001116007c0c */ /* 0x000fc6000c761270 */
[----:B------:R-:W-:Y:S02]  /*b0a50*/  @P2 LOP3.LUT R24, R24, 0x20000000, RZ, 0xfc, !PT ;  /* 0x2000000018182812 */ /* 0x000fe400078efcff */
[----:B------:R-:W-:Y:S02]  /*b0a60*/  ISETP.LT.AND P2, PT, R7, UR16, !P0 ;  /* 0x0000001007007c0c */ /* 0x000fe4000c741270 */
[----:B------:R-:W-:Y:S02]  /*b0a70*/  LOP3.LUT R25, R25, 0xfffffffd, RZ, 0xc0, !PT ;  /* 0xfffffffd19197812 */ /* 0x000fe400078ec0ff */
[----:B------:R-:W-:Y:S02]  /*b0a80*/  LOP3.LUT R24, R24, 0x7fffffff, RZ, 0xc0, !PT ;  /* 0x7fffffff18187812 */ /* 0x000fe400078ec0ff */
[----:B------:R-:W-:Y:S02]  /*b0a90*/  @P1 LOP3.LUT R25, R25, 0x2, RZ, 0xfc, !PT ;  /* 0x0000000219191812 */ /* 0x000fe400078efcff */
[----:B------:R-:W-:-:S02]  /*b0aa0*/  ISETP.LT.AND P1, PT, R6, UR15, !P0 ;  /* 0x0000000f06007c0c */ /* 0x000fc4000c721270 */
[----:B------:R-:W-:-:S03]  /*b0ab0*/  LOP3.LUT R25, R25, 0xfffffffe, RZ, 0xc0, !PT ;  /* 0xfffffffe19197812 */ /* 0x000fc600078ec0ff */
[----:B------:R-:W-:Y:S02]  /*b0ac0*/  @P2 LOP3.LUT R24, R24, 0x80000000, RZ, 0xfc, !PT ;  /* 0x8000000018182812 */ /* 0x000fe400078efcff */
        /* <DEDUP_REMOVED lines=53> */
[----:B---3--:R-:W-:Y:S02]  /*b0e20*/  ISETP.LT.AND P3, PT, R4, UR31, !P0 ;  /* 0x0000001f04007c0c */ /* 0x008fe4000c761270 */
[----:B------:R-:W-:-:S04]  /*b0e30*/  LOP3.LUT R24, R24, 0xffffbfff, RZ, 0xc0, !PT ;  /* 0xffffbfff18187812 */ /* 0x000fc800078ec0ff */
[----:B------:R-:W-:Y:S02]  /*b0e40*/  @P1 LOP3.LUT R24, R24, 0x4000, RZ, 0xfc, !PT ;  /* 0x0000400018181812 */ /* 0x000fe400078efcff */
[----:B----4-:R-:W-:Y:S02]  /*b0e50*/  ISETP.LT.AND P2, PT, R3, UR64, !P0 ;  /* 0x0000004003007c0c */ /* 0x010fe4000c741270 */
        /* <DEDUP_REMOVED lines=34> */
[----:B------:R-:W-:Y:S02]  /*b1080*/  LOP3.LUT R24, R24, 0xfffffffb, RZ, 0xc0, !PT ;  /* 0xfffffffb18187812 */ /* 0x000fe400078ec0ff */
[----:B------:R-:W-:Y:S02]  /*b1090*/  ISETP.LT.AND P3, PT, R7, UR67, !P0 ;  /* 0x0000004307007c0c */ /* 0x000fe4000c761270 */
[----:B------:R-:W-:Y:S02]  /*b10a0*/  @P1 LOP3.LUT R24, R24, 0x4, RZ, 0xfc, !PT ;  /* 0x0000000418181812 */ /* 0x000fe400078efcff */
[----:B------:R-:W-:Y:S02]  /*b10b0*/  ISETP.LT.AND P1, PT, R22, UR68, !P0 ;  /* 0x0000004416007c0c */ /* 0x000fe4000c721270 */
[----:B------:R-:W-:Y:S02]  /*b10c0*/  LOP3.LUT R24, R24, 0xfffffffd, RZ, 0xc0, !PT ;  /* 0xfffffffd18187812 */ /* 0x000fe400078ec0ff */
[----:B------:R-:W-:-:S02]  /*b10d0*/  LOP3.LUT R23, R23, 0x7fffffff, RZ, 0xc0, !PT ;  /* 0x7fffffff17177812 */ /* 0x000fc400078ec0ff */
[----:B------:R-:W-:Y:S02]  /*b10e0*/  @P2 LOP3.LUT R24, R24, 0x2, RZ, 0xfc, !PT ;  /* 0x0000000218182812 */ /* 0x000fe400078efcff */
[----:B------:R-:W-:Y:S02]  /*b10f0*/  ISETP.LT.AND P2, PT, R6, UR66, !P0 ;  /* 0x0000004206007c0c */ /* 0x000fe4000c741270 */
[----:B------:R-:W-:Y:S02]  /*b1100*/  LOP3.LUT R24, R24, 0xfffffffe, RZ, 0xc0, !PT ;  /* 0xfffffffe18187812 */ /* 0x000fe400078ec0ff */
[----:B------:R-:W-:Y:S02]  /*b1110*/  @P3 LOP3.LUT R23, R23, 0x80000000, RZ, 0xfc, !PT ;  /* 0x8000000017173812 */ /* 0x000fe400078efcff */
        /* <DEDUP_REMOVED lines=8> */
[----:B------:R-:W-:Y:S01]  /*b11a0*/  LOP3.LUT R23, R23, 0xefffffff, RZ, 0xc0, !PT ;  /* 0xefffffff17177812 */ /* 0x000fe200078ec0ff */
[----:B------:R-:W-:Y:S01]  /*b11b0*/  VIADD R20, R8, 0x2f ;  /* 0x0000002f08147836 */ /* 0x000fe20000000000 */
[----:B------:R-:W-:Y:S01]  /*b11c0*/  ISETP.LT.AND P1, PT, R2, UR73, !P0 ;  /* 0x0000004902007c0c */ /* 0x000fe2000c721270 */
[----:B------:R-:W2:Y:S01]  /*b11d0*/  LDL.LU R8, [R1+0x5474] ;  /* 0x0054740001087983 */ /* 0x000ea20000300800 */
[----:B------:R-:W-:Y:S02]  /*b11e0*/  @P3 LOP3.LUT R23, R23, 0x10000000, RZ, 0xfc, !PT ;  /* 0x1000000017173812 */ /* 0x000fe400078efcff */
[----:B------:R-:W-:Y:S01]  /*b11f0*/  ISETP.GE.AND P0, PT, R20, UR49, PT ;  /* 0x0000003114007c0c */ /* 0x000fe2000bf06270 */
[----:B------:R-:W3:Y:S01]  /*b1200*/  LDL.LU R7, [R1+0x5470] ;  /* 0x0054700001077983 */ /* 0x000ee20000300800 */
[----:B------:R-:W-:-:S03]  /*b1210*/  LOP3.LUT R23, R23, 0xf7ffffff, RZ, 0xc0, !PT ;  /* 0xf7ffffff17177812 */ /* 0x000fc600078ec0ff */
[----:B------:R-:W4:Y:S01]  /*b1220*/  LDL.LU R6, [R1+0x546c] ;  /* 0x00546c0001067983 */ /* 0x000f220000300800 */
[----:B------:R-:W-:-:S03]  /*b1230*/  @P2 LOP3.LUT R23, R23, 0x8000000, RZ, 0xfc, !PT ;  /* 0x0800000017172812 */ /* 0x000fc600078efcff */
[----:B------:R-:W2:Y:S01]  /*b1240*/  LDL.LU R5, [R1+0x5468] ;  /* 0x0054680001057983 */ /* 0x000ea20000300800 */
[----:B------:R-:W-:-:S03]  /*b1250*/  ISETP.LT.AND P2, PT, R0, UR74, !P0 ;  /* 0x0000004a00007c0c */ /* 0x000fc6000c741270 */
[----:B------:R-:W2:Y:S04]  /*b1260*/  LDL.LU R4, [R1+0x5464] ;  /* 0x0054640001047983 */ /* 0x000ea80000300800 */
[----:B------:R-:W2:Y:S04]  /*b1270*/  LDL.LU R3, [R1+0x5460] ;  /* 0x0054600001037983 */ /* 0x000ea80000300800 */
[----:B------:R-:W2:Y:S04]  /*b1280*/  LDL.LU R2, [R1+0x545c] ;  /* 0x00545c0001027983 */ /* 0x000ea80000300800 */
[----:B------:R-:W2:Y:S01]  /*b1290*/  LDL.LU R0, [R1+0x5458] ;  /* 0x0054580001007983 */ /* 0x000ea20000300800 */
[----:B------:R-:W-:-:S04]  /*b12a0*/  LOP3.LUT R23, R23, 0xfbffffff, RZ, 0xc0, !PT ;  /* 0xfbffffff17177812 */ /* 0x000fc800078ec0ff */
[----:B------:R-:W-:Y:S02]  /*b12b0*/  @P1 LOP3.LUT R23, R23, 0x4000000, RZ, 0xfc, !PT ;  /* 0x0400000017171812 */ /* 0x000fe400078efcff */
[----:B------:R-:W-:Y:S02]  /*b12c0*/  ISETP.LT.AND P1, PT, R22, UR75, !P0 ;  /* 0x0000004b16007c0c */ /* 0x000fe4000c721270 */
[----:B------:R-:W-:-:S04]  /*b12d0*/  LOP3.LUT R23, R23, 0xfeffffff, RZ, 0xc0, !PT ;  /* 0xfeffffff17177812 */ /* 0x000fc800078ec0ff */
[----:B------:R-:W-:-:S04]  /*b12e0*/  LOP3.LUT R23, R23, 0xfdffffff, RZ, 0xc0, !PT ;  /* 0xfdffffff17177812 */ /* 0x000fc800078ec0ff */
[----:B------:R-:W-:-:S04]  /*b12f0*/  @P2 LOP3.LUT R23, R23, 0x2000000, RZ, 0xfc, !PT ;  /* 0x0200000017172812 */ /* 0x000fc800078efcff */
[----:B------:R-:W-:Y:S01]  /*b1300*/  @P1 LOP3.LUT R23, R23, 0x1000000, RZ, 0xfc, !PT ;  /* 0x0100000017171812 */ /* 0x000fe200078efcff */
[----:B------:R0:W-:Y:S01]  /*b1310*/  STL [R1+0x62b4], R16 ;  /* 0x0062b41001007387 */ /* 0x0001e20000100800 */
[----:B------:R-:W1:Y:S01]  /*b1320*/  LDCU UR5, c[0x0][0x3b8] ;  /* 0x00007700ff0577ac */ /* 0x000e620008000800 */
[----:B------:R-:W1:Y:S01]  /*b1330*/  LDCU.64 UR12, c[0x0][0x398] ;  /* 0x00007300ff0c77ac */ /* 0x000e620008000a00 */
[----:B------:R-:W1:Y:S01]  /*b1340*/  LDCU UR10, c[0x0][0x398] ;  /* 0x00007300ff0a77ac */ /* 0x000e620008000800 */
[----:B0-----:R-:W4:Y:S01]  /*b1350*/  LDL.LU R16, [R1+0x21b8] ;  /* 0x0021b80001107983 */ /* 0x001f220000300800 */
[----:B------:R-:W0:Y:S03]  /*b1360*/  LDCU UR76, c[0x0][0x398] ;  /* 0x00007300ff4c77ac */ /* 0x000e260008000800 */
[----:B---3--:R3:W-:Y:S01]  /*b1370*/  STL [R1+0x62b0], R7 ;  /* 0x0062b00701007387 */ /* 0x0087e20000100800 */
[----:B------:R-:W0:Y:S01]  /*b1380*/  LDCU UR59, c[0x0][0x398] ;  /* 0x00007300ff3b77ac */ /* 0x000e220008000800 */
[----:B------:R-:W0:Y:S02]  /*b1390*/  LDCU UR58, c[0x0][0x398] ;  /* 0x00007300ff3a77ac */ /* 0x000e240008000800 */
[----:B---3--:R-:W4:Y:S01]  /*b13a0*/  LDL.LU R7, [R1+0x21bc] ;  /* 0x0021bc0001077983 */ /* 0x008f220000300800 */
[----:B------:R-:W3:Y:S03]  /*b13b0*/  LDCU UR11, c[0x0][0x398] ;  /* 0x00007300ff0b77ac */ /* 0x000ee60008000800 */
[----:B------:R-:W3:Y:S01]  /*b13c0*/  LDL.LU R20, [R1+0x21ac] ;  /* 0x0021ac0001147983 */ /* 0x000ee20000300800 */
[----:B------:R-:W0:Y:S03]  /*b13d0*/  LDCU UR8, c[0x0][0x398] ;  /* 0x00007300ff0877ac */ /* 0x000e260008000800 */
[----:B------:R-:W3:Y:S01]  /*b13e0*/  LDL.LU R21, [R1+0x2178] ;  /* 0x0021780001157983 */ /* 0x000ee20000300800 */
[----:B------:R-:W0:Y:S03]  /*b13f0*/  LDCU UR9, c[0x0][0x398] ;  /* 0x00007300ff0977ac */ /* 0x000e260008000800 */
[----:B------:R-:W3:Y:S01]  /*b1400*/  LDL.LU R22, [R1+0x217c] ;  /* 0x00217c0001167983 */ /* 0x000ee20000300800 */
[----:B------:R-:W0:Y:S03]  /*b1410*/  LDCU UR63, c[0x0][0x398] ;  /* 0x00007300ff3f77ac */ /* 0x000e260008000800 */
[----:B--2---:R2:W-:Y:S01]  /*b1420*/  STL.64 [R1+0x62a8], R8 ;  /* 0x0062a80801007387 */ /* 0x0045e20000100a00 */
[----:B------:R-:W0:Y:S01]  /*b1430*/  LDCU UR64, c[0x0][0x398] ;  /* 0x00007300ff4077ac */ /* 0x000e220008000800 */
[----:B------:R-:W0:Y:S01]  /*b1440*/  LDCU UR67, c[0x0][0x398] ;  /* 0x00007300ff4377ac */ /* 0x000e220008000800 */
[----:B------:R-:W0:Y:S01]  /*b1450*/  LDCU UR68, c[0x0][0x398] ;  /* 0x00007300ff4477ac */ /* 0x000e220008000800 */
[----:B--2---:R-:W2:Y:S01]  /*b1460*/  LDL.LU R8, [R1+0x2170] ;  /* 0x0021700001087983 */ /* 0x004ea20000300800 */
[----:B------:R-:W0:Y:S03]  /*b1470*/  LDCU UR75, c[0x0][0x398] ;  /* 0x00007300ff4b77ac */ /* 0x000e260008000800 */
[----:B------:R-:W2:Y:S01]  /*b1480*/  LDL.LU R9, [R1+0x2174] ;  /* 0x0021740001097983 */ /* 0x000ea20000300800 */
[----:B------:R-:W0:Y:S03]  /*b1490*/  LDCU UR36, c[0x0][0x398] ;  /* 0x00007300ff2477ac */ /* 0x000e260008000800 */
[----:B------:R1:W-:Y:S01]  /*b14a0*/  STL.64 [R1+0x62a0], R10 ;  /* 0x0062a00a01007387 */ /* 0x0003e20000100a00 */
[----:B------:R-:W0:Y:S01]  /*b14b0*/  LDCU UR35, c[0x0][0x398] ;  /* 0x00007300ff2377ac */ /* 0x000e220008000800 */
[----:B------:R-:W0:Y:S01]  /*b14c0*/  LDCU UR34, c[0x0][0x398] ;  /* 0x00007300ff2277ac */ /* 0x000e220008000800 */
[----:B------:R-:W0:Y:S01]  /*b14d0*/  LDCU UR33, c[0x0][0x398] ;  /* 0x00007300ff2177ac */ /* 0x000e220008000800 */
[----:B-1----:R-:W2:Y:S01]  /*b14e0*/  LDL.LU R10, [R1+0x2198] ;  /* 0x00219800010a7983 */ /* 0x002ea20000300800 */
[----:B------:R-:W1:Y:S03]  /*b14f0*/  LDCU UR77, c[0x0][0x398] ;  /* 0x00007300ff4d77ac */ /* 0x000e660008000800 */
[----:B------:R-:W2:Y:S01]  /*b1500*/  LDL.LU R11, [R1+0x219c] ;  /* 0x00219c00010b7983 */ /* 0x000ea20000300800 */
[----:B------:R-:W0:Y:S03]  /*b1510*/  LDCU UR66, c[0x0][0x398] ;  /* 0x00007300ff4277ac */ /* 0x000e260008000800 */
        /* <DEDUP_REMOVED lines=9> */
[----:B0-----:R-:W3:Y:S01]  /*b15b0*/  LDL.LU R17, [R1+0x2190] ;  /* 0x0021900001117983 */ /* 0x001ee20000300800 */
        /* <DEDUP_REMOVED lines=39> */
[----:B------:R-:W-:Y:S01]  /*b1830*/  VIADD R19, R19, UR5 ;  /* 0x0000000513137c36 */ /* 0x000fe20008000000 */
[----:B------:R-:W1:Y:S01]  /*b1840*/  LDCU UR5, c[0x0][0x3b8] ;  /* 0x00007700ff0577ac */ /* 0x000e620008000800 */
        /* <DEDUP_REMOVED lines=18> */
[----:B----4-:R-:W-:-:S02]  /*b1970*/  F2FP.SATFINITE.E5M2.F32.PACK_AB_MERGE_C R7, R7, R16, RZ ;  /* 0x000000100707723e */ /* 0x010fc400048060ff */
[----:B------:R-:W4:Y:S04]  /*b1980*/  LDL.LU R16, [R1+0x62b4] ;  /* 0x0062b40001107983 */ /* 0x000f280000300800 */
[----:B------:R0:W-:Y:S04]  /*b1990*/  STL [R1+0x21bc], R7 ;  /* 0x0021bc0701007387 */ /* 0x0001e80000100800 */
[----:B0-----:R-:W4:Y:S01]  /*b19a0*/  LDL.LU R7, [R1+0x62b0] ;  /* 0x0062b00001077983 */ /* 0x001f220000300800 */
[----:B--2---:R-:W-:Y:S02]  /*b19b0*/  F2FP.SATFINITE.E5M2.F32.PACK_AB_MERGE_C R10, R11, R10, RZ ;  /* 0x0000000a0b0a723e */ /* 0x004fe400048060ff */
[----:B---3--:R-:W-:-:S02]  /*b19c0*/  F2FP.SATFINITE.E5M2.F32.PACK_AB_MERGE_C R23, R23, R17, RZ ;  /* 0x000000111717723e */ /* 0x008fc400048060ff */
[----:B------:R-:W-:Y:S02]  /*b19d0*/  F2FP.SATFINITE.E5M2.F32.PACK_AB_MERGE_C R26, R20, R26, RZ ;  /* 0x0000001a141a723e */ /* 0x000fe400048060ff */
[----:B------:R-:W-:Y:S02]  /*b19e0*/  SHF.R.S32.HI R20, RZ, 0x1f, R19 ;  /* 0x0000001fff147819 */ /* 0x000fe40000011413 */
[----:B------:R-:W-:-:S05]  /*b19f0*/  F2FP.SATFINITE.E5M2.F32.PACK_AB_MERGE_C R24, R25, R24, RZ ;  /* 0x000000181918723e */ /* 0x000fca00048060ff */
[----:B------:R0:W-:Y:S04]  /*b1a00*/  STL [R1+0x21b8], R24 ;  /* 0x0021b81801007387 */ /* 0x0001e80000100800 */
[----:B------:R-:W-:Y:S04]  /*b1a10*/  STL [R1+0x21ac], R26 ;  /* 0x0021ac1a01007387 */ /* 0x000fe80000100800 */
[----:B------:R-:W2:Y:S01]  /*b1a20*/  LDL.LU R17, [R1+0x2160] ;  /* 0x0021600001117983 */ /* 0x000ea20000300800 */
[----:B0-----:R-:W-:-:S05]  /*b1a30*/  IADD3 R24, P1, PT, R19, R0, RZ ;  /* 0x0000000013187210 */ /* 0x001fca0007f3e0ff */
[----:B------:R-:W-:-:S05]  /*b1a40*/  IMAD.X R25, R20, 0x1, R2, P1 ;  /* 0x0000000114197824 */ /* 0x000fca00008e0602 */
[----:B------:R0:W-:Y:S04]  /*b1a50*/  STL.64 [R1+0x21a0], R24 ;  /* 0x0021a01801007387 */ /* 0x0001e80000100a00 */
[----:B------:R3:W-:Y:S01]  /*b1a60*/  STL [R1+0x21a8], R23 ;  /* 0x0021a81701007387 */ /* 0x0007e20000100800 */
[----:B0-----:R-:W-:-:S03]  /*b1a70*/  IADD3 R24, P1, PT, R19, R3, RZ ;  /* 0x0000000313187210 */ /* 0x001fc60007f3e0ff */
[----:B---3--:R-:W2:Y:S04]  /*b1a80*/  LDL.LU R23, [R1+0x2164] ;  /* 0x0021640001177983 */ /* 0x008ea80000300800 */
[----:B------:R0:W-:Y:S01]  /*b1a90*/  STL [R1+0x219c], R10 ;  /* 0x00219c0a01007387 */ /* 0x0001e20000100800 */
[----:B------:R-:W-:-:S03]  /*b1aa0*/  IMAD.X R25, R20, 0x1, R4, P1 ;  /* 0x0000000114197824 */ /* 0x000fc600008e0604 */
[----:B0-----:R-:W3:Y:S04]  /*b1ab0*/  LDL.LU R10, [R1+0x2168] ;  /* 0x00216800010a7983 */ /* 0x001ee80000300800 */
[----:B------:R-:W3:Y:S04]  /*b1ac0*/  LDL.LU R11, [R1+0x216c] ;  /* 0x00216c00010b7983 */ /* 0x000ee80000300800 */
[----:B------:R0:W-:Y:S04]  /*b1ad0*/  STL.64 [R1+0x6288], R2 ;  /* 0x0062880201007387 */ /* 0x0001e80000100a00 */
[----:B------:R1:W-:Y:S01]  /*b1ae0*/  STL.64 [R1+0x2190], R24 ;  /* 0x0021901801007387 */ /* 0x0003e20000100a00 */
[----:B0-----:R-:W-:-:S02]  /*b1af0*/  F2FP.SATFINITE.E5M2.F32.PACK_AB_MERGE_C R3, R28, R27, RZ ;  /* 0x0000001b1c03723e */ /* 0x001fc400048060ff */
[----:B------:R-:W-:Y:S01]  /*b1b00*/  F2FP.SATFINITE.E5M2.F32.PACK_AB_MERGE_C R2, R18, R29, RZ ;  /* 0x0000001d1202723e */ /* 0x000fe200048060ff */
[----:B-1----:R-:W4:Y:S04]  /*b1b10*/  LDL.LU R24, [R1+0x2144] ;  /* 0x0021440001187983 */ /* 0x002f280000300800 */
[----:B------:R-:W-:Y:S04]  /*b1b20*/  STL [R1+0x2198], R3 ;  /* 0x0021980301007387 */ /* 0x000fe80000100800 */
[----:B------:R-:W4:Y:S04]  /*b1b30*/  LDL.LU R28, [R1+0x2148] ;  /* 0x00214800011c7983 */ /* 0x000f280000300800 */
[----:B------:R0:W-:Y:S01]  /*b1b40*/  STL [R1+0x218c], R2 ;  /* 0x00218c0201007387 */ /* 0x0001e20000100800 */
[----:B------:R-:W-:-:S03]  /*b1b50*/  F2FP.SATFINITE.E5M2.F32.PACK_AB_MERGE_C R27, R9, R8, RZ ;  /* 0x00000008091b723e */ /* 0x000fc600048060ff */
[----:B------:R-:W4:Y:S01]  /*b1b60*/  LDL.LU R18, [R1+0x214c] ;  /* 0x00214c0001127983 */ /* 0x000f220000300800 */
[----:B0-----:R-:W-:-:S03]  /*b1b70*/  IADD3 R2, P1, PT, R19, R13, RZ ;  /* 0x0000000d13027210 */ /* 0x001fc60007f3e0ff */
[----:B------:R0:W-:Y:S02]  /*b1b80*/  STL.64 [R1+0x6290], R12 ;  /* 0x0062900c01007387 */ /* 0x0001e40000100a00 */
[----:B------:R-:W-:Y:S02]  /*b1b90*/  IMAD.X R3, R20, 0x1, R15, P1 ;  /* 0x0000000114037824 */ /* 0x000fe400008e060f */
[----:B0-----:R-:W4:Y:S04]  /*b1ba0*/  LDL.LU R12, [R1+0x215c] ;  /* 0x00215c00010c7983 */ /* 0x001f280000300800 */
[----:B------:R-:W4:Y:S04]  /*b1bb0*/  LDL.LU R13, [R1+0x2140] ;  /* 0x00214000010d7983 */ /* 0x000f280000300800 */
[----:B------:R-:W-:Y:S04]  /*b1bc0*/  STL [R1+0x57ac], R27 ;  /* 0x0057ac1b01007387 */ /* 0x000fe80000100800 */
[----:B------:R0:W-:Y:S04]  /*b1bd0*/  STL.64 [R1+0x2180], R2 ;  /* 0x0021800201007387 */ /* 0x0001e80000100a00 */
[----:B0-----:R-:W4:Y:S04]  /*b1be0*/  LDL.LU R2, [R1+0x2130] ;  /* 0x0021300001027983 */ /* 0x001f280000300800 */
[----:B------:R-:W4:Y:S01]  /*b1bf0*/  LDL.LU R3, [R1+0x2134] ;  /* 0x0021340001037983 */ /* 0x000f220000300800 */
[----:B------:R-:W-:-:S05]  /*b1c00*/  F2FP.SATFINITE.E5M2.F32.PACK_AB_MERGE_C R8, R22, R21, RZ ;  /* 0x000000151608723e */ /* 0x000fca00048060ff */
[----:B------:R0:W-:Y:S02]  /*b1c10*/  STL [R1+0x217c], R8 ;  /* 0x00217c0801007387 */ /* 0x0001e40000100800 */
[----:B0-----:R-:W-:-:S05]  /*b1c20*/  IADD3 R8, P1, PT, R19, R5, RZ ;  /* 0x0000000513087210 */ /* 0x001fca0007f3e0ff */
[----:B------:R-:W-:Y:S01]  /*b1c30*/  IMAD.X R9, R20, 0x1, R6, P1 ;  /* 0x0000000114097824 */ /* 0x000fe200008e0606 */
[----:B--2---:R-:W-:Y:S02]  /*b1c40*/  F2FP.SATFINITE.E5M2.F32.PACK_AB_MERGE_C R23, R23, R17, RZ ;  /* 0x000000111717723e */ /* 0x004fe400048060ff */
[----:B---3--:R-:W-:Y:S02]  /*b1c50*/  F2FP.SATFINITE.E5M2.F32.PACK_AB_MERGE_C R17, R11, R10, RZ ;  /* 0x0000000a0b11723e */ /* 0x008fe400048060ff */
[----:B------:R-:W-:-:S05]  /*b1c60*/  IADD3 R10, P1, PT, R19, R14, RZ ;  /* 0x0000000e130a7210 */ /* 0x000fca0007f3e0ff */
[----:B----4-:R-:W-:Y:S01]  /*b1c70*/  IMAD.X R11, R20, 0x1, R16, P1 ;  /* 0x00000001140b7824 */ /* 0x010fe200008e0610 */
[----:B------:R0:W-:Y:S04]  /*b1c80*/  STL.64 [R1+0x6298], R2 ;  /* 0x0062980201007387 */ /* 0x0001e80000100a00 */
[----:B0-----:R-:W2:Y:S04]  /*b1c90*/  LDL.LU R2, [R1+0x2154] ;  /* 0x0021540001027983 */ /* 0x001ea80000300800 */
[----:B------:R-:W3:Y:S04]  /*b1ca0*/  LDL.LU R3, [R1+0x2158] ;  /* 0x0021580001037983 */ /* 0x000ee80000300800 */
[----:B------:R-:W4:Y:S04]  /*b1cb0*/  LDL.LU R26, [R1+0x2120] ;  /* 0x00212000011a7983 */ /* 0x000f280000300800 */
[----:B------:R-:W4:Y:S04]  /*b1cc0*/  LDL.LU R29, [R1+0x2124] ;  /* 0x00212400011d7983 */ /* 0x000f280000300800 */
[----:B------:R0:W-:Y:S04]  /*b1cd0*/  STL [R1+0x6270], R5 ;  /* 0x0062700501007387 */ /* 0x0001e80000100800 */
[----:B0-----:R-:W2:Y:S04]  /*b1ce0*/  LDL.LU R5, [R1+0x213c] ;  /* 0x00213c0001057983 */ /* 0x001ea80000300800 */
[----:B------:R0:W-:Y:S04]  /*b1cf0*/  STL.64 [R1+0x2170], R8 ;  /* 0x0021700801007387 */ /* 0x0001e80000100a00 */
[----:B0-----:R-:W2:Y:S04]  /*b1d00*/  LDL.LU.64 R8, [R1+0x62a8] ;  /* 0x0062a80001087983 */ /* 0x001ea80000300a00 */
[----:B------:R-:W2:Y:S04]  /*b1d10*/  LDL.LU R21, [R1+0x2128] ;  /* 0x0021280001157983 */ /* 0x000ea80000300800 */
[----:B------:R-:W2:Y:S04]  /*b1d20*/  LDL.LU R22, [R1+0x212c] ;  /* 0x00212c0001167983 */ /* 0x000ea80000300800 */
[----:B------:R-:W-:Y:S04]  /*b1d30*/  STL [R1+0x2178], R23 ;  /* 0x0021781701007387 */ /* 0x000fe80000100800 */
[----:B------:R0:W-:Y:S04]  /*b1d40*/  STL.64 [R1+0x6280], R14 ;  /* 0x0062800e01007387 */ /* 0x0001e80000100a00 */
[----:B------:R-:W-:Y:S04]  /*b1d50*/  STL [R1+0x216c], R17 ;  /* 0x00216c1101007387 */ /* 0x000fe80000100800 */
[----:B0-----:R-:W2:Y:S04]  /*b1d60*/  LDL.LU R14, [R1+0x2150] ;  /* 0x00215000010e7983 */ /* 0x001ea80000300800 */
[----:B------:R-:W4:Y:S04]  /*b1d70*/  LDL.LU R15, [R1+0x2138] ;  /* 0x00213800010f7983 */ /* 0x000f280000300800 */
[----:B------:R0:W-:Y:S04]  /*b1d80*/  STL.64 [R1+0x2160], R10 ;  /* 0x0021600a01007387 */ /* 0x0001e80000100a00 */
[----:B0-----:R-:W4:Y:S04]  /*b1d90*/  LDL.LU.64 R10, [R1+0x62a0] ;  /* 0x0062a000010a7983 */ /* 0x001f280000300a00 */
[----:B------:R-:W4:Y:S04]  /*b1da0*/  LDL.LU R27, [R1+0x2110] ;  /* 0x00211000011b7983 */ /* 0x000f280000300800 */
[----:B------:R-:W4:Y:S04]  /*b1db0*/  LDL.LU R25, [R1+0x2114] ;  /* 0x0021140001197983 */ /* 0x000f280000300800 */
[----:B------:R-:W4:Y:S04]  /*b1dc0*/  LDL.LU R17, [R1+0x2118] ;  /* 0x0021180001117983 */ /* 0x000f280000300800 */
[----:B------:R-:W4:Y:S01]  /*b1dd0*/  LDL.LU R23, [R1+0x211c] ;  /* 0x00211c0001177983 */ /* 0x000f220000300800 */
[----:B---3--:R-:W-:-:S02]  /*b1de0*/  F2FP.SATFINITE.E5M2.F32.PACK_AB_MERGE_C R12, R12, R3, RZ ;  /* 0x000000030c0c723e */ /* 0x008fc400048060ff */
[----:B--2---:R-:W-:Y:S02]  /*b1df0*/  F2FP.SATFINITE.E5M2.F32.PACK_AB_MERGE_C R14, R2, R14, RZ ;  /* 0x0000000e020e723e */ /* 0x004fe400048060ff */
[----:B------:R-:W-:-:S03]  /*b1e00*/  IADD3 R2, P1, PT, R19, R7, RZ ;  /* 0x0000000713027210 */ /* 0x000fc60007f3e0ff */
[----:B------:R-:W-:Y:S02]  /*b1e10*/  STL [R1+0x2168], R14 ;  /* 0x0021680e01007387 */ /* 0x000fe40000100800 */
[----:B------:R-:W-:Y:S02]  /*b1e20*/  IMAD.X R3, R20, 0x1, R8, P1 ;  /* 0x0000000114037824 */ /* 0x000fe400008e0608 */
[----:B------:R-:W-:Y:S04]  /*b1e30*/  STL.64 [R1+0x6278], R6 ;  /* 0x0062780601007387 */ /* 0x000fe80000100a00 */
[----:B------:R0:W-:Y:S04]  /*b1e40*/  STL [R1+0x2158], R12 ;  /* 0x0021580c01007387 */ /* 0x0001e80000100800 */
[----:B------:R1:W-:Y:S01]  /*b1e50*/  STL.64 [R1+0x2150], R2 ;  /* 0x0021500201007387 */ /* 0x0003e20000100a00 */
[----:B0-----:R-:W-:-:S03]  /*b1e60*/  F2FP.SATFINITE.E5M2.F32.PACK_AB_MERGE_C R12, R24, R13, RZ ;  /* 0x0000000d180c723e */ /* 0x001fc600048060ff */
[----:B-1----:R-:W2:Y:S04]  /*b1e70*/  LDL.LU.64 R2, [R1+0x6298] ;  /* 0x0062980001027983 */ /* 0x002ea80000300a00 */
[----:B------:R-:W3:Y:S01]  /*b1e80*/  LDL.LU R7, [R1+0x2100] ;  /* 0x0021000001077983 */ /* 0x000ee20000300800 */
[----:B------:R-:W-:-:S03]  /*b1e90*/  F2FP.SATFINITE.E5M2.F32.PACK_AB_MERGE_C R6, R18, R28, RZ ;  /* 0x0000001c1206723e */ /* 0x000fc600048060ff */
[----:B------:R0:W-:Y:S04]  /*b1ea0*/  STL [R1+0x764], R12 ;  /* 0x0007640c01007387 */ /* 0x0001e80000100800 */
[----:B------:R-:W3:Y:S01]  /*b1eb0*/  LDL.LU R24, [R1+0x2104] ;  /* 0x0021040001187983 */ /* 0x000ee20000300800 */
[----:B0-----:R-:W-:-:S03]  /*b1ec0*/  IADD3 R12, P1, PT, R19, R9, RZ ;  /* 0x00000009130c7210 */ /* 0x001fc60007f3e0ff */
[----:B------:R-:W-:Y:S02]  /*b1ed0*/  STL [R1+0x2148], R6 ;  /* 0x0021480601007387 */ /* 0x000fe40000100800 */
[----:B----4-:R-:W-:Y:S02]  /*b1ee0*/  IMAD.X R13, R20, 0x1, R11, P1 ;  /* 0x00000001140d7824 */ /* 0x010fe400008e060b */
[----:B------:R-:W4:Y:S04]  /*b1ef0*/  LDL.LU R28, [R1+0x2108] ;  /* 0x00210800011c7983 */ /* 0x000f280000300800 */
[----:B------:R-:W4:Y:S04]  /*b1f00*/  LDL.LU R18, [R1+0x210c] ;  /* 0x00210c0001127983 */ /* 0x000f280000300800 */
[----:B------:R0:W-:Y:S04]  /*b1f10*/  STL.64 [R1+0x2140], R12 ;  /* 0x0021400c01007387 */ /* 0x0001e80000100a00 */
[----:B0-----:R-:W3:Y:S01]  /*b1f20*/  LDL.LU.64 R12, [R1+0x6290] ;  /* 0x00629000010c7983 */ /* 0x001ee20000300a00 */
[----:B--2---:R-:W-:-:S02]  /*b1f30*/  F2FP.SATFINITE.E5M2.F32.PACK_AB_MERGE_C R6, R3, R2, RZ ;  /* 0x000000020306723e */ /* 0x004fc400048060ff */
[----:B------:R-:W-:-:S03]  /*b1f40*/  IADD3 R2, P1, PT, R19, R10, RZ ;  /* 0x0000000a13027210 */ /* 0x000fc60007f3e0ff */
[----:B------:R-:W-:Y:S02]  /*b1f50*/  STL [R1+0x720], R6 ;  /* 0x0007200601007387 */ /* 0x000fe40000100800 */
[----:B---3--:R-:W-:-:S05]  /*b1f60*/  IMAD.X R3, R20, 0x1, R12, P1 ;  /* 0x0000000114037824 */ /* 0x008fca00008e060c */
[----:B------:R0:W-:Y:S04]  /*b1f70*/  STL.64 [R1+0x2130], R2 ;  /* 0x0021300201007387 */ /* 0x0001e80000100a00 */
[----:B0-----:R-:W2:Y:S01]  /*b1f80*/  LDL.LU.64 R2, [R1+0x6288] ;  /* 0x0062880001027983 */ /* 0x001ea20000300a00 */
[----:B------:R-:W-:Y:S01]  /*b1f90*/  F2FP.SATFINITE.E5M2.F32.PACK_AB_MERGE_C R14, R5, R15, RZ ;  /* 0x0000000f050e723e */ /* 0x000fe200048060ff */
[----:B------:R-:W-:Y:S01]  /*b1fa0*/  VIADD R19, R19, UR5 ;  /* 0x0000000513137c36 */ /* 0x000fe20008000000 */
[----:B------:R-:W-:Y:S01]  /*b1fb0*/  F2FP.SATFINITE.E5M2.F32.PACK_AB_MERGE_C R6, R29, R26, RZ ;  /* 0x0000001a1d06723e */ /* 0x000fe200048060ff */
[----:B------:R-:W3:Y:S01]  /*b1fc0*/  LDL.LU R5, [R1+0x20f0] ;  /* 0x0020f00001057983 */ /* 0x000ee20000300800 */
[----:B------:R-:W-:Y:S01]  /*b1fd0*/  F2FP.SATFINITE.E5M2.F32.PACK_AB_MERGE_C R7, R24, R7, RZ ;  /* 0x000000071807723e */ /* 0x000fe200048060ff */
[----:B------:R-:W0:Y:S01]  /*b1fe0*/  LDCU UR5, c[0x0][0x3b8] ;  /* 0x00007700ff0577ac */ /* 0x000e220008000800 */
[----:B------:R-:W-:Y:S01]  /*b1ff0*/  SHF.R.S32.HI R20, RZ, 0x1f, R19 ;  /* 0x0000001fff147819 */ /* 0x000fe20000011413 */
[----:B------:R1:W-:Y:S04]  /*b2000*/  STL [R1+0x734], R14 ;  /* 0x0007340e01007387 */ /* 0x0003e80000100800 */
[----:B------:R4:W-:Y:S04]  /*b2010*/  STL [R1+0x70c], R6 ;  /* 0x00070c0601007387 */ /* 0x0009e80000100800 */
[----:B------:R-:W3:Y:S01]  /*b2020*/  LDL.LU R26, [R1+0x20e0] ;  /* 0x0020e000011a7983 */ /* 0x000ee20000300800 */
[----:B-1----:R-:W-:-:S03]  /*b2030*/  IADD3 R14, P1, PT, R19, R0, RZ ;  /* 0x00000000130e7210 */ /* 0x002fc60007f3e0ff */
[----:B------:R-:W3:Y:S01]  /*b2040*/  LDL.LU R29, [R1+0x20e4] ;  /* 0x0020e400011d7983 */ /* 0x000ee20000300800 */
[----:B----4-:R-:W-:-:S05]  /*b2050*/  F2FP.SATFINITE.E5M2.F32.PACK_AB_MERGE_C R6, R22, R21, RZ ;  /* 0x000000151606723e */ /* 0x010fca00048060ff */
[----:B------:R1:W-:Y:S04]  /*b2060*/  STL [R1+0x718], R6 ;  /* 0x0007180601007387 */ /* 0x0003e80000100800 */
[----:B------:R-:W4:Y:S04]  /*b2070*/  LDL.LU R21, [R1+0x20e8] ;  /* 0x0020e80001157983 */ /* 0x000f280000300800 */
[----:B------:R-:W4:Y:S01]  /*b2080*/  LDL.LU R22, [R1+0x20ec] ;  /* 0x0020ec0001167983 */ /* 0x000f220000300800 */
[----:B-1----:R-:W-:Y:S01]  /*b2090*/  F2FP.SATFINITE.E5M2.F32.PACK_AB_MERGE_C R6, R23, R17, RZ ;  /* 0x000000111706723e */ /* 0x002fe200048060ff */
[----:B--2---:R-:W-:-:S05]  /*b20a0*/  IMAD.X R15, R20, 0x1, R2, P1 ;  /* 0x00000001140f7824 */ /* 0x004fca00008e0602 */
[----:B------:R1:W-:Y:S02]  /*b20b0*/  STL.64 [R1+0x2120], R14 ;  /* 0x0021200e01007387 */ /* 0x0003e40000100a00 */
[----:B-1----:R-:W-:Y:S02]  /*b20c0*/  F2FP.SATFINITE.E5M2.F32.PACK_AB_MERGE_C R14, R25, R27, RZ ;  /* 0x0000001b190e723e */ /* 0x002fe400048060ff */
[----:B------:R-:W2:Y:S04]  /*b20d0*/  LDL.LU R27, [R1+0x20d0] ;  /* 0x0020d000011b7983 */ /* 0x000ea80000300800 */
[----:B------:R1:W-:Y:S04]  /*b20e0*/  STL [R1+0x6e0], R14 ;  /* 0x0006e00e01007387 */ /* 0x0003e80000100800 */
[----:B------:R-:W2:Y:S01]  /*b20f0*/  LDL.LU R25, [R1+0x20d4] ;  /* 0x0020d40001197983 */ /* 0x000ea20000300800 */
[----:B-1----:R-:W-:-:S03]  /*b2100*/  IADD3 R14, P1, PT, R19, R3, RZ ;  /* 0x00000003130e7210 */ /* 0x002fc60007f3e0ff */
[----:B------:R1:W-:Y:S04]  /*b2110*/  STL [R1+0x6e4], R6 ;  /* 0x0006e40601007387 */ /* 0x0003e80000100800 */
[----:B------:R-:W2:Y:S01]  /*b2120*/  LDL.LU R17, [R1+0x20d8] ;  /* 0x0020d80001117983 */ /* 0x000ea20000300800 */
[----:B------:R-:W-:-:S03]  /*b2130*/  IMAD.X R15, R20, 0x1, R4, P1 ;  /* 0x00000001140f7824 */ /* 0x000fc600008e0604 */
[----:B------:R-:W2:Y:S04]  /*b2140*/  LDL.LU R23, [R1+0x20dc] ;  /* 0x0020dc0001177983 */ /* 0x000ea80000300800 */
[----:B------:R0:W-:Y:S01]  /*b2150*/  STL.64 [R1+0x6258], R2 ;  /* 0x0062580201007387 */ /* 0x0001e20000100a00 */
[----:B-1----:R-:W-:-:S03]  /*b2160*/  F2FP.SATFINITE.E5M2.F32.PACK_AB_MERGE_C R6, R18, R28, RZ ;  /* 0x0000001c1206723e */ /* 0x002fc600048060ff */
[----:B0-----:R-:W2:Y:S04]  /*b2170*/  LDL.LU R2, [R1+0x20f8] ;  /* 0x0020f80001027983 */ /* 0x001ea80000300800 */
[----:B------:R-:W2:Y:S04]  /*b2180*/  LDL.LU R3, [R1+0x20fc] ;  /* 0x0020fc0001037983 */ /* 0x000ea80000300800 */
[----:B------:R0:W-:Y:S04]  /*b2190*/  STL.64 [R1+0x2110], R14 ;  /* 0x0021100e01007387 */ /* 0x0001e80000100a00 */
[----:B0-----:R-:W2:Y:S04]  /*b21a0*/  LDL.LU.64 R14, [R1+0x6280] ;  /* 0x00628000010e7983 */ /* 0x001ea80000300a00 */
[----:B------:R-:W3:Y:S04]  /*b21b0*/  LDL.LU R24, [R1+0x20c4] ;  /* 0x0020c40001187983 */ /* 0x000ee80000300800 */
[----:B------:R-:W-:Y:S04]  /*b21c0*/  STL [R1+0x6d8], R7 ;  /* 0x0006d80701007387 */ /* 0x000fe80000100800 */
[----:B------:R-:W3:Y:S04]  /*b21d0*/  LDL.LU R28, [R1+0x20c8] ;  /* 0x0020c800011c7983 */ /* 0x000ee80000300800 */
[----:B------:R-:W-:Y:S04]  /*b21e0*/  STL [R1+0x6dc], R6 ;  /* 0x0006dc0601007387 */ /* 0x000fe80000100800 */
[----:B------:R-:W3:Y:S04]  /*b21f0*/  LDL.LU R18, [R1+0x20cc] ;  /* 0x0020cc0001127983 */ /* 0x000ee80000300800 */
[----:B------:R0:W-:Y:S04]  /*b2200*/  STL.64 [R1+0x6260], R12 ;  /* 0x0062600c01007387 */ /* 0x0001e80000100a00 */
[----:B0-----:R-:W3:Y:S01]  /*b2210*/  LDL.LU R12, [R1+0x20f4] ;  /* 0x0020f400010c7983 */ /* 0x001ee20000300800 */
[----:B------:R-:W-:-:S03]  /*b2220*/  IADD3 R6, P1, PT, R19, R13, RZ ;  /* 0x0000000d13067210 */ /* 0x000fc60007f3e0ff */
[----:B------:R-:W4:Y:S02]  /*b2230*/  LDL.LU R13, [R1+0x20c0] ;  /* 0x0020c000010d7983 */ /* 0x000f240000300800 */
[----:B--2---:R-:W-:-:S05]  /*b2240*/  IMAD.X R7, R20, 0x1, R15, P1 ;  /* 0x0000000114077824 */ /* 0x004fca00008e060f */
[----:B------:R0:W-:Y:S04]  /*b2250*/  STL.64 [R1+0x2100], R6 ;  /* 0x0021000601007387 */ /* 0x0001e80000100a00 */
[----:B0-----:R-:W2:Y:S01]  /*b2260*/  LDL.LU.64 R6, [R1+0x6278] ;  /* 0x0062780001067983 */ /* 0x001ea20000300a00 */
[----:B---3--:R-:W-:-:S03]  /*b2270*/  F2FP.SATFINITE.E5M2.F32.PACK_AB_MERGE_C R12, R12, R5, RZ ;  /* 0x000000050c0c723e */ /* 0x008fc600048060ff */
[----:B------:R-:W3:Y:S04]  /*b2280*/  LDL.LU R5, [R1+0x6270] ;  /* 0x0062700001057983 */ /* 0x000ee80000300800 */
[----:B------:R0:W-:Y:S02]  /*b2290*/  STL [R1+0x6cc], R12 ;  /* 0x0006cc0c01007387 */ /* 0x0001e40000100800 */
[----:B0-----:R-:W-:Y:S02]  /*b22a0*/  F2FP.SATFINITE.E5M2.F32.PACK_AB_MERGE_C R12, R3, R2, RZ ;  /* 0x00000002030c723e */ /* 0x001fe400048060ff */
[----:B------:R-:W2:Y:S04]  /*b22b0*/  LDL.LU R2, [R1+0x20b0] ;  /* 0x0020b00001027983 */ /* 0x000ea80000300800 */
[----:B------:R-:W2:Y:S04]  /*b22c0*/  LDL.LU R3, [R1+0x20b4] ;  /* 0x0020b40001037983 */ /* 0x000ea80000300800 */
[----:B------:R-:W-:Y:S04]  /*b22d0*/  STL [R1+0x6d0], R12 ;  /* 0x0006d00c01007387 */ /* 0x000fe80000100800 */
[----:B--2---:R3:W-:Y:S02]  /*b22e0*/  STL.64 [R1+0x6268], R2 ;  /* 0x0062680201007387 */ /* 0x0047e40000100a00 */
[----:B---3--:R-:W-:-:S02]  /*b22f0*/  IADD3 R2, P1, PT, R19, R5, RZ ;  /* 0x0000000513027210 */ /* 0x008fc40007f3e0ff */
[----:B------:R-:W-:Y:S03]  /*b2300*/  STL [R1+0x6240], R5 ;  /* 0x0062400501007387 */ /* 0x000fe60000100800 */
[----:B------:R-:W-:-:S05]  /*b2310*/  IMAD.X R3, R20, 0x1, R6, P1 ;  /* 0x0000000114037824 */ /* 0x000fca00008e0606 */
[----:B------:R0:W-:Y:S02]  /*b2320*/  STL.64 [R1+0x20f0], R2 ;  /* 0x0020f00201007387 */ /* 0x0001e40000100a00 */
[----:B0-----:R-:W-:Y:S02]  /*b2330*/  F2FP.SATFINITE.E5M2.F32.PACK_AB_MERGE_C R3, R29, R26, RZ ;  /* 0x0000001a1d03723e */ /* 0x001fe400048060ff */
[----:B----4-:R-:W-:Y:S01]  /*b2340*/  F2FP.SATFINITE.E5M2.F32.PACK_AB_MERGE_C R2, R22, R21, RZ ;  /* 0x000000151602723e */ /* 0x010fe200048060ff */
[----:B------:R-:W2:Y:S04]  /*b2350*/  LDL.LU R26, [R1+0x20b8] ;  /* 0x0020b800011a7983 */ /* 0x000ea80000300800 */
[----:B------:R-:W-:Y:S04]  /*b2360*/  STL [R1+0x6bc], R3 ;  /* 0x0006bc0301007387 */ /* 0x000fe80000100800 */
[----:B------:R-:W2:Y:S04]  /*b2370*/  LDL.LU R29, [R1+0x20bc] ;  /* 0x0020bc00011d7983 */ /* 0x000ea80000300800 */
[----:B------:R0:W-:Y:S04]  /*b2380*/  STL [R1+0x6c0], R2 ;  /* 0x0006c00201007387 */ /* 0x0001e80000100800 */
[----:B------:R-:W3:Y:S04]  /*b2390*/  LDL.LU R21, [R1+0x20a0] ;  /* 0x0020a00001157983 */ /* 0x000ee80000300800 */
[----:B------:R-:W3:Y:S01]  /*b23a0*/  LDL.LU R22, [R1+0x20a4] ;  /* 0x0020a40001167983 */ /* 0x000ee20000300800 */
[----:B0-----:R-:W-:-:S05]  /*b23b0*/  IADD3 R2, P1, PT, R19, R14, RZ ;  /* 0x0000000e13027210 */ /* 0x001fca0007f3e0ff */
[----:B------:R-:W-:Y:S01]  /*b23c0*/  IMAD.X R3, R20, 0x1, R16, P1 ;  /* 0x0000000114037824 */ /* 0x000fe200008e0610 */
[----:B------:R0:W-:Y:S04]  /*b23d0*/  STL.64 [R1+0x6250], R14 ;  /* 0x0062500e01007387 */ /* 0x0001e80000100a00 */
[----:B------:R1:W-:Y:S04]  /*b23e0*/  STL.64 [R1+0x20e0], R2 ;  /* 0x0020e00201007387 */ /* 0x0003e80000100a00 */
[----:B0-----:R-:W4:Y:S01]  /*b23f0*/  LDL.LU R14, [R1+0x20a8] ;  /* 0x0020a800010e7983 */ /* 0x001f220000300800 */
[----:B-1----:R-:W-:-:S02]  /*b2400*/  F2FP.SATFINITE.E5M2.F32.PACK_AB_MERGE_C R3, R25, R27, RZ ;  /* 0x0000001b1903723e */ /* 0x002fc400048060ff */
[----:B------:R-:W-:-:S03]  /*b2410*/  F2FP.SATFINITE.E5M2.F32.PACK_AB_MERGE_C R2, R23, R17, RZ ;  /* 0x000000111702723e */ /* 0x000fc600048060ff */
[----:B------:R-:W-:Y:S04]  /*b2420*/  STL [R1+0x6a8], R3 ;  /* 0x0006a80301007387 */ /* 0x000fe80000100800 */
[----:B------:R-:W4:Y:S04]  /*b2430*/  LDL.LU R15, [R1+0x20ac] ;  /* 0x0020ac00010f7983 */ /* 0x000f280000300800 */
[----:B------:R0:W-:Y:S04]  /*b2440*/  STL [R1+0x6b0], R2 ;  /* 0x0006b00201007387 */ /* 0x0001e80000100800 */
[----:B------:R-:W2:Y:S04]  /*b2450*/  LDL.LU R27, [R1+0x950] ;  /* 0x00095000011b7983 */ /* 0x000ea80000300800 */
[----:B------:R-:W2:Y:S01]  /*b2460*/  LDL.LU R25, [R1+0x954] ;  /* 0x0009540001197983 */ /* 0x000ea20000300800 */
[----:B0-----:R-:W-:-:S03]  /*b2470*/  IADD3 R2, P1, PT, R19, R7, RZ ;  /* 0x0000000713027210 */ /* 0x001fc60007f3e0ff */
[----:B------:R-:W2:Y:S02]  /*b2480*/  LDL.LU R17, [R1+0x958] ;  /* 0x0009580001117983 */ /* 0x000ea40000300800 */
[----:B------:R-:W-:Y:S02]  /*b2490*/  IMAD.X R3, R20, 0x1, R8, P1 ;  /* 0x0000000114037824 */ /* 0x000fe400008e0608 */
[----:B------:R-:W2:Y:S01]  /*b24a0*/  LDL.LU R23, [R1+0x95c] ;  /* 0x00095c0001177983 */ /* 0x000ea20000300800 */
[----:B------:R-:W-:-:S03]  /*b24b0*/  IADD3 R12, P1, PT, R19, R9, RZ ;  /* 0x00000009130c7210 */ /* 0x000fc60007f3e0ff */
[----:B------:R0:W-:Y:S01]  /*b24c0*/  STL.64 [R1+0x6248], R6 ;  /* 0x0062480601007387 */ /* 0x0001e20000100a00 */
[----:B------:R-:W-:-:S03]  /*b24d0*/  F2FP.SATFINITE.E5M2.F32.PACK_AB_MERGE_C R5, R18, R28, RZ ;  /* 0x0000001c1205723e */ /* 0x000fc600048060ff */
[----:B------:R1:W-:Y:S01]  /*b24e0*/  STL.64 [R1+0x20d0], R2 ;  /* 0x0020d00201007387 */ /* 0x0003e20000100a00 */
[----:B0-----:R-:W-:Y:S01]  /*b24f0*/  F2FP.SATFINITE.E5M2.F32.PACK_AB_MERGE_C R6, R24, R13, RZ ;  /* 0x0000000d1806723e */ /* 0x001fe200048060ff */
[----:B------:R-:W-:Y:S02]  /*b2500*/  IMAD.X R13, R20, 0x1, R11, P1 ;  /* 0x00000001140d7824 */ /* 0x000fe400008e060b */
[----:B-1----:R-:W2:Y:S04]  /*b2510*/  LDL.LU.64 R2, [R1+0x6268] ;  /* 0x0062680001027983 */ /* 0x002ea80000300a00 */
[----:B------:R-:W3:Y:S04]  /*b2520*/  LDL.LU R7, [R1+0x2090] ;  /* 0x0020900001077983 */ /* 0x000ee80000300800 */
[----:B------:R-:W-:Y:S04]  /*b2530*/  STL [R1+0x694], R6 ;  /* 0x0006940601007387 */ /* 0x000fe80000100800 */
[----:B------:R-:W3:Y:S04]  /*b2540*/  LDL.LU R24, [R1+0x2094] ;  /* 0x0020940001187983 */ /* 0x000ee80000300800 */
[----:B------:R-:W-:Y:S04]  /*b2550*/  STL [R1+0x698], R5 ;  /* 0x0006980501007387 */ /* 0x000fe80000100800 */
[----:B------:R-:W-:Y:S04]  /*b2560*/  STL [R1+0x6230], R9 ;  /* 0x0062300901007387 */ /* 0x000fe80000100800 */
[----:B------:R0:W-:Y:S04]  /*b2570*/  STL.64 [R1+0x20c0], R12 ;  /* 0x0020c00c01007387 */ /* 0x0001e80000100a00 */
[----:B0-----:R-:W3:Y:S04]  /*b2580*/  LDL.LU.64 R12, [R1+0x6260] ;  /* 0x00626000010c7983 */ /* 0x001ee80000300a00 */
[----:B------:R-:W4:Y:S04]  /*b2590*/  LDL.LU R28, [R1+0x2098] ;  /* 0x00209800011c7983 */ /* 0x000f280000300800 */
[----:B------:R-:W4:Y:S04]  /*b25a0*/  LDL.LU R18, [R1+0x209c] ;  /* 0x00209c0001127983 */ /* 0x000f280000300800 */
[----:B------:R-:W4:Y:S01]  /*b25b0*/  LDL.LU R5, [R1+0x2080] ;  /* 0x0020800001057983 */ /* 0x000f220000300800 */
[----:B--2---:R-:W-:-:S02]  /*b25c0*/  F2FP.SATFINITE.E5M2.F32.PACK_AB_MERGE_C R6, R3, R2, RZ ;  /* 0x000000020306723e */ /* 0x004fc400048060ff */
[----:B------:R-:W-:-:S03]  /*b25d0*/  IADD3 R2, P1, PT, R19, R10, RZ ;  /* 0x0000000a13027210 */ /* 0x000fc60007f3e0ff */
[----:B------:R-:W-:Y:S04]  /*b25e0*/  STL [R1+0x678], R6 ;  /* 0x0006780601007387 */ /* 0x000fe80000100800 */
[----:B------:R0:W-:Y:S04]  /*b25f0*/  STL.64 [R1+0x6238], R10 ;  /* 0x0062380a01007387 */ /* 0x0001e80000100a00 */
[----:B0-----:R-:W2:Y:S04]  /*b2600*/  LDL.LU R10, [R1+0x2088] ;  /* 0x00208800010a7983 */ /* 0x001ea80000300800 */
[----:B------:R-:W2:Y:S01]  /*b2610*/  LDL.LU R11, [R1+0x208c] ;  /* 0x00208c00010b7983 */ /* 0x000ea20000300800 */
[----:B---3--:R-:W-:-:S05]  /*b2620*/  IMAD.X R3, R20, 0x1, R12, P1 ;  /* 0x0000000114037824 */ /* 0x008fca00008e060c */
[----:B------:R0:W-:Y:S04]  /*b2630*/  STL.64 [R1+0x20b0], R2 ;  /* 0x0020b00201007387 */ /* 0x0001e80000100a00 */
[----:B0-----:R-:W3:Y:S01]  /*b2640*/  LDL.LU.64 R2, [R1+0x6258] ;  /* 0x0062580001027983 */ /* 0x001ee20000300a00 */
[----:B------:R-:W-:Y:S02]  /*b2650*/  F2FP.SATFINITE.E5M2.F32.PACK_AB_MERGE_C R9, R29, R26, RZ ;  /* 0x0000001a1d09723e */ /* 0x000fe400048060ff */
[----:B------:R-:W-:Y:S01]  /*b2660*/  F2FP.SATFINITE.E5M2.F32.PACK_AB_MERGE_C R6, R22, R21, RZ ;  /* 0x000000151606723e */ /* 0x000fe200048060ff */
[----:B------:R-:W2:Y:S01]  /*b2670*/  LDL.LU R26, [R1+0x2070] ;  /* 0x00207000011a7983 */ /* 0x000ea20000300800 */
[----:B------:R-:W-:Y:S01]  /*b2680*/  VIADD R19, R19, UR5 ;  /* 0x0000000513137c36 */ /* 0x000fe20008000000 */
[----:B------:R-:W-:Y:S01]  /*b2690*/  F2FP.SATFINITE.E5M2.F32.PACK_AB_MERGE_C R24, R24, R7, RZ ;  /* 0x000000071818723e */ /* 0x000fe200048060ff */
[----:B------:R-:W0:Y:S01]  /*b26a0*/  LDCU UR5, c[0x0][0x3b8] ;  /* 0x00007700ff0577ac */ /* 0x000e220008000800 */
[----:B------:R1:W-:Y:S04]  /*b26b0*/  STL [R1+0x67c], R9 ;  /* 0x00067c0901007387 */ /* 0x0003e80000100800 */
[----:B------:R-:W2:Y:S01]  /*b26c0*/  LDL.LU R29, [R1+0x2074] ;  /* 0x00207400011d7983 */ /* 0x000ea20000300800 */
[----:B------:R-:W-:-:S03]  /*b26d0*/  SHF.R.S32.HI R20, RZ, 0x1f, R19 ;  /* 0x0000001fff147819 */ /* 0x000fc60000011413 */
[----:B------:R4:W-:Y:S01]  /*b26e0*/  STL [R1+0x65c], R6 ;  /* 0x00065c0601007387 */ /* 0x0009e20000100800 */
[----:B-1----:R-:W-:-:S03]  /*b26f0*/  F2FP.SATFINITE.E5M2.F32.PACK_AB_MERGE_C R9, R25, R27, RZ ;  /* 0x0000001b1909723e */ /* 0x002fc600048060ff */
[----:B------:R-:W2:Y:S04]  /*b2700*/  LDL.LU R21, [R1+0x2078] ;  /* 0x0020780001157983 */ /* 0x000ea80000300800 */
[----:B------:R-:W2:Y:S01]  /*b2710*/  LDL.LU R22, [R1+0x207c] ;  /* 0x00207c0001167983 */ /* 0x000ea20000300800 */
[----:B----4-:R-:W-:Y:S02]  /*b2720*/  F2FP.SATFINITE.E5M2.F32.PACK_AB_MERGE_C R6, R15, R14, RZ ;  /* 0x0000000e0f06723e */ /* 0x010fe400048060ff */
[----:B------:R-:W-:-:S03]  /*b2730*/  IADD3 R14, P1, PT, R19, R0, RZ ;  /* 0x00000000130e7210 */ /* 0x000fc60007f3e0ff */
[----:B------:R1:W-:Y:S04]  /*b2740*/  STL [R1+0x660], R6 ;  /* 0x0006600601007387 */ /* 0x0003e80000100800 */
[----:B------:R-:W4:Y:S01]  /*b2750*/  LDL.LU R27, [R1+0x2060] ;  /* 0x00206000011b7983 */ /* 0x000f220000300800 */
[----:B-1----:R-:W-:Y:S01]  /*b2760*/  F2FP.SATFINITE.E5M2.F32.PACK_AB_MERGE_C R6, R23, R17, RZ ;  /* 0x000000111706723e */ /* 0x002fe200048060ff */
[----:B---3--:R-:W-:-:S05]  /*b2770*/  IMAD.X R15, R20, 0x1, R2, P1 ;  /* 0x00000001140f7824 */ /* 0x008fca00008e0602 */
[----:B------:R1:W-:Y:S04]  /*b2780*/  STL.64 [R1+0x20a8], R14 ;  /* 0x0020a80e01007387 */ /* 0x0003e80000100a00 */
[----:B------:R-:W-:Y:S04]  /*b2790*/  STL [R1+0x640], R9 ;  /* 0x0006400901007387 */ /* 0x000fe80000100800 */
[----:B------:R-:W4:Y:S01]  /*b27a0*/  LDL.LU R25, [R1+0x2064] ;  /* 0x0020640001197983 */ /* 0x000f220000300800 */
[----:B-1----:R-:W-:-:S03]  /*b27b0*/  IADD3 R14, P1, PT, R19, R3, RZ ;  /* 0x00000003130e7210 */ /* 0x002fc60007f3e0ff */
[----:B------:R-:W-:Y:S02]  /*b27c0*/  STL [R1+0x648], R6 ;  /* 0x0006480601007387 */ /* 0x000fe40000100800 */
[----:B------:R-:W-:Y:S02]  /*b27d0*/  IMAD.X R15, R20, 0x1, R4, P1 ;  /* 0x00000001140f7824 */ /* 0x000fe400008e0604 */
[----:B------:R-:W3:Y:S04]  /*b27e0*/  LDL.LU R17, [R1+0x2068] ;  /* 0x0020680001117983 */ /* 0x000ee80000300800 */
[----:B------:R-:W3:Y:S04]  /*b27f0*/  LDL.LU R23, [R1+0x206c] ;  /* 0x00206c0001177983 */ /* 0x000ee80000300800 */
[----:B------:R1:W-:Y:S04]  /*b2800*/  STL.64 [R1+0x20a0], R14 ;  /* 0x0020a00e01007387 */ /* 0x0003e80000100a00 */
[----:B-1----:R-:W2:Y:S04]  /*b2810*/  LDL.LU.64 R14, [R1+0x6250] ;  /* 0x00625000010e7983 */ /* 0x002ea80000300a00 */
[----:B------:R1:W-:Y:S04]  /*b2820*/  STL [R1+0x55dc], R24 ;  /* 0x0055dc1801007387 */ /* 0x0003e80000100800 */
[----:B-1----:R-:W3:Y:S01]  /*b2830*/  LDL.LU R24, [R1+0x2084] ;  /* 0x0020840001187983 */ /* 0x002ee20000300800 */
[----:B------:R-:W-:-:S02]  /*b2840*/  IADD3 R6, P1, PT, R19, R13, RZ ;  /* 0x0000000d13067210 */ /* 0x000fc40007f3e0ff */
[----:B------:R-:W-:-:S05]  /*b2850*/  F2FP.SATFINITE.E5M2.F32.PACK_AB_MERGE_C R9, R18, R28, RZ ;  /* 0x0000001c1209723e */ /* 0x000fca00048060ff */
[----:B------:R-:W-:Y:S01]  /*b2860*/  STL [R1+0x50bc], R9 ;  /* 0x0050bc0901007387 */ /* 0x000fe20000100800 */
[----:B--2---:R-:W-:-:S05]  /*b2870*/  IMAD.X R7, R20, 0x1, R15, P1 ;  /* 0x0000000114077824 */ /* 0x004fca00008e060f */
[----:B------:R1:W-:Y:S01]  /*b2880*/  STL.64 [R1+0x2090], R6 ;  /* 0x0020900601007387 */ /* 0x0003e20000100a00 */
[----:B---3--:R-:W-:-:S03]  /*b2890*/  F2FP.SATFINITE.E5M2.F32.PACK_AB_MERGE_C R24, R24, R5, RZ ;  /* 0x000000051818723e */ /* 0x008fc600048060ff */
[----:B-1----:R-:W2:Y:S04]  /*b28a0*/  LDL.LU.64 R6, [R1+0x6248] ;  /* 0x0062480001067983 */ /* 0x002ea80000300a00 */
[----:B------:R-:W3:Y:S04]  /*b28b0*/  LDL.LU R9, [R1+0x2050] ;  /* 0x0020500001097983 */ /* 0x000ee80000300800 */
[----:B------:R-:W2:Y:S04]  /*b28c0*/  LDL.LU R28, [R1+0x2040] ;  /* 0x00204000011c7983 */ /* 0x000ea80000300800 */
[----:B------:R-:W2:Y:S04]  /*b28d0*/  LDL.LU R18, [R1+0x2044] ;  /* 0x0020440001127983 */ /* 0x000ea80000300800 */
[----:B------:R-:W2:Y:S04]  /*b28e0*/  LDL.LU R5, [R1+0x6240] ;  /* 0x0062400001057983 */ /* 0x000ea80000300800 */
[----:B------:R1:W-:Y:S02]  /*b28f0*/  STL [R1+0x5044], R24 ;  /* 0x0050441801007387 */ /* 0x0003e40000100800 */
[----:B-1----:R-:W-:-:S02]  /*b2900*/  F2FP.SATFINITE.E5M2.F32.PACK_AB_MERGE_C R24, R11, R10, RZ ;  /* 0x0000000a0b18723e */ /* 0x002fc400048060ff */
[----:B--2---:R-:W-:Y:S01]  /*b2910*/  IADD3 R10, P1, PT, R19, R5, RZ ;  /* 0x00000005130a7210 */ /* 0x004fe20007f3e0ff */
[----:B------:R1:W-:Y:S04]  /*b2920*/  STL [R1+0x6218], R5 ;  /* 0x0062180501007387 */ /* 0x0003e80000100800 */
[----:B------:R-:W-:Y:S01]  /*b2930*/  IMAD.X R11, R20, 0x1, R6, P1 ;  /* 0x00000001140b7824 */ /* 0x000fe200008e0606 */
[----:B------:R2:W-:Y:S04]  /*b2940*/  STL [R1+0x5048], R24 ;  /* 0x0050481801007387 */ /* 0x0005e80000100800 */
[----:B-1----:R-:W3:Y:S04]  /*b2950*/  LDL.LU R5, [R1+0x2048] ;  /* 0x0020480001057983 */ /* 0x002ee80000300800 */
[----:B--2---:R-:W2:Y:S04]  /*b2960*/  LDL.LU R24, [R1+0x204c] ;  /* 0x00204c0001187983 */ /* 0x004ea80000300800 */
[----:B------:R1:W-:Y:S04]  /*b2970*/  STL [R1+0x621c], R6 ;  /* 0x00621c0601007387 */ /* 0x0003e80000100800 */
[----:B------:R0:W-:Y:S04]  /*b2980*/  STL.64 [R1+0x2080], R10 ;  /* 0x0020800a01007387 */ /* 0x0001e80000100a00 */
[----:B-1----:R-:W2:Y:S01]  /*b2990*/  LDL.LU R6, [R1+0x205c] ;  /* 0x00205c0001067983 */ /* 0x002ea20000300800 */
[----:B0-----:R-:W-:-:S02]  /*b29a0*/  F2FP.SATFINITE.E5M2.F32.PACK_AB_MERGE_C R11, R29, R26, RZ ;  /* 0x0000001a1d0b723e */ /* 0x001fc400048060ff */
[----:B------:R-:W-:Y:S01]  /*b29b0*/  F2FP.SATFINITE.E5M2.F32.PACK_AB_MERGE_C R10, R22, R21, RZ ;  /* 0x00000015160a723e */ /* 0x000fe200048060ff */
[----:B------:R-:W2:Y:S04]  /*b29c0*/  LDL.LU R26, [R1+0x2030] ;  /* 0x00203000011a7983 */ /* 0x000ea80000300800 */
[----:B------:R-:W-:Y:S04]  /*b29d0*/  STL [R1+0x4fd8], R11 ;  /* 0x004fd80b01007387 */ /* 0x000fe80000100800 */
[----:B------:R-:W2:Y:S04]  /*b29e0*/  LDL.LU R29, [R1+0x2034] ;  /* 0x00203400011d7983 */ /* 0x000ea80000300800 */
[----:B------:R0:W-:Y:S04]  /*b29f0*/  STL [R1+0x4fec], R10 ;  /* 0x004fec0a01007387 */ /* 0x0001e80000100800 */
[----:B------:R-:W2:Y:S04]  /*b2a00*/  LDL.LU R21, [R1+0x2038] ;  /* 0x0020380001157983 */ /* 0x000ea80000300800 */
[----:B------:R-:W2:Y:S01]  /*b2a10*/  LDL.LU R22, [R1+0x203c] ;  /* 0x00203c0001167983 */ /* 0x000ea20000300800 */
[----:B0-----:R-:W-:-:S03]  /*b2a20*/  IADD3 R10, P1, PT, R19, R14, RZ ;  /* 0x0000000e130a7210 */ /* 0x001fc60007f3e0ff */
[----:B------:R0:W-:Y:S04]  /*b2a30*/  STL.64 [R1+0x6228], R14 ;  /* 0x0062280e01007387 */ /* 0x0001e80000100a00 */
[----:B0-----:R-:W3:Y:S01]  /*b2a40*/  LDL.LU R14, [R1+0x2054] ;  /* 0x00205400010e7983 */ /* 0x001ee20000300800 */
[----:B------:R-:W-:-:S03]  /*b2a50*/  IMAD.X R11, R20, 0x1, R16, P1 ;  /* 0x00000001140b7824 */ /* 0x000fc600008e0610 */
[----:B------:R-:W2:Y:S04]  /*b2a60*/  LDL.LU R15, [R1+0x2058] ;  /* 0x00205800010f7983 */ /* 0x000ea80000300800 */
[----:B------:R0:W-:Y:S01]  /*b2a70*/  STL.64 [R1+0x2070], R10 ;  /* 0x0020700a01007387 */ /* 0x0001e20000100a00 */
[----:B----4-:R-:W-:Y:S02]  /*b2a80*/  F2FP.SATFINITE.E5M2.F32.PACK_AB_MERGE_C R25, R25, R27, RZ ;  /* 0x0000001b1919723e */ /* 0x010fe400048060ff */
[----:B------:R-:W-:Y:S02]  /*b2a90*/  F2FP.SATFINITE.E5M2.F32.PACK_AB_MERGE_C R17, R23, R17, RZ ;  /* 0x000000111711723e */ /* 0x000fe400048060ff */
[----:B0-----:R-:W-:Y:S01]  /*b2aa0*/  IADD3 R10, P1, PT, R19, R7, RZ ;  /* 0x00000007130a7210 */ /* 0x001fe20007f3e0ff */
[----:B------:R-:W-:Y:S04]  /*b2ab0*/  STL [R1+0x4f10], R25 ;  /* 0x004f101901007387 */ /* 0x000fe80000100800 */
[----:B------:R-:W-:Y:S01]  /*b2ac0*/  IMAD.X R11, R20, 0x1, R8, P1 ;  /* 0x00000001140b7824 */ /* 0x000fe200008e0608 */
[----:B------:R-:W-:Y:S04]  /*b2ad0*/  STL [R1+0x4f3c], R17 ;  /* 0x004f3c1101007387 */ /* 0x000fe80000100800 */
[----:B------:R0:W-:Y:S04]  /*b2ae0*/  STL.64 [R1+0x2060], R10 ;  /* 0x0020600a01007387 */ /* 0x0001e80000100a00 */
[----:B0-----:R-:W4:Y:S04]  /*b2af0*/  LDL.LU.64 R10, [R1+0x6238] ;  /* 0x00623800010a7983 */ /* 0x001f280000300a00 */
[----:B------:R-:W4:Y:S04]  /*b2b00*/  LDL.LU R27, [R1+0x2020] ;  /* 0x00202000011b7983 */ /* 0x000f280000300800 */
[----:B------:R-:W4:Y:S04]  /*b2b10*/  LDL.LU R25, [R1+0x2024] ;  /* 0x0020240001197983 */ /* 0x000f280000300800 */
[----:B------:R-:W4:Y:S04]  /*b2b20*/  LDL.LU R17, [R1+0x2028] ;  /* 0x0020280001117983 */ /* 0x000f280000300800 */
[----:B------:R-:W4:Y:S01]  /*b2b30*/  LDL.LU R23, [R1+0x202c] ;  /* 0x00202c0001177983 */ /* 0x000f220000300800 */
[----:B---3--:R-:W-:-:S03]  /*b2b40*/  F2FP.SATFINITE.E5M2.F32.PACK_AB_MERGE_C R14, R14, R9, RZ ;  /* 0x000000090e0e723e */ /* 0x008fc600048060ff */
[----:B------:R-:W3:Y:S04]  /*b2b50*/  LDL.LU R9, [R1+0x6230] ;  /* 0x0062300001097983 */ /* 0x000ee80000300800 */
[----:B------:R3:W-:Y:S01]  /*b2b60*/  STL [R1+0x21e4], R14 ;  /* 0x0021e40e01007387 */ /* 0x0007e20000100800 */
[----:B--2---:R-:W-:Y:S02]  /*b2b70*/  F2FP.SATFINITE.E5M2.F32.PACK_AB_MERGE_C R6, R6, R15, RZ ;  /* 0x0000000f0606723e */ /* 0x004fe400048060ff */
[----:B------:R-:W-:Y:S02]  /*b2b80*/  F2FP.SATFINITE.E5M2.F32.PACK_AB_MERGE_C R5, R24, R5, RZ ;  /* 0x000000051805723e */ /* 0x000fe400048060ff */
[C---:B---3--:R-:W-:Y:S01]  /*b2b90*/  IADD3 R14, P1, PT, R19.reuse, R9, RZ ;  /* 0x00000009130e7210 */ /* 0x048fe20007f3e0ff */
[----:B------:R0:W-:Y:S04]  /*b2ba0*/  STL.64 [R1+0x6220], R8 ;  /* 0x0062200801007387 */ /* 0x0001e80000100a00 */
[----:B----4-:R-:W-:Y:S01]  /*b2bb0*/  IMAD.X R15, R20, 0x1, R11, P1 ;  /* 0x00000001140f7824 */ /* 0x010fe200008e060b */
[----:B------:R1:W-:Y:S01]  /*b2bc0*/  STL [R1+0x50d0], R6 ;  /* 0x0050d00601007387 */ /* 0x0003e20000100800 */
[----:B0-----:R-:W-:-:S02]  /*b2bd0*/  IADD3 R8, P1, PT, R19, R10, RZ ;  /* 0x0000000a13087210 */ /* 0x001fc40007f3e0ff */
[----:B-1----:R-:W-:Y:S01]  /*b2be0*/  F2FP.SATFINITE.E5M2.F32.PACK_AB_MERGE_C R6, R18, R28, RZ ;  /* 0x0000001c1206723e */ /* 0x002fe200048060ff */
[----:B------:R-:W-:Y:S02]  /*b2bf0*/  STL.64 [R1+0x6210], R10 ;  /* 0x0062100a01007387 */ /* 0x000fe40000100a00 */
[----:B------:R-:W-:Y:S02]  /*b2c00*/  IMAD.X R9, R20, 0x1, R12, P1 ;  /* 0x0000000114097824 */ /* 0x000fe400008e060c */
[----:B------:R0:W-:Y:S04]  /*b2c10*/  STL.64 [R1+0x2050], R14 ;  /* 0x0020500e01007387 */ /* 0x0001e80000100a00 */
[----:B------:R-:W-:Y:S04]  /*b2c20*/  STL [R1+0x2088], R6 ;  /* 0x0020880601007387 */ /* 0x000fe80000100800 */
[----:B------:R-:W2:Y:S04]  /*b2c30*/  LDL.LU R28, [R1+0x2010] ;  /* 0x00201000011c7983 */ /* 0x000ea80000300800 */
[----:B------:R-:W2:Y:S01]  /*b2c40*/  LDL.LU R18, [R1+0x2014] ;  /* 0x0020140001127983 */ /* 0x000ea20000300800 */
[----:B0-----:R-:W-:-:S03]  /*b2c50*/  F2FP.SATFINITE.E5M2.F32.PACK_AB_MERGE_C R15, R29, R26, RZ ;  /* 0x0000001a1d0f723e */ /* 0x001fc600048060ff */
[----:B------:R0:W-:Y:S01]  /*b2c60*/  STL.64 [R1+0x2040], R8 ;  /* 0x0020400801007387 */ /* 0x0001e20000100a00 */
[----:B------:R-:W-:Y:S01]  /*b2c70*/  F2FP.SATFINITE.E5M2.F32.PACK_AB_MERGE_C R14, R22, R21, RZ ;  /* 0x00000015160e723e */ /* 0x000fe200048060ff */
[----:B------:R-:W-:Y:S01]  /*b2c80*/  VIADD R19, R19, UR5 ;  /* 0x0000000513137c36 */ /* 0x000fe20008000000 */
[----:B------:R-:W1:Y:S01]  /*b2c90*/  LDCU UR5, c[0x0][0x3b8] ;  /* 0x00007700ff0577ac */ /* 0x000e620008000800 */
[----:B0-----:R-:W3:Y:S04]  /*b2ca0*/  LDL.LU R8, [R1+0x2018] ;  /* 0x0020180001087983 */ /* 0x001ee80000300800 */
[----:B------:R-:W3:Y:S04]  /*b2cb0*/  LDL.LU R9, [R1+0x201c] ;  /* 0x00201c0001097983 */ /* 0x000ee80000300800 */
[----:B------:R0:W-:Y:S04]  /*b2cc0*/  STL [R1+0x20e8], R5 ;  /* 0x0020e80501007387 */ /* 0x0001e80000100800 */
[----:B------:R-:W4:Y:S04]  /*b2cd0*/  LDL.LU R6, [R1+0x2000] ;  /* 0x0020000001067983 */ /* 0x000f280000300800 */
[----:B0-----:R-:W4:Y:S04]  /*b2ce0*/  LDL.LU R5, [R1+0x2004] ;  /* 0x0020040001057983 */ /* 0x001f280000300800 */
[----:B------:R-:W4:Y:S04]  /*b2cf0*/  LDL.LU R10, [R1+0x2008] ;  /* 0x00200800010a7983 */ /* 0x000f280000300800 */
[----:B------:R-:W4:Y:S04]  /*b2d00*/  LDL.LU R11, [R1+0x200c] ;  /* 0x00200c00010b7983 */ /* 0x000f280000300800 */
[----:B------:R-:W-:Y:S01]  /*b2d10*/  STL [R1+0x2048], R15 ;  /* 0x0020480f01007387 */ /* 0x000fe20000100800 */
[----:B------:R-:W-:-:S03]  /*b2d20*/  SHF.R.S32.HI R20, RZ, 0x1f, R19 ;  /* 0x0000001fff147819 */ /* 0x000fc60000011413 */
[----:B------:R-:W4:Y:S04]  /*b2d30*/  LDL.LU R26, [R1+0x1ff0] ;  /* 0x001ff000011a7983 */ /* 0x000f280000300800 */
[----:B------:R-:W4:Y:S04]  /*b2d40*/  LDL.LU R29, [R1+0x1ff4] ;  /* 0x001ff400011d7983 */ /* 0x000f280000300800 */
[----:B------:R0:W-:Y:S04]  /*b2d50*/  STL [R1+0x203c], R14 ;  /* 0x00203c0e01007387 */ /* 0x0001e80000100800 */
[----:B------:R-:W4:Y:S04]  /*b2d60*/  LDL.LU R21, [R1+0x1ff8] ;  /* 0x001ff80001157983 */ /* 0x000f280000300800 */
[----:B------:R-:W4:Y:S01]  /*b2d70*/  LDL.LU R22, [R1+0x1ffc] ;  /* 0x001ffc0001167983 */ /* 0x000f220000300800 */
[----:B0-----:R-:W-:-:S05]  /*b2d80*/  IADD3 R14, P1, PT, R19, R0, RZ ;  /* 0x00000000130e7210 */ /* 0x001fca0007f3e0ff */
[----:B------:R-:W-:-:S05]  /*b2d90*/  IMAD.X R15, R20, 0x1, R2, P1 ;  /* 0x00000001140f7824 */ /* 0x000fca00008e0602 */
[----:B------:R0:W-:Y:S04]  /*b2da0*/  STL.64 [R1+0x2030], R14 ;  /* 0x0020300e01007387 */ /* 0x0001e80000100a00 */
[----:B------:R-:W4:Y:S01]  /*b2db0*/  LDL.LU R24, [R1+0x1fec] ;  /* 0x001fec0001187983 */ /* 0x000f220000300800 */
[----:B0-----:R-:W-:Y:S02]  /*b2dc0*/  F2FP.SATFINITE.E5M2.F32.PACK_AB_MERGE_C R15, R25, R27, RZ ;  /* 0x0000001b190f723e */ /* 0x001fe400048060ff */
[----:B------:R-:W-:-:S03]  /*b2dd0*/  F2FP.SATFINITE.E5M2.F32.PACK_AB_MERGE_C R14, R23, R17, RZ ;  /* 0x00000011170e723e */ /* 0x000fc600048060ff */
[----:B------:R-:W-:Y:S04]  /*b2de0*/  STL [R1+0x2038], R15 ;  /* 0x0020380f01007387 */ /* 0x000fe80000100800 */
[----:B------:R-:W4:Y:S04]  /*b2df0*/  LDL.LU R27, [R1+0x1fd0] ;  /* 0x001fd000011b7983 */ /* 0x000f280000300800 */
[----:B------:R0:W-:Y:S04]  /*b2e00*/  STL [R1+0x202c], R14 ;  /* 0x00202c0e01007387 */ /* 0x0001e80000100800 */
[----:B------:R-:W4:Y:S04]  /*b2e10*/  LDL.LU R25, [R1+0x1fd4] ;  /* 0x001fd40001197983 */ /* 0x000f280000300800 */
[----:B------:R-:W4:Y:S01]  /*b2e20*/  LDL.LU R17, [R1+0x1fd8] ;  /* 0x001fd80001117983 */ /* 0x000f220000300800 */
[----:B0-----:R-:W-:-:S03]  /*b2e30*/  IADD3 R14, P1, PT, R19, R3, RZ ;  /* 0x00000003130e7210 */ /* 0x001fc60007f3e0ff */
[----:B------:R-:W4:Y:S02]  /*b2e40*/  LDL.LU R23, [R1+0x1fdc] ;  /* 0x001fdc0001177983 */ /* 0x000f240000300800 */
[----:B------:R-:W-:Y:S02]  /*b2e50*/  IMAD.X R15, R20, 0x1, R4, P1 ;  /* 0x00000001140f7824 */ /* 0x000fe400008e0604 */
[----:B------:R0:W-:Y:S04]  /*b2e60*/  STL [R1+0x6200], R3 ;  /* 0x0062000301007387 */ /* 0x0001e80000100800 */
[----:B0-----:R-:W4:Y:S04]  /*b2e70*/  LDL.LU R3, [R1+0x1fe8] ;  /* 0x001fe80001037983 */ /* 0x001f280000300800 */
[----:B------:R0:W-:Y:S04]  /*b2e80*/  STL.64 [R1+0x2020], R14 ;  /* 0x0020200e01007387 */ /* 0x0001e80000100a00 */
[----:B0-----:R-:W4:Y:S04]  /*b2e90*/  LDL.LU.64 R14, [R1+0x6228] ;  /* 0x00622800010e7983 */ /* 0x001f280000300a00 */
[----:B------:R0:W-:Y:S04]  /*b2ea0*/  STL [R1+0x6204], R4 ;  /* 0x0062040401007387 */ /* 0x0001e80000100800 */
[----:B0-----:R-:W4:Y:S01]  /*b2eb0*/  LDL.LU R4, [R1+0x1fe4] ;  /* 0x001fe40001047983 */ /* 0x001f220000300800 */
[----:B--2---:R-:W-:-:S03]  /*b2ec0*/  F2FP.SATFINITE.E5M2.F32.PACK_AB_MERGE_C R18, R18, R28, RZ ;  /* 0x0000001c1212723e */ /* 0x004fc600048060ff */
[----:B------:R-:W2:Y:S04]  /*b2ed0*/  LDL.LU R28, [R1+0x1fc0] ;  /* 0x001fc000011c7983 */ /* 0x000ea80000300800 */
[----:B------:R0:W-:Y:S04]  /*b2ee0*/  STL [R1+0x2028], R18 ;  /* 0x0020281201007387 */ /* 0x0001e80000100800 */
[----:B0-----:R-:W2:Y:S01]  /*b2ef0*/  LDL.LU R18, [R1+0x1fc4] ;  /* 0x001fc40001127983 */ /* 0x001ea20000300800 */
[----:B---3--:R-:W-:Y:S02]  /*b2f00*/  F2FP.SATFINITE.E5M2.F32.PACK_AB_MERGE_C R9, R9, R8, RZ ;  /* 0x000000080909723e */ /* 0x008fe400048060ff */
[----:B------:R-:W-:-:S03]  /*b2f10*/  IADD3 R8, P1, PT, R19, R13, RZ ;  /* 0x0000000d13087210 */ /* 0x000fc60007f3e0ff */
[----:B------:R0:W-:Y:S01]  /*b2f20*/  STL [R1+0x50fc], R9 ;  /* 0x0050fc0901007387 */ /* 0x0001e20000100800 */
[----:B----4-:R-:W-:Y:S01]  /*b2f30*/  F2FP.SATFINITE.E5M2.F32.PACK_AB_MERGE_C R5, R5, R6, RZ ;  /* 0x000000060505723e */ /* 0x010fe200048060ff */
[----:B0-----:R-:W-:-:S05]  /*b2f40*/  IMAD.X R9, R20, 0x1, R15, P1 ;  /* 0x0000000114097824 */ /* 0x001fca00008e060f */
[----:B------:R0:W-:Y:S04]  /*b2f50*/  STL.64 [R1+0x2010], R8 ;  /* 0x0020100801007387 */ /* 0x0001e80000100a00 */
[----:B0-----:R-:W3:Y:S04]  /*b2f60*/  LDL.LU.64 R8, [R1+0x6220] ;  /* 0x0062200001087983 */ /* 0x001ee80000300a00 */
[----:B------:R-:W4:Y:S04]  /*b2f70*/  LDL.LU R6, [R1+0x621c] ;  /* 0x00621c0001067983 */ /* 0x000f280000300800 */
[----:B------:R0:W-:Y:S04]  /*b2f80*/  STL [R1+0x2018], R5 ;  /* 0x0020180501007387 */ /* 0x0001e80000100800 */
[----:B0-----:R-:W2:Y:S01]  /*b2f90*/  LDL.LU R5, [R1+0x6218] ;  /* 0x0062180001057983 */ /* 0x001ea20000300800 */
[----:B------:R-:W-:-:S05]  /*b2fa0*/  F2FP.SATFINITE.E5M2.F32.PACK_AB_MERGE_C R11, R11, R10, RZ ;  /* 0x0000000a0b0b723e */ /* 0x000fca00048060ff */
[----:B------:R4:W-:Y:S01]  /*b2fb0*/  STL [R1+0x200c], R11 ;  /* 0x00200c0b01007387 */ /* 0x0009e20000100800 */
[----:B------:R-:W-:Y:S02]  /*b2fc0*/  F2FP.SATFINITE.E5M2.F32.PACK_AB_MERGE_C R26, R29, R26, RZ ;  /* 0x0000001a1d1a723e */ /* 0x000fe400048060ff */
[----:B--2---:R-:W-:Y:S01]  /*b2fd0*/  IADD3 R10, P1, PT, R19, R5, RZ ;  /* 0x00000005130a7210 */ /* 0x004fe20007f3e0ff */
[----:B------:R0:W-:Y:S04]  /*b2fe0*/  STL [R1+0x61e8], R5 ;  /* 0x0061e80501007387 */ /* 0x0001e80000100800 */
[----:B----4-:R-:W-:Y:S01]  /*b2ff0*/  IMAD.X R11, R20, 0x1, R6, P1 ;  /* 0x00000001140b7824 */ /* 0x010fe200008e0606 */
[----:B0-----:R-:W2:Y:S04]  /*b3000*/  LDL.LU R5, [R1+0x1fe0] ;  /* 0x001fe00001057983 */ /* 0x001ea80000300800 */
[----:B------:R0:W-:Y:S04]  /*b3010*/  STL [R1+0x61ec], R6 ;  /* 0x0061ec0601007387 */ /* 0x0001e80000100800 */
[----:B------:R4:W-:Y:S01]  /*b3020*/  STL.64 [R1+0x2000], R10 ;  /* 0x0020000a01007387 */ /* 0x0009e20000100a00 */
[----:B0-----:R-:W-:-:S02]  /*b3030*/  F2FP.SATFINITE.E5M2.F32.PACK_AB_MERGE_C R6, R22, R21, RZ ;  /* 0x000000151606723e */ /* 0x001fc400048060ff */
[----:B----4-:R-:W-:Y:S01]  /*b3040*/  IADD3 R10, P1, PT, R19, R14, RZ ;  /* 0x0000000e130a7210 */ /* 0x010fe20007f3e0ff */
[----:B------:R-:W-:Y:S04]  /*b3050*/  STL [R1+0x2008], R26 ;  /* 0x0020081a01007387 */ /* 0x000fe80000100800 */
[----:B------:R-:W-:Y:S01]  /*b3060*/  IMAD.X R11, R20, 0x1, R16, P1 ;  /* 0x00000001140b7824 */ /* 0x000fe200008e0610 */
[----:B------:R-:W-:Y:S04]  /*b3070*/  STL.64 [R1+0x61f8], R14 ;  /* 0x0061f80e01007387 */ /* 0x000fe80000100a00 */
[----:B------:R-:W-:Y:S04]  /*b3080*/  STL [R1+0x1ffc], R6 ;  /* 0x001ffc0601007387 */ /* 0x000fe80000100800 */
[----:B------:R0:W-:Y:S04]  /*b3090*/  STL.64 [R1+0x1ff0], R10 ;  /* 0x001ff00a01007387 */ /* 0x0001e80000100a00 */
[----:B0-----:R-:W4:Y:S01]  /*b30a0*/  LDL.LU.64 R10, [R1+0x6210] ;  /* 0x00621000010a7983 */ /* 0x001f220000300a00 */
[----:B------:R-:W-:-:S03]  /*b30b0*/  F2FP.SATFINITE.E5M2.F32.PACK_AB_MERGE_C R3, R24, R3, RZ ;  /* 0x000000031803723e */ /* 0x000fc600048060ff */
[----:B------:R-:W4:Y:S04]  /*b30c0*/  LDL.LU R26, [R1+0x1fc8] ;  /* 0x001fc800011a7983 */ /* 0x000f280000300800 */
[----:B------:R-:W4:Y:S04]  /*b30d0*/  LDL.LU R29, [R1+0x1fcc] ;  /* 0x001fcc00011d7983 */ /* 0x000f280000300800 */
[----:B------:R-:W4:Y:S04]  /*b30e0*/  LDL.LU R21, [R1+0x1fb0] ;  /* 0x001fb00001157983 */ /* 0x000f280000300800 */
[----:B------:R-:W4:Y:S04]  /*b30f0*/  LDL.LU R22, [R1+0x1fb4] ;  /* 0x001fb40001167983 */ /* 0x000f280000300800 */
[----:B------:R-:W-:Y:S01]  /*b3100*/  STL [R1+0x6208], R16 ;  /* 0x0062081001007387 */ /* 0x000fe20000100800 */
[----:B--2---:R-:W-:-:S02]  /*b3110*/  F2FP.SATFINITE.E5M2.F32.PACK_AB_MERGE_C R6, R4, R5, RZ ;  /* 0x000000050406723e */ /* 0x004fc400048060ff */
[----:B------:R-:W-:-:S05]  /*b3120*/  IADD3 R4, P1, PT, R19, R7, RZ ;  /* 0x0000000713047210 */ /* 0x000fca0007f3e0ff */
[----:B---3--:R-:W-:Y:S01]  /*b3130*/  IMAD.X R5, R20, 0x1, R8, P1 ;  /* 0x0000000114057824 */ /* 0x008fe200008e0608 */
[----:B------:R-:W-:Y:S04]  /*b3140*/  STL [R1+0x1ff8], R6 ;  /* 0x001ff80601007387 */ /* 0x000fe80000100800 */
[----:B------:R0:W-:Y:S04]  /*b3150*/  STL [R1+0x1fec], R3 ;  /* 0x001fec0301007387 */ /* 0x0001e80000100800 */
[----:B------:R2:W-:Y:S01]  /*b3160*/  STL.64 [R1+0x1fe0], R4 ;  /* 0x001fe00401007387 */ /* 0x0005e20000100a00 */
[----:B0-----:R-:W-:-:S03]  /*b3170*/  F2FP.SATFINITE.E5M2.F32.PACK_AB_MERGE_C R3, R23, R17, RZ ;  /* 0x000000111703723e */ /* 0x001fc600048060ff */
[----:B------:R-:W3:Y:S01]  /*b3180*/  LDL.LU R17, [R1+0x1fb8] ;  /* 0x001fb80001117983 */ /* 0x000ee20000300800 */
[----:B--2---:R-:W-:-:S05]  /*b3190*/  F2FP.SATFINITE.E5M2.F32.PACK_AB_MERGE_C R4, R25, R27, RZ ;  /* 0x0000001b1904723e */ /* 0x004fca00048060ff */
[----:B------:R0:W-:Y:S04]  /*b31a0*/  STL [R1+0x1fe8], R4 ;  /* 0x001fe80401007387 */ /* 0x0001e80000100800 */
[----:B------:R-:W3:Y:S01]  /*b31b0*/  LDL.LU R23, [R1+0x1fbc] ;  /* 0x001fbc0001177983 */ /* 0x000ee20000300800 */
[----:B0-----:R-:W-:-:S03]  /*b31c0*/  IADD3 R4, P1, PT, R19, R9, RZ ;  /* 0x0000000913047210 */ /* 0x001fc60007f3e0ff */
[----:B------:R-:W-:Y:S02]  /*b31d0*/  STL [R1+0x5108], R3 ;  /* 0x0051080301007387 */ /* 0x000fe40000100800 */
[----:B----4-:R-:W-:Y:S02]  /*b31e0*/  IMAD.X R5, R20, 0x1, R11, P1 ;  /* 0x0000000114057824 */ /* 0x010fe400008e060b */
[----:B------:R-:W-:Y:S04]  /*b31f0*/  STL.64 [R1+0x61e0], R8 ;  /* 0x0061e00801007387 */ /* 0x000fe80000100a00 */
[----:B------:R0:W-:Y:S02]  /*b3200*/  STL.64 [R1+0x1fd0], R4 ;  /* 0x001fd00401007387 */ /* 0x0001e40000100a00 */
[----:B0-----:R-:W-:-:S02]  /*b3210*/  F2FP.SATFINITE.E5M2.F32.PACK_AB_MERGE_C R5, R18, R28, RZ ;  /* 0x0000001c1205723e */ /* 0x001fc400048060ff */
[----:B------:R-:W2:Y:S04]  /*b3220*/  LDL.LU R4, [R1+0x1fa0] ;  /* 0x001fa00001047983 */ /* 0x000ea80000300800 */
[----:B------:R-:W2:Y:S04]  /*b3230*/  LDL.LU R3, [R1+0x1fa4] ;  /* 0x001fa40001037983 */ /* 0x000ea80000300800 */
[----:B------:R-:W-:Y:S04]  /*b3240*/  STL [R1+0x1fd8], R5 ;  /* 0x001fd80501007387 */ /* 0x000fe80000100800 */
[----:B------:R-:W4:Y:S04]  /*b3250*/  LDL.LU R14, [R1+0x1fa8] ;  /* 0x001fa800010e7983 */ /* 0x000f280000300800 */
[----:B------:R-:W4:Y:S04]  /*b3260*/  LDL.LU R15, [R1+0x1fac] ;  /* 0x001fac00010f7983 */ /* 0x000f280000300800 */
[----:B------:R-:W4:Y:S04]  /*b3270*/  LDL.LU R28, [R1+0x1f98] ;  /* 0x001f9800011c7983 */ /* 0x000f280000300800 */
[----:B------:R-:W4:Y:S04]  /*b3280*/  LDL.LU R18, [R1+0x1f9c] ;  /* 0x001f9c0001127983 */ /* 0x000f280000300800 */
[----:B------:R0:W-:Y:S04]  /*b3290*/  STL.64 [R1+0x61d8], R10 ;  /* 0x0061d80a01007387 */ /* 0x0001e80000100a00 */
[----:B------:R-:W4:Y:S01]  /*b32a0*/  LDL.LU R6, [R1+0x1f80] ;  /* 0x001f800001067983 */ /* 0x000f220000300800 */
[----:B------:R-:W-:-:S05]  /*b32b0*/  IADD3 R8, P1, PT, R19, R10, RZ ;  /* 0x0000000a13087210 */ /* 0x000fca0007f3e0ff */
[----:B------:R-:W-:Y:S01]  /*b32c0*/  IMAD.X R9, R20, 0x1, R12, P1 ;  /* 0x0000000114097824 */ /* 0x000fe200008e060c */
[----:B0-----:R-:W-:Y:S01]  /*b32d0*/  F2FP.SATFINITE.E5M2.F32.PACK_AB_MERGE_C R11, R29, R26, RZ ;  /* 0x0000001a1d0b723e */ /* 0x001fe200048060ff */
[----:B-1----:R-:W-:Y:S01]  /*b32e0*/  VIADD R19, R19, UR5 ;  /* 0x0000000513137c36 */ /* 0x002fe20008000000 */
[----:B------:R-:W-:Y:S01]  /*b32f0*/  F2FP.SATFINITE.E5M2.F32.PACK_AB_MERGE_C R16, R22, R21, RZ ;  /* 0x000000151610723e */ /* 0x000fe200048060ff */
[----:B------:R-:W0:Y:S03]  /*b3300*/  LDCU UR5, c[0x0][0x3b8] ;  /* 0x00007700ff0577ac */ /* 0x000e260008000800 */
[----:B------:R-:W-:Y:S02]  /*b3310*/  SHF.R.S32.HI R20, RZ, 0x1f, R19 ;  /* 0x0000001fff147819 */ /* 0x000fe40000011413 */
[----:B---3--:R-:W-:Y:S02]  /*b3320*/  F2FP.SATFINITE.E5M2.F32.PACK_AB_MERGE_C R23, R23, R17, RZ ;  /* 0x000000111717723e */ /* 0x008fe400048060ff */
[----:B--2---:R-:W-:Y:S01]  /*b3330*/  F2FP.SATFINITE.E5M2.F32.PACK_AB_MERGE_C R3, R3, R4, RZ ;  /* 0x000000040303723e */ /* 0x004fe200048060ff */
[----:B----4-:R1:W-:Y:S04]  /*b3340*/  STL.64 [R1+0x61f0], R6 ;  /* 0x0061f00601007387 */ /* 0x0103e80000100a00 */
[----:B-1----:R-:W2:Y:S04]  /*b3350*/  LDL.LU R6, [R1+0x1f90] ;  /* 0x001f900001067983 */ /* 0x002ea80000300800 */
[----:B------:R1:W-:Y:S04]  /*b3360*/  STL.64 [R1+0x1fc0], R8 ;  /* 0x001fc00801007387 */ /* 0x0003e80000100a00 */
[----:B------:R-:W2:Y:S04]  /*b3370*/  LDL.LU R7, [R1+0x1f94] ;  /* 0x001f940001077983 */ /* 0x000ea80000300800 */
[----:B------:R-:W3:Y:S04]  /*b3380*/  LDL.LU R5, [R1+0x1f84] ;  /* 0x001f840001057983 */ /* 0x000ee80000300800 */
[----:B-1----:R-:W4:Y:S04]  /*b3390*/  LDL.LU R8, [R1+0x1f88] ;  /* 0x001f880001087983 */ /* 0x002f280000300800 */
[----:B------:R-:W4:Y:S04]  /*b33a0*/  LDL.LU R9, [R1+0x1f8c] ;  /* 0x001f8c0001097983 */ /* 0x000f280000300800 */
[----:B------:R-:W2:Y:S04]  /*b33b0*/  LDL.LU R10, [R1+0x1f74] ;  /* 0x001f7400010a7983 */ /* 0x000ea80000300800 */
[----:B------:R1:W-:Y:S04]  /*b33c0*/  STL [R1+0x1fcc], R11 ;  /* 0x001fcc0b01007387 */ /* 0x0003e80000100800 */
[----:B-1----:R-:W2:Y:S04]  /*b33d0*/  LDL.LU R11, [R1+0x1f78] ;  /* 0x001f7800010b7983 */ /* 0x002ea80000300800 */
[----:B------:R1:W-:Y:S04]  /*b33e0*/  STL [R1+0x1fc8], R16 ;  /* 0x001fc81001007387 */ /* 0x0003e80000100800 */
[----:B------:R-:W2:Y:S04]  /*b33f0*/  LDL.LU R24, [R1+0x1f7c] ;  /* 0x001f7c0001187983 */ /* 0x000ea80000300800 */
[----:B------:R-:W2:Y:S01]  /*b3400*/  LDL.LU R27, [R1+0x1f60] ;  /* 0x001f6000011b7983 */ /* 0x000ea20000300800 */
[----:B-1----:R-:W-:-:S03]  /*b3410*/  IADD3 R16, P1, PT, R19, R0, RZ ;  /* 0x0000000013107210 */ /* 0x002fc60007f3e0ff */
[----:B------:R-:W2:Y:S02]  /*b3420*/  LDL.LU R29, [R1+0x1f64] ;  /* 0x001f6400011d7983 */ /* 0x000ea40000300800 */
[----:B------:R-:W-:Y:S02]  /*b3430*/  IMAD.X R17, R20, 0x1, R2, P1 ;  /* 0x0000000114117824 */ /* 0x000fe400008e0602 */
[----:B------:R-:W2:Y:S04]  /*b3440*/  LDL.LU R21, [R1+0x1f68] ;  /* 0x001f680001157983 */ /* 0x000ea80000300800 */
[----:B------:R-:W2:Y:S04]  /*b3450*/  LDL.LU R22, [R1+0x1f6c] ;  /* 0x001f6c0001167983 */ /* 0x000ea80000300800 */
[----:B------:R-:W-:Y:S04]  /*b3460*/  STL [R1+0x1fbc], R23 ;  /* 0x001fbc1701007387 */ /* 0x000fe80000100800 */
[----:B------:R1:W-:Y:S04]  /*b3470*/  STL.64 [R1+0x1fb0], R16 ;  /* 0x001fb01001007387 */ /* 0x0003e80000100a00 */
[----:B-1----:R-:W2:Y:S04]  /*b3480*/  LDL.LU R16, [R1+0x6208] ;  /* 0x0062080001107983 */ /* 0x002ea80000300800 */
[----:B------:R-:W2:Y:S04]  /*b3490*/  LDL.LU R25, [R1+0x1f50] ;  /* 0x001f500001197983 */ /* 0x000ea80000300800 */
[----:B------:R-:W2:Y:S04]  /*b34a0*/  LDL.LU R26, [R1+0x1f54] ;  /* 0x001f5400011a7983 */ /* 0x000ea80000300800 */
[----:B------:R-:W2:Y:S04]  /*b34b0*/  LDL.LU R17, [R1+0x1f58] ;  /* 0x001f580001117983 */ /* 0x000ea80000300800 */
[----:B------:R-:W2:Y:S04]  /*b34c0*/  LDL.LU R23, [R1+0x1f5c] ;  /* 0x001f5c0001177983 */ /* 0x000ea80000300800 */
[----:B------:R-:W2:Y:S04]  /*b34d0*/  LDL.LU R4, [R1+0x6204] ;  /* 0x0062040001047983 */ /* 0x000ea80000300800 */
[----:B------:R1:W-:Y:S04]  /*b34e0*/  STL [R1+0x1fb8], R3 ;  /* 0x001fb80301007387 */ /* 0x0003e80000100800 */
[----:B-1----:R-:W2:Y:S01]  /*b34f0*/  LDL.LU R3, [R1+0x6200] ;  /* 0x0062000001037983 */ /* 0x002ea20000300800 */
[----:B------:R-:W-:-:S05]  /*b3500*/  F2FP.SATFINITE.E5M2.F32.PACK_AB_MERGE_C R15, R15, R14, RZ ;  /* 0x0000000e0f0f723e */ /* 0x000fca00048060ff */
[----:B------:R1:W-:Y:S01]  /*b3510*/  STL [R1+0x1fac], R15 ;  /* 0x001fac0f01007387 */ /* 0x0003e20000100800 */
[----:B--2---:R-:W-:-:S05]  /*b3520*/  IADD3 R14, P1, PT, R19, R3, RZ ;  /* 0x00000003130e7210 */ /* 0x004fca0007f3e0ff */
[----:B-1----:R-:W-:-:S05]  /*b3530*/  IMAD.X R15, R20, 0x1, R4, P1 ;  /* 0x00000001140f7824 */ /* 0x002fca00008e0604 */
[----:B------:R1:W-:Y:S04]  /*b3540*/  STL.64 [R1+0x1fa0], R14 ;  /* 0x001fa00e01007387 */ /* 0x0003e80000100a00 */
[----:B-1----:R-:W2:Y:S01]  /*b3550*/  LDL.LU.64 R14, [R1+0x61f8] ;  /* 0x0061f800010e7983 */ /* 0x002ea20000300a00 */
[----:B------:R-:W-:Y:S02]  /*b3560*/  F2FP.SATFINITE.E5M2.F32.PACK_AB_MERGE_C R7, R7, R6, RZ ;  /* 0x000000060707723e */ /* 0x000fe400048060ff */
[----:B------:R-:W-:Y:S02]  /*b3570*/  F2FP.SATFINITE.E5M2.F32.PACK_AB_MERGE_C R6, R18, R28, RZ ;  /* 0x0000001c1206723e */ /* 0x000fe400048060ff */
[----:B------:R-:W3:Y:S04]  /*b3580*/  LDL.LU R28, [R1+0x1f40] ;  /* 0x001f4000011c7983 */ /* 0x000ee80000300800 */
[----:B------:R-:W-:Y:S04]  /*b3590*/  STL [R1+0x1fa8], R7 ;  /* 0x001fa80701007387 */ /* 0x000fe80000100800 */
[----:B------:R-:W3:Y:S04]  /*b35a0*/  LDL.LU R18, [R1+0x1f44] ;  /* 0x001f440001127983 */ /* 0x000ee80000300800 */
[----:B------:R1:W-:Y:S02]  /*b35b0*/  STL [R1+0x5120], R6 ;  /* 0x0051200601007387 */ /* 0x0003e40000100800 */
[----:B-1----:R-:W-:-:S05]  /*b35c0*/  IADD3 R6, P1, PT, R19, R13, RZ ;  /* 0x0000000d13067210 */ /* 0x002fca0007f3e0ff */
[----:B--2---:R-:W-:-:S05]  /*b35d0*/  IMAD.X R7, R20, 0x1, R15, P1 ;  /* 0x0000000114077824 */ /* 0x004fca00008e060f */
[----:B------:R1:W-:Y:S04]  /*b35e0*/  STL.64 [R1+0x1f90], R6 ;  /* 0x001f900601007387 */ /* 0x0003e80000100a00 */
[----:B-1----:R-:W3:Y:S02]  /*b35f0*/  LDL.LU.64 R6, [R1+0x61f0] ;  /* 0x0061f00001067983 */ /* 0x002ee40000300a00 */
[----:B---3--:R-:W-:Y:S02]  /*b3600*/  F2FP.SATFINITE.E5M2.F32.PACK_AB_MERGE_C R5, R5, R6, RZ ;  /* 0x000000060505723e */ /* 0x008fe400048060ff */
[----:B------:R-:W2:Y:S04]  /*b3610*/  LDL.LU R6, [R1+0x61ec] ;  /* 0x0061ec0001067983 */ /* 0x000ea80000300800 */
[----:B------:R1:W-:Y:S04]  /*b3620*/  STL [R1+0x1f98], R5 ;  /* 0x001f980501007387 */ /* 0x0003e80000100800 */
[----:B-1----:R-:W3:Y:S01]  /*b3630*/  LDL.LU R5, [R1+0x61e8] ;  /* 0x0061e80001057983 */ /* 0x002ee20000300800 */
[----:B----4-:R-:W-:-:S05]  /*b3640*/  F2FP.SATFINITE.E5M2.F32.PACK_AB_MERGE_C R9, R9, R8, RZ ;  /* 0x000000080909723e */ /* 0x010fca00048060ff */
[----:B------:R-:W-:Y:S01]  /*b3650*/  STL [R1+0x1f88], R9 ;  /* 0x001f880901007387 */ /* 0x000fe20000100800 */
[----:B---3--:R-:W-:-:S03]  /*b3660*/  IADD3 R8, P1, PT, R19, R5, RZ ;  /* 0x0000000513087210 */ /* 0x008fc60007f3e0ff */
[----:B------:R1:W-:Y:S04]  /*b3670*/  STL [R1+0x61b8], R5 ;  /* 0x0061b80501007387 */ /* 0x0003e80000100800 */
[----:B-1----:R-:W3:Y:S01]  /*b3680*/  LDL.LU R5, [R1+0x1f70] ;  /* 0x001f700001057983 */ /* 0x002ee20000300800 */
[----:B--2---:R-:W-:-:S05]  /*b3690*/  IMAD.X R9, R20, 0x1, R6, P1 ;  /* 0x0000000114097824 */ /* 0x004fca00008e0606 */
[----:B------:R1:W-:Y:S04]  /*b36a0*/  STL.64 [R1+0x1f80], R8 ;  /* 0x001f800801007387 */ /* 0x0003e80000100a00 */
[----:B-1----:R-:W2:Y:S04]  /*b36b0*/  LDL.LU.64 R8, [R1+0x61e0] ;  /* 0x0061e00001087983 */ /* 0x002ea80000300a00 */
[----:B------:R3:W-:Y:S02]  /*b36c0*/  STL [R1+0x61bc], R6 ;  /* 0x0061bc0601007387 */ /* 0x0007e40000100800 */
[----:B---3--:R-:W-:-:S02]  /*b36d0*/  F2FP.SATFINITE.E5M2.F32.PACK_AB_MERGE_C R6, R10, R5, RZ ;  /* 0x000000050a06723e */ /* 0x008fc400048060ff */
[----:B------:R-:W-:Y:S02]  /*b36e0*/  IADD3 R10, P1, PT, R19, R14, RZ ;  /* 0x0000000e130a7210 */ /* 0x000fe40007f3e0ff */
[----:B------:R-:W-:Y:S01]  /*b36f0*/  F2FP.SATFINITE.E5M2.F32.PACK_AB_MERGE_C R5, R24, R11, RZ ;  /* 0x0000000b1805723e */ /* 0x000fe200048060ff */
[----:B------:R1:W-:Y:S02]  /*b3700*/  STL [R1+0x954], R6 ;  /* 0x0009540601007387 */ /* 0x0003e40000100800 */
[----:B------:R-:W-:Y:S02]  /*b3710*/  IMAD.X R11, R20, 0x1, R16, P1 ;  /* 0x00000001140b7824 */ /* 0x000fe400008e0610 */
[----:B------:R3:W-:Y:S04]  /*b3720*/  STL.64 [R1+0x61c8], R14 ;  /* 0x0061c80e01007387 */ /* 0x0007e80000100a00 */
[----:B------:R4:W-:Y:S01]  /*b3730*/  STL [R1+0x958], R5 ;  /* 0x0009580501007387 */ /* 0x0009e20000100800 */
[----:B-1----:R-:W-:-:S03]  /*b3740*/  F2FP.SATFINITE.E5M2.F32.PACK_AB_MERGE_C R6, R29, R27, RZ ;  /* 0x0000001b1d06723e */ /* 0x002fc600048060ff */
[----:B------:R1:W-:Y:S01]  /*b3750*/  STL.64 [R1+0x1f70], R10 ;  /* 0x001f700a01007387 */ /* 0x0003e20000100a00 */
[----:B---3--:R-:W-:Y:S02]  /*b3760*/  IADD3 R14, P1, PT, R19, R7, RZ ;  /* 0x00000007130e7210 */ /* 0x008fe40007f3e0ff */
[----:B----4-:R-:W-:-:S03]  /*b3770*/  F2FP.SATFINITE.E5M2.F32.PACK_AB_MERGE_C R5, R22, R21, RZ ;  /* 0x000000151605723e */ /* 0x010fc600048060ff */
[----:B--2---:R-:W-:Y:S01]  /*b3780*/  IMAD.X R15, R20, 0x1, R8, P1 ;  /* 0x00000001140f7824 */ /* 0x004fe200008e0608 */
[----:B-1----:R-:W2:Y:S04]  /*b3790*/  LDL.LU.64 R10, [R1+0x61d8] ;  /* 0x0061d800010a7983 */ /* 0x002ea80000300a00 */
[----:B------:R-:W3:Y:S04]  /*b37a0*/  LDL.LU R27, [R1+0x1f48] ;  /* 0x001f4800011b7983 */ /* 0x000ee80000300800 */
[----:B------:R1:W-:Y:S04]  /*b37b0*/  STL [R1+0x78c], R6 ;  /* 0x00078c0601007387 */ /* 0x0003e80000100800 */
[----:B------:R-:W3:Y:S04]  /*b37c0*/  LDL.LU R29, [R1+0x1f4c] ;  /* 0x001f4c00011d7983 */ /* 0x000ee80000300800 */
[----:B------:R4:W-:Y:S01]  /*b37d0*/  STL [R1+0x950], R5 ;  /* 0x0009500501007387 */ /* 0x0009e20000100800 */
[----:B-1----:R-:W-:-:S03]  /*b37e0*/  F2FP.SATFINITE.E5M2.F32.PACK_AB_MERGE_C R6, R26, R25, RZ ;  /* 0x000000191a06723e */ /* 0x002fc600048060ff */
[----:B------:R-:W3:Y:S04]  /*b37f0*/  LDL.LU R21, [R1+0x1f30] ;  /* 0x001f300001157983 */ /* 0x000ee80000300800 */
[----:B------:R-:W3:Y:S01]  /*b3800*/  LDL.LU R22, [R1+0x1f34] ;  /* 0x001f340001167983 */ /* 0x000ee20000300800 */
[----:B----4-:R-:W-:-:S03]  /*b3810*/  F2FP.SATFINITE.E5M2.F32.PACK_AB_MERGE_C R5, R23, R17, RZ ;  /* 0x000000111705723e */ /* 0x010fc600048060ff */
[----:B------:R1:W-:Y:S04]  /*b3820*/  STL.64 [R1+0x1f60], R14 ;  /* 0x001f600e01007387 */ /* 0x0003e80000100a00 */
[----:B------:R-:W4:Y:S04]  /*b3830*/  LDL.LU R25, [R1+0x1f38] ;  /* 0x001f380001197983 */ /* 0x000f280000300800 */
[----:B------:R-:W-:Y:S04]  /*b3840*/  STL [R1+0x71c], R6 ;  /* 0x00071c0601007387 */ /* 0x000fe80000100800 */
[----:B------:R-:W4:Y:S04]  /*b3850*/  LDL.LU R26, [R1+0x1f3c] ;  /* 0x001f3c00011a7983 */ /* 0x000f280000300800 */
[----:B------:R0:W-:Y:S04]  /*b3860*/  STL [R1+0x5144], R5 ;  /* 0x0051440501007387 */ /* 0x0001e80000100800 */
[----:B------:R-:W-:Y:S04]  /*b3870*/  STL.64 [R1+0x61b0], R8 ;  /* 0x0061b00801007387 */ /* 0x000fe80000100a00 */
[----:B------:R-:W3:Y:S01]  /*b3880*/  LDL.LU R17, [R1+0x1f20] ;  /* 0x001f200001117983 */ /* 0x000ee20000300800 */
[----:B-1----:R-:W-:-:S02]  /*b3890*/  IADD3 R14, P1, PT, R19, R9, RZ ;  /* 0x00000009130e7210 */ /* 0x002fc40007f3e0ff */
[----:B0-----:R-:W-:-:S03]  /*b38a0*/  F2FP.SATFINITE.E5M2.F32.PACK_AB_MERGE_C R5, R18, R28, RZ ;  /* 0x0000001c1205723e */ /* 0x001fc600048060ff */
[----:B--2---:R-:W-:Y:S01]  /*b38b0*/  IMAD.X R15, R20, 0x1, R11, P1 ;  /* 0x00000001140f7824 */ /* 0x004fe200008e060b */
[----:B---3--:R-:W-:Y:S04]  /*b38c0*/  STL.64 [R1+0x61d0], R16 ;  /* 0x0061d01001007387 */ /* 0x008fe80000100a00 */
[----:B------:R-:W2:Y:S04]  /*b38d0*/  LDL.LU R23, [R1+0x1f24] ;  /* 0x001f240001177983 */ /* 0x000ea80000300800 */
[----:B------:R0:W-:Y:S04]  /*b38e0*/  STL.64 [R1+0x1f50], R14 ;  /* 0x001f500e01007387 */ /* 0x0001e80000100a00 */
[----:B0-----:R-:W3:Y:S04]  /*b38f0*/  LDL.LU R14, [R1+0x1f28] ;  /* 0x001f2800010e7983 */ /* 0x001ee80000300800 */
[----:B------:R-:W3:Y:S04]  /*b3900*/  LDL.LU R15, [R1+0x1f2c] ;  /* 0x001f2c00010f7983 */ /* 0x000ee80000300800 */
[----:B------:R-:W-:Y:S04]  /*b3910*/  STL [R1+0x6d4], R5 ;  /* 0x0006d40501007387 */ /* 0x000fe80000100800 */
[----:B------:R-:W2:Y:S04]  /*b3920*/  LDL.LU R28, [R1+0x1f18] ;  /* 0x001f1800011c7983 */ /* 0x000ea80000300800 */
[----:B------:R-:W2:Y:S04]  /*b3930*/  LDL.LU R18, [R1+0x1f1c] ;  /* 0x001f1c0001127983 */ /* 0x000ea80000300800 */
[----:B------:R-:W-:Y:S04]  /*b3940*/  STL.64 [R1+0x61a8], R10 ;  /* 0x0061a80a01007387 */ /* 0x000fe80000100a00 */
[----:B------:R-:W2:Y:S01]  /*b3950*/  LDL.LU R6, [R1+0x1f00] ;  /* 0x001f000001067983 */ /* 0x000ea20000300800 */
[----:B------:R-:W-:-:S05]  /*b3960*/  IADD3 R8, P1, PT, R19, R10, RZ ;  /* 0x0000000a13087210 */ /* 0x000fca0007f3e0ff */
[----:B------:R-:W-:Y:S01]  /*b3970*/  IMAD.X R9, R20, 0x1, R12, P1 ;  /* 0x0000000114097824 */ /* 0x000fe200008e060c */
[----:B------:R-:W-:Y:S01]  /*b3980*/  F2FP.SATFINITE.E5M2.F32.PACK_AB_MERGE_C R16, R29, R27, RZ ;  /* 0x0000001b1d10723e */ /* 0x000fe200048060ff */
[----:B------:R-:W-:Y:S01]  /*b3990*/  VIADD R19, R19, UR5 ;  /* 0x0000000513137c36 */ /* 0x000fe20008000000 */
[----:B----4-:R-:W-:Y:S01]  /*b39a0*/  F2FP.SATFINITE.E5M2.F32.PACK_AB_MERGE_C R25, R26, R25, RZ ;  /* 0x000000191a19723e */ /* 0x010fe200048060ff */
[----:B------:R-:W0:Y:S03]  /*b39b0*/  LDCU UR5, c[0x0][0x3b8] ;  /* 0x00007700ff0577ac */ /* 0x000e260008000800 */
[----:B------:R-:W-:Y:S01]  /*b39c0*/  SHF.R.S32.HI R20, RZ, 0x1f, R19 ;  /* 0x0000001fff147819 */ /* 0x000fe20000011413 */
[----:B--2---:R1:W-:Y:S04]  /*b39d0*/  STL.64 [R1+0x61c0], R6 ;  /* 0x0061c00601007387 */ /* 0x0043e80000100a00 */
[----:B-1----:R-:W2:Y:S04]  /*b39e0*/  LDL.LU R6, [R1+0x1f10] ;  /* 0x001f100001067983 */ /* 0x002ea80000300800 */
[----:B------:R1:W-:Y:S04]  /*b39f0*/  STL.64 [R1+0x1f40], R8 ;  /* 0x001f400801007387 */ /* 0x0003e80000100a00 */
[----:B------:R-:W2:Y:S04]  /*b3a00*/  LDL.LU R7, [R1+0x1f14] ;  /* 0x001f140001077983 */ /* 0x000ea80000300800 */
[----:B------:R-:W4:Y:S04]  /*b3a10*/  LDL.LU R5, [R1+0x1f04] ;  /* 0x001f040001057983 */ /* 0x000f280000300800 */
[----:B-1----:R-:W2:Y:S04]  /*b3a20*/  LDL.LU R8, [R1+0x1f08] ;  /* 0x001f080001087983 */ /* 0x002ea80000300800 */
[----:B------:R-:W2:Y:S04]  /*b3a30*/  LDL.LU R9, [R1+0x1f0c] ;  /* 0x001f0c0001097983 */ /* 0x000ea80000300800 */
[----:B------:R-:W2:Y:S04]  /*b3a40*/  LDL.LU R10, [R1+0x1ef4] ;  /* 0x001ef400010a7983 */ /* 0x000ea80000300800 */
[----:B------:R-:W2:Y:S04]  /*b3a50*/  LDL.LU R11, [R1+0x1ef8] ;  /* 0x001ef800010b7983 */ /* 0x000ea80000300800 */
[----:B------:R1:W-:Y:S04]  /*b3a60*/  STL [R1+0x5134], R16 ;  /* 0x0051341001007387 */ /* 0x0003e80000100800 */
[----:B------:R-:W2:Y:S04]  /*b3a70*/  LDL.LU R24, [R1+0x1efc] ;  /* 0x001efc0001187983 */ /* 0x000ea80000300800 */
[----:B------:R-:W2:Y:S01]  /*b3a80*/  LDL.LU R27, [R1+0x1ee0] ;  /* 0x001ee000011b7983 */ /* 0x000ea20000300800 */
[----:B-1----:R-:W-:-:S03]  /*b3a90*/  F2FP.SATFINITE.E5M2.F32.PACK_AB_MERGE_C R16, R22, R21, RZ ;  /* 0x000000151610723e */ /* 0x002fc600048060ff */
[----:B------:R-:W2:Y:S04]  /*b3aa0*/  LDL.LU R29, [R1+0x1ee4] ;  /* 0x001ee400011d7983 */ /* 0x000ea80000300800 */
[----:B------:R1:W-:Y:S04]  /*b3ab0*/  STL [R1+0x6c4], R16 ;  /* 0x0006c41001007387 */ /* 0x0003e80000100800 */
[----:B------:R-:W2:Y:S04]  /*b3ac0*/  LDL.LU R21, [R1+0x1ee8] ;  /* 0x001ee80001157983 */ /* 0x000ea80000300800 */
[----:B------:R-:W2:Y:S01]  /*b3ad0*/  LDL.LU R22, [R1+0x1eec] ;  /* 0x001eec0001167983 */ /* 0x000ea20000300800 */
[----:B-1----:R-:W-:-:S05]  /*b3ae0*/  IADD3 R16, P1, PT, R19, R0, RZ ;  /* 0x0000000013107210 */ /* 0x002fca0007f3e0ff */
[----:B------:R-:W-:Y:S01]  /*b3af0*/  IMAD.X R17, R20, 0x1, R2, P1 ;  /* 0x0000000114117824 */ /* 0x000fe200008e0602 */
[----:B------:R-:W-:Y:S04]  /*b3b00*/  STL [R1+0x6c8], R25 ;  /* 0x0006c81901007387 */ /* 0x000fe80000100800 */
[----:B------:R1:W-:Y:S04]  /*b3b10*/  STL.64 [R1+0x1f30], R16 ;  /* 0x001f301001007387 */ /* 0x0003e80000100a00 */
[----:B-1----:R-:W2:Y:S01]  /*b3b20*/  LDL.LU.64 R16, [R1+0x61d0] ;  /* 0x0061d00001107983 */ /* 0x002ea20000300a00 */
[----:B---3--:R-:W-:-:S02]  /*b3b30*/  F2FP.SATFINITE.E5M2.F32.PACK_AB_MERGE_C R15, R15, R14, RZ ;  /* 0x0000000e0f0f723e */ /* 0x008fc400048060ff */
[----:B------:R-:W-:Y:S01]  /*b3b40*/  IADD3 R14, P1, PT, R19, R3, RZ ;  /* 0x00000003130e7210 */ /* 0x000fe20007f3e0ff */
[----:B------:R-:W3:Y:S04]  /*b3b50*/  LDL.LU R25, [R1+0x1ed0] ;  /* 0x001ed00001197983 */ /* 0x000ee80000300800 */
[----:B------:R-:W3:Y:S01]  /*b3b60*/  LDL.LU R26, [R1+0x1ed4] ;  /* 0x001ed400011a7983 */ /* 0x000ee20000300800 */
[----:B--2---:R-:W-:-:S05]  /*b3b70*/  F2FP.SATFINITE.E5M2.F32.PACK_AB_MERGE_C R17, R23, R17, RZ ;  /* 0x000000111711723e */ /* 0x004fca00048060ff */
[----:B------:R1:W-:Y:S04]  /*b3b80*/  STL [R1+0x6b4], R17 ;  /* 0x0006b41101007387 */ /* 0x0003e80000100800 */
[----:B-1----:R-:W2:Y:S04]  /*b3b90*/  LDL.LU R17, [R1+0x1ed8] ;  /* 0x001ed80001117983 */ /* 0x002ea80000300800 */
[----:B------:R-:W2:Y:S04]  /*b3ba0*/  LDL.LU R23, [R1+0x1edc] ;  /* 0x001edc0001177983 */ /* 0x000ea80000300800 */
[----:B------:R1:W-:Y:S02]  /*b3bb0*/  STL [R1+0x6b8], R15 ;  /* 0x0006b80f01007387 */ /* 0x0003e40000100800 */
        /* <DEDUP_REMOVED lines=12> */
[----:B-1----:R-:W4:Y:S02]  /*b3c80*/  LDL.LU.64 R6, [R1+0x61c0] ;  /* 0x0061c00001067983 */ /* 0x002f240000300a00 */
[----:B----4-:R-:W-:Y:S02]  /*b3c90*/  F2FP.SATFINITE.E5M2.F32.PACK_AB_MERGE_C R5, R5, R6, RZ ;  /* 0x000000060505723e */ /* 0x010fe400048060ff */
[----:B------:R-:W2:Y:S04]  /*b3ca0*/  LDL.LU R6, [R1+0x61bc] ;  /* 0x0061bc0001067983 */ /* 0x000ea80000300800 */
[----:B------:R1:W-:Y:S04]  /*b3cb0*/  STL [R1+0x688], R5 ;  /* 0x0006880501007387 */ /* 0x0003e80000100800 */
[----:B-1----:R-:W4:Y:S01]  /*b3cc0*/  LDL.LU R5, [R1+0x61b8] ;  /* 0x0061b80001057983 */ /* 0x002f220000300800 */
[----:B------:R-:W-:-:S05]  /*b3cd0*/  F2FP.SATFINITE.E5M2.F32.PACK_AB_MERGE_C R9, R9, R8, RZ ;  /* 0x000000080909723e */ /* 0x000fca00048060ff */
[----:B------:R-:W-:Y:S01]  /*b3ce0*/  STL [R1+0x684], R9 ;  /* 0x0006840901007387 */ /* 0x000fe20000100800 */
[----:B----4-:R-:W-:-:S03]  /*b3cf0*/  IADD3 R8, P1, PT, R19, R5, RZ ;  /* 0x0000000513087210 */ /* 0x010fc60007f3e0ff */
[----:B------:R1:W-:Y:S04]  /*b3d00*/  STL [R1+0x6190], R5 ;  /* 0x0061900501007387 */ /* 0x0003e80000100800 */
[----:B-1----:R-:W4:Y:S01]  /*b3d10*/  LDL.LU R5, [R1+0x1ef0] ;  /* 0x001ef00001057983 */ /* 0x002f220000300800 */
[----:B--2---:R-:W-:-:S05]  /*b3d20*/  IMAD.X R9, R20, 0x1, R6, P1 ;  /* 0x0000000114097824 */ /* 0x004fca00008e0606 */
[----:B------:R1:W-:Y:S04]  /*b3d30*/  STL.64 [R1+0x1f00], R8 ;  /* 0x001f000801007387 */ /* 0x0003e80000100a00 */
[----:B-1----:R-:W2:Y:S01]  /*b3d40*/  LDL.LU.64 R8, [R1+0x61b0] ;  /* 0x0061b00001087983 */ /* 0x002ea20000300a00 */
[----:B----4-:R-:W-:-:S05]  /*b3d50*/  F2FP.SATFINITE.E5M2.F32.PACK_AB_MERGE_C R10, R10, R5, RZ ;  /* 0x000000050a0a723e */ /* 0x010fca00048060ff */
[----:B------:R1:W-:Y:S01]  /*b3d60*/  STL [R1+0x664], R10 ;  /* 0x0006640a01007387 */ /* 0x0003e20000100800 */
[----:B------:R-:W-:Y:S02]  /*b3d70*/  F2FP.SATFINITE.E5M2.F32.PACK_AB_MERGE_C R5, R24, R11, RZ ;  /* 0x0000000b1805723e */ /* 0x000fe400048060ff */
[C---:B-1----:R-:W-:Y:S01]  /*b3d80*/  IADD3 R10, P1, PT, R19.reuse, R14, RZ ;  /* 0x0000000e130a7210 */ /* 0x042fe20007f3e0ff */
[----:B------:R-:W-:Y:S04]  /*b3d90*/  STL.64 [R1+0x61a0], R14 ;  /* 0x0061a00e01007387 */ /* 0x000fe80000100a00 */
[----:B------:R-:W-:Y:S01]  /*b3da0*/  IMAD.X R11, R20, 0x1, R16, P1 ;  /* 0x00000001140b7824 */ /* 0x000fe200008e0610 */
[----:B------:R-:W-:Y:S04]  /*b3db0*/  STL [R1+0x674], R5 ;  /* 0x0006740501007387 */ /* 0x000fe80000100800 */
[----:B------:R1:W-:Y:S04]  /*b3dc0*/  STL.64 [R1+0x1ef0], R10 ;  /* 0x001ef00a01007387 */ /* 0x0003e80000100a00 */
[----:B-1----:R-:W4:Y:S01]  /*b3dd0*/  LDL.LU.64 R10, [R1+0x61a8] ;  /* 0x0061a800010a7983 */ /* 0x002f220000300a00 */
[----:B------:R-:W-:-:S02]  /*b3de0*/  IADD3 R14, P1, PT, R19, R7, RZ ;  /* 0x00000007130e7210 */ /* 0x000fc40007f3e0ff */
[----:B------:R-:W-:Y:S02]  /*b3df0*/  F2FP.SATFINITE.E5M2.F32.PACK_AB_MERGE_C R24, R29, R27, RZ ;  /* 0x0000001b1d18723e */ /* 0x000fe400048060ff */
[----:B------:R-:W-:Y:S01]  /*b3e00*/  F2FP.SATFINITE.E5M2.F32.PACK_AB_MERGE_C R5, R22, R21, RZ ;  /* 0x000000151605723e */ /* 0x000fe200048060ff */
[----:B--2---:R-:W-:Y:S02]  /*b3e10*/  IMAD.X R15, R20, 0x1, R8, P1 ;  /* 0x00000001140f7824 */ /* 0x004fe400008e0608 */
[----:B------:R3:W-:Y:S04]  /*b3e20*/  STL [R1+0x63c], R24 ;  /* 0x00063c1801007387 */ /* 0x0007e80000100800 */
[----:B------:R1:W-:Y:S04]  /*b3e30*/  STL.64 [R1+0x6198], R6 ;  /* 0x0061980601007387 */ /* 0x0003e80000100a00 */
[----:B------:R2:W-:Y:S01]  /*b3e40*/  STL [R1+0x64c], R5 ;  /* 0x00064c0501007387 */ /* 0x0005e20000100800 */
[----:B---3--:R-:W-:-:S03]  /*b3e50*/  F2FP.SATFINITE.E5M2.F32.PACK_AB_MERGE_C R24, R26, R25, RZ ;  /* 0x000000191a18723e */ /* 0x008fc600048060ff */
[----:B------:R3:W-:Y:S01]  /*b3e60*/  STL.64 [R1+0x1ee0], R14 ;  /* 0x001ee00e01007387 */ /* 0x0007e20000100a00 */
[----:B-1----:R-:W-:Y:S02]  /*b3e70*/  IADD3 R6, P1, PT, R19, R9, RZ ;  /* 0x0000000913067210 */ /* 0x002fe40007f3e0ff */
[----:B--2---:R-:W-:Y:S01]  /*b3e80*/  F2FP.SATFINITE.E5M2.F32.PACK_AB_MERGE_C R5, R23, R17, RZ ;  /* 0x000000111705723e */ /* 0x004fe200048060ff */
[----:B---3--:R-:W2:Y:S04]  /*b3e90*/  LDL.LU R14, [R1+0x1ecc] ;  /* 0x001ecc00010e7983 */ /* 0x008ea80000300800 */
[----:B------:R-:W3:Y:S04]  /*b3ea0*/  LDL.LU R15, [R1+0x1eb0] ;  /* 0x001eb000010f7983 */ /* 0x000ee80000300800 */
[----:B------:R-:W3:Y:S04]  /*b3eb0*/  LDL.LU R29, [R1+0x1eb4] ;  /* 0x001eb400011d7983 */ /* 0x000ee80000300800 */
[----:B------:R-:W2:Y:S04]  /*b3ec0*/  LDL.LU R21, [R1+0x1eb8] ;  /* 0x001eb80001157983 */ /* 0x000ea80000300800 */
[----:B------:R-:W2:Y:S04]  /*b3ed0*/  LDL.LU R22, [R1+0x1ebc] ;  /* 0x001ebc0001167983 */ /* 0x000ea80000300800 */
[----:B------:R1:W-:Y:S04]  /*b3ee0*/  STL [R1+0x630], R24 ;  /* 0x0006301801007387 */ /* 0x0003e80000100800 */
[----:B------:R-:W-:Y:S04]  /*b3ef0*/  STL.64 [R1+0x6180], R8 ;  /* 0x0061800801007387 */ /* 0x000fe80000100a00 */
[----:B------:R0:W-:Y:S04]  /*b3f00*/  STL [R1+0x515c], R5 ;  /* 0x00515c0501007387 */ /* 0x0001e80000100800 */
[----:B-1----:R-:W2:Y:S04]  /*b3f10*/  LDL.LU R24, [R1+0x940] ;  /* 0x0009400001187983 */ /* 0x002ea80000300800 */
[----:B------:R-:W2:Y:S04]  /*b3f20*/  LDL.LU R26, [R1+0x944] ;  /* 0x00094400011a7983 */ /* 0x000ea80000300800 */
[----:B------:R-:W2:Y:S01]  /*b3f30*/  LDL.LU R17, [R1+0x948] ;  /* 0x0009480001117983 */ /* 0x000ea20000300800 */
[----:B0-----:R-:W-:Y:S01]  /*b3f40*/  F2FP.SATFINITE.E5M2.F32.PACK_AB_MERGE_C R5, R18, R28, RZ ;  /* 0x0000001c1205723e */ /* 0x001fe200048060ff */
[----:B----4-:R-:W-:-:S05]  /*b3f50*/  IMAD.X R7, R20, 0x1, R11, P1 ;  /* 0x0000000114077824 */ /* 0x010fca00008e060b */
[----:B------:R0:W-:Y:S04]  /*b3f60*/  STL.64 [R1+0x1ed0], R6 ;  /* 0x001ed00601007387 */ /* 0x0001e80000100a00 */
[----:B------:R-:W4:Y:S01]  /*b3f70*/  LDL.LU R23, [R1+0x94c] ;  /* 0x00094c0001177983 */ /* 0x000f220000300800 */
[----:B0-----:R-:W-:-:S03]  /*b3f80*/  IADD3 R6, P1, PT, R19, R10, RZ ;  /* 0x0000000a13067210 */ /* 0x001fc60007f3e0ff */
[----:B------:R0:W-:Y:S02]  /*b3f90*/  STL.64 [R1+0x6178], R10 ;  /* 0x0061780a01007387 */ /* 0x0001e40000100a00 */
[----:B------:R-:W-:Y:S02]  /*b3fa0*/  IMAD.X R7, R20, 0x1, R12, P1 ;  /* 0x0000000114077824 */ /* 0x000fe400008e060c */
[----:B------:R-:W-:Y:S04]  /*b3fb0*/  STL [R1+0x624], R5 ;  /* 0x0006240501007387 */ /* 0x000fe80000100800 */
[----:B0-----:R-:W2:Y:S04]  /*b3fc0*/  LDL.LU R11, [R1+0x1ec8] ;  /* 0x001ec800010b7983 */ /* 0x001ea80000300800 */
[----:B------:R0:W-:Y:S04]  /*b3fd0*/  STL.64 [R1+0x1ec0], R6 ;  /* 0x001ec00601007387 */ /* 0x0001e80000100a00 */
[----:B0-----:R-:W4:Y:S04]  /*b3fe0*/  LDL.LU R6, [R1+0x1ea0] ;  /* 0x001ea00001067983 */ /* 0x001f280000300800 */
[----:B------:R-:W4:Y:S04]  /*b3ff0*/  LDL.LU R7, [R1+0x1ea4] ;  /* 0x001ea40001077983 */ /* 0x000f280000300800 */
[----:B------:R-:W4:Y:S04]  /*b4000*/  LDL.LU R27, [R1+0x1ea8] ;  /* 0x001ea800011b7983 */ /* 0x000f280000300800 */
[----:B------:R-:W4:Y:S04]  /*b4010*/  LDL.LU R25, [R1+0x1eac] ;  /* 0x001eac0001197983 */ /* 0x000f280000300800 */
[----:B------:R-:W4:Y:S04]  /*b4020*/  LDL.LU R5, [R1+0x1e90] ;  /* 0x001e900001057983 */ /* 0x000f280000300800 */
[----:B------:R-:W4:Y:S04]  /*b4030*/  LDL.LU R10, [R1+0x1e9c] ;  /* 0x001e9c00010a7983 */ /* 0x000f280000300800 */
[----:B------:R-:W4:Y:S04]  /*b4040*/  LDL.LU R8, [R1+0x1e80] ;  /* 0x001e800001087983 */ /* 0x000f280000300800 */
[----:B------:R-:W4:Y:S01]  /*b4050*/  LDL.LU R9, [R1+0x1e84] ;  /* 0x001e840001097983 */ /* 0x000f220000300800 */
[----:B------:R-:W-:Y:S01]  /*b4060*/  VIADD R19, R19, UR5 ;  /* 0x0000000513137c36 */ /* 0x000fe20008000000 */
[----:B------:R-:W0:Y:S04]  /*b4070*/  LDCU UR5, c[0x0][0x3b8] ;  /* 0x00007700ff0577ac */ /* 0x000e280008000800 */
[----:B------:R-:W-:-:S02]  /*b4080*/  SHF.R.S32.HI R20, RZ, 0x1f, R19 ;  /* 0x0000001fff147819 */ /* 0x000fc40000011413 */
[----:B--2---:R-:W-:Y:S02]  /*b4090*/  F2FP.SATFINITE.E5M2.F32.PACK_AB_MERGE_C R14, R14, R11, RZ ;  /* 0x0000000b0e0e723e */ /* 0x004fe400048060ff */
[----:B---3--:R-:W-:Y:S01]  /*b40a0*/  F2FP.SATFINITE.E5M2.F32.PACK_AB_MERGE_C R11, R29, R15, RZ ;  /* 0x0000000f1d0b723e */ /* 0x008fe200048060ff */
[----:B----4-:R1:W-:Y:S04]  /*b40b0*/  STL.64 [R1+0x6188], R8 ;  /* 0x0061880801007387 */ /* 0x0103e80000100a00 */
[----:B-1----:R-:W2:Y:S04]  /*b40c0*/  LDL.LU R8, [R1+0x1e94] ;  /* 0x001e940001087983 */ /* 0x002ea80000300800 */
[----:B------:R-:W3:Y:S04]  /*b40d0*/  LDL.LU R9, [R1+0x1e98] ;  /* 0x001e980001097983 */ /* 0x000ee80000300800 */
[----:B------:R-:W4:Y:S04]  /*b40e0*/  LDL.LU R28, [R1+0x1e88] ;  /* 0x001e8800011c7983 */ /* 0x000f280000300800 */
[----:B------:R-:W4:Y:S04]  /*b40f0*/  LDL.LU R18, [R1+0x1e8c] ;  /* 0x001e8c0001127983 */ /* 0x000f280000300800 */
[----:B------:R1:W-:Y:S04]  /*b4100*/  STL [R1+0x5150], R14 ;  /* 0x0051500e01007387 */ /* 0x0003e80000100800 */
[----:B------:R0:W-:Y:S01]  /*b4110*/  STL [R1+0x610], R11 ;  /* 0x0006100b01007387 */ /* 0x0001e20000100800 */
[----:B-1----:R-:W-:-:S03]  /*b4120*/  F2FP.SATFINITE.E5M2.F32.PACK_AB_MERGE_C R14, R22, R21, RZ ;  /* 0x00000015160e723e */ /* 0x002fc600048060ff */
[----:B0-----:R-:W3:Y:S04]  /*b4130*/  LDL.LU R11, [R1+0x1e70] ;  /* 0x001e7000010b7983 */ /* 0x001ee80000300800 */
[----:B------:R-:W3:Y:S04]  /*b4140*/  LDL.LU R29, [R1+0x1e74] ;  /* 0x001e7400011d7983 */ /* 0x000ee80000300800 */
[----:B------:R0:W-:Y:S04]  /*b4150*/  STL [R1+0x60c], R14 ;  /* 0x00060c0e01007387 */ /* 0x0001e80000100800 */
[----:B------:R-:W3:Y:S04]  /*b4160*/  LDL.LU R21, [R1+0x1e78] ;  /* 0x001e780001157983 */ /* 0x000ee80000300800 */
[----:B------:R-:W3:Y:S01]  /*b4170*/  LDL.LU R22, [R1+0x1e7c] ;  /* 0x001e7c0001167983 */ /* 0x000ee20000300800 */
[----:B0-----:R-:W-:-:S05]  /*b4180*/  IADD3 R14, P1, PT, R19, R0, RZ ;  /* 0x00000000130e7210 */ /* 0x001fca0007f3e0ff */
[----:B------:R-:W-:-:S05]  /*b4190*/  IMAD.X R15, R20, 0x1, R2, P1 ;  /* 0x00000001140f7824 */ /* 0x000fca00008e0602 */
[----:B------:R0:W-:Y:S02]  /*b41a0*/  STL.64 [R1+0x1eb8], R14 ;  /* 0x001eb80e01007387 */ /* 0x0001e40000100a00 */
[----:B0-----:R-:W-:Y:S02]  /*b41b0*/  F2FP.SATFINITE.E5M2.F32.PACK_AB_MERGE_C R15, R26, R24, RZ ;  /* 0x000000181a0f723e */ /* 0x001fe400048060ff */
[----:B------:R-:W-:Y:S01]  /*b41c0*/  F2FP.SATFINITE.E5M2.F32.PACK_AB_MERGE_C R14, R23, R17, RZ ;  /* 0x00000011170e723e */ /* 0x000fe200048060ff */
[----:B------:R-:W3:Y:S04]  /*b41d0*/  LDL.LU R24, [R1+0x1e60] ;  /* 0x001e600001187983 */ /* 0x000ee80000300800 */
[----:B------:R-:W-:Y:S04]  /*b41e0*/  STL [R1+0x18c], R15 ;  /* 0x00018c0f01007387 */ /* 0x000fe80000100800 */
[----:B------:R-:W3:Y:S04]  /*b41f0*/  LDL.LU R26, [R1+0x1e64] ;  /* 0x001e6400011a7983 */ /* 0x000ee80000300800 */
[----:B------:R0:W-:Y:S04]  /*b4200*/  STL [R1+0x1a4], R14 ;  /* 0x0001a40e01007387 */ /* 0x0001e80000100800 */
[----:B------:R-:W3:Y:S04]  /*b4210*/  LDL.LU R17, [R1+0x1e68] ;  /* 0x001e680001117983 */ /* 0x000ee80000300800 */
[----:B------:R-:W3:Y:S01]  /*b4220*/  LDL.LU R23, [R1+0x1e6c] ;  /* 0x001e6c0001177983 */ /* 0x000ee20000300800 */
[----:B0-----:R-:W-:-:S05]  /*b4230*/  IADD3 R14, P1, PT, R19, R3, RZ ;  /* 0x00000003130e7210 */ /* 0x001fca0007f3e0ff */
[----:B------:R-:W-:-:S05]  /*b4240*/  IMAD.X R15, R20, 0x1, R4, P1 ;  /* 0x00000001140f7824 */ /* 0x000fca00008e0604 */
[----:B------:R0:W-:Y:S04]  /*b4250*/  STL.64 [R1+0x1eb0], R14 ;  /* 0x001eb00e01007387 */ /* 0x0001e80000100a00 */
[----:B0-----:R-:W3:Y:S01]  /*b4260*/  LDL.LU.64 R14, [R1+0x61a0] ;  /* 0x0061a000010e7983 */ /* 0x001ee20000300a00 */
[----:B------:R-:W-:Y:S02]  /*b4270*/  F2FP.SATFINITE.E5M2.F32.PACK_AB_MERGE_C R7, R7, R6, RZ ;  /* 0x000000060707723e */ /* 0x000fe400048060ff */
[----:B------:R-:W-:Y:S02]  /*b4280*/  IADD3 R6, P1, PT, R19, R13, RZ ;  /* 0x0000000d13067210 */ /* 0x000fe40007f3e0ff */
[----:B------:R-:W-:Y:S01]  /*b4290*/  F2FP.SATFINITE.E5M2.F32.PACK_AB_MERGE_C R25, R25, R27, RZ ;  /* 0x0000001b1919723e */ /* 0x000fe200048060ff */
[----:B------:R3:W-:Y:S04]  /*b42a0*/  STL [R1+0x5010], R7 ;  /* 0x0050100701007387 */ /* 0x0007e80000100800 */
[----:B------:R-:W-:Y:S01]  /*b42b0*/  STL [R1+0x5028], R25 ;  /* 0x0050281901007387 */ /* 0x000fe20000100800 */
[----:B--2---:R-:W-:Y:S01]  /*b42c0*/  F2FP.SATFINITE.E5M2.F32.PACK_AB_MERGE_C R8, R8, R5, RZ ;  /* 0x000000050808723e */ /* 0x004fe200048060ff */
[----:B---3--:R-:W-:-:S05]  /*b42d0*/  IMAD.X R7, R20, 0x1, R15, P1 ;  /* 0x0000000114077824 */ /* 0x008fca00008e060f */
[----:B------:R0:W-:Y:S04]  /*b42e0*/  STL.64 [R1+0x1ea0], R6 ;  /* 0x001ea00601007387 */ /* 0x0001e80000100a00 */
[----:B0-----:R-:W2:Y:S04]  /*b42f0*/  LDL.LU.64 R6, [R1+0x6198] ;  /* 0x0061980001067983 */ /* 0x001ea80000300a00 */
[----:B------:R-:W3:Y:S04]  /*b4300*/  LDL.LU R27, [R1+0x1e50] ;  /* 0x001e5000011b7983 */ /* 0x000ee80000300800 */
[----:B------:R-:W3:Y:S04]  /*b4310*/  LDL.LU R25, [R1+0x1e54] ;  /* 0x001e540001197983 */ /* 0x000ee80000300800 */
[----:B------:R-:W2:Y:S04]  /*b4320*/  LDL.LU R5, [R1+0x6190] ;  /* 0x0061900001057983 */ /* 0x000ea80000300800 */
[----:B------:R2:W-:Y:S01]  /*b4330*/  STL [R1+0x4fa8], R8 ;  /* 0x004fa80801007387 */ /* 0x0005e20000100800 */
[----:B------:R-:W-:-:S05]  /*b4340*/  F2FP.SATFINITE.E5M2.F32.PACK_AB_MERGE_C R10, R10, R9, RZ ;  /* 0x000000090a0a723e */ /* 0x000fca00048060ff */
[----:B------:R-:W-:Y:S01]  /*b4350*/  STL [R1+0x4fb8], R10 ;  /* 0x004fb80a01007387 */ /* 0x000fe20000100800 */
[----:B--2---:R-:W-:-:S05]  /*b4360*/  IADD3 R8, P1, PT, R19, R5, RZ ;  /* 0x0000000513087210 */ /* 0x004fca0007f3e0ff */
[----:B------:R-:W-:-:S05]  /*b4370*/  IMAD.X R9, R20, 0x1, R6, P1 ;  /* 0x0000000114097824 */ /* 0x000fca00008e0606 */
[----:B------:R0:W-:Y:S04]  /*b4380*/  STL.64 [R1+0x1e90], R8 ;  /* 0x001e900801007387 */ /* 0x0001e80000100a00 */
[----:B0-----:R-:W2:Y:S02]  /*b4390*/  LDL.LU.64 R8, [R1+0x6188] ;  /* 0x0061880001087983 */ /* 0x001ea40000300a00 */
[----:B--2---:R-:W-:Y:S02]  /*b43a0*/  F2FP.SATFINITE.E5M2.F32.PACK_AB_MERGE_C R9, R9, R8, RZ ;  /* 0x000000080909723e */ /* 0x004fe400048060ff */
[----:B----4-:R-:W-:Y:S02]  /*b43b0*/  F2FP.SATFINITE.E5M2.F32.PACK_AB_MERGE_C R8, R18, R28, RZ ;  /* 0x0000001c1208723e */ /* 0x010fe400048060ff */
[----:B------:R-:W2:Y:S04]  /*b43c0*/  LDL.LU R28, [R1+0x1e58] ;  /* 0x001e5800011c7983 */ /* 0x000ea80000300800 */
[----:B------:R-:W-:Y:S04]  /*b43d0*/  STL [R1+0x4f20], R9 ;  /* 0x004f200901007387 */ /* 0x000fe80000100800 */
[----:B------:R-:W2:Y:S04]  /*b43e0*/  LDL.LU R18, [R1+0x1e5c] ;  /* 0x001e5c0001127983 */ /* 0x000ea80000300800 */
[----:B------:R0:W-:Y:S02]  /*b43f0*/  STL [R1+0x4f2c], R8 ;  /* 0x004f2c0801007387 */ /* 0x0001e40000100800 */
[----:B0-----:R-:W-:-:S02]  /*b4400*/  IADD3 R8, P1, PT, R19, R14, RZ ;  /* 0x0000000e13087210 */ /* 0x001fc40007f3e0ff */
[----:B------:R-:W-:Y:S03]  /*b4410*/  STL.64 [R1+0x6170], R14 ;  /* 0x0061700e01007387 */ /* 0x000fe60000100a00 */
[----:B------:R-:W-:-:S05]  /*b4420*/  IMAD.X R9, R20, 0x1, R16, P1 ;  /* 0x0000000114097824 */ /* 0x000fca00008e0610 */
[----:B------:R0:W-:Y:S04]  /*b4430*/  STL.64 [R1+0x1e80], R8 ;  /* 0x001e800801007387 */ /* 0x0001e80000100a00 */
[----:B0-----:R-:W4:Y:S01]  /*b4440*/  LDL.LU.64 R8, [R1+0x6180] ;  /* 0x0061800001087983 */ /* 0x001f220000300a00 */
[----:B------:R-:W-:Y:S02]  /*b4450*/  F2FP.SATFINITE.E5M2.F32.PACK_AB_MERGE_C R29, R29, R11, RZ ;  /* 0x0000000b1d1d723e */ /* 0x000fe400048060ff */
[----:B------:R-:W-:-:S03]  /*b4460*/  F2FP.SATFINITE.E5M2.F32.PACK_AB_MERGE_C R10, R22, R21, RZ ;  /* 0x00000015160a723e */ /* 0x000fc600048060ff */
[----:B------:R-:W-:Y:S04]  /*b4470*/  STL [R1+0x57d8], R29 ;  /* 0x0057d81d01007387 */ /* 0x000fe80000100800 */
[----:B------:R-:W2:Y:S04]  /*b4480*/  LDL.LU R14, [R1+0x1e40] ;  /* 0x001e4000010e7983 */ /* 0x000ea80000300800 */
[----:B------:R-:W2:Y:S04]  /*b4490*/  LDL.LU R15, [R1+0x1e44] ;  /* 0x001e4400010f7983 */ /* 0x000ea80000300800 */
[----:B------:R0:W-:Y:S04]  /*b44a0*/  STL [R1+0x4e94], R10 ;  /* 0x004e940a01007387 */ /* 0x0001e80000100800 */
[----:B------:R-:W2:Y:S04]  /*b44b0*/  LDL.LU R21, [R1+0x1e48] ;  /* 0x001e480001157983 */ /* 0x000ea80000300800 */
[----:B------:R-:W2:Y:S01]  /*b44c0*/  LDL.LU R22, [R1+0x1e4c] ;  /* 0x001e4c0001167983 */ /* 0x000ea20000300800 */
[----:B0-----:R-:W-:-:S03]  /*b44d0*/  IADD3 R10, P1, PT, R19, R7, RZ ;  /* 0x00000007130a7210 */ /* 0x001fc60007f3e0ff */
[----:B------:R-:W-:Y:S02]  /*b44e0*/  STL.64 [R1+0x6168], R6 ;  /* 0x0061680601007387 */ /* 0x000fe40000100a00 */
[----:B----4-:R-:W-:-:S05]  /*b44f0*/  IMAD.X R11, R20, 0x1, R8, P1 ;  /* 0x00000001140b7824 */ /* 0x010fca00008e0608 */
[----:B------:R0:W-:Y:S04]  /*b4500*/  STL.64 [R1+0x1e70], R10 ;  /* 0x001e700a01007387 */ /* 0x0001e80000100a00 */
[----:B0-----:R-:W4:Y:S01]  /*b4510*/  LDL.LU.64 R10, [R1+0x6178] ;  /* 0x00617800010a7983 */ /* 0x001f220000300a00 */
[----:B------:R-:W-:Y:S02]  /*b4520*/  F2FP.SATFINITE.E5M2.F32.PACK_AB_MERGE_C R7, R26, R24, RZ ;  /* 0x000000181a07723e */ /* 0x000fe400048060ff */
        /* <DEDUP_REMOVED lines=8> */
[----:B------:R3:W-:Y:S02]  /*b45b0*/  STL.64 [R1+0x6158], R8 ;  /* 0x0061580801007387 */ /* 0x0007e40000100a00 */
[----:B---3--:R-:W-:Y:S01]  /*b45c0*/  F2FP.SATFINITE.E5M2.F32.PACK_AB_MERGE_C R8, R25, R27, RZ ;  /* 0x0000001b1908723e */ /* 0x008fe200048060ff */
[----:B----4-:R-:W-:-:S05]  /*b45d0*/  IMAD.X R7, R20, 0x1, R11, P1 ;  /* 0x0000000114077824 */ /* 0x010fca00008e060b */
[----:B------:R0:W-:Y:S04]  /*b45e0*/  STL.64 [R1+0x1e60], R6 ;  /* 0x001e600601007387 */ /* 0x0001e80000100a00 */
[----:B0-----:R-:W3:Y:S04]  /*b45f0*/  LDL.LU R6, [R1+0x1e20] ;  /* 0x001e200001067983 */ /* 0x001ee80000300800 */
[----:B------:R-:W3:Y:S04]  /*b4600*/  LDL.LU R7, [R1+0x1e24] ;  /* 0x001e240001077983 */ /* 0x000ee80000300800 */
[----:B------:R0:W-:Y:S04]  /*b4610*/  STL [R1+0x1efc], R8 ;  /* 0x001efc0801007387 */ /* 0x0001e80000100800 */
[----:B------:R-:W4:Y:S04]  /*b4620*/  LDL.LU R27, [R1+0x1e28] ;  /* 0x001e2800011b7983 */ /* 0x000f280000300800 */
[----:B------:R-:W4:Y:S01]  /*b4630*/  LDL.LU R25, [R1+0x1e2c] ;  /* 0x001e2c0001197983 */ /* 0x000f220000300800 */
[----:B0-----:R-:W-:-:S05]  /*b4640*/  IADD3 R8, P1, PT, R19, R10, RZ ;  /* 0x0000000a13087210 */ /* 0x001fca0007f3e0ff */
[----:B------:R-:W-:Y:S01]  /*b4650*/  IMAD.X R9, R20, 0x1, R12, P1 ;  /* 0x0000000114097824 */ /* 0x000fe200008e060c */
[----:B------:R0:W-:Y:S04]  /*b4660*/  STL.64 [R1+0x6150], R10 ;  /* 0x0061500a01007387 */ /* 0x0001e80000100a00 */
[----:B------:R2:W-:Y:S04]  /*b4670*/  STL.64 [R1+0x1e50], R8 ;  /* 0x001e500801007387 */ /* 0x0005e80000100a00 */
[----:B0-----:R-:W3:Y:S01]  /*b4680*/  LDL.LU R10, [R1+0x1e1c] ;  /* 0x001e1c00010a7983 */ /* 0x001ee20000300800 */
[----:B--2---:R-:W-:-:S03]  /*b4690*/  F2FP.SATFINITE.E5M2.F32.PACK_AB_MERGE_C R9, R18, R28, RZ ;  /* 0x0000001c1209723e */ /* 0x004fc600048060ff */
[----:B------:R-:W2:Y:S04]  /*b46a0*/  LDL.LU R8, [R1+0x1e00] ;  /* 0x001e000001087983 */ /* 0x000ea80000300800 */
[----:B------:R0:W-:Y:S04]  /*b46b0*/  STL [R1+0x1f28], R9 ;  /* 0x001f280901007387 */ /* 0x0001e80000100800 */
[----:B0-----:R-:W2:Y:S01]  /*b46c0*/  LDL.LU R9, [R1+0x1e04] ;  /* 0x001e040001097983 */ /* 0x001ea20000300800 */
[----:B------:R-:W-:Y:S01]  /*b46d0*/  F2FP.SATFINITE.E5M2.F32.PACK_AB_MERGE_C R11, R15, R14, RZ ;  /* 0x0000000e0f0b723e */ /* 0x000fe200048060ff */
[----:B------:R-:W-:Y:S01]  /*b46e0*/  VIADD R19, R19, UR5 ;  /* 0x0000000513137c36 */ /* 0x000fe20008000000 */
[----:B------:R-:W-:Y:S01]  /*b46f0*/  F2FP.SATFINITE.E5M2.F32.PACK_AB_MERGE_C R14, R22, R21, RZ ;  /* 0x00000015160e723e */ /* 0x000fe200048060ff */
[----:B------:R-:W0:Y:S03]  /*b4700*/  LDCU UR5, c[0x0][0x3b8] ;  /* 0x00007700ff0577ac */ /* 0x000e260008000800 */
[----:B------:R-:W-:Y:S01]  /*b4710*/  SHF.R.S32.HI R20, RZ, 0x1f, R19 ;  /* 0x0000001fff147819 */ /* 0x000fe20000011413 */
[----:B--2---:R1:W-:Y:S04]  /*b4720*/  STL.64 [R1+0x6160], R8 ;  /* 0x0061600801007387 */ /* 0x0043e80000100a00 */
[----:B-1----:R-:W2:Y:S04]  /*b4730*/  LDL.LU R8, [R1+0x1e14] ;  /* 0x001e140001087983 */ /* 0x002ea80000300800 */
[----:B------:R-:W2:Y:S04]  /*b4740*/  LDL.LU R9, [R1+0x1e18] ;  /* 0x001e180001097983 */ /* 0x000ea80000300800 */
[----:B------:R-:W2:Y:S04]  /*b4750*/  LDL.LU R28, [R1+0x1e08] ;  /* 0x001e0800011c7983 */ /* 0x000ea80000300800 */
[----:B------:R-:W2:Y:S04]  /*b4760*/  LDL.LU R18, [R1+0x1e0c] ;  /* 0x001e0c0001127983 */ /* 0x000ea80000300800 */
[----:B------:R1:W-:Y:S04]  /*b4770*/  STL [R1+0x1e7c], R11 ;  /* 0x001e7c0b01007387 */ /* 0x0003e80000100800 */
[----:B-1----:R-:W2:Y:S04]  /*b4780*/  LDL.LU R11, [R1+0x1df0] ;  /* 0x001df000010b7983 */ /* 0x002ea80000300800 */
[----:B------:R-:W2:Y:S04]  /*b4790*/  LDL.LU R29, [R1+0x1df4] ;  /* 0x001df400011d7983 */ /* 0x000ea80000300800 */
[----:B------:R1:W-:Y:S04]  /*b47a0*/  STL [R1+0x1e8c], R14 ;  /* 0x001e8c0e01007387 */ /* 0x0003e80000100800 */
[----:B------:R-:W2:Y:S04]  /*b47b0*/  LDL.LU R21, [R1+0x1df8] ;  /* 0x001df80001157983 */ /* 0x000ea80000300800 */
[----:B------:R-:W2:Y:S01]  /*b47c0*/  LDL.LU R22, [R1+0x1dfc] ;  /* 0x001dfc0001167983 */ /* 0x000ea20000300800 */
[----:B-1----:R-:W-:-:S05]  /*b47d0*/  IADD3 R14, P1, PT, R19, R0, RZ ;  /* 0x00000000130e7210 */ /* 0x002fca0007f3e0ff */
[----:B------:R-:W-:-:S05]  /*b47e0*/  IMAD.X R15, R20, 0x1, R2, P1 ;  /* 0x00000001140f7824 */ /* 0x000fca00008e0602 */
[----:B------:R1:W-:Y:S02]  /*b47f0*/  STL.64 [R1+0x1e40], R14 ;  /* 0x001e400e01007387 */ /* 0x0003e40000100a00 */
[----:B-1----:R-:W-:Y:S02]  /*b4800*/  F2FP.SATFINITE.E5M2.F32.PACK_AB_MERGE_C R15, R26, R24, RZ ;  /* 0x000000181a0f723e */ /* 0x002fe400048060ff */
[----:B------:R-:W-:Y:S01]  /*b4810*/  F2FP.SATFINITE.E5M2.F32.PACK_AB_MERGE_C R14, R23, R17, RZ ;  /* 0x00000011170e723e */ /* 0x000fe200048060ff */
[----:B------:R-:W2:Y:S04]  /*b4820*/  LDL.LU R24, [R1+0x1de0] ;  /* 0x001de00001187983 */ /* 0x000ea80000300800 */
[----:B------:R-:W-:Y:S04]  /*b4830*/  STL [R1+0x1e48], R15 ;  /* 0x001e480f01007387 */ /* 0x000fe80000100800 */
[----:B------:R-:W2:Y:S04]  /*b4840*/  LDL.LU R26, [R1+0x1de4] ;  /* 0x001de400011a7983 */ /* 0x000ea80000300800 */
[----:B------:R1:W-:Y:S04]  /*b4850*/  STL [R1+0x1e3c], R14 ;  /* 0x001e3c0e01007387 */ /* 0x0003e80000100800 */
[----:B------:R-:W2:Y:S04]  /*b4860*/  LDL.LU R17, [R1+0x1de8] ;  /* 0x001de80001117983 */ /* 0x000ea80000300800 */
[----:B------:R-:W2:Y:S01]  /*b4870*/  LDL.LU R23, [R1+0x1dec] ;  /* 0x001dec0001177983 */ /* 0x000ea20000300800 */
[----:B-1----:R-:W-:-:S05]  /*b4880*/  IADD3 R14, P1, PT, R19, R3, RZ ;  /* 0x00000003130e7210 */ /* 0x002fca0007f3e0ff */
[----:B------:R-:W-:-:S05]  /*b4890*/  IMAD.X R15, R20, 0x1, R4, P1 ;  /* 0x00000001140f7824 */ /* 0x000fca00008e0604 */
[----:B------:R1:W-:Y:S04]  /*b48a0*/  STL.64 [R1+0x1e30], R14 ;  /* 0x001e300e01007387 */ /* 0x0003e80000100a00 */
[----:B-1----:R-:W2:Y:S01]  /*b48b0*/  LDL.LU.64 R14, [R1+0x6170] ;  /* 0x00617000010e7983 */ /* 0x002ea20000300a00 */
[----:B---3--:R-:W-:Y:S02]  /*b48c0*/  F2FP.SATFINITE.E5M2.F32.PACK_AB_MERGE_C R7, R7, R6, RZ ;  /* 0x000000060707723e */ /* 0x008fe400048060ff */
[----:B----4-:R-:W-:Y:S02]  /*b48d0*/  F2FP.SATFINITE.E5M2.F32.PACK_AB_MERGE_C R6, R25, R27, RZ ;  /* 0x0000001b1906723e */ /* 0x010fe400048060ff */
[----:B------:R-:W3:Y:S04]  /*b48e0*/  LDL.LU R27, [R1+0x1dd0] ;  /* 0x001dd000011b7983 */ /* 0x000ee80000300800 */
[----:B------:R-:W-:Y:S04]  /*b48f0*/  STL [R1+0x1e38], R7 ;  /* 0x001e380701007387 */ /* 0x000fe80000100800 */
[----:B------:R-:W3:Y:S04]  /*b4900*/  LDL.LU R25, [R1+0x1dd4] ;  /* 0x001dd40001197983 */ /* 0x000ee80000300800 */
[----:B------:R1:W-:Y:S04]  /*b4910*/  STL [R1+0x1e2c], R6 ;  /* 0x001e2c0601007387 */ /* 0x0003e80000100800 */
[----:B------:R4:W-:Y:S01]  /*b4920*/  STL [R1+0x6140], R13 ;  /* 0x0061400d01007387 */ /* 0x0009e20000100800 */
[----:B-1----:R-:W-:-:S03]  /*b4930*/  IADD3 R6, P1, PT, R19, R13, RZ ;  /* 0x0000000d13067210 */ /* 0x002fc60007f3e0ff */
[----:B----4-:R-:W4:Y:S02]  /*b4940*/  LDL.LU R13, [R1+0x1e10] ;  /* 0x001e1000010d7983 */ /* 0x010f240000300800 */
[----:B--2---:R-:W-:-:S05]  /*b4950*/  IMAD.X R7, R20, 0x1, R15, P1 ;  /* 0x0000000114077824 */ /* 0x004fca00008e060f */
[----:B------:R1:W-:Y:S04]  /*b4960*/  STL.64 [R1+0x1e20], R6 ;  /* 0x001e200601007387 */ /* 0x0003e80000100a00 */
[----:B-1----:R-:W2:Y:S01]  /*b4970*/  LDL.LU.64 R6, [R1+0x6168] ;  /* 0x0061680001067983 */ /* 0x002ea20000300a00 */
[----:B------:R-:W-:Y:S02]  /*b4980*/  F2FP.SATFINITE.E5M2.F32.PACK_AB_MERGE_C R10, R10, R9, RZ ;  /* 0x000000090a0a723e */ /* 0x000fe400048060ff */
[----:B----4-:R-:W-:Y:S02]  /*b4990*/  F2FP.SATFINITE.E5M2.F32.PACK_AB_MERGE_C R13, R8, R13, RZ ;  /* 0x0000000d080d723e */ /* 0x010fe400048060ff */
[----:B------:R-:W-:-:S03]  /*b49a0*/  IADD3 R8, P1, PT, R19, R5, RZ ;  /* 0x0000000513087210 */ /* 0x000fc60007f3e0ff */
[----:B------:R-:W-:Y:S04]  /*b49b0*/  STL [R1+0x1e28], R13 ;  /* 0x001e280d01007387 */ /* 0x000fe80000100800 */
[----:B------:R-:W-:Y:S01]  /*b49c0*/  STL [R1+0x1e1c], R10 ;  /* 0x001e1c0a01007387 */ /* 0x000fe20000100800 */
[----:B--2---:R-:W-:-:S05]  /*b49d0*/  IMAD.X R9, R20, 0x1, R6, P1 ;  /* 0x0000000114097824 */ /* 0x004fca00008e0606 */
[----:B------:R1:W-:Y:S04]  /*b49e0*/  STL.64 [R1+0x1e10], R8 ;  /* 0x001e100801007387 */ /* 0x0003e80000100a00 */
[----:B-1----:R-:W2:Y:S02]  /*b49f0*/  LDL.LU.64 R8, [R1+0x6160] ;  /* 0x0061600001087983 */ /* 0x002ea40000300a00 */
[----:B--2---:R-:W-:Y:S02]  /*b4a00*/  F2FP.SATFINITE.E5M2.F32.PACK_AB_MERGE_C R9, R9, R8, RZ ;  /* 0x000000080909723e */ /* 0x004fe400048060ff */
[----:B------:R-:W-:Y:S02]  /*b4a10*/  F2FP.SATFINITE.E5M2.F32.PACK_AB_MERGE_C R8, R18, R28, RZ ;  /* 0x0000001c1208723e */ /* 0x000fe400048060ff */
[----:B------:R-:W2:Y:S04]  /*b4a20*/  LDL.LU R28, [R1+0x1dd8] ;  /* 0x001dd800011c7983 */ /* 0x000ea80000300800 */
[----:B------:R-:W-:Y:S04]  /*b4a30*/  STL [R1+0x1e18], R9 ;  /* 0x001e180901007387 */ /* 0x000fe80000100800 */
[----:B------:R-:W2:Y:S04]  /*b4a40*/  LDL.LU R18, [R1+0x1ddc] ;  /* 0x001ddc0001127983 */ /* 0x000ea80000300800 */
[----:B------:R1:W-:Y:S02]  /*b4a50*/  STL [R1+0x1e0c], R8 ;  /* 0x001e0c0801007387 */ /* 0x0003e40000100800 */
[----:B-1----:R-:W-:-:S02]  /*b4a60*/  IADD3 R8, P1, PT, R19, R14, RZ ;  /* 0x0000000e13087210 */ /* 0x002fc40007f3e0ff */
[----:B------:R-:W-:Y:S03]  /*b4a70*/  STL.64 [R1+0x6148], R14 ;  /* 0x0061480e01007387 */ /* 0x000fe60000100a00 */
[----:B------:R-:W-:-:S05]  /*b4a80*/  IMAD.X R9, R20, 0x1, R16, P1 ;  /* 0x0000000114097824 */ /* 0x000fca00008e0610 */
[----:B------:R1:W-:Y:S04]  /*b4a90*/  STL.64 [R1+0x1e00], R8 ;  /* 0x001e000801007387 */ /* 0x0003e80000100a00 */
[----:B-1----:R-:W4:Y:S01]  /*b4aa0*/  LDL.LU.64 R8, [R1+0x6158] ;  /* 0x0061580001087983 */ /* 0x002f220000300a00 */
        /* <DEDUP_REMOVED lines=8> */
[----:B-1----:R-:W-:-:S03]  /*b4b30*/  IADD3 R10, P1, PT, R19, R7, RZ ;  /* 0x00000007130a7210 */ /* 0x002fc60007f3e0ff */
[----:B------:R1:W-:Y:S02]  /*b4b40*/  STL.64 [R1+0x6138], R6 ;  /* 0x0061380601007387 */ /* 0x0003e40000100a00 */
[----:B-1----:R-:W-:Y:S02]  /*b4b50*/  F2FP.SATFINITE.E5M2.F32.PACK_AB_MERGE_C R7, R26, R24, RZ ;  /* 0x000000181a07723e */ /* 0x002fe400048060ff */
[----:B------:R-:W-:Y:S01]  /*b4b60*/  F2FP.SATFINITE.E5M2.F32.PACK_AB_MERGE_C R6, R23, R17, RZ ;  /* 0x000000111706723e */ /* 0x000fe200048060ff */
[----:B----4-:R-:W-:-:S05]  /*b4b70*/  IMAD.X R11, R20, 0x1, R8, P1 ;  /* 0x00000001140b7824 */ /* 0x010fca00008e0608 */
[----:B------:R1:W-:Y:S04]  /*b4b80*/  STL.64 [R1+0x1df0], R10 ;  /* 0x001df00a01007387 */ /* 0x0003e80000100a00 */
[----:B-1----:R-:W4:Y:S04]  /*b4b90*/  LDL.LU.64 R10, [R1+0x6150] ;  /* 0x00615000010a7983 */ /* 0x002f280000300a00 */
[----:B------:R-:W4:Y:S04]  /*b4ba0*/  LDL.LU R24, [R1+0x1db0] ;  /* 0x001db00001187983 */ /* 0x000f280000300800 */
[----:B------:R-:W-:Y:S04]  /*b4bb0*/  STL [R1+0x1df8], R7 ;  /* 0x001df80701007387 */ /* 0x000fe80000100800 */
[----:B------:R-:W4:Y:S04]  /*b4bc0*/  LDL.LU R26, [R1+0x1db4] ;  /* 0x001db400011a7983 */ /* 0x000f280000300800 */
[----:B------:R1:W-:Y:S04]  /*b4bd0*/  STL [R1+0x1dec], R6 ;  /* 0x001dec0601007387 */ /* 0x0003e80000100800 */
[----:B------:R-:W4:Y:S04]  /*b4be0*/  LDL.LU R17, [R1+0x1db8] ;  /* 0x001db80001117983 */ /* 0x000f280000300800 */
[----:B------:R-:W4:Y:S01]  /*b4bf0*/  LDL.LU R23, [R1+0x1dbc] ;  /* 0x001dbc0001177983 */ /* 0x000f220000300800 */
[----:B-1----:R-:W-:-:S03]  /*b4c00*/  IADD3 R6, P1, PT, R19, R9, RZ ;  /* 0x0000000913067210 */ /* 0x002fc60007f3e0ff */
[----:B------:R3:W-:Y:S02]  /*b4c10*/  STL.64 [R1+0x6128], R8 ;  /* 0x0061280801007387 */ /* 0x0007e40000100a00 */
[----:B---3--:R-:W-:Y:S02]  /*b4c20*/  F2FP.SATFINITE.E5M2.F32.PACK_AB_MERGE_C R8, R25, R27, RZ ;  /* 0x0000001b1908723e */ /* 0x008fe400048060ff */
[----:B--2---:R-:W-:Y:S02]  /*b4c30*/  F2FP.SATFINITE.E5M2.F32.PACK_AB_MERGE_C R15, R29, R15, RZ ;  /* 0x0000000f1d0f723e */ /* 0x004fe400048060ff */
[----:B------:R-:W-:Y:S01]  /*b4c40*/  F2FP.SATFINITE.E5M2.F32.PACK_AB_MERGE_C R14, R22, R21, RZ ;  /* 0x00000015160e723e */ /* 0x000fe200048060ff */
[----:B----4-:R-:W-:-:S05]  /*b4c50*/  IMAD.X R7, R20, 0x1, R11, P1 ;  /* 0x0000000114077824 */ /* 0x010fca00008e060b */
[----:B------:R1:W-:Y:S04]  /*b4c60*/  STL.64 [R1+0x1de0], R6 ;  /* 0x001de00601007387 */ /* 0x0003e80000100a00 */
[----:B------:R-:W-:Y:S01]  /*b4c70*/  STL.64 [R1+0x6130], R10 ;  /* 0x0061300a01007387 */ /* 0x000fe20000100a00 */
[----:B-1----:R-:W-:-:S03]  /*b4c80*/  IADD3 R6, P1, PT, R19, R10, RZ ;  /* 0x0000000a13067210 */ /* 0x002fc60007f3e0ff */
[----:B------:R1:W-:Y:S02]  /*b4c90*/  STL [R1+0x1de8], R8 ;  /* 0x001de80801007387 */ /* 0x0003e40000100800 */
[----:B------:R-:W-:Y:S02]  /*b4ca0*/  IMAD.X R7, R20, 0x1, R12, P1 ;  /* 0x0000000114077824 */ /* 0x000fe400008e060c */
[----:B------:R-:W2:Y:S04]  /*b4cb0*/  LDL.LU R13, [R1+0x1da0] ;  /* 0x001da000010d7983 */ /* 0x000ea80000300800 */
[----:B------:R3:W-:Y:S01]  /*b4cc0*/  STL.64 [R1+0x1dd0], R6 ;  /* 0x001dd00601007387 */ /* 0x0007e20000100a00 */
[----:B-1----:R-:W-:Y:S01]  /*b4cd0*/  F2FP.SATFINITE.E5M2.F32.PACK_AB_MERGE_C R8, R18, R28, RZ ;  /* 0x0000001c1208723e */ /* 0x002fe200048060ff */
[----:B0-----:R-:W-:Y:S01]  /*b4ce0*/  VIADD R19, R19, UR5 ;  /* 0x0000000513137c36 */ /* 0x001fe20008000000 */
[----:B------:R-:W0:Y:S01]  /*b4cf0*/  LDCU UR5, c[0x0][0x3b8] ;  /* 0x00007700ff0577ac */ /* 0x000e220008000800 */
[----:B---3--:R-:W3:Y:S04]  /*b4d00*/  LDL.LU R6, [R1+0x1da8] ;  /* 0x001da80001067983 */ /* 0x008ee80000300800 */
[----:B------:R-:W3:Y:S04]  /*b4d10*/  LDL.LU R7, [R1+0x1dac] ;  /* 0x001dac0001077983 */ /* 0x000ee80000300800 */
[----:B------:R-:W4:Y:S04]  /*b4d20*/  LDL.LU R27, [R1+0x1d90] ;  /* 0x001d9000011b7983 */ /* 0x000f280000300800 */
[----:B------:R-:W4:Y:S04]  /*b4d30*/  LDL.LU R25, [R1+0x1d94] ;  /* 0x001d940001197983 */ /* 0x000f280000300800 */
[----:B------:R-:W2:Y:S04]  /*b4d40*/  LDL.LU R10, [R1+0x1d98] ;  /* 0x001d9800010a7983 */ /* 0x000ea80000300800 */
[----:B------:R-:W2:Y:S04]  /*b4d50*/  LDL.LU R11, [R1+0x1d9c] ;  /* 0x001d9c00010b7983 */ /* 0x000ea80000300800 */
[----:B------:R1:W-:Y:S01]  /*b4d60*/  STL [R1+0x1ddc], R8 ;  /* 0x001ddc0801007387 */ /* 0x0003e20000100800 */
[----:B------:R-:W-:-:S03]  /*b4d70*/  SHF.R.S32.HI R20, RZ, 0x1f, R19 ;  /* 0x0000001fff147819 */ /* 0x000fc60000011413 */
[----:B-1----:R-:W2:Y:S04]  /*b4d80*/  LDL.LU R8, [R1+0x1d80] ;  /* 0x001d800001087983 */ /* 0x002ea80000300800 */
[----:B------:R-:W2:Y:S04]  /*b4d90*/  LDL.LU R9, [R1+0x1d84] ;  /* 0x001d840001097983 */ /* 0x000ea80000300800 */
[----:B------:R-:W2:Y:S04]  /*b4da0*/  LDL.LU R28, [R1+0x1d88] ;  /* 0x001d8800011c7983 */ /* 0x000ea80000300800 */
[----:B------:R-:W2:Y:S04]  /*b4db0*/  LDL.LU R18, [R1+0x1d8c] ;  /* 0x001d8c0001127983 */ /* 0x000ea80000300800 */
[----:B------:R-:W-:Y:S04]  /*b4dc0*/  STL [R1+0x1dd8], R15 ;  /* 0x001dd80f01007387 */ /* 0x000fe80000100800 */
[----:B------:R-:W2:Y:S04]  /*b4dd0*/  LDL.LU R29, [R1+0x1d74] ;  /* 0x001d7400011d7983 */ /* 0x000ea80000300800 */
[----:B------:R-:W2:Y:S04]  /*b4de0*/  LDL.LU R21, [R1+0x1d78] ;  /* 0x001d780001157983 */ /* 0x000ea80000300800 */
[----:B------:R1:W-:Y:S04]  /*b4df0*/  STL [R1+0x1dcc], R14 ;  /* 0x001dcc0e01007387 */ /* 0x0003e80000100800 */
        /* <DEDUP_REMOVED lines=9> */
[----:B------:R-:W-:Y:S04]  /*b4e90*/  STL [R1+0x1db8], R14 ;  /* 0x001db80e01007387 */ /* 0x000fe80000100800 */
[----:B------:R-:W2:Y:S04]  /*b4ea0*/  LDL.LU R17, [R1+0x1d68] ;  /* 0x001d680001117983 */ /* 0x000ea80000300800 */
[----:B------:R-:W2:Y:S04]  /*b4eb0*/  LDL.LU R23, [R1+0x1d6c] ;  /* 0x001d6c0001177983 */ /* 0x000ea80000300800 */
[----:B------:R1:W-:Y:S04]  /*b4ec0*/  STL.64 [R1+0x6120], R2 ;  /* 0x0061200201007387 */ /* 0x0003e80000100a00 */
[----:B-1----:R-:W2:Y:S01]  /*b4ed0*/  LDL.LU R2, [R1+0x1da4] ;  /* 0x001da40001027983 */ /* 0x002ea20000300800 */
[----:B------:R-:W-:-:S03]  /*b4ee0*/  IADD3 R14, P1, PT, R19, R3, RZ ;  /* 0x00000003130e7210 */ /* 0x000fc60007f3e0ff */
[----:B------:R-:W3:Y:S02]  /*b4ef0*/  LDL.LU R3, [R1+0x1d70] ;  /* 0x001d700001037983 */ /* 0x000ee40000300800 */
[----:B------:R-:W-:-:S05]  /*b4f00*/  IMAD.X R15, R20, 0x1, R4, P1 ;  /* 0x00000001140f7824 */ /* 0x000fca00008e0604 */
[----:B------:R1:W-:Y:S04]  /*b4f10*/  STL.64 [R1+0x1db0], R14 ;  /* 0x001db00e01007387 */ /* 0x0003e80000100a00 */
[----:B-1----:R-:W4:Y:S01]  /*b4f20*/  LDL.LU.64 R14, [R1+0x6148] ;  /* 0x00614800010e7983 */ /* 0x002f220000300a00 */
[----:B--2---:R-:W-:-:S03]  /*b4f30*/  F2FP.SATFINITE.E5M2.F32.PACK_AB_MERGE_C R2, R2, R13, RZ ;  /* 0x0000000d0202723e */ /* 0x004fc600048060ff */
[----:B------:R-:W2:Y:S04]  /*b4f40*/  LDL.LU R13, [R1+0x6140] ;  /* 0x00614000010d7983 */ /* 0x000ea80000300800 */
[----:B------:R3:W-:Y:S02]  /*b4f50*/  STL [R1+0x948], R2 ;  /* 0x0009480201007387 */ /* 0x0007e40000100800 */
[----:B---3--:R-:W-:-:S05]  /*b4f60*/  F2FP.SATFINITE.E5M2.F32.PACK_AB_MERGE_C R2, R7, R6, RZ ;  /* 0x000000060702723e */ /* 0x008fca00048060ff */
[----:B------:R-:W-:Y:S01]  /*b4f70*/  STL [R1+0x94c], R2 ;  /* 0x00094c0201007387 */ /* 0x000fe20000100800 */
[----:B--2---:R-:W-:-:S05]  /*b4f80*/  IADD3 R6, P1, PT, R19, R13, RZ ;  /* 0x0000000d13067210 */ /* 0x004fca0007f3e0ff */
[----:B----4-:R-:W-:-:S05]  /*b4f90*/  IMAD.X R7, R20, 0x1, R15, P1 ;  /* 0x0000000114077824 */ /* 0x010fca00008e060f */
[----:B------:R1:W-:Y:S04]  /*b4fa0*/  STL.64 [R1+0x1da0], R6 ;  /* 0x001da00601007387 */ /* 0x0003e80000100a00 */
[----:B-1----:R-:W2:Y:S01]  /*b4fb0*/  LDL.LU.64 R6, [R1+0x6138] ;  /* 0x0061380001067983 */ /* 0x002ea20000300a00 */
[----:B------:R-:W-:-:S03]  /*b4fc0*/  F2FP.SATFINITE.E5M2.F32.PACK_AB_MERGE_C R2, R25, R27, RZ ;  /* 0x0000001b1902723e */ /* 0x000fc600048060ff */
[----:B------:R-:W3:Y:S04]  /*b4fd0*/  LDL.LU R27, [R1+0x1d50] ;  /* 0x001d5000011b7983 */ /* 0x000ee80000300800 */
[----:B------:R-:W3:Y:S04]  /*b4fe0*/  LDL.LU R25, [R1+0x1d54] ;  /* 0x001d540001197983 */ /* 0x000ee80000300800 */
[----:B------:R1:W-:Y:S01]  /*b4ff0*/  STL [R1+0x940], R2 ;  /* 0x0009400201007387 */ /* 0x0003e20000100800 */
[----:B------:R-:W-:Y:S02]  /*b5000*/  F2FP.SATFINITE.E5M2.F32.PACK_AB_MERGE_C R8, R9, R8, RZ ;  /* 0x000000080908723e */ /* 0x000fe400048060ff */
[----:B-1----:R-:W-:-:S02]  /*b5010*/  F2FP.SATFINITE.E5M2.F32.PACK_AB_MERGE_C R2, R11, R10, RZ ;  /* 0x0000000a0b02723e */ /* 0x002fc400048060ff */
[----:B------:R-:W-:-:S03]  /*b5020*/  IADD3 R10, P1, PT, R19, R5, RZ ;  /* 0x00000005130a7210 */ /* 0x000fc60007f3e0ff */
[----:B------:R1:W-:Y:S02]  /*b5030*/  STL [R1+0x944], R2 ;  /* 0x0009440201007387 */ /* 0x0003e40000100800 */
[----:B-1----:R-:W-:Y:S01]  /*b5040*/  F2FP.SATFINITE.E5M2.F32.PACK_AB_MERGE_C R2, R18, R28, RZ ;  /* 0x0000001c1202723e */ /* 0x002fe200048060ff */
[----:B--2---:R-:W-:-:S05]  /*b5050*/  IMAD.X R11, R20, 0x1, R6, P1 ;  /* 0x00000001140b7824 */ /* 0x004fca00008e0606 */
[----:B------:R1:W-:Y:S04]  /*b5060*/  STL.64 [R1+0x1d90], R10 ;  /* 0x001d900a01007387 */ /* 0x0003e80000100a00 */
[----:B-1----:R-:W2:Y:S04]  /*b5070*/  LDL.LU.64 R10, [R1+0x6130] ;  /* 0x00613000010a7983 */ /* 0x002ea80000300a00 */
[----:B------:R-:W4:Y:S04]  /*b5080*/  LDL.LU R28, [R1+0x1d48] ;  /* 0x001d4800011c7983 */ /* 0x000f280000300800 */
[----:B------:R1:W-:Y:S04]  /*b5090*/  STL [R1+0x738], R8 ;  /* 0x0007380801007387 */ /* 0x0003e80000100800 */
[----:B------:R-:W4:Y:S01]  /*b50a0*/  LDL.LU R18, [R1+0x1d4c] ;  /* 0x001d4c0001127983 */ /* 0x000f220000300800 */
[----:B-1----:R-:W-:-:S03]  /*b50b0*/  IADD3 R8, P1, PT, R19, R14, RZ ;  /* 0x0000000e13087210 */ /* 0x002fc60007f3e0ff */
[----:B------:R-:W-:Y:S02]  /*b50c0*/  STL [R1+0x74c], R2 ;  /* 0x00074c0201007387 */ /* 0x000fe40000100800 */
[----:B------:R-:W-:Y:S02]  /*b50d0*/  IMAD.X R9, R20, 0x1, R16, P1 ;  /* 0x0000000114097824 */ /* 0x000fe400008e0610 */
[----:B------:R1:W-:Y:S04]  /*b50e0*/  STL.64 [R1+0x6118], R14 ;  /* 0x0061180e01007387 */ /* 0x0003e80000100a00 */
[----:B-1----:R-:W2:Y:S04]  /*b50f0*/  LDL.LU R14, [R1+0x1d44] ;  /* 0x001d4400010e7983 */ /* 0x002ea80000300800 */
[----:B------:R1:W-:Y:S04]  /*b5100*/  STL.64 [R1+0x1d80], R8 ;  /* 0x001d800801007387 */ /* 0x0003e80000100a00 */
[----:B-1----:R-:W2:Y:S01]  /*b5110*/  LDL.LU.64 R8, [R1+0x6128] ;  /* 0x0061280001087983 */ /* 0x002ea20000300a00 */
[----:B------:R-:W-:-:S02]  /*b5120*/  F2FP.SATFINITE.E5M2.F32.PACK_AB_MERGE_C R3, R29, R3, RZ ;  /* 0x000000031d03723e */ /* 0x000fc400048060ff */
[----:B------:R-:W-:Y:S01]  /*b5130*/  F2FP.SATFINITE.E5M2.F32.PACK_AB_MERGE_C R2, R22, R21, RZ ;  /* 0x000000151602723e */ /* 0x000fe200048060ff */
[----:B------:R-:W4:Y:S04]  /*b5140*/  LDL.LU R15, [R1+0x1d30] ;  /* 0x001d3000010f7983 */ /* 0x000f280000300800 */
[----:B------:R-:W-:Y:S04]  /*b5150*/  STL [R1+0x708], R3 ;  /* 0x0007080301007387 */ /* 0x000fe80000100800 */
[----:B------:R-:W4:Y:S04]  /*b5160*/  LDL.LU R29, [R1+0x1d34] ;  /* 0x001d3400011d7983 */ /* 0x000f280000300800 */
[----:B------:R1:W-:Y:S04]  /*b5170*/  STL [R1+0x6ac], R2 ;  /* 0x0006ac0201007387 */ /* 0x0003e80000100800 */
[----:B------:R-:W4:Y:S04]  /*b5180*/  LDL.LU R21, [R1+0x1d38] ;  /* 0x001d380001157983 */ /* 0x000f280000300800 */
[----:B------:R-:W4:Y:S01]  /*b5190*/  LDL.LU R22, [R1+0x1d3c] ;  /* 0x001d3c0001167983 */ /* 0x000f220000300800 */
[----:B-1----:R-:W-:-:S02]  /*b51a0*/  IADD3 R2, P1, PT, R19, R7, RZ ;  /* 0x0000000713027210 */ /* 0x002fc40007f3e0ff */
[----:B---3--:R-:W-:-:S03]  /*b51b0*/  F2FP.SATFINITE.E5M2.F32.PACK_AB_MERGE_C R25, R25, R27, RZ ;  /* 0x0000001b1919723e */ /* 0x008fc600048060ff */
[----:B--2---:R-:W-:-:S05]  /*b51c0*/  IMAD.X R3, R20, 0x1, R8, P1 ;  /* 0x0000000114037824 */ /* 0x004fca00008e0608 */
[----:B------:R1:W-:Y:S02]  /*b51d0*/  STL.64 [R1+0x1d70], R2 ;  /* 0x001d700201007387 */ /* 0x0003e40000100a00 */
[----:B-1----:R-:W-:Y:S02]  /*b51e0*/  F2FP.SATFINITE.E5M2.F32.PACK_AB_MERGE_C R3, R26, R24, RZ ;  /* 0x000000181a03723e */ /* 0x002fe400048060ff */
[----:B------:R-:W-:Y:S01]  /*b51f0*/  F2FP.SATFINITE.E5M2.F32.PACK_AB_MERGE_C R2, R23, R17, RZ ;  /* 0x000000111702723e */ /* 0x000fe200048060ff */
[----:B------:R-:W2:Y:S04]  /*b5200*/  LDL.LU R24, [R1+0x1d20] ;  /* 0x001d200001187983 */ /* 0x000ea80000300800 */
[----:B------:R-:W-:Y:S04]  /*b5210*/  STL [R1+0x690], R3 ;  /* 0x0006900301007387 */ /* 0x000fe80000100800 */
[----:B------:R-:W2:Y:S04]  /*b5220*/  LDL.LU R26, [R1+0x1d24] ;  /* 0x001d2400011a7983 */ /* 0x000ea80000300800 */
[----:B------:R1:W-:Y:S04]  /*b5230*/  STL [R1+0x69c], R2 ;  /* 0x00069c0201007387 */ /* 0x0003e80000100800 */
[----:B------:R-:W3:Y:S04]  /*b5240*/  LDL.LU R17, [R1+0x1d28] ;  /* 0x001d280001117983 */ /* 0x000ee80000300800 */
[----:B------:R-:W3:Y:S01]  /*b5250*/  LDL.LU R23, [R1+0x1d2c] ;  /* 0x001d2c0001177983 */ /* 0x000ee20000300800 */
[----:B-1----:R-:W-:-:S03]  /*b5260*/  IADD3 R2, P1, PT, R19, R9, RZ ;  /* 0x0000000913027210 */ /* 0x002fc60007f3e0ff */
[----:B------:R1:W-:Y:S02]  /*b5270*/  STL.64 [R1+0x6108], R8 ;  /* 0x0061080801007387 */ /* 0x0003e40000100a00 */
[----:B------:R-:W-:Y:S02]  /*b5280*/  IMAD.X R3, R20, 0x1, R11, P1 ;  /* 0x0000000114037824 */ /* 0x000fe400008e060b */
[----:B-1----:R-:W2:Y:S04]  /*b5290*/  LDL.LU R8, [R1+0x1d5c] ;  /* 0x001d5c0001087983 */ /* 0x002ea80000300800 */
[----:B------:R-:W2:Y:S04]  /*b52a0*/  LDL.LU R9, [R1+0x1d40] ;  /* 0x001d400001097983 */ /* 0x000ea80000300800 */
[----:B------:R1:W-:Y:S04]  /*b52b0*/  STL.64 [R1+0x1d60], R2 ;  /* 0x001d600201007387 */ /* 0x0003e80000100a00 */
[----:B------:R-:W-:Y:S01]  /*b52c0*/  STL.64 [R1+0x6110], R10 ;  /* 0x0061100a01007387 */ /* 0x000fe20000100a00 */
[----:B-1----:R-:W-:-:S03]  /*b52d0*/  IADD3 R2, P1, PT, R19, R10, RZ ;  /* 0x0000000a13027210 */ /* 0x002fc60007f3e0ff */
[----:B------:R-:W-:Y:S02]  /*b52e0*/  STL [R1+0x680], R25 ;  /* 0x0006801901007387 */ /* 0x000fe40000100800 */
[----:B------:R-:W-:-:S05]  /*b52f0*/  IMAD.X R3, R20, 0x1, R12, P1 ;  /* 0x0000000114037824 */ /* 0x000fca00008e060c */
[----:B------:R1:W-:Y:S04]  /*b5300*/  STL.64 [R1+0x1d50], R2 ;  /* 0x001d500201007387 */ /* 0x0003e80000100a00 */
[----:B-1----:R-:W3:Y:S04]  /*b5310*/  LDL.LU.64 R2, [R1+0x6120] ;  /* 0x0061200001027983 */ /* 0x002ee80000300a00 */
[----:B------:R-:W3:Y:S04]  /*b5320*/  LDL.LU R20, [R1+0x1d58] ;  /* 0x001d580001147983 */ /* 0x000ee80000300800 */
[----:B------:R-:W3:Y:S04]  /*b5330*/  LDL.LU R10, [R1+0x1d10] ;  /* 0x001d1000010a7983 */ /* 0x000ee80000300800 */
[----:B------:R-:W3:Y:S04]  /*b5340*/  LDL.LU R11, [R1+0x1d14] ;  /* 0x001d1400010b7983 */ /* 0x000ee80000300800 */
[----:B------:R-:W3:Y:S01]  /*b5350*/  LDL.LU R27, [R1+0x1d18] ;  /* 0x001d1800011b7983 */ /* 0x000ee20000300800 */
[----:B0-----:R-:W-:Y:S01]  /*b5360*/  VIADD R19, R19, UR5 ;  /* 0x0000000513137c36 */ /* 0x001fe20008000000 */
[----:B------:R-:W0:Y:S02]  /*b5370*/  LDCU UR5, c[0x0][0x3b8] ;  /* 0x00007700ff0577ac */ /* 0x000e240008000800 */
[----:B------:R-:W3:Y:S01]  /*b5380*/  LDL.LU R25, [R1+0x1d1c] ;  /* 0x001d1c0001197983 */ /* 0x000ee20000300800 */
[----:B--2---:R-:W-:-:S02]  /*b5390*/  F2FP.SATFINITE.E5M2.F32.PACK_AB_MERGE_C R9, R14, R9, RZ ;  /* 0x000000090e09723e */ /* 0x004fc400048060ff */
[----:B----4-:R-:W-:Y:S02]  /*b53a0*/  F2FP.SATFINITE.E5M2.F32.PACK_AB_MERGE_C R14, R22, R21, RZ ;  /* 0x00000015160e723e */ /* 0x010fe400048060ff */
[----:B---3--:R-:W-:-:S05]  /*b53b0*/  F2FP.SATFINITE.E5M2.F32.PACK_AB_MERGE_C R8, R8, R20, RZ ;  /* 0x000000140808723e */ /* 0x008fca00048060ff */
[----:B------:R1:W-:Y:S04]  /*b53c0*/  STL [R1+0x68c], R8 ;  /* 0x00068c0801007387 */ /* 0x0003e80000100800 */
[----:B------:R-:W-:Y:S01]  /*b53d0*/  STL [R1+0x658], R9 ;  /* 0x0006580901007387 */ /* 0x000fe20000100800 */
[----:B-1----:R-:W-:-:S03]  /*b53e0*/  F2FP.SATFINITE.E5M2.F32.PACK_AB_MERGE_C R8, R18, R28, RZ ;  /* 0x0000001c1208723e */ /* 0x002fc600048060ff */
[----:B------:R-:W2:Y:S01]  /*b53f0*/  LDL.LU R28, [R1+0x1d00] ;  /* 0x001d0000011c7983 */ /* 0x000ea20000300800 */
[----:B------:R-:W-:-:S03]  /*b5400*/  SHF.R.S32.HI R20, RZ, 0x1f, R19 ;  /* 0x0000001fff147819 */ /* 0x000fc60000011413 */
[----:B------:R-:W2:Y:S04]  /*b5410*/  LDL.LU R18, [R1+0x1d04] ;  /* 0x001d040001127983 */ /* 0x000ea80000300800 */
[----:B------:R1:W-:Y:S02]  /*b5420*/  STL [R1+0x66c], R8 ;  /* 0x00066c0801007387 */ /* 0x0003e40000100800 */
[----:B-1----:R-:W-:-:S05]  /*b5430*/  IADD3 R8, P1, PT, R19, R0, RZ ;  /* 0x0000000013087210 */ /* 0x002fca0007f3e0ff */
[----:B------:R-:W-:-:S05]  /*b5440*/  IMAD.X R9, R20, 0x1, R2, P1 ;  /* 0x0000000114097824 */ /* 0x000fca00008e0602 */
[----:B------:R1:W-:Y:S02]  /*b5450*/  STL.64 [R1+0x1d40], R8 ;  /* 0x001d400801007387 */ /* 0x0003e40000100a00 */
[----:B-1----:R-:W-:Y:S02]  /*b5460*/  F2FP.SATFINITE.E5M2.F32.PACK_AB_MERGE_C R9, R29, R15, RZ ;  /* 0x0000000f1d09723e */ /* 0x002fe400048060ff */
[----:B------:R-:W3:Y:S04]  /*b5470*/  LDL.LU R8, [R1+0x1d08] ;  /* 0x001d080001087983 */ /* 0x000ee80000300800 */
[----:B------:R1:W-:Y:S04]  /*b5480*/  STL [R1+0x638], R9 ;  /* 0x0006380901007387 */ /* 0x0003e80000100800 */
[----:B-1----:R-:W3:Y:S04]  /*b5490*/  LDL.LU R9, [R1+0x1d0c] ;  /* 0x001d0c0001097983 */ /* 0x002ee80000300800 */
[----:B------:R1:W-:Y:S04]  /*b54a0*/  STL [R1+0x644], R14 ;  /* 0x0006440e01007387 */ /* 0x0003e80000100800 */
[----:B------:R-:W4:Y:S04]  /*b54b0*/  LDL.LU R29, [R1+0x1cf4] ;  /* 0x001cf400011d7983 */ /* 0x000f280000300800 */
[----:B------:R-:W3:Y:S01]  /*b54c0*/  LDL.LU R21, [R1+0x1cf8] ;  /* 0x001cf80001157983 */ /* 0x000ee20000300800 */
[----:B-1----:R-:W-:-:S03]  /*b54d0*/  IADD3 R14, P1, PT, R19, R3, RZ ;  /* 0x00000003130e7210 */ /* 0x002fc60007f3e0ff */
[----:B------:R-:W3:Y:S02]  /*b54e0*/  LDL.LU R22, [R1+0x1cfc] ;  /* 0x001cfc0001167983 */ /* 0x000ee40000300800 */
[----:B------:R-:W-:Y:S02]  /*b54f0*/  IMAD.X R15, R20, 0x1, R4, P1 ;  /* 0x00000001140f7824 */ /* 0x000fe400008e0604 */
[----:B------:R-:W-:Y:S04]  /*b5500*/  STL.64 [R1+0x60f8], R2 ;  /* 0x0060f80201007387 */ /* 0x000fe80000100a00 */
[----:B------:R1:W-:Y:S04]  /*b5510*/  STL.64 [R1+0x1d30], R14 ;  /* 0x001d300e01007387 */ /* 0x0003e80000100a00 */
[----:B-1----:R-:W3:Y:S01]  /*b5520*/  LDL.LU.64 R14, [R1+0x6118] ;  /* 0x00611800010e7983 */ /* 0x002ee20000300a00 */
        /* <DEDUP_REMOVED lines=8> */
[----:B-1----:R-:W-:-:S03]  /*b55b0*/  IADD3 R2, P1, PT, R19, R13, RZ ;  /* 0x0000000d13027210 */ /* 0x002fc60007f3e0ff */
[----:B------:R1:W-:Y:S04]  /*b55c0*/  STL.64 [R1+0x6100], R12 ;  /* 0x0061000c01007387 */ /* 0x0003e80000100a00 */
[----:B-1----:R-:W4:Y:S01]  /*b55d0*/  LDL.LU R13, [R1+0x1cf0] ;  /* 0x001cf000010d7983 */ /* 0x002f220000300800 */
[----:B--2---:R-:W-:Y:S01]  /*b55e0*/  F2FP.SATFINITE.E5M2.F32.PACK_AB_MERGE_C R12, R18, R28, RZ ;  /* 0x0000001c120c723e */ /* 0x004fe200048060ff */
[----:B---3--:R-:W-:-:S05]  /*b55f0*/  IMAD.X R3, R20, 0x1, R15, P1 ;  /* 0x0000000114037824 */ /* 0x008fca00008e060f */
[----:B------:R1:W-:Y:S02]  /*b5600*/  STL.64 [R1+0x1d20], R2 ;  /* 0x001d200201007387 */ /* 0x0003e40000100a00 */
[----:B-1----:R-:W-:Y:S02]  /*b5610*/  F2FP.SATFINITE.E5M2.F32.PACK_AB_MERGE_C R3, R11, R10, RZ ;  /* 0x0000000a0b03723e */ /* 0x002fe400048060ff */
[----:B------:R-:W2:Y:S01]  /*b5620*/  LDL.LU R2, [R1+0x1cd0] ;  /* 0x001cd00001027983 */ /* 0x000ea20000300800 */
[----:B------:R-:W-:-:S03]  /*b5630*/  F2FP.SATFINITE.E5M2.F32.PACK_AB_MERGE_C R10, R25, R27, RZ ;  /* 0x0000001b190a723e */ /* 0x000fc600048060ff */
[----:B------:R1:W-:Y:S04]  /*b5640*/  STL [R1+0x618], R3 ;  /* 0x0006180301007387 */ /* 0x0003e80000100800 */
[----:B-1----:R-:W2:Y:S04]  /*b5650*/  LDL.LU R3, [R1+0x1cd4] ;  /* 0x001cd40001037983 */ /* 0x002ea80000300800 */
[----:B------:R1:W-:Y:S02]  /*b5660*/  STL [R1+0x61c], R10 ;  /* 0x00061c0a01007387 */ /* 0x0003e40000100800 */
[----:B-1----:R-:W-:-:S02]  /*b5670*/  IADD3 R10, P1, PT, R19, R5, RZ ;  /* 0x00000005130a7210 */ /* 0x002fc40007f3e0ff */
[----:B------:R-:W-:Y:S03]  /*b5680*/  STL.64 [R1+0x60f0], R4 ;  /* 0x0060f00401007387 */ /* 0x000fe60000100a00 */
[----:B------:R-:W-:-:S05]  /*b5690*/  IMAD.X R11, R20, 0x1, R6, P1 ;  /* 0x00000001140b7824 */ /* 0x000fca00008e0606 */
[----:B------:R1:W-:Y:S04]  /*b56a0*/  STL.64 [R1+0x1d10], R10 ;  /* 0x001d100a01007387 */ /* 0x0003e80000100a00 */
[----:B-1----:R-:W3:Y:S04]  /*b56b0*/  LDL.LU.64 R10, [R1+0x6110] ;  /* 0x00611000010a7983 */ /* 0x002ee80000300a00 */
[----:B------:R-:W2:Y:S04]  /*b56c0*/  LDL.LU R4, [R1+0x1cd8] ;  /* 0x001cd80001047983 */ /* 0x000ea80000300800 */
[----:B------:R-:W2:Y:S04]  /*b56d0*/  LDL.LU R5, [R1+0x1cdc] ;  /* 0x001cdc0001057983 */ /* 0x000ea80000300800 */
[----:B------:R1:W-:Y:S04]  /*b56e0*/  STL [R1+0x600], R12 ;  /* 0x0006000c01007387 */ /* 0x0003e80000100800 */
[----:B------:R-:W2:Y:S04]  /*b56f0*/  LDL.LU R27, [R1+0x1cc0] ;  /* 0x001cc000011b7983 */ /* 0x000ea80000300800 */
[----:B------:R-:W2:Y:S01]  /*b5700*/  LDL.LU R25, [R1+0x1cc4] ;  /* 0x001cc40001197983 */ /* 0x000ea20000300800 */
[----:B-1----:R-:W-:-:S02]  /*b5710*/  F2FP.SATFINITE.E5M2.F32.PACK_AB_MERGE_C R12, R9, R8, RZ ;  /* 0x00000008090c723e */ /* 0x002fc400048060ff */
[----:B------:R-:W-:Y:S01]  /*b5720*/  IADD3 R8, P1, PT, R19, R14, RZ ;  /* 0x0000000e13087210 */ /* 0x000fe20007f3e0ff */
[----:B------:R-:W2:Y:S04]  /*b5730*/  LDL.LU R28, [R1+0x1cc8] ;  /* 0x001cc800011c7983 */ /* 0x000ea80000300800 */
[----:B------:R-:W-:Y:S01]  /*b5740*/  IMAD.X R9, R20, 0x1, R16, P1 ;  /* 0x0000000114097824 */ /* 0x000fe200008e0610 */
[----:B------:R-:W2:Y:S04]  /*b5750*/  LDL.LU R18, [R1+0x1ccc] ;  /* 0x001ccc0001127983 */ /* 0x000ea80000300800 */
[----:B------:R-:W-:Y:S04]  /*b5760*/  STL [R1+0x604], R12 ;  /* 0x0006040c01007387 */ /* 0x000fe80000100800 */
[----:B------:R1:W-:Y:S04]  /*b5770*/  STL.64 [R1+0x1d00], R8 ;  /* 0x001d000801007387 */ /* 0x0003e80000100a00 */
[----:B-1----:R-:W2:Y:S01]  /*b5780*/  LDL.LU.64 R8, [R1+0x6108] ;  /* 0x0061080001087983 */ /* 0x002ea20000300a00 */
[----:B----4-:R-:W-:-:S02]  /*b5790*/  F2FP.SATFINITE.E5M2.F32.PACK_AB_MERGE_C R13, R29, R13, RZ ;  /* 0x0000000d1d0d723e */ /* 0x010fc400048060ff */
[----:B------:R-:W-:Y:S01]  /*b57a0*/  F2FP.SATFINITE.E5M2.F32.PACK_AB_MERGE_C R12, R22, R21, RZ ;  /* 0x00000015160c723e */ /* 0x000fe200048060ff */
[----:B------:R-:W4:Y:S04]  /*b57b0*/  LDL.LU R29, [R1+0x934] ;  /* 0x00093400011d7983 */ /* 0x000f280000300800 */
[----:B------:R-:W-:Y:S04]  /*b57c0*/  STL [R1+0x5f0], R13 ;  /* 0x0005f00d01007387 */ /* 0x000fe80000100800 */
[----:B------:R-:W3:Y:S04]  /*b57d0*/  LDL.LU R21, [R1+0x938] ;  /* 0x0009380001157983 */ /* 0x000ee80000300800 */
[----:B------:R1:W-:Y:S04]  /*b57e0*/  STL [R1+0x5f4], R12 ;  /* 0x0005f40c01007387 */ /* 0x0003e80000100800 */
[----:B------:R-:W3:Y:S01]  /*b57f0*/  LDL.LU R22, [R1+0x93c] ;  /* 0x00093c0001167983 */ /* 0x000ee20000300800 */
[----:B-1----:R-:W-:-:S03]  /*b5800*/  IADD3 R12, P1, PT, R19, R7, RZ ;  /* 0x00000007130c7210 */ /* 0x002fc60007f3e0ff */
[----:B------:R1:W-:Y:S04]  /*b5810*/  STL.64 [R1+0x60e8], R6 ;  /* 0x0060e80601007387 */ /* 0x0003e80000100a00 */
[----:B-1----:R-:W4:Y:S01]  /*b5820*/  LDL.LU R7, [R1+0x930] ;  /* 0x0009300001077983 */ /* 0x002f220000300800 */
[----:B------:R-:W-:Y:S01]  /*b5830*/  F2FP.SATFINITE.E5M2.F32.PACK_AB_MERGE_C R6, R23, R17, RZ ;  /* 0x000000111706723e */ /* 0x000fe200048060ff */
[----:B--2---:R-:W-:-:S05]  /*b5840*/  IMAD.X R13, R20, 0x1, R8, P1 ;  /* 0x00000001140d7824 */ /* 0x004fca00008e0608 */
[----:B------:R1:W-:Y:S02]  /*b5850*/  STL.64 [R1+0x1cf0], R12 ;  /* 0x001cf00c01007387 */ /* 0x0003e40000100a00 */
[----:B-1----:R-:W-:Y:S02]  /*b5860*/  F2FP.SATFINITE.E5M2.F32.PACK_AB_MERGE_C R12, R26, R24, RZ ;  /* 0x000000181a0c723e */ /* 0x002fe400048060ff */
[----:B------:R-:W2:Y:S04]  /*b5870*/  LDL.LU R24, [R1+0x1cb0] ;  /* 0x001cb00001187983 */ /* 0x000ea80000300800 */
[----:B------:R1:W-:Y:S04]  /*b5880*/  STL [R1+0x5e0], R12 ;  /* 0x0005e00c01007387 */ /* 0x0003e80000100800 */
[----:B------:R-:W2:Y:S01]  /*b5890*/  LDL.LU R26, [R1+0x1cb4] ;  /* 0x001cb400011a7983 */ /* 0x000ea20000300800 */
[----:B-1----:R-:W-:-:S03]  /*b58a0*/  IADD3 R12, P1, PT, R19, R9, RZ ;  /* 0x00000009130c7210 */ /* 0x002fc60007f3e0ff */
[----:B------:R-:W-:Y:S02]  /*b58b0*/  STL [R1+0x5e4], R6 ;  /* 0x0005e40601007387 */ /* 0x000fe40000100800 */
[----:B---3--:R-:W-:Y:S02]  /*b58c0*/  IMAD.X R13, R20, 0x1, R11, P1 ;  /* 0x00000001140d7824 */ /* 0x008fe400008e060b */
[----:B------:R-:W3:Y:S04]  /*b58d0*/  LDL.LU R17, [R1+0x1cb8] ;  /* 0x001cb80001117983 */ /* 0x000ee80000300800 */
[----:B------:R-:W3:Y:S04]  /*b58e0*/  LDL.LU R23, [R1+0x1cbc] ;  /* 0x001cbc0001177983 */ /* 0x000ee80000300800 */
[----:B------:R1:W-:Y:S04]  /*b58f0*/  STL.64 [R1+0x1ce0], R12 ;  /* 0x001ce00c01007387 */ /* 0x0003e80000100a00 */
[----:B-1----:R-:W2:Y:S01]  /*b5900*/  LDL.LU.64 R12, [R1+0x6100] ;  /* 0x00610000010c7983 */ /* 0x002ea20000300a00 */
[----:B------:R-:W-:-:S02]  /*b5910*/  F2FP.SATFINITE.E5M2.F32.PACK_AB_MERGE_C R6, R3, R2, RZ ;  /* 0x000000020306723e */ /* 0x000fc400048060ff */
[----:B------:R-:W-:Y:S01]  /*b5920*/  IADD3 R2, P1, PT, R19, R10, RZ ;  /* 0x0000000a13027210 */ /* 0x000fe20007f3e0ff */
[----:B------:R-:W-:Y:S04]  /*b5930*/  STL.64 [R1+0x60e0], R10 ;  /* 0x0060e00a01007387 */ /* 0x000fe80000100a00 */
[----:B------:R-:W-:Y:S01]  /*b5940*/  STL [R1+0x5d0], R6 ;  /* 0x0005d00601007387 */ /* 0x000fe20000100800 */
[----:B------:R-:W-:Y:S01]  /*b5950*/  F2FP.SATFINITE.E5M2.F32.PACK_AB_MERGE_C R4, R5, R4, RZ ;  /* 0x000000040504723e */ /* 0x000fe200048060ff */
[----:B--2---:R-:W-:-:S05]  /*b5960*/  IMAD.X R3, R20, 0x1, R12, P1 ;  /* 0x0000000114037824 */ /* 0x004fca00008e060c */
[----:B------:R1:W-:Y:S04]  /*b5970*/  STL.64 [R1+0x1cd0], R2 ;  /* 0x001cd00201007387 */ /* 0x0003e80000100a00 */
[----:B-1----:R-:W2:Y:S01]  /*b5980*/  LDL.LU.64 R2, [R1+0x60f8] ;  /* 0x0060f80001027983 */ /* 0x002ea20000300a00 */
[----:B------:R-:W-:-:S03]  /*b5990*/  F2FP.SATFINITE.E5M2.F32.PACK_AB_MERGE_C R5, R25, R27, RZ ;  /* 0x0000001b1905723e */ /* 0x000fc600048060ff */
[----:B------:R-:W3:Y:S01]  /*b59a0*/  LDL.LU R10, [R1+0x1ca8] ;  /* 0x001ca800010a7983 */ /* 0x000ee20000300800 */
[----:B0-----:R-:W-:Y:S01]  /*b59b0*/  VIADD R19, R19, UR5 ;  /* 0x0000000513137c36 */ /* 0x001fe20008000000 */
[----:B----4-:R-:W-:Y:S01]  /*b59c0*/  F2FP.SATFINITE.E5M2.F32.PACK_AB_MERGE_C R7, R29, R7, RZ ;  /* 0x000000071d07723e */ /* 0x010fe200048060ff */
[----:B------:R-:W0:Y:S01]  /*b59d0*/  LDCU UR5, c[0x0][0x3b8] ;  /* 0x00007700ff0577ac */ /* 0x000e220008000800 */
[----:B------:R-:W4:Y:S04]  /*b59e0*/  LDL.LU R11, [R1+0x1cac] ;  /* 0x001cac00010b7983 */ /* 0x000f280000300800 */
[----:B------:R1:W-:Y:S04]  /*b59f0*/  STL [R1+0x5d4], R4 ;  /* 0x0005d40401007387 */ /* 0x0003e80000100800 */
[----:B------:R-:W-:Y:S01]  /*b5a00*/  STL [R1+0x184], R5 ;  /* 0x0001840501007387 */ /* 0x000fe20000100800 */
[----:B------:R-:W-:-:S03]  /*b5a10*/  SHF.R.S32.HI R20, RZ, 0x1f, R19 ;  /* 0x0000001fff147819 */ /* 0x000fc60000011413 */
[----:B------:R-:W3:Y:S01]  /*b5a20*/  LDL.LU R27, [R1+0x1c90] ;  /* 0x001c9000011b7983 */ /* 0x000ee20000300800 */
[----:B-1----:R-:W-:-:S03]  /*b5a30*/  F2FP.SATFINITE.E5M2.F32.PACK_AB_MERGE_C R4, R18, R28, RZ ;  /* 0x0000001c1204723e */ /* 0x002fc600048060ff */
[----:B------:R-:W3:Y:S04]  /*b5a40*/  LDL.LU R25, [R1+0x1c94] ;  /* 0x001c940001197983 */ /* 0x000ee80000300800 */
[----:B------:R1:W-:Y:S04]  /*b5a50*/  STL [R1+0x188], R4 ;  /* 0x0001880401007387 */ /* 0x0003e80000100800 */
[----:B------:R-:W3:Y:S04]  /*b5a60*/  LDL.LU R28, [R1+0x1c98] ;  /* 0x001c9800011c7983 */ /* 0x000ee80000300800 */
[----:B------:R-:W3:Y:S01]  /*b5a70*/  LDL.LU R18, [R1+0x1c9c] ;  /* 0x001c9c0001127983 */ /* 0x000ee20000300800 */
[----:B-1----:R-:W-:-:S05]  /*b5a80*/  IADD3 R4, P1, PT, R19, R0, RZ ;  /* 0x0000000013047210 */ /* 0x002fca0007f3e0ff */
[----:B--2---:R-:W-:-:S05]  /*b5a90*/  IMAD.X R5, R20, 0x1, R2, P1 ;  /* 0x0000000114057824 */ /* 0x004fca00008e0602 */
[----:B------:R1:W-:Y:S04]  /*b5aa0*/  STL.64 [R1+0x1cc8], R4 ;  /* 0x001cc80401007387 */ /* 0x0003e80000100a00 */
[----:B-1----:R-:W2:Y:S01]  /*b5ab0*/  LDL.LU.64 R4, [R1+0x60f0] ;  /* 0x0060f00001047983 */ /* 0x002ea20000300a00 */
[----:B------:R-:W-:-:S03]  /*b5ac0*/  F2FP.SATFINITE.E5M2.F32.PACK_AB_MERGE_C R6, R22, R21, RZ ;  /* 0x000000151606723e */ /* 0x000fc600048060ff */
[----:B------:R-:W3:Y:S04]  /*b5ad0*/  LDL.LU R29, [R1+0x1c84] ;  /* 0x001c8400011d7983 */ /* 0x000ee80000300800 */
[----:B------:R-:W-:Y:S04]  /*b5ae0*/  STL [R1+0x17c], R7 ;  /* 0x00017c0701007387 */ /* 0x000fe80000100800 */
[----:B------:R-:W3:Y:S04]  /*b5af0*/  LDL.LU R21, [R1+0x1c88] ;  /* 0x001c880001157983 */ /* 0x000ee80000300800 */
[----:B------:R1:W-:Y:S04]  /*b5b00*/  STL [R1+0x180], R6 ;  /* 0x0001800601007387 */ /* 0x0003e80000100800 */
[----:B------:R-:W4:Y:S01]  /*b5b10*/  LDL.LU R22, [R1+0x1c8c] ;  /* 0x001c8c0001167983 */ /* 0x000f220000300800 */
[----:B-1----:R-:W-:-:S03]  /*b5b20*/  IADD3 R6, P1, PT, R19, R3, RZ ;  /* 0x0000000313067210 */ /* 0x002fc60007f3e0ff */
[----:B------:R1:W-:Y:S04]  /*b5b30*/  STL.64 [R1+0x60d8], R2 ;  /* 0x0060d80201007387 */ /* 0x0003e80000100a00 */
[----:B-1----:R-:W4:Y:S04]  /*b5b40*/  LDL.LU R2, [R1+0x1ca4] ;  /* 0x001ca40001027983 */ /* 0x002f280000300800 */
[----:B------:R-:W4:Y:S01]  /*b5b50*/  LDL.LU R3, [R1+0x1c80] ;  /* 0x001c800001037983 */ /* 0x000f220000300800 */
[----:B--2---:R-:W-:-:S05]  /*b5b60*/  IMAD.X R7, R20, 0x1, R4, P1 ;  /* 0x0000000114077824 */ /* 0x004fca00008e0604 */
[----:B------:R1:W-:Y:S02]  /*b5b70*/  STL.64 [R1+0x1cc0], R6 ;  /* 0x001cc00601007387 */ /* 0x0003e40000100a00 */
[----:B-1----:R-:W-:Y:S02]  /*b5b80*/  F2FP.SATFINITE.E5M2.F32.PACK_AB_MERGE_C R7, R26, R24, RZ ;  /* 0x000000181a07723e */ /* 0x002fe400048060ff */
[----:B---3--:R-:W-:Y:S01]  /*b5b90*/  F2FP.SATFINITE.E5M2.F32.PACK_AB_MERGE_C R6, R23, R17, RZ ;  /* 0x000000111706723e */ /* 0x008fe200048060ff */
[----:B------:R-:W2:Y:S04]  /*b5ba0*/  LDL.LU R24, [R1+0x1c70] ;  /* 0x001c700001187983 */ /* 0x000ea80000300800 */
[----:B------:R-:W-:Y:S04]  /*b5bb0*/  STL [R1+0x4fcc], R7 ;  /* 0x004fcc0701007387 */ /* 0x000fe80000100800 */
[----:B------:R-:W2:Y:S04]  /*b5bc0*/  LDL.LU R26, [R1+0x1c74] ;  /* 0x001c7400011a7983 */ /* 0x000ea80000300800 */
[----:B------:R1:W-:Y:S04]  /*b5bd0*/  STL [R1+0x4fdc], R6 ;  /* 0x004fdc0601007387 */ /* 0x0003e80000100800 */
[----:B------:R-:W3:Y:S04]  /*b5be0*/  LDL.LU R17, [R1+0x1c78] ;  /* 0x001c780001117983 */ /* 0x000ee80000300800 */
[----:B------:R-:W3:Y:S01]  /*b5bf0*/  LDL.LU R23, [R1+0x1c7c] ;  /* 0x001c7c0001177983 */ /* 0x000ee20000300800 */
[----:B-1----:R-:W-:-:S03]  /*b5c00*/  IADD3 R6, P1, PT, R19, R13, RZ ;  /* 0x0000000d13067210 */ /* 0x002fc60007f3e0ff */
[----:B------:R1:W-:Y:S02]  /*b5c10*/  STL [R1+0x60cc], R13 ;  /* 0x0060cc0d01007387 */ /* 0x0003e40000100800 */
[----:B------:R-:W-:Y:S02]  /*b5c20*/  IMAD.X R7, R20, 0x1, R15, P1 ;  /* 0x0000000114077824 */ /* 0x000fe400008e060f */
[----:B-1----:R-:W4:Y:S04]  /*b5c30*/  LDL.LU R13, [R1+0x1ca0] ;  /* 0x001ca000010d7983 */ /* 0x002f280000300800 */
[----:B------:R1:W-:Y:S04]  /*b5c40*/  STL.64 [R1+0x1cb0], R6 ;  /* 0x001cb00601007387 */ /* 0x0003e80000100a00 */
[----:B-1----:R-:W2:Y:S01]  /*b5c50*/  LDL.LU.64 R6, [R1+0x60e8] ;  /* 0x0060e80001067983 */ /* 0x002ea20000300a00 */
[----:B----4-:R-:W-:-:S02]  /*b5c60*/  F2FP.SATFINITE.E5M2.F32.PACK_AB_MERGE_C R13, R2, R13, RZ ;  /* 0x0000000d020d723e */ /* 0x010fc400048060ff */
[----:B------:R-:W-:Y:S02]  /*b5c70*/  F2FP.SATFINITE.E5M2.F32.PACK_AB_MERGE_C R2, R11, R10, RZ ;  /* 0x0000000a0b02723e */ /* 0x000fe400048060ff */
[----:B------:R-:W-:Y:S01]  /*b5c80*/  IADD3 R10, P1, PT, R19, R5, RZ ;  /* 0x00000005130a7210 */ /* 0x000fe20007f3e0ff */
[----:B------:R-:W-:Y:S04]  /*b5c90*/  STL [R1+0x4f4c], R13 ;  /* 0x004f4c0d01007387 */ /* 0x000fe80000100800 */
[----:B------:R1:W-:Y:S04]  /*b5ca0*/  STL [R1+0x60c0], R5 ;  /* 0x0060c00501007387 */ /* 0x0003e80000100800 */
[----:B------:R4:W-:Y:S01]  /*b5cb0*/  STL [R1+0x4f5c], R2 ;  /* 0x004f5c0201007387 */ /* 0x0009e20000100800 */
[----:B--2---:R-:W-:-:S03]  /*b5cc0*/  IMAD.X R11, R20, 0x1, R6, P1 ;  /* 0x00000001140b7824 */ /* 0x004fc600008e0606 */
[----:B-1----:R-:W2:Y:S04]  /*b5cd0*/  LDL.LU R5, [R1+0x1c64] ;  /* 0x001c640001057983 */ /* 0x002ea80000300800 */
[----:B------:R1:W-:Y:S01]  /*b5ce0*/  STL [R1+0x60c4], R6 ;  /* 0x0060c40601007387 */ /* 0x0003e20000100800 */
[----:B----4-:R-:W-:-:S03]  /*b5cf0*/  F2FP.SATFINITE.E5M2.F32.PACK_AB_MERGE_C R2, R25, R27, RZ ;  /* 0x0000001b1902723e */ /* 0x010fc600048060ff */
[----:B-1----:R-:W2:Y:S04]  /*b5d00*/  LDL.LU R6, [R1+0x1c60] ;  /* 0x001c600001067983 */ /* 0x002ea80000300800 */
[----:B------:R1:W-:Y:S04]  /*b5d10*/  STL.64 [R1+0x1ca0], R10 ;  /* 0x001ca00a01007387 */ /* 0x0003e80000100a00 */
[----:B------:R-:W4:Y:S04]  /*b5d20*/  LDL.LU R27, [R1+0x1c68] ;  /* 0x001c6800011b7983 */ /* 0x000f280000300800 */
[----:B------:R-:W4:Y:S01]  /*b5d30*/  LDL.LU R25, [R1+0x1c6c] ;  /* 0x001c6c0001197983 */ /* 0x000f220000300800 */
[----:B-1----:R-:W-:-:S03]  /*b5d40*/  IADD3 R10, P1, PT, R19, R14, RZ ;  /* 0x0000000e130a7210 */ /* 0x002fc60007f3e0ff */
[----:B------:R1:W-:Y:S02]  /*b5d50*/  STL [R1+0x4ec4], R2 ;  /* 0x004ec40201007387 */ /* 0x0003e40000100800 */
[----:B------:R-:W-:Y:S01]  /*b5d60*/  IMAD.X R11, R20, 0x1, R16, P1 ;  /* 0x00000001140b7824 */ /* 0x000fe200008e0610 */
[----:B-1----:R-:W-:Y:S02]  /*b5d70*/  F2FP.SATFINITE.E5M2.F32.PACK_AB_MERGE_C R2, R18, R28, RZ ;  /* 0x0000001c1202723e */ /* 0x002fe400048060ff */
[----:B------:R-:W2:Y:S04]  /*b5d80*/  LDL.LU R28, [R1+0x1c50] ;  /* 0x001c5000011c7983 */ /* 0x000ea80000300800 */
[----:B------:R-:W2:Y:S04]  /*b5d90*/  LDL.LU R18, [R1+0x1c54] ;  /* 0x001c540001127983 */ /* 0x000ea80000300800 */
[----:B------:R-:W-:Y:S04]  /*b5da0*/  STL [R1+0x4ec8], R2 ;  /* 0x004ec80201007387 */ /* 0x000fe80000100800 */
[----:B------:R-:W-:Y:S04]  /*b5db0*/  STL.64 [R1+0x60d0], R14 ;  /* 0x0060d00e01007387 */ /* 0x000fe80000100a00 */
[----:B------:R1:W-:Y:S04]  /*b5dc0*/  STL.64 [R1+0x1c90], R10 ;  /* 0x001c900a01007387 */ /* 0x0003e80000100a00 */
[----:B-1----:R-:W2:Y:S01]  /*b5dd0*/  LDL.LU.64 R10, [R1+0x60e0] ;  /* 0x0060e000010a7983 */ /* 0x002ea20000300a00 */
[----:B------:R-:W-:-:S02]  /*b5de0*/  F2FP.SATFINITE.E5M2.F32.PACK_AB_MERGE_C R3, R29, R3, RZ ;  /* 0x000000031d03723e */ /* 0x000fc400048060ff */
[----:B------:R-:W-:Y:S01]  /*b5df0*/  F2FP.SATFINITE.E5M2.F32.PACK_AB_MERGE_C R2, R22, R21, RZ ;  /* 0x000000151602723e */ /* 0x000fe200048060ff */
[----:B------:R-:W-:Y:S04]  /*b5e00*/  STL [R1+0x60c8], R16 ;  /* 0x0060c81001007387 */ /* 0x000fe80000100800 */
[----:B------:R-:W4:Y:S04]  /*b5e10*/  LDL.LU R15, [R1+0x1c58] ;  /* 0x001c5800010f7983 */ /* 0x000f280000300800 */
[----:B------:R-:W-:Y:S04]  /*b5e20*/  STL [R1+0x20cc], R3 ;  /* 0x0020cc0301007387 */ /* 0x000fe80000100800 */
[----:B------:R-:W4:Y:S04]  /*b5e30*/  LDL.LU R29, [R1+0x1c5c] ;  /* 0x001c5c00011d7983 */ /* 0x000f280000300800 */
[----:B------:R1:W-:Y:S04]  /*b5e40*/  STL [R1+0x210c], R2 ;  /* 0x00210c0201007387 */ /* 0x0003e80000100800 */
[----:B------:R-:W4:Y:S04]  /*b5e50*/  LDL.LU R21, [R1+0x1c40] ;  /* 0x001c400001157983 */ /* 0x000f280000300800 */
[----:B------:R-:W4:Y:S01]  /*b5e60*/  LDL.LU R22, [R1+0x1c44] ;  /* 0x001c440001167983 */ /* 0x000f220000300800 */
[----:B-1----:R-:W-:-:S05]  /*b5e70*/  IADD3 R2, P1, PT, R19, R7, RZ ;  /* 0x0000000713027210 */ /* 0x002fca0007f3e0ff */
[----:B------:R-:W-:-:S05]  /*b5e80*/  IMAD.X R3, R20, 0x1, R8, P1 ;  /* 0x0000000114037824 */ /* 0x000fca00008e0608 */
[----:B------:R1:W-:Y:S02]  /*b5e90*/  STL.64 [R1+0x1c80], R2 ;  /* 0x001c800201007387 */ /* 0x0003e40000100a00 */
[----:B-1----:R-:W-:Y:S02]  /*b5ea0*/  F2FP.SATFINITE.E5M2.F32.PACK_AB_MERGE_C R2, R26, R24, RZ ;  /* 0x000000181a02723e */ /* 0x002fe400048060ff */
[----:B------:R-:W4:Y:S04]  /*b5eb0*/  LDL.LU R24, [R1+0x1c48] ;  /* 0x001c480001187983 */ /* 0x000f280000300800 */
[----:B------:R-:W4:Y:S04]  /*b5ec0*/  LDL.LU R26, [R1+0x1c4c] ;  /* 0x001c4c00011a7983 */ /* 0x000f280000300800 */
[----:B------:R3:W-:Y:S04]  /*b5ed0*/  STL [R1+0x1f1c], R2 ;  /* 0x001f1c0201007387 */ /* 0x0007e80000100800 */
[----:B------:R-:W4:Y:S04]  /*b5ee0*/  LDL.LU R13, [R1+0x1c30] ;  /* 0x001c3000010d7983 */ /* 0x000f280000300800 */
[----:B------:R-:W4:Y:S01]  /*b5ef0*/  LDL.LU R16, [R1+0x1c34] ;  /* 0x001c340001107983 */ /* 0x000f220000300800 */
[----:B---3--:R-:W-:-:S05]  /*b5f00*/  F2FP.SATFINITE.E5M2.F32.PACK_AB_MERGE_C R2, R23, R17, RZ ;  /* 0x000000111702723e */ /* 0x008fca00048060ff */
[----:B------:R1:W-:Y:S04]  /*b5f10*/  STL [R1+0x5004], R2 ;  /* 0x0050040201007387 */ /* 0x0003e80000100800 */
[----:B------:R-:W3:Y:S04]  /*b5f20*/  LDL.LU R17, [R1+0x1c38] ;  /* 0x001c380001117983 */ /* 0x000ee80000300800 */
[----:B------:R-:W3:Y:S01]  /*b5f30*/  LDL.LU R23, [R1+0x1c3c] ;  /* 0x001c3c0001177983 */ /* 0x000ee20000300800 */
[----:B-1----:R-:W-:-:S03]  /*b5f40*/  IADD3 R2, P1, PT, R19, R9, RZ ;  /* 0x0000000913027210 */ /* 0x002fc60007f3e0ff */
[----:B------:R-:W-:Y:S02]  /*b5f50*/  STL.64 [R1+0x60b8], R8 ;  /* 0x0060b80801007387 */ /* 0x000fe40000100a00 */
[----:B--2---:R-:W-:-:S05]  /*b5f60*/  IMAD.X R3, R20, 0x1, R11, P1 ;  /* 0x0000000114037824 */ /* 0x004fca00008e060b */
[----:B------:R1:W-:Y:S04]  /*b5f70*/  STL.64 [R1+0x1c70], R2 ;  /* 0x001c700201007387 */ /* 0x0003e80000100a00 */
[----:B-1----:R-:W2:Y:S01]  /*b5f80*/  LDL.LU.64 R2, [R1+0x60d8] ;  /* 0x0060d80001027983 */ /* 0x002ea20000300a00 */
[----:B------:R-:W-:Y:S02]  /*b5f90*/  IADD3 R8, P1, PT, R19, R10, RZ ;  /* 0x0000000a13087210 */ /* 0x000fe40007f3e0ff */
[----:B------:R-:W-:-:S03]  /*b5fa0*/  F2FP.SATFINITE.E5M2.F32.PACK_AB_MERGE_C R5, R5, R6, RZ ;  /* 0x000000060505723e */ /* 0x000fc600048060ff */
[----:B------:R-:W-:Y:S02]  /*b5fb0*/  IMAD.X R9, R20, 0x1, R12, P1 ;  /* 0x0000000114097824 */ /* 0x000fe400008e060c */
[----:B------:R1:W-:Y:S04]  /*b5fc0*/  STL [R1+0x1e88], R5 ;  /* 0x001e880501007387 */ /* 0x0003e80000100800 */
[----:B------:R4:W-:Y:S01]  /*b5fd0*/  STL.64 [R1+0x1c60], R8 ;  /* 0x001c600801007387 */ /* 0x0009e20000100a00 */
[----:B------:R-:W-:-:S03]  /*b5fe0*/  F2FP.SATFINITE.E5M2.F32.PACK_AB_MERGE_C R14, R18, R28, RZ ;  /* 0x0000001c120e723e */ /* 0x000fc600048060ff */
[----:B------:R-:W3:Y:S01]  /*b5ff0*/  LDL.LU R6, [R1+0x1c20] ;  /* 0x001c200001067983 */ /* 0x000ee20000300800 */
[----:B0-----:R-:W-:Y:S01]  /*b6000*/  VIADD R19, R19, UR5 ;  /* 0x0000000513137c36 */ /* 0x001fe20008000000 */
[----:B----4-:R-:W-:Y:S01]  /*b6010*/  F2FP.SATFINITE.E5M2.F32.PACK_AB_MERGE_C R29, R29, R15, RZ ;  /* 0x0000000f1d1d723e */ /* 0x010fe200048060ff */
[----:B------:R-:W0:Y:S01]  /*b6020*/  LDCU UR5, c[0x0][0x3b8] ;  /* 0x00007700ff0577ac */ /* 0x000e220008000800 */
[----:B-1----:R-:W4:Y:S01]  /*b6030*/  LDL.LU R5, [R1+0x1c24] ;  /* 0x001c240001057983 */ /* 0x002f220000300800 */
[----:B------:R-:W-:-:S05]  /*b6040*/  F2FP.SATFINITE.E5M2.F32.PACK_AB_MERGE_C R8, R25, R27, RZ ;  /* 0x0000001b1908723e */ /* 0x000fca00048060ff */
[----:B------:R1:W-:Y:S01]  /*b6050*/  STL [R1+0x1ea8], R8 ;  /* 0x001ea80801007387 */ /* 0x0003e20000100800 */
[----:B------:R-:W-:-:S03]  /*b6060*/  SHF.R.S32.HI R20, RZ, 0x1f, R19 ;  /* 0x0000001fff147819 */ /* 0x000fc60000011413 */
[----:B-1----:R-:W3:Y:S04]  /*b6070*/  LDL.LU R8, [R1+0x1c28] ;  /* 0x001c280001087983 */ /* 0x002ee80000300800 */
[----:B------:R-:W3:Y:S04]  /*b6080*/  LDL.LU R9, [R1+0x1c2c] ;  /* 0x001c2c0001097983 */ /* 0x000ee80000300800 */
[----:B------:R-:W3:Y:S04]  /*b6090*/  LDL.LU R27, [R1+0x1c10] ;  /* 0x001c1000011b7983 */ /* 0x000ee80000300800 */
[----:B------:R-:W3:Y:S04]  /*b60a0*/  LDL.LU R25, [R1+0x1c14] ;  /* 0x001c140001197983 */ /* 0x000ee80000300800 */
[----:B------:R1:W-:Y:S04]  /*b60b0*/  STL [R1+0x1da8], R14 ;  /* 0x001da80e01007387 */ /* 0x0003e80000100800 */
[----:B------:R-:W3:Y:S04]  /*b60c0*/  LDL.LU R28, [R1+0x1c18] ;  /* 0x001c1800011c7983 */ /* 0x000ee80000300800 */
[----:B------:R-:W3:Y:S01]  /*b60d0*/  LDL.LU R18, [R1+0x1c1c] ;  /* 0x001c1c0001127983 */ /* 0x000ee20000300800 */
[----:B-1----:R-:W-:-:S03]  /*b60e0*/  IADD3 R14, P1, PT, R19, R0, RZ ;  /* 0x00000000130e7210 */ /* 0x002fc60007f3e0ff */
[----:B------:R-:W-:Y:S01]  /*b60f0*/  STL [R1+0x1e4c], R29 ;  /* 0x001e4c1d01007387 */ /* 0x000fe20000100800 */
[----:B------:R-:W-:Y:S02]  /*b6100*/  F2FP.SATFINITE.E5M2.F32.PACK_AB_MERGE_C R24, R26, R24, RZ ;  /* 0x000000181a18723e */ /* 0x000fe400048060ff */
[----:B------:R-:W-:Y:S01]  /*b6110*/  F2FP.SATFINITE.E5M2.F32.PACK_AB_MERGE_C R16, R16, R13, RZ ;  /* 0x0000000d1010723e */ /* 0x000fe200048060ff */
[----:B--2---:R-:W-:-:S05]  /*b6120*/  IMAD.X R15, R20, 0x1, R2, P1 ;  /* 0x00000001140f7824 */ /* 0x004fca00008e0602 */
[----:B------:R1:W-:Y:S02]  /*b6130*/  STL.64 [R1+0x1c50], R14 ;  /* 0x001c500e01007387 */ /* 0x0003e40000100a00 */
[----:B-1----:R-:W-:Y:S02]  /*b6140*/  F2FP.SATFINITE.E5M2.F32.PACK_AB_MERGE_C R14, R22, R21, RZ ;  /* 0x00000015160e723e */ /* 0x002fe400048060ff */
[----:B------:R-:W2:Y:S04]  /*b6150*/  LDL.LU R21, [R1+0x1c08] ;  /* 0x001c080001157983 */ /* 0x000ea80000300800 */
[----:B------:R-:W2:Y:S04]  /*b6160*/  LDL.LU R22, [R1+0x1c0c] ;  /* 0x001c0c0001167983 */ /* 0x000ea80000300800 */
[----:B------:R1:W-:Y:S02]  /*b6170*/  STL [R1+0x1d3c], R14 ;  /* 0x001d3c0e01007387 */ /* 0x0003e40000100800 */
[----:B-1----:R-:W-:-:S02]  /*b6180*/  IADD3 R14, P1, PT, R19, R3, RZ ;  /* 0x00000003130e7210 */ /* 0x002fc40007f3e0ff */
[----:B------:R-:W-:Y:S03]  /*b6190*/  STL [R1+0x1d4c], R24 ;  /* 0x001d4c1801007387 */ /* 0x000fe60000100800 */
[----:B------:R-:W-:-:S05]  /*b61a0*/  IMAD.X R15, R20, 0x1, R4, P1 ;  /* 0x00000001140f7824 */ /* 0x000fca00008e0604 */
[----:B------:R1:W-:Y:S04]  /*b61b0*/  STL.64 [R1+0x1c40], R14 ;  /* 0x001c400e01007387 */ /* 0x0003e80000100a00 */
[----:B-1----:R-:W2:Y:S04]  /*b61c0*/  LDL.LU.64 R14, [R1+0x60d0] ;  /* 0x0060d000010e7983 */ /* 0x002ea80000300a00 */
[----:B------:R-:W2:Y:S04]  /*b61d0*/  LDL.LU R29, [R1+0x1bf4] ;  /* 0x001bf400011d7983 */ /* 0x000ea80000300800 */
[----:B------:R-:W2:Y:S04]  /*b61e0*/  LDL.LU R24, [R1+0x1bf8] ;  /* 0x001bf80001187983 */ /* 0x000ea80000300800 */
[----:B------:R-:W2:Y:S04]  /*b61f0*/  LDL.LU R26, [R1+0x1bfc] ;  /* 0x001bfc00011a7983 */ /* 0x000ea80000300800 */
[----:B------:R-:W2:Y:S04]  /*b6200*/  LDL.LU R13, [R1+0x60cc] ;  /* 0x0060cc00010d7983 */ /* 0x000ea80000300800 */
[----:B------:R2:W-:Y:S01]  /*b6210*/  STL [R1+0x1c78], R16 ;  /* 0x001c781001007387 */ /* 0x0005e20000100800 */
[----:B---3--:R-:W-:-:S02]  /*b6220*/  F2FP.SATFINITE.E5M2.F32.PACK_AB_MERGE_C R23, R23, R17, RZ ;  /* 0x000000111717723e */ /* 0x008fc400048060ff */
[----:B----4-:R-:W-:Y:S02]  /*b6230*/  F2FP.SATFINITE.E5M2.F32.PACK_AB_MERGE_C R5, R5, R6, RZ ;  /* 0x000000060505723e */ /* 0x010fe400048060ff */
[----:B--2---:R-:W-:Y:S01]  /*b6240*/  IADD3 R16, P1, PT, R19, R13, RZ ;  /* 0x0000000d13107210 */ /* 0x004fe20007f3e0ff */
[----:B------:R1:W-:Y:S04]  /*b6250*/  STL [R1+0x60a0], R13 ;  /* 0x0060a00d01007387 */ /* 0x0003e80000100800 */
[----:B------:R-:W-:Y:S01]  /*b6260*/  IMAD.X R17, R20, 0x1, R15, P1 ;  /* 0x0000000114117824 */ /* 0x000fe200008e060f */
[----:B------:R-:W-:Y:S04]  /*b6270*/  STL [R1+0x502c], R23 ;  /* 0x00502c1701007387 */ /* 0x000fe80000100800 */
[----:B-1----:R-:W2:Y:S04]  /*b6280*/  LDL.LU R13, [R1+0x1bf0] ;  /* 0x001bf000010d7983 */ /* 0x002ea80000300800 */
[----:B------:R1:W-:Y:S04]  /*b6290*/  STL.64 [R1+0x1c30], R16 ;  /* 0x001c301001007387 */ /* 0x0003e80000100a00 */
[----:B-1----:R-:W3:Y:S04]  /*b62a0*/  LDL.LU R16, [R1+0x60c8] ;  /* 0x0060c80001107983 */ /* 0x002ee80000300800 */
[----:B------:R-:W4:Y:S04]  /*b62b0*/  LDL.LU R17, [R1+0x1be0] ;  /* 0x001be00001117983 */ /* 0x000f280000300800 */
[----:B------:R-:W4:Y:S04]  /*b62c0*/  LDL.LU R23, [R1+0x1be4] ;  /* 0x001be40001177983 */ /* 0x000f280000300800 */
[----:B------:R1:W-:Y:S04]  /*b62d0*/  STL [R1+0x60a4], R15 ;  /* 0x0060a40f01007387 */ /* 0x0003e80000100800 */
[----:B-1----:R-:W2:Y:S04]  /*b62e0*/  LDL.LU R15, [R1+0x1c04] ;  /* 0x001c0400010f7983 */ /* 0x002ea80000300800 */
[----:B------:R-:W2:Y:S04]  /*b62f0*/  LDL.LU R6, [R1+0x60c4] ;  /* 0x0060c40001067983 */ /* 0x000ea80000300800 */
[----:B------:R1:W-:Y:S04]  /*b6300*/  STL [R1+0x1c38], R5 ;  /* 0x001c380501007387 */ /* 0x0003e80000100800 */
[----:B-1----:R-:W2:Y:S01]  /*b6310*/  LDL.LU R5, [R1+0x60c0] ;  /* 0x0060c00001057983 */ /* 0x002ea20000300800 */
[----:B------:R-:W-:-:S05]  /*b6320*/  F2FP.SATFINITE.E5M2.F32.PACK_AB_MERGE_C R9, R9, R8, RZ ;  /* 0x000000080909723e */ /* 0x000fca00048060ff */
[----:B------:R-:W-:Y:S01]  /*b6330*/  STL [R1+0x1c2c], R9 ;  /* 0x001c2c0901007387 */ /* 0x000fe20000100800 */
[----:B------:R-:W-:Y:S02]  /*b6340*/  F2FP.SATFINITE.E5M2.F32.PACK_AB_MERGE_C R25, R25, R27, RZ ;  /* 0x0000001b1919723e */ /* 0x000fe400048060ff */
[----:B--2---:R-:W-:Y:S01]  /*b6350*/  IADD3 R8, P1, PT, R19, R5, RZ ;  /* 0x0000000513087210 */ /* 0x004fe20007f3e0ff */
[----:B------:R1:W-:Y:S04]  /*b6360*/  STL.64 [R1+0x60b0], R4 ;  /* 0x0060b00401007387 */ /* 0x0003e80000100a00 */
[----:B-1----:R-:W2:Y:S01]  /*b6370*/  LDL.LU R5, [R1+0x1c00] ;  /* 0x001c000001057983 */ /* 0x002ea20000300800 */
[----:B------:R-:W-:-:S05]  /*b6380*/  IMAD.X R9, R20, 0x1, R6, P1 ;  /* 0x0000000114097824 */ /* 0x000fca00008e0606 */
[----:B------:R1:W-:Y:S01]  /*b6390*/  STL.64 [R1+0x1c20], R8 ;  /* 0x001c200801007387 */ /* 0x0003e20000100a00 */
[----:B------:R-:W-:-:S03]  /*b63a0*/  F2FP.SATFINITE.E5M2.F32.PACK_AB_MERGE_C R4, R18, R28, RZ ;  /* 0x0000001c1204723e */ /* 0x000fc600048060ff */
[----:B------:R-:W-:Y:S01]  /*b63b0*/  STL [R1+0x1c28], R25 ;  /* 0x001c281901007387 */ /* 0x000fe20000100800 */
[----:B-1----:R-:W-:-:S03]  /*b63c0*/  IADD3 R8, P1, PT, R19, R14, RZ ;  /* 0x0000000e13087210 */ /* 0x002fc60007f3e0ff */
[----:B------:R-:W-:Y:S02]  /*b63d0*/  STL [R1+0x1c1c], R4 ;  /* 0x001c1c0401007387 */ /* 0x000fe40000100800 */
[----:B---3--:R-:W-:-:S05]  /*b63e0*/  IMAD.X R9, R20, 0x1, R16, P1 ;  /* 0x0000000114097824 */ /* 0x008fca00008e0610 */
[----:B------:R1:W-:Y:S04]  /*b63f0*/  STL.64 [R1+0x1c10], R8 ;  /* 0x001c100801007387 */ /* 0x0003e80000100a00 */
[----:B-1----:R-:W3:Y:S04]  /*b6400*/  LDL.LU.64 R8, [R1+0x60b8] ;  /* 0x0060b80001087983 */ /* 0x002ee80000300a00 */
[----:B------:R-:W4:Y:S04]  /*b6410*/  LDL.LU R27, [R1+0x1be8] ;  /* 0x001be800011b7983 */ /* 0x000f280000300800 */
[----:B------:R-:W4:Y:S04]  /*b6420*/  LDL.LU R25, [R1+0x1bec] ;  /* 0x001bec0001197983 */ /* 0x000f280000300800 */
[----:B------:R-:W4:Y:S01]  /*b6430*/  LDL.LU R28, [R1+0x1bd0] ;  /* 0x001bd000011c7983 */ /* 0x000f220000300800 */
[----:B------:R-:W-:-:S03]  /*b6440*/  F2FP.SATFINITE.E5M2.F32.PACK_AB_MERGE_C R4, R22, R21, RZ ;  /* 0x000000151604723e */ /* 0x000fc600048060ff */
[----:B------:R-:W4:Y:S04]  /*b6450*/  LDL.LU R18, [R1+0x1bd4] ;  /* 0x001bd40001127983 */ /* 0x000f280000300800 */
[----:B------:R-:W-:Y:S04]  /*b6460*/  STL [R1+0x6090], R16 ;  /* 0x0060901001007387 */ /* 0x000fe80000100800 */
[----:B------:R-:W4:Y:S01]  /*b6470*/  LDL.LU R21, [R1+0x1bd8] ;  /* 0x001bd80001157983 */ /* 0x000f220000300800 */
[----:B--2---:R-:W-:-:S05]  /*b6480*/  F2FP.SATFINITE.E5M2.F32.PACK_AB_MERGE_C R5, R15, R5, RZ ;  /* 0x000000050f05723e */ /* 0x004fca00048060ff */
[----:B------:R-:W-:Y:S04]  /*b6490*/  STL [R1+0x1c18], R5 ;  /* 0x001c180501007387 */ /* 0x000fe80000100800 */
[----:B------:R-:W2:Y:S04]  /*b64a0*/  LDL.LU R22, [R1+0x1bdc] ;  /* 0x001bdc0001167983 */ /* 0x000ea80000300800 */
[----:B------:R1:W-:Y:S02]  /*b64b0*/  STL [R1+0x1c0c], R4 ;  /* 0x001c0c0401007387 */ /* 0x0003e40000100800 */
[----:B-1----:R-:W-:-:S02]  /*b64c0*/  IADD3 R4, P1, PT, R19, R7, RZ ;  /* 0x0000000713047210 */ /* 0x002fc40007f3e0ff */
[----:B------:R-:W-:Y:S03]  /*b64d0*/  STL.64 [R1+0x6098], R6 ;  /* 0x0060980601007387 */ /* 0x000fe60000100a00 */
[----:B---3--:R-:W-:-:S05]  /*b64e0*/  IMAD.X R5, R20, 0x1, R8, P1 ;  /* 0x0000000114057824 */ /* 0x008fca00008e0608 */
[----:B------:R1:W-:Y:S02]  /*b64f0*/  STL.64 [R1+0x1c00], R4 ;  /* 0x001c000401007387 */ /* 0x0003e40000100a00 */
[----:B-1----:R-:W-:Y:S02]  /*b6500*/  F2FP.SATFINITE.E5M2.F32.PACK_AB_MERGE_C R5, R29, R13, RZ ;  /* 0x0000000d1d05723e */ /* 0x002fe400048060ff */
[----:B------:R-:W-:Y:S01]  /*b6510*/  F2FP.SATFINITE.E5M2.F32.PACK_AB_MERGE_C R4, R26, R24, RZ ;  /* 0x000000181a04723e */ /* 0x000fe200048060ff */
[----:B------:R-:W3:Y:S04]  /*b6520*/  LDL.LU R29, [R1+0x1bc4] ;  /* 0x001bc400011d7983 */ /* 0x000ee80000300800 */
[----:B------:R-:W-:Y:S04]  /*b6530*/  STL [R1+0x1c08], R5 ;  /* 0x001c080501007387 */ /* 0x000fe80000100800 */
[----:B------:R-:W3:Y:S04]  /*b6540*/  LDL.LU R24, [R1+0x1bc8] ;  /* 0x001bc80001187983 */ /* 0x000ee80000300800 */
[----:B------:R1:W-:Y:S01]  /*b6550*/  STL [R1+0x504c], R4 ;  /* 0x00504c0401007387 */ /* 0x0003e20000100800 */
[----:B----4-:R-:W-:-:S03]  /*b6560*/  F2FP.SATFINITE.E5M2.F32.PACK_AB_MERGE_C R6, R23, R17, RZ ;  /* 0x000000111706723e */ /* 0x010fc600048060ff */
[----:B------:R-:W3:Y:S01]  /*b6570*/  LDL.LU R26, [R1+0x1bcc] ;  /* 0x001bcc00011a7983 */ /* 0x000ee20000300800 */
[----:B-1----:R-:W-:-:S03]  /*b6580*/  IADD3 R4, P1, PT, R19, R9, RZ ;  /* 0x0000000913047210 */ /* 0x002fc60007f3e0ff */
[----:B------:R-:W-:Y:S02]  /*b6590*/  STL.64 [R1+0x6088], R8 ;  /* 0x0060880801007387 */ /* 0x000fe40000100a00 */
[----:B------:R-:W-:-:S05]  /*b65a0*/  IMAD.X R5, R20, 0x1, R11, P1 ;  /* 0x0000000114057824 */ /* 0x000fca00008e060b */
[----:B------:R1:W-:Y:S04]  /*b65b0*/  STL.64 [R1+0x1bf0], R4 ;  /* 0x001bf00401007387 */ /* 0x0003e80000100a00 */
[----:B------:R4:W-:Y:S01]  /*b65c0*/  STL.64 [R1+0x60a8], R10 ;  /* 0x0060a80a01007387 */ /* 0x0009e20000100a00 */
[----:B-1----:R-:W-:-:S03]  /*b65d0*/  IADD3 R4, P1, PT, R19, R10, RZ ;  /* 0x0000000a13047210 */ /* 0x002fc60007f3e0ff */
[----:B------:R1:W-:Y:S02]  /*b65e0*/  STL [R1+0x1bf8], R6 ;  /* 0x001bf80601007387 */ /* 0x0003e40000100800 */
[----:B------:R-:W-:Y:S02]  /*b65f0*/  IMAD.X R5, R20, 0x1, R12, P1 ;  /* 0x0000000114057824 */ /* 0x000fe400008e060c */
[----:B----4-:R-:W4:Y:S04]  /*b6600*/  LDL.LU R11, [R1+0x1bc0] ;  /* 0x001bc000010b7983 */ /* 0x010f280000300800 */
[----:B------:R-:W4:Y:S04]  /*b6610*/  LDL.LU R15, [R1+0x1bb0] ;  /* 0x001bb000010f7983 */ /* 0x000f280000300800 */
[----:B------:R-:W4:Y:S04]  /*b6620*/  LDL.LU R13, [R1+0x1bb4] ;  /* 0x001bb400010d7983 */ /* 0x000f280000300800 */
[----:B-1----:R-:W4:Y:S04]  /*b6630*/  LDL.LU R6, [R1+0x1bb8] ;  /* 0x001bb80001067983 */ /* 0x002f280000300800 */
[----:B------:R1:W-:Y:S04]  /*b6640*/  STL.64 [R1+0x1be0], R4 ;  /* 0x001be00401007387 */ /* 0x0003e80000100a00 */
[----:B------:R-:W4:Y:S04]  /*b6650*/  LDL.LU R7, [R1+0x1bbc] ;  /* 0x001bbc0001077983 */ /* 0x000f280000300800 */
[----:B------:R-:W4:Y:S01]  /*b6660*/  LDL.LU R16, [R1+0x1ba4] ;  /* 0x001ba40001107983 */ /* 0x000f220000300800 */
[----:B-1----:R-:W-:-:S03]  /*b6670*/  F2FP.SATFINITE.E5M2.F32.PACK_AB_MERGE_C R5, R25, R27, RZ ;  /* 0x0000001b1905723e */ /* 0x002fc600048060ff */
[----:B------:R-:W4:Y:S01]  /*b6680*/  LDL.LU R17, [R1+0x1ba8] ;  /* 0x001ba80001117983 */ /* 0x000f220000300800 */
[----:B------:R-:W-:-:S03]  /*b6690*/  F2FP.SATFINITE.E5M2.F32.PACK_AB_MERGE_C R4, R18, R28, RZ ;  /* 0x0000001c1204723e */ /* 0x000fc600048060ff */
[----:B------:R-:W4:Y:S04]  /*b66a0*/  LDL.LU R23, [R1+0x1bac] ;  /* 0x001bac0001177983 */ /* 0x000f280000300800 */
[----:B------:R-:W4:Y:S04]  /*b66b0*/  LDL.LU R8, [R1+0x1b90] ;  /* 0x001b900001087983 */ /* 0x000f280000300800 */
[----:B------:R-:W-:Y:S01]  /*b66c0*/  STL [R1+0x1be8], R5 ;  /* 0x001be80501007387 */ /* 0x000fe20000100800 */
[----:B0-----:R-:W-:Y:S01]  /*b66d0*/  VIADD R19, R19, UR5 ;  /* 0x0000000513137c36 */ /* 0x001fe20008000000 */
[----:B------:R-:W0:Y:S02]  /*b66e0*/  LDCU UR5, c[0x0][0x3b8] ;  /* 0x00007700ff0577ac */ /* 0x000e240008000800 */
[----:B------:R-:W4:Y:S04]  /*b66f0*/  LDL.LU R9, [R1+0x1b94] ;  /* 0x001b940001097983 */ /* 0x000f280000300800 */
[----:B------:R2:W-:Y:S04]  /*b6700*/  STL [R1+0x93c], R4 ;  /* 0x00093c0401007387 */ /* 0x0005e80000100800 */
[----:B------:R-:W4:Y:S04]  /*b6710*/  LDL.LU R27, [R1+0x1b98] ;  /* 0x001b9800011b7983 */ /* 0x000f280000300800 */
[----:B------:R-:W4:Y:S01]  /*b6720*/  LDL.LU R25, [R1+0x1b9c] ;  /* 0x001b9c0001197983 */ /* 0x000f220000300800 */
[----:B------:R-:W-:-:S02]  /*b6730*/  SHF.R.S32.HI R20, RZ, 0x1f, R19 ;  /* 0x0000001fff147819 */ /* 0x000fc40000011413 */
[----:B--2---:R-:W-:Y:S02]  /*b6740*/  F2FP.SATFINITE.E5M2.F32.PACK_AB_MERGE_C R4, R22, R21, RZ ;  /* 0x000000151604723e */ /* 0x004fe400048060ff */
[----:B------:R-:W2:Y:S04]  /*b6750*/  LDL.LU R21, [R1+0x1b80] ;  /* 0x001b800001157983 */ /* 0x000ea80000300800 */
        /* <DEDUP_REMOVED lines=12> */
[----:B------:R-:W4:Y:S04]  /*b6820*/  LDL.LU R24, [R1+0x1b78] ;  /* 0x001b780001187983 */ /* 0x000f280000300800 */
[----:B------:R1:W-:Y:S01]  /*b6830*/  STL [R1+0x938], R10 ;  /* 0x0009380a01007387 */ /* 0x0003e20000100800 */
[----:B------:R-:W-:-:S03]  /*b6840*/  F2FP.SATFINITE.E5M2.F32.PACK_AB_MERGE_C R13, R13, R15, RZ ;  /* 0x0000000f0d0d723e */ /* 0x000fc600048060ff */
[----:B------:R-:W4:Y:S01]  /*b6850*/  LDL.LU R26, [R1+0x1b7c] ;  /* 0x001b7c00011a7983 */ /* 0x000f220000300800 */
[----:B-1----:R-:W-:-:S03]  /*b6860*/  IADD3 R10, P1, PT, R19, R3, RZ ;  /* 0x00000003130a7210 */ /* 0x002fc60007f3e0ff */
[----:B------:R1:W-:Y:S04]  /*b6870*/  STL [R1+0x6078], R3 ;  /* 0x0060780301007387 */ /* 0x0003e80000100800 */
[----:B-1----:R-:W3:Y:S01]  /*b6880*/  LDL.LU R3, [R1+0x1b70] ;  /* 0x001b700001037983 */ /* 0x002ee20000300800 */
[----:B--2---:R-:W-:-:S05]  /*b6890*/  IMAD.X R11, R20, 0x1, R4, P1 ;  /* 0x00000001140b7824 */ /* 0x004fca00008e0604 */
[----:B------:R1:W-:Y:S04]  /*b68a0*/  STL.64 [R1+0x1bc0], R10 ;  /* 0x001bc00a01007387 */ /* 0x0003e80000100a00 */
[----:B-1----:R-:W2:Y:S04]  /*b68b0*/  LDL.LU.64 R10, [R1+0x60a8] ;  /* 0x0060a800010a7983 */ /* 0x002ea80000300a00 */
[----:B------:R1:W-:Y:S04]  /*b68c0*/  STL [R1+0x607c], R4 ;  /* 0x00607c0401007387 */ /* 0x0003e80000100800 */
[----:B-1----:R-:W2:Y:S04]  /*b68d0*/  LDL.LU R4, [R1+0x1ba0] ;  /* 0x001ba00001047983 */ /* 0x002ea80000300800 */
        /* <DEDUP_REMOVED lines=9> */
[----:B------:R-:W-:-:S05]  /*b6970*/  F2FP.SATFINITE.E5M2.F32.PACK_AB_MERGE_C R16, R16, R4, RZ ;  /* 0x000000041010723e */ /* 0x000fca00048060ff */
[----:B------:R1:W-:Y:S01]  /*b6980*/  STL [R1+0x744], R16 ;  /* 0x0007441001007387 */ /* 0x0003e20000100800 */
[----:B------:R-:W-:Y:S02]  /*b6990*/  F2FP.SATFINITE.E5M2.F32.PACK_AB_MERGE_C R4, R23, R17, RZ ;  /* 0x000000111704723e */ /* 0x000fe400048060ff */
[----:B-1----:R-:W-:-:S03]  /*b69a0*/  IADD3 R16, P1, PT, R19, R5, RZ ;  /* 0x0000000513107210 */ /* 0x002fc60007f3e0ff */
[----:B------:R-:W-:Y:S02]  /*b69b0*/  STL [R1+0x748], R4 ;  /* 0x0007480401007387 */ /* 0x000fe40000100800 */
[----:B--2---:R-:W-:-:S05]  /*b69c0*/  IMAD.X R17, R20, 0x1, R6, P1 ;  /* 0x0000000114117824 */ /* 0x004fca00008e0606 */
[----:B------:R1:W-:Y:S04]  /*b69d0*/  STL.64 [R1+0x1ba0], R16 ;  /* 0x001ba01001007387 */ /* 0x0003e80000100a00 */
[----:B-1----:R-:W2:Y:S01]  /*b69e0*/  LDL.LU R16, [R1+0x6090] ;  /* 0x0060900001107983 */ /* 0x002ea20000300800 */
[----:B------:R-:W-:Y:S02]  /*b69f0*/  F2FP.SATFINITE.E5M2.F32.PACK_AB_MERGE_C R9, R9, R8, RZ ;  /* 0x000000080909723e */ /* 0x000fe400048060ff */
[----:B------:R-:W-:Y:S01]  /*b6a00*/  IADD3 R8, P1, PT, R19, R14, RZ ;  /* 0x0000000e13087210 */ /* 0x000fe20007f3e0ff */
[----:B------:R-:W3:Y:S01]  /*b6a10*/  LDL.LU R17, [R1+0x1b60] ;  /* 0x001b600001117983 */ /* 0x000ee20000300800 */
[----:B------:R-:W-:-:S03]  /*b6a20*/  F2FP.SATFINITE.E5M2.F32.PACK_AB_MERGE_C R4, R25, R27, RZ ;  /* 0x0000001b1904723e */ /* 0x000fc600048060ff */
[----:B------:R-:W3:Y:S04]  /*b6a30*/  LDL.LU R23, [R1+0x1b64] ;  /* 0x001b640001177983 */ /* 0x000ee80000300800 */
[----:B------:R-:W-:Y:S04]  /*b6a40*/  STL [R1+0x668], R9 ;  /* 0x0006680901007387 */ /* 0x000fe80000100800 */
[----:B------:R-:W-:Y:S04]  /*b6a50*/  STL.64 [R1+0x6070], R14 ;  /* 0x0060700e01007387 */ /* 0x000fe80000100a00 */
[----:B------:R1:W-:Y:S02]  /*b6a60*/  STL [R1+0x670], R4 ;  /* 0x0006700401007387 */ /* 0x0003e40000100800 */
[----:B-1----:R-:W-:Y:S01]  /*b6a70*/  F2FP.SATFINITE.E5M2.F32.PACK_AB_MERGE_C R4, R22, R21, RZ ;  /* 0x000000151604723e */ /* 0x002fe200048060ff */
[----:B--2---:R-:W-:-:S05]  /*b6a80*/  IMAD.X R9, R20, 0x1, R16, P1 ;  /* 0x0000000114097824 */ /* 0x004fca00008e0610 */
[----:B------:R1:W-:Y:S04]  /*b6a90*/  STL.64 [R1+0x1b90], R8 ;  /* 0x001b900801007387 */ /* 0x0003e80000100a00 */
[----:B-1----:R-:W2:Y:S04]  /*b6aa0*/  LDL.LU.64 R8, [R1+0x6088] ;  /* 0x0060880001087983 */ /* 0x002ea80000300a00 */
[----:B------:R-:W-:Y:S04]  /*b6ab0*/  STL [R1+0x6060], R16 ;  /* 0x0060601001007387 */ /* 0x000fe80000100800 */
[----:B------:R-:W2:Y:S04]  /*b6ac0*/  LDL.LU R21, [R1+0x1b68] ;  /* 0x001b680001157983 */ /* 0x000ea80000300800 */
[----:B------:R-:W2:Y:S04]  /*b6ad0*/  LDL.LU R22, [R1+0x1b6c] ;  /* 0x001b6c0001167983 */ /* 0x000ea80000300800 */
[----:B------:R1:W-:Y:S04]  /*b6ae0*/  STL [R1+0x650], R4 ;  /* 0x0006500401007387 */ /* 0x0003e80000100800 */
[----:B------:R-:W2:Y:S04]  /*b6af0*/  LDL.LU R27, [R1+0x1b50] ;  /* 0x001b5000011b7983 */ /* 0x000ea80000300800 */
[----:B------:R-:W2:Y:S01]  /*b6b00*/  LDL.LU R25, [R1+0x1b54] ;  /* 0x001b540001197983 */ /* 0x000ea20000300800 */
[----:B-1----:R-:W-:-:S05]  /*b6b10*/  F2FP.SATFINITE.E5M2.F32.PACK_AB_MERGE_C R4, R18, R28, RZ ;  /* 0x0000001c1204723e */ /* 0x002fca00048060ff */
[----:B------:R1:W-:Y:S04]  /*b6b20*/  STL [R1+0x654], R4 ;  /* 0x0006540401007387 */ /* 0x0003e80000100800 */
[----:B------:R-:W2:Y:S04]  /*b6b30*/  LDL.LU R28, [R1+0x1b58] ;  /* 0x001b5800011c7983 */ /* 0x000ea80000300800 */
[----:B------:R-:W2:Y:S04]  /*b6b40*/  LDL.LU R18, [R1+0x1b5c] ;  /* 0x001b5c0001127983 */ /* 0x000ea80000300800 */
[----:B------:R3:W-:Y:S04]  /*b6b50*/  STL.64 [R1+0x6068], R6 ;  /* 0x0060680601007387 */ /* 0x0007e80000100a00 */
[----:B-1----:R-:W2:Y:S01]  /*b6b60*/  LDL.LU R4, [R1+0x1b40] ;  /* 0x001b400001047983 */ /* 0x002ea20000300800 */
[----:B------:R-:W-:-:S02]  /*b6b70*/  IADD3 R14, P1, PT, R19, R7, RZ ;  /* 0x00000007130e7210 */ /* 0x000fc40007f3e0ff */
[----:B---3--:R-:W-:Y:S02]  /*b6b80*/  F2FP.SATFINITE.E5M2.F32.PACK_AB_MERGE_C R6, R29, R3, RZ ;  /* 0x000000031d06723e */ /* 0x008fe400048060ff */
[----:B----4-:R-:W-:Y:S01]  /*b6b90*/  F2FP.SATFINITE.E5M2.F32.PACK_AB_MERGE_C R3, R26, R24, RZ ;  /* 0x000000181a03723e */ /* 0x010fe200048060ff */
[----:B--2---:R-:W-:-:S05]  /*b6ba0*/  IMAD.X R15, R20, 0x1, R8, P1 ;  /* 0x00000001140f7824 */ /* 0x004fca00008e0608 */
[----:B------:R-:W-:Y:S04]  /*b6bb0*/  STL.64 [R1+0x1b80], R14 ;  /* 0x001b800e01007387 */ /* 0x000fe80000100a00 */
[----:B------:R-:W-:Y:S04]  /*b6bc0*/  STL [R1+0x634], R6 ;  /* 0x0006340601007387 */ /* 0x000fe80000100800 */
[----:B------:R1:W-:Y:S04]  /*b6bd0*/  STL.64 [R1+0x6080], R4 ;  /* 0x0060800401007387 */ /* 0x0003e80000100a00 */
[----:B------:R2:W-:Y:S01]  /*b6be0*/  STL [R1+0x508c], R3 ;  /* 0x00508c0301007387 */ /* 0x0005e20000100800 */
[----:B-1----:R-:W-:-:S03]  /*b6bf0*/  IADD3 R4, P1, PT, R19, R9, RZ ;  /* 0x0000000913047210 */ /* 0x002fc60007f3e0ff */
[----:B--2---:R-:W2:Y:S02]  /*b6c00*/  LDL.LU R3, [R1+0x1b44] ;  /* 0x001b440001037983 */ /* 0x004ea40000300800 */
[----:B------:R-:W-:Y:S02]  /*b6c10*/  IMAD.X R5, R20, 0x1, R11, P1 ;  /* 0x0000000114057824 */ /* 0x000fe400008e060b */
[----:B------:R-:W3:Y:S04]  /*b6c20*/  LDL.LU R14, [R1+0x1b48] ;  /* 0x001b4800010e7983 */ /* 0x000ee80000300800 */
[----:B------:R-:W3:Y:S04]  /*b6c30*/  LDL.LU R15, [R1+0x1b4c] ;  /* 0x001b4c00010f7983 */ /* 0x000ee80000300800 */
[----:B------:R-:W4:Y:S04]  /*b6c40*/  LDL.LU R6, [R1+0x1b30] ;  /* 0x001b300001067983 */ /* 0x000f280000300800 */
[----:B------:R-:W4:Y:S04]  /*b6c50*/  LDL.LU R7, [R1+0x1b34] ;  /* 0x001b340001077983 */ /* 0x000f280000300800 */
[----:B------:R-:W2:Y:S04]  /*b6c60*/  LDL.LU R24, [R1+0x1b38] ;  /* 0x001b380001187983 */ /* 0x000ea80000300800 */
[----:B------:R-:W2:Y:S04]  /*b6c70*/  LDL.LU R26, [R1+0x1b3c] ;  /* 0x001b3c00011a7983 */ /* 0x000ea80000300800 */
[----:B------:R1:W-:Y:S04]  /*b6c80*/  STL.64 [R1+0x1b70], R4 ;  /* 0x001b700401007387 */ /* 0x0003e80000100a00 */
[----:B------:R-:W2:Y:S04]  /*b6c90*/  LDL.LU R16, [R1+0x1b20] ;  /* 0x001b200001107983 */ /* 0x000ea80000300800 */
[----:B------:R-:W2:Y:S01]  /*b6ca0*/  LDL.LU R29, [R1+0x1b24] ;  /* 0x001b2400011d7983 */ /* 0x000ea20000300800 */
[----:B-1----:R-:W-:-:S05]  /*b6cb0*/  F2FP.SATFINITE.E5M2.F32.PACK_AB_MERGE_C R4, R23, R17, RZ ;  /* 0x000000111704723e */ /* 0x002fca00048060ff */
[----:B------:R1:W-:Y:S04]  /*b6cc0*/  STL [R1+0x620], R4 ;  /* 0x0006200401007387 */ /* 0x0003e80000100800 */
[----:B------:R-:W2:Y:S04]  /*b6cd0*/  LDL.LU R17, [R1+0x1b28] ;  /* 0x001b280001117983 */ /* 0x000ea80000300800 */
[----:B------:R-:W2:Y:S01]  /*b6ce0*/  LDL.LU R23, [R1+0x1b2c] ;  /* 0x001b2c0001177983 */ /* 0x000ea20000300800 */
[----:B-1----:R-:W-:-:S05]  /*b6cf0*/  IADD3 R4, P1, PT, R19, R10, RZ ;  /* 0x0000000a13047210 */ /* 0x002fca0007f3e0ff */
[----:B------:R-:W-:Y:S01]  /*b6d00*/  IMAD.X R5, R20, 0x1, R12, P1 ;  /* 0x0000000114057824 */ /* 0x000fe200008e060c */
[----:B------:R1:W-:Y:S04]  /*b6d10*/  STL.64 [R1+0x6058], R10 ;  /* 0x0060580a01007387 */ /* 0x0003e80000100a00 */
[----:B------:R1:W-:Y:S01]  /*b6d20*/  STL.64 [R1+0x1b60], R4 ;  /* 0x001b600401007387 */ /* 0x0003e20000100a00 */
[----:B0-----:R-:W-:Y:S01]  /*b6d30*/  VIADD R19, R19, UR5 ;  /* 0x0000000513137c36 */ /* 0x001fe20008000000 */
[----:B------:R-:W0:Y:S02]  /*b6d40*/  LDCU UR5, c[0x0][0x3b8] ;  /* 0x00007700ff0577ac */ /* 0x000e240008000800 */
[----:B-1----:R-:W2:Y:S01]  /*b6d50*/  LDL.LU R10, [R1+0x1b10] ;  /* 0x001b1000010a7983 */ /* 0x002ea20000300800 */
[----:B------:R-:W-:-:S03]  /*b6d60*/  F2FP.SATFINITE.E5M2.F32.PACK_AB_MERGE_C R4, R22, R21, RZ ;  /* 0x000000151604723e */ /* 0x000fc600048060ff */
[----:B------:R-:W2:Y:S01]  /*b6d70*/  LDL.LU R11, [R1+0x1b14] ;  /* 0x001b1400010b7983 */ /* 0x000ea20000300800 */
[----:B------:R-:W-:-:S03]  /*b6d80*/  F2FP.SATFINITE.E5M2.F32.PACK_AB_MERGE_C R5, R25, R27, RZ ;  /* 0x0000001b1905723e */ /* 0x000fc600048060ff */
[----:B------:R1:W-:Y:S04]  /*b6d90*/  STL [R1+0x5080], R4 ;  /* 0x0050800401007387 */ /* 0x0003e80000100800 */
[----:B------:R-:W2:Y:S04]  /*b6da0*/  LDL.LU R21, [R1+0x1b18] ;  /* 0x001b180001157983 */ /* 0x000ea80000300800 */
[----:B------:R-:W2:Y:S01]  /*b6db0*/  LDL.LU R22, [R1+0x1b1c] ;  /* 0x001b1c0001167983 */ /* 0x000ea20000300800 */
[----:B-1----:R-:W-:-:S03]  /*b6dc0*/  F2FP.SATFINITE.E5M2.F32.PACK_AB_MERGE_C R4, R18, R28, RZ ;  /* 0x0000001c1204723e */ /* 0x002fc600048060ff */
[----:B------:R-:W-:Y:S01]  /*b6dd0*/  STL [R1+0x608], R5 ;  /* 0x0006080501007387 */ /* 0x000fe20000100800 */
[----:B------:R-:W-:-:S03]  /*b6de0*/  SHF.R.S32.HI R20, RZ, 0x1f, R19 ;  /* 0x0000001fff147819 */ /* 0x000fc60000011413 */
        /* <DEDUP_REMOVED lines=8> */
[----:B-1----:R-:W2:Y:S02]  /*b6e70*/  LDL.LU.64 R4, [R1+0x6080] ;  /* 0x0060800001047983 */ /* 0x002ea40000300a00 */
[----:B--2---:R-:W-:Y:S02]  /*b6e80*/  F2FP.SATFINITE.E5M2.F32.PACK_AB_MERGE_C R3, R3, R4, RZ ;  /* 0x000000040303723e */ /* 0x004fe400048060ff */
[----:B------:R-:W2:Y:S04]  /*b6e90*/  LDL.LU R4, [R1+0x607c] ;  /* 0x00607c0001047983 */ /* 0x000ea80000300800 */
[----:B------:R1:W-:Y:S04]  /*b6ea0*/  STL [R1+0x5f8], R3 ;  /* 0x0005f80301007387 */ /* 0x0003e80000100800 */
[----:B-1----:R-:W2:Y:S01]  /*b6eb0*/  LDL.LU R3, [R1+0x6078] ;  /* 0x0060780001037983 */ /* 0x002ea20000300800 */
[----:B---3--:R-:W-:-:S05]  /*b6ec0*/  F2FP.SATFINITE.E5M2.F32.PACK_AB_MERGE_C R15, R15, R14, RZ ;  /* 0x0000000e0f0f723e */ /* 0x008fca00048060ff */
[----:B------:R1:W-:Y:S01]  /*b6ed0*/  STL [R1+0x5fc], R15 ;  /* 0x0005fc0f01007387 */ /* 0x0003e20000100800 */
[----:B--2---:R-:W-:-:S05]  /*b6ee0*/  IADD3 R14, P1, PT, R19, R3, RZ ;  /* 0x00000003130e7210 */ /* 0x004fca0007f3e0ff */
[----:B-1----:R-:W-:-:S05]  /*b6ef0*/  IMAD.X R15, R20, 0x1, R4, P1 ;  /* 0x00000001140f7824 */ /* 0x002fca00008e0604 */
[----:B------:R1:W-:Y:S04]  /*b6f00*/  STL.64 [R1+0x1b40], R14 ;  /* 0x001b400e01007387 */ /* 0x0003e80000100a00 */
[----:B-1----:R-:W2:Y:S01]  /*b6f10*/  LDL.LU.64 R14, [R1+0x6070] ;  /* 0x00607000010e7983 */ /* 0x002ea20000300a00 */
[----:B----4-:R-:W-:Y:S02]  /*b6f20*/  F2FP.SATFINITE.E5M2.F32.PACK_AB_MERGE_C R7, R7, R6, RZ ;  /* 0x000000060707723e */ /* 0x010fe400048060ff */
[----:B------:R-:W-:Y:S02]  /*b6f30*/  IADD3 R6, P1, PT, R19, R13, RZ ;  /* 0x0000000d13067210 */ /* 0x000fe40007f3e0ff */
[----:B------:R-:W-:Y:S01]  /*b6f40*/  F2FP.SATFINITE.E5M2.F32.PACK_AB_MERGE_C R24, R26, R24, RZ ;  /* 0x000000181a18723e */ /* 0x000fe200048060ff */
[----:B------:R2:W-:Y:S04]  /*b6f50*/  STL [R1+0x5e8], R7 ;  /* 0x0005e80701007387 */ /* 0x0005e80000100800 */
[----:B------:R-:W-:Y:S01]  /*b6f60*/  STL [R1+0x5ec], R24 ;  /* 0x0005ec1801007387 */ /* 0x000fe20000100800 */
[----:B--2---:R-:W-:-:S05]  /*b6f70*/  IMAD.X R7, R20, 0x1, R15, P1 ;  /* 0x0000000114077824 */ /* 0x004fca00008e060f */
[----:B------:R1:W-:Y:S04]  /*b6f80*/  STL.64 [R1+0x1b30], R6 ;  /* 0x001b300601007387 */ /* 0x0003e80000100a00 */
[----:B-1----:R-:W2:Y:S01]  /*b6f90*/  LDL.LU.64 R6, [R1+0x6068] ;  /* 0x0060680001067983 */ /* 0x002ea20000300a00 */
[----:B------:R-:W-:Y:S02]  /*b6fa0*/  F2FP.SATFINITE.E5M2.F32.PACK_AB_MERGE_C R29, R29, R16, RZ ;  /* 0x000000101d1d723e */ /* 0x000fe400048060ff */
[----:B------:R-:W-:Y:S01]  /*b6fb0*/  IADD3 R16, P1, PT, R19, R5, RZ ;  /* 0x0000000513107210 */ /* 0x000fe20007f3e0ff */
[----:B------:R-:W3:Y:S01]  /*b6fc0*/  LDL.LU R24, [R1+0x1ae0] ;  /* 0x001ae00001187983 */ /* 0x000ee20000300800 */
[----:B------:R-:W-:-:S03]  /*b6fd0*/  F2FP.SATFINITE.E5M2.F32.PACK_AB_MERGE_C R23, R23, R17, RZ ;  /* 0x000000111717723e */ /* 0x000fc600048060ff */
[----:B------:R-:W3:Y:S04]  /*b6fe0*/  LDL.LU R26, [R1+0x1ae4] ;  /* 0x001ae400011a7983 */ /* 0x000ee80000300800 */
[----:B------:R-:W-:Y:S04]  /*b6ff0*/  STL [R1+0x5dc], R29 ;  /* 0x0005dc1d01007387 */ /* 0x000fe80000100800 */
[----:B------:R-:W-:Y:S04]  /*b7000*/  STL [R1+0x6040], R5 ;  /* 0x0060400501007387 */ /* 0x000fe80000100800 */
[----:B------:R-:W-:Y:S01]  /*b7010*/  STL [R1+0x5d8], R23 ;  /* 0x0005d81701007387 */ /* 0x000fe20000100800 */
[----:B--2---:R-:W-:-:S05]  /*b7020*/  IMAD.X R17, R20, 0x1, R6, P1 ;  /* 0x0000000114117824 */ /* 0x004fca00008e0606 */
[----:B------:R1:W-:Y:S04]  /*b7030*/  STL.64 [R1+0x1b20], R16 ;  /* 0x001b201001007387 */ /* 0x0003e80000100a00 */
[----:B-1----:R-:W2:Y:S01]  /*b7040*/  LDL.LU R16, [R1+0x6060] ;  /* 0x0060600001107983 */ /* 0x002ea20000300800 */
[----:B------:R-:W-:-:S03]  /*b7050*/  F2FP.SATFINITE.E5M2.F32.PACK_AB_MERGE_C R11, R11, R10, RZ ;  /* 0x0000000a0b0b723e */ /* 0x000fc600048060ff */
[----:B------:R-:W4:Y:S01]  /*b7060*/  LDL.LU R5, [R1+0x1ae8] ;  /* 0x001ae80001057983 */ /* 0x000f220000300800 */
[----:B------:R-:W-:-:S03]  /*b7070*/  F2FP.SATFINITE.E5M2.F32.PACK_AB_MERGE_C R10, R22, R21, RZ ;  /* 0x00000015160a723e */ /* 0x000fc600048060ff */
[----:B------:R-:W4:Y:S04]  /*b7080*/  LDL.LU R29, [R1+0x1aec] ;  /* 0x001aec00011d7983 */ /* 0x000f280000300800 */
[----:B------:R-:W3:Y:S04]  /*b7090*/  LDL.LU R17, [R1+0x1ad0] ;  /* 0x001ad00001117983 */ /* 0x000ee80000300800 */
[----:B------:R-:W3:Y:S04]  /*b70a0*/  LDL.LU R23, [R1+0x1ad4] ;  /* 0x001ad40001177983 */ /* 0x000ee80000300800 */
[----:B------:R-:W3:Y:S04]  /*b70b0*/  LDL.LU R21, [R1+0x1ad8] ;  /* 0x001ad80001157983 */ /* 0x000ee80000300800 */
[----:B------:R-:W-:Y:S04]  /*b70c0*/  STL [R1+0x5c0], R11 ;  /* 0x0005c00b01007387 */ /* 0x000fe80000100800 */
[----:B------:R-:W3:Y:S04]  /*b70d0*/  LDL.LU R22, [R1+0x1adc] ;  /* 0x001adc0001167983 */ /* 0x000ee80000300800 */
[----:B------:R1:W-:Y:S02]  /*b70e0*/  STL [R1+0x5c4], R10 ;  /* 0x0005c40a01007387 */ /* 0x0003e40000100800 */
[----:B-1----:R-:W-:-:S02]  /*b70f0*/  IADD3 R10, P1, PT, R19, R14, RZ ;  /* 0x0000000e130a7210 */ /* 0x002fc40007f3e0ff */
[----:B------:R1:W-:Y:S04]  /*b7100*/  STL.64 [R1+0x6050], R14 ;  /* 0x0060500e01007387 */ /* 0x0003e80000100a00 */
[----:B-1----:R-:W3:Y:S04]  /*b7110*/  LDL.LU R14, [R1+0x1af8] ;  /* 0x001af800010e7983 */ /* 0x002ee80000300800 */
[----:B------:R-:W3:Y:S01]  /*b7120*/  LDL.LU R15, [R1+0x1afc] ;  /* 0x001afc00010f7983 */ /* 0x000ee20000300800 */
        /* <DEDUP_REMOVED lines=12> */
[----:B------:R-:W-:Y:S02]  /*b71f0*/  IMAD.X R11, R20, 0x1, R8, P1 ;  /* 0x00000001140b7824 */ /* 0x000fe400008e0608 */
[----:B-1----:R-:W2:Y:S04]  /*b7200*/  LDL.LU R6, [R1+0x1af0] ;  /* 0x001af00001067983 */ /* 0x002ea80000300800 */
[----:B------:R-:W2:Y:S04]  /*b7210*/  LDL.LU R7, [R1+0x1af4] ;  /* 0x001af40001077983 */ /* 0x000ea80000300800 */
[----:B------:R1:W-:Y:S04]  /*b7220*/  STL.64 [R1+0x1b00], R10 ;  /* 0x001b000a01007387 */ /* 0x0003e80000100a00 */
[----:B-1----:R-:W4:Y:S01]  /*b7230*/  LDL.LU.64 R10, [R1+0x6058] ;  /* 0x00605800010a7983 */ /* 0x002f220000300a00 */
[----:B---3--:R-:W-:-:S02]  /*b7240*/  F2FP.SATFINITE.E5M2.F32.PACK_AB_MERGE_C R14, R15, R14, RZ ;  /* 0x0000000e0f0e723e */ /* 0x008fc400048060ff */
[----:B--2---:R-:W-:Y:S02]  /*b7250*/  F2FP.SATFINITE.E5M2.F32.PACK_AB_MERGE_C R7, R7, R6, RZ ;  /* 0x000000060707723e */ /* 0x004fe400048060ff */
[----:B------:R-:W-:-:S03]  /*b7260*/  IADD3 R6, P1, PT, R19, R9, RZ ;  /* 0x0000000913067210 */ /* 0x000fc60007f3e0ff */
[----:B------:R4:W-:Y:S04]  /*b7270*/  STL [R1+0x5a4], R7 ;  /* 0x0005a40701007387 */ /* 0x0009e80000100800 */
[----:B------:R1:W-:Y:S01]  /*b7280*/  STL.64 [R1+0x6038], R8 ;  /* 0x0060380801007387 */ /* 0x0003e20000100a00 */
[----:B----4-:R-:W-:-:S03]  /*b7290*/  IMAD.X R7, R20, 0x1, R11, P1 ;  /* 0x0000000114077824 */ /* 0x010fc600008e060b */
[----:B------:R-:W-:Y:S01]  /*b72a0*/  STL [R1+0x50a8], R14 ;  /* 0x0050a80e01007387 */ /* 0x000fe20000100800 */
[----:B-1----:R-:W-:-:S03]  /*b72b0*/  F2FP.SATFINITE.E5M2.F32.PACK_AB_MERGE_C R8, R26, R24, RZ ;  /* 0x000000181a08723e */ /* 0x002fc600048060ff */
[----:B------:R1:W-:Y:S04]  /*b72c0*/  STL.64 [R1+0x1af0], R6 ;  /* 0x001af00601007387 */ /* 0x0003e80000100a00 */
[----:B-1----:R-:W2:Y:S04]  /*b72d0*/  LDL.LU R6, [R1+0x1ac0] ;  /* 0x001ac00001067983 */ /* 0x002ea80000300800 */
[----:B------:R-:W2:Y:S04]  /*b72e0*/  LDL.LU R7, [R1+0x1ac4] ;  /* 0x001ac40001077983 */ /* 0x000ea80000300800 */
[----:B------:R1:W-:Y:S04]  /*b72f0*/  STL [R1+0x178], R8 ;  /* 0x0001780801007387 */ /* 0x0003e80000100800 */
[----:B------:R-:W3:Y:S04]  /*b7300*/  LDL.LU R24, [R1+0x1ac8] ;  /* 0x001ac80001187983 */ /* 0x000ee80000300800 */
[----:B------:R-:W3:Y:S01]  /*b7310*/  LDL.LU R26, [R1+0x1acc] ;  /* 0x001acc00011a7983 */ /* 0x000ee20000300800 */
[----:B-1----:R-:W-:-:S05]  /*b7320*/  IADD3 R8, P1, PT, R19, R10, RZ ;  /* 0x0000000a13087210 */ /* 0x002fca0007f3e0ff */
[----:B------:R-:W-:-:S05]  /*b7330*/  IMAD.X R9, R20, 0x1, R12, P1 ;  /* 0x0000000114097824 */ /* 0x000fca00008e060c */
[----:B------:R1:W-:Y:S01]  /*b7340*/  STL.64 [R1+0x1ae0], R8 ;  /* 0x001ae00801007387 */ /* 0x0003e20000100a00 */
[----:B------:R-:W-:Y:S01]  /*b7350*/  F2FP.SATFINITE.E5M2.F32.PACK_AB_MERGE_C R14, R22, R21, RZ ;  /* 0x00000015160e723e */ /* 0x000fe200048060ff */
[----:B0-----:R-:W-:Y:S01]  /*b7360*/  VIADD R19, R19, UR5 ;  /* 0x0000000513137c36 */ /* 0x001fe20008000000 */
[----:B------:R-:W0:Y:S01]  /*b7370*/  LDCU UR5, c[0x0][0x3b8] ;  /* 0x00007700ff0577ac */ /* 0x000e220008000800 */
[----:B-1----:R-:W-:Y:S02]  /*b7380*/  F2FP.SATFINITE.E5M2.F32.PACK_AB_MERGE_C R8, R29, R5, RZ ;  /* 0x000000051d08723e */ /* 0x002fe400048060ff */
[----:B------:R-:W-:Y:S01]  /*b7390*/  F2FP.SATFINITE.E5M2.F32.PACK_AB_MERGE_C R9, R23, R17, RZ ;  /* 0x000000111709723e */ /* 0x000fe200048060ff */
[----:B------:R-:W4:Y:S04]  /*b73a0*/  LDL.LU R5, [R1+0x1ab0] ;  /* 0x001ab00001057983 */ /* 0x000f280000300800 */
[----:B------:R1:W-:Y:S01]  /*b73b0*/  STL [R1+0x50a0], R8 ;  /* 0x0050a00801007387 */ /* 0x0003e20000100800 */
[----:B------:R-:W-:-:S03]  /*b73c0*/  SHF.R.S32.HI R20, RZ, 0x1f, R19 ;  /* 0x0000001fff147819 */ /* 0x000fc60000011413 */
[----:B-1----:R-:W4:Y:S04]  /*b73d0*/  LDL.LU R8, [R1+0x1ab8] ;  /* 0x001ab80001087983 */ /* 0x002f280000300800 */
[----:B------:R1:W-:Y:S04]  /*b73e0*/  STL [R1+0x170], R9 ;  /* 0x0001700901007387 */ /* 0x0003e80000100800 */
[----:B-1----:R-:W4:Y:S04]  /*b73f0*/  LDL.LU R9, [R1+0x1abc] ;  /* 0x001abc0001097983 */ /* 0x002f280000300800 */
[----:B------:R-:W4:Y:S04]  /*b7400*/  LDL.LU R29, [R1+0x1aac] ;  /* 0x001aac00011d7983 */ /* 0x000f280000300800 */
[----:B------:R-:W4:Y:S04]  /*b7410*/  LDL.LU R17, [R1+0x1a90] ;  /* 0x001a900001117983 */ /* 0x000f280000300800 */
[----:B------:R1:W-:Y:S04]  /*b7420*/  STL [R1+0x209c], R14 ;  /* 0x00209c0e01007387 */ /* 0x0003e80000100800 */
[----:B------:R-:W4:Y:S04]  /*b7430*/  LDL.LU R23, [R1+0x1a94] ;  /* 0x001a940001177983 */ /* 0x000f280000300800 */
[----:B------:R-:W4:Y:S01]  /*b7440*/  LDL.LU R21, [R1+0x1a98] ;  /* 0x001a980001157983 */ /* 0x000f220000300800 */
[----:B-1----:R-:W-:-:S03]  /*b7450*/  IADD3 R14, P1, PT, R19, R0, RZ ;  /* 0x00000000130e7210 */ /* 0x002fc60007f3e0ff */
[----:B------:R-:W4:Y:S02]  /*b7460*/  LDL.LU R22, [R1+0x1a9c] ;  /* 0x001a9c0001167983 */ /* 0x000f240000300800 */
[----:B------:R-:W-:-:S05]  /*b7470*/  IMAD.X R15, R20, 0x1, R2, P1 ;  /* 0x00000001140f7824 */ /* 0x000fca00008e0602 */
[----:B------:R1:W-:Y:S02]  /*b7480*/  STL.64 [R1+0x1ad8], R14 ;  /* 0x001ad80e01007387 */ /* 0x0003e40000100a00 */
[----:B-1----:R-:W-:Y:S02]  /*b7490*/  F2FP.SATFINITE.E5M2.F32.PACK_AB_MERGE_C R15, R25, R27, RZ ;  /* 0x0000001b190f723e */ /* 0x002fe400048060ff */
        /* <DEDUP_REMOVED lines=9> */
[----:B------:R-:W-:Y:S02]  /*b7530*/  IMAD.X R15, R20, 0x1, R4, P1 ;  /* 0x00000001140f7824 */ /* 0x000fe400008e0604 */
[----:B-1----:R-:W4:Y:S04]  /*b7540*/  LDL.LU R2, [R1+0x1aa4] ;  /* 0x001aa40001027983 */ /* 0x002f280000300800 */
[----:B------:R-:W4:Y:S04]  /*b7550*/  LDL.LU R3, [R1+0x1aa8] ;  /* 0x001aa80001037983 */ /* 0x000f280000300800 */
[----:B------:R1:W-:Y:S04]  /*b7560*/  STL.64 [R1+0x1ad0], R14 ;  /* 0x001ad00e01007387 */ /* 0x0003e80000100a00 */
[----:B-1----:R-:W4:Y:S01]  /*b7570*/  LDL.LU.64 R14, [R1+0x6050] ;  /* 0x00605000010e7983 */ /* 0x002f220000300a00 */
[----:B--2---:R-:W-:-:S02]  /*b7580*/  F2FP.SATFINITE.E5M2.F32.PACK_AB_MERGE_C R7, R7, R6, RZ ;  /* 0x000000060707723e */ /* 0x004fc400048060ff */
[----:B---3--:R-:W-:Y:S02]  /*b7590*/  F2FP.SATFINITE.E5M2.F32.PACK_AB_MERGE_C R6, R26, R24, RZ ;  /* 0x000000181a06723e */ /* 0x008fe400048060ff */
[----:B------:R-:W2:Y:S04]  /*b75a0*/  LDL.LU R24, [R1+0x1a70] ;  /* 0x001a700001187983 */ /* 0x000ea80000300800 */
[----:B------:R-:W-:Y:S04]  /*b75b0*/  STL [R1+0x5140], R7 ;  /* 0x0051400701007387 */ /* 0x000fe80000100800 */
[----:B------:R-:W2:Y:S04]  /*b75c0*/  LDL.LU R26, [R1+0x1a74] ;  /* 0x001a7400011a7983 */ /* 0x000ea80000300800 */
[----:B------:R1:W-:Y:S02]  /*b75d0*/  STL [R1+0x5138], R6 ;  /* 0x0051380601007387 */ /* 0x0003e40000100800 */
[----:B-1----:R-:W-:-:S02]  /*b75e0*/  IADD3 R6, P1, PT, R19, R13, RZ ;  /* 0x0000000d13067210 */ /* 0x002fc40007f3e0ff */
[----:B------:R1:W-:Y:S04]  /*b75f0*/  STL [R1+0x6020], R13 ;  /* 0x0060200d01007387 */ /* 0x0003e80000100800 */
[----:B-1----:R-:W3:Y:S01]  /*b7600*/  LDL.LU R13, [R1+0x1aa0] ;  /* 0x001aa000010d7983 */ /* 0x002ee20000300800 */
[----:B----4-:R-:W-:-:S05]  /*b7610*/  IMAD.X R7, R20, 0x1, R15, P1 ;  /* 0x0000000114077824 */ /* 0x010fca00008e060f */
[----:B------:R1:W-:Y:S04]  /*b7620*/  STL.64 [R1+0x1ac0], R6 ;  /* 0x001ac00601007387 */ /* 0x0003e80000100a00 */
[----:B-1----:R-:W4:Y:S04]  /*b7630*/  LDL.LU.64 R6, [R1+0x6048] ;  /* 0x0060480001067983 */ /* 0x002f280000300a00 */
[----:B------:R1:W-:Y:S04]  /*b7640*/  STL [R1+0x6024], R15 ;  /* 0x0060240f01007387 */ /* 0x0003e80000100800 */
[----:B-1----:R-:W2:Y:S02]  /*b7650*/  LDL.LU R15, [R1+0x1ab4] ;  /* 0x001ab400010f7983 */ /* 0x002ea40000300800 */
[----:B--2---:R-:W-:-:S02]  /*b7660*/  F2FP.SATFINITE.E5M2.F32.PACK_AB_MERGE_C R15, R15, R5, RZ ;  /* 0x000000050f0f723e */ /* 0x004fc400048060ff */
[----:B------:R-:W2:Y:S04]  /*b7670*/  LDL.LU R5, [R1+0x6040] ;  /* 0x0060400001057983 */ /* 0x000ea80000300800 */
[----:B------:R1:W-:Y:S02]  /*b7680*/  STL [R1+0x5158], R15 ;  /* 0x0051580f01007387 */ /* 0x0003e40000100800 */
[----:B-1----:R-:W-:Y:S02]  /*b7690*/  F2FP.SATFINITE.E5M2.F32.PACK_AB_MERGE_C R15, R9, R8, RZ ;  /* 0x00000008090f723e */ /* 0x002fe400048060ff */
[----:B--2---:R-:W-:Y:S01]  /*b76a0*/  IADD3 R8, P1, PT, R19, R5, RZ ;  /* 0x0000000513087210 */ /* 0x004fe20007f3e0ff */
[----:B------:R-:W-:Y:S04]  /*b76b0*/  STL [R1+0x6010], R5 ;  /* 0x0060100501007387 */ /* 0x000fe80000100800 */
[----:B----4-:R-:W-:Y:S01]  /*b76c0*/  IMAD.X R9, R20, 0x1, R6, P1 ;  /* 0x0000000114097824 */ /* 0x010fe200008e0606 */
[----:B------:R-:W-:Y:S04]  /*b76d0*/  STL [R1+0x5154], R15 ;  /* 0x0051540f01007387 */ /* 0x000fe80000100800 */
[----:B------:R1:W-:Y:S04]  /*b76e0*/  STL.64 [R1+0x1ab0], R8 ;  /* 0x001ab00801007387 */ /* 0x0003e80000100a00 */
[----:B-1----:R-:W2:Y:S04]  /*b76f0*/  LDL.LU.64 R8, [R1+0x6038] ;  /* 0x0060380001087983 */ /* 0x002ea80000300a00 */
[----:B------:R3:W-:Y:S01]  /*b7700*/  STL [R1+0x6014], R6 ;  /* 0x0060140601007387 */ /* 0x0007e20000100800 */
[----:B------:R-:W-:-:S02]  /*b7710*/  F2FP.SATFINITE.E5M2.F32.PACK_AB_MERGE_C R5, R29, R3, RZ ;  /* 0x000000031d05723e */ /* 0x000fc400048060ff */
[----:B---3--:R-:W-:Y:S02]  /*b7720*/  F2FP.SATFINITE.E5M2.F32.PACK_AB_MERGE_C R6, R2, R13, RZ ;  /* 0x0000000d0206723e */ /* 0x008fe400048060ff */
[----:B------:R-:W-:-:S05]  /*b7730*/  IADD3 R2, P1, PT, R19, R14, RZ ;  /* 0x0000000e13027210 */ /* 0x000fca0007f3e0ff */
[----:B------:R-:W-:Y:S01]  /*b7740*/  IMAD.X R3, R20, 0x1, R16, P1 ;  /* 0x0000000114037824 */ /* 0x000fe200008e0610 */
[----:B------:R-:W-:Y:S04]  /*b7750*/  STL [R1+0x5170], R6 ;  /* 0x0051700601007387 */ /* 0x000fe80000100800 */
[----:B------:R-:W-:Y:S04]  /*b7760*/  STL [R1+0x516c], R5 ;  /* 0x00516c0501007387 */ /* 0x000fe80000100800 */
[----:B------:R1:W-:Y:S02]  /*b7770*/  STL.64 [R1+0x1aa0], R2 ;  /* 0x001aa00201007387 */ /* 0x0003e40000100a00 */
[----:B-1----:R-:W-:-:S02]  /*b7780*/  F2FP.SATFINITE.E5M2.F32.PACK_AB_MERGE_C R2, R23, R17, RZ ;  /* 0x000000111702723e */ /* 0x002fc400048060ff */
[----:B------:R-:W3:Y:S01]  /*b7790*/  LDL.LU R17, [R1+0x1a78] ;  /* 0x001a780001117983 */ /* 0x000ee20000300800 */
[----:B------:R-:W-:-:S03]  /*b77a0*/  F2FP.SATFINITE.E5M2.F32.PACK_AB_MERGE_C R5, R22, R21, RZ ;  /* 0x000000151605723e */ /* 0x000fc600048060ff */
[----:B------:R-:W3:Y:S04]  /*b77b0*/  LDL.LU R23, [R1+0x1a7c] ;  /* 0x001a7c0001177983 */ /* 0x000ee80000300800 */
[----:B------:R1:W-:Y:S04]  /*b77c0*/  STL [R1+0x5188], R2 ;  /* 0x0051880201007387 */ /* 0x0003e80000100800 */
[----:B------:R-:W-:Y:S04]  /*b77d0*/  STL [R1+0x5184], R5 ;  /* 0x0051840501007387 */ /* 0x000fe80000100800 */
[----:B------:R-:W4:Y:S01]  /*b77e0*/  LDL.LU R29, [R1+0x1a64] ;  /* 0x001a6400011d7983 */ /* 0x000f220000300800 */
[----:B-1----:R-:W-:-:S03]  /*b77f0*/  IADD3 R2, P1, PT, R19, R7, RZ ;  /* 0x0000000713027210 */ /* 0x002fc60007f3e0ff */
[----:B------:R-:W3:Y:S04]  /*b7800*/  LDL.LU R21, [R1+0x1a68] ;  /* 0x001a680001157983 */ /* 0x000ee80000300800 */
        /* <DEDUP_REMOVED lines=12> */
[----:B------:R-:W-:Y:S01]  /*b78d0*/  IMAD.X R3, R20, 0x1, R11, P1 ;  /* 0x0000000114037824 */ /* 0x000fe200008e060b */
[----:B------:R-:W-:Y:S04]  /*b78e0*/  STL.64 [R1+0x6008], R8 ;  /* 0x0060080801007387 */ /* 0x000fe80000100a00 */
[----:B------:R1:W-:Y:S04]  /*b78f0*/  STL.64 [R1+0x1a80], R2 ;  /* 0x001a800201007387 */ /* 0x0003e80000100a00 */
[----:B------:R-:W2:Y:S01]  /*b7900*/  LDL.LU R15, [R1+0x1a40] ;  /* 0x001a4000010f7983 */ /* 0x000ea20000300800 */
[----:B-1----:R-:W-:-:S03]  /*b7910*/  F2FP.SATFINITE.E5M2.F32.PACK_AB_MERGE_C R2, R26, R24, RZ ;  /* 0x000000181a02723e */ /* 0x002fc600048060ff */
[----:B--2---:R1:W-:Y:S04]  /*b7920*/  STL.64 [R1+0x6028], R14 ;  /* 0x0060280e01007387 */ /* 0x0043e80000100a00 */
[----:B------:R2:W-:Y:S04]  /*b7930*/  STL [R1+0x51b4], R2 ;  /* 0x0051b40201007387 */ /* 0x0005e80000100800 */
[----:B-1----:R-:W4:Y:S04]  /*b7940*/  LDL.LU R15, [R1+0x1a60] ;  /* 0x001a6000010f7983 */ /* 0x002f280000300800 */
[----:B------:R-:W4:Y:S04]  /*b7950*/  LDL.LU R13, [R1+0x1a44] ;  /* 0x001a4400010d7983 */ /* 0x000f280000300800 */
[----:B------:R-:W4:Y:S01]  /*b7960*/  LDL.LU R6, [R1+0x1a30] ;  /* 0x001a300001067983 */ /* 0x000f220000300800 */
[----:B--2---:R-:W-:-:S05]  /*b7970*/  IADD3 R2, P1, PT, R19, R10, RZ ;  /* 0x0000000a13027210 */ /* 0x004fca0007f3e0ff */
[----:B------:R-:W-:Y:S01]  /*b7980*/  IMAD.X R3, R20, 0x1, R12, P1 ;  /* 0x0000000114037824 */ /* 0x000fe200008e060c */
[----:B---3--:R-:W-:Y:S01]  /*b7990*/  F2FP.SATFINITE.E5M2.F32.PACK_AB_MERGE_C R14, R23, R17, RZ ;  /* 0x00000011170e723e */ /* 0x008fe200048060ff */
[----:B----4-:R1:W-:Y:S04]  /*b79a0*/  STL.64 [R1+0x6018], R6 ;  /* 0x0060180601007387 */ /* 0x0103e80000100a00 */
[----:B-1----:R-:W2:Y:S04]  /*b79b0*/  LDL.LU R6, [R1+0x1a48] ;  /* 0x001a480001067983 */ /* 0x002ea80000300800 */
[----:B------:R-:W2:Y:S04]  /*b79c0*/  LDL.LU R7, [R1+0x1a4c] ;  /* 0x001a4c0001077983 */ /* 0x000ea80000300800 */
[----:B------:R-:W3:Y:S04]  /*b79d0*/  LDL.LU R5, [R1+0x1a34] ;  /* 0x001a340001057983 */ /* 0x000ee80000300800 */
[----:B------:R-:W4:Y:S04]  /*b79e0*/  LDL.LU R8, [R1+0x1a38] ;  /* 0x001a380001087983 */ /* 0x000f280000300800 */
[----:B------:R-:W4:Y:S04]  /*b79f0*/  LDL.LU R9, [R1+0x1a3c] ;  /* 0x001a3c0001097983 */ /* 0x000f280000300800 */
[----:B------:R1:W-:Y:S04]  /*b7a00*/  STL.64 [R1+0x1a70], R2 ;  /* 0x001a700201007387 */ /* 0x0003e80000100a00 */
[----:B-1----:R-:W2:Y:S04]  /*b7a10*/  LDL.LU.64 R2, [R1+0x6030] ;  /* 0x0060300001027983 */ /* 0x002ea80000300a00 */
[----:B------:R-:W3:Y:S01]  /*b7a20*/  LDL.LU R24, [R1+0x1a20] ;  /* 0x001a200001187983 */ /* 0x000ee20000300800 */
[----:B0-----:R-:W-:Y:S01]  /*b7a30*/  VIADD R19, R19, UR5 ;  /* 0x0000000513137c36 */ /* 0x001fe20008000000 */
[----:B------:R-:W-:Y:S01]  /*b7a40*/  F2FP.SATFINITE.E5M2.F32.PACK_AB_MERGE_C R21, R22, R21, RZ ;  /* 0x000000151615723e */ /* 0x000fe200048060ff */
[----:B------:R-:W0:Y:S01]  /*b7a50*/  LDCU UR5, c[0x0][0x3b8] ;  /* 0x00007700ff0577ac */ /* 0x000e220008000800 */
[----:B------:R-:W3:Y:S04]  /*b7a60*/  LDL.LU R26, [R1+0x1a24] ;  /* 0x001a2400011a7983 */ /* 0x000ee80000300800 */
[----:B------:R1:W-:Y:S01]  /*b7a70*/  STL [R1+0x51ac], R14 ;  /* 0x0051ac0e01007387 */ /* 0x0003e20000100800 */
[----:B------:R-:W-:-:S03]  /*b7a80*/  SHF.R.S32.HI R20, RZ, 0x1f, R19 ;  /* 0x0000001fff147819 */ /* 0x000fc60000011413 */
[----:B------:R-:W3:Y:S04]  /*b7a90*/  LDL.LU R17, [R1+0x1a28] ;  /* 0x001a280001117983 */ /* 0x000ee80000300800 */
[----:B------:R-:W3:Y:S01]  /*b7aa0*/  LDL.LU R23, [R1+0x1a2c] ;  /* 0x001a2c0001177983 */ /* 0x000ee20000300800 */
[----:B-1----:R-:W-:-:S05]  /*b7ab0*/  F2FP.SATFINITE.E5M2.F32.PACK_AB_MERGE_C R14, R29, R15, RZ ;  /* 0x0000000f1d0e723e */ /* 0x002fca00048060ff */
[----:B------:R1:W-:Y:S04]  /*b7ac0*/  STL [R1+0x51cc], R14 ;  /* 0x0051cc0e01007387 */ /* 0x0003e80000100800 */
[----:B------:R0:W-:Y:S04]  /*b7ad0*/  STL [R1+0x51c8], R21 ;  /* 0x0051c81501007387 */ /* 0x0001e80000100800 */
[----:B------:R-:W3:Y:S01]  /*b7ae0*/  LDL.LU R29, [R1+0x1a14] ;  /* 0x001a1400011d7983 */ /* 0x000ee20000300800 */
[----:B-1----:R-:W-:-:S03]  /*b7af0*/  IADD3 R14, P1, PT, R19, R0, RZ ;  /* 0x00000000130e7210 */ /* 0x002fc60007f3e0ff */
[----:B0-----:R-:W3:Y:S04]  /*b7b00*/  LDL.LU R21, [R1+0x1a18] ;  /* 0x001a180001157983 */ /* 0x001ee80000300800 */
[----:B------:R-:W3:Y:S01]  /*b7b10*/  LDL.LU R22, [R1+0x1a1c] ;  /* 0x001a1c0001167983 */ /* 0x000ee20000300800 */
[----:B--2---:R-:W-:-:S05]  /*b7b20*/  IMAD.X R15, R20, 0x1, R2, P1 ;  /* 0x00000001140f7824 */ /* 0x004fca00008e0602 */
[----:B------:R0:W-:Y:S02]  /*b7b30*/  STL.64 [R1+0x1a60], R14 ;  /* 0x001a600e01007387 */ /* 0x0001e40000100a00 */
[----:B0-----:R-:W-:Y:S02]  /*b7b40*/  F2FP.SATFINITE.E5M2.F32.PACK_AB_MERGE_C R15, R25, R27, RZ ;  /* 0x0000001b190f723e */ /* 0x001fe400048060ff */
[----:B------:R-:W-:Y:S01]  /*b7b50*/  F2FP.SATFINITE.E5M2.F32.PACK_AB_MERGE_C R14, R18, R28, RZ ;  /* 0x0000001c120e723e */ /* 0x000fe200048060ff */
[----:B------:R-:W2:Y:S04]  /*b7b60*/  LDL.LU R27, [R1+0x1a00] ;  /* 0x001a0000011b7983 */ /* 0x000ea80000300800 */
[----:B------:R-:W-:Y:S04]  /*b7b70*/  STL [R1+0x51e0], R15 ;  /* 0x0051e00f01007387 */ /* 0x000fe80000100800 */
[----:B------:R-:W2:Y:S04]  /*b7b80*/  LDL.LU R25, [R1+0x1a04] ;  /* 0x001a040001197983 */ /* 0x000ea80000300800 */
[----:B------:R0:W-:Y:S04]  /*b7b90*/  STL [R1+0x51dc], R14 ;  /* 0x0051dc0e01007387 */ /* 0x0001e80000100800 */
[----:B------:R-:W2:Y:S04]  /*b7ba0*/  LDL.LU R28, [R1+0x1a08] ;  /* 0x001a0800011c7983 */ /* 0x000ea80000300800 */
[----:B------:R-:W2:Y:S01]  /*b7bb0*/  LDL.LU R18, [R1+0x1a0c] ;  /* 0x001a0c0001127983 */ /* 0x000ea20000300800 */
[----:B0-----:R-:W-:-:S05]  /*b7bc0*/  IADD3 R14, P1, PT, R19, R3, RZ ;  /* 0x00000003130e7210 */ /* 0x001fca0007f3e0ff */
[----:B------:R-:W-:-:S05]  /*b7bd0*/  IMAD.X R15, R20, 0x1, R4, P1 ;  /* 0x00000001140f7824 */ /* 0x000fca00008e0604 */
[----:B------:R0:W-:Y:S04]  /*b7be0*/  STL.64 [R1+0x1a50], R14 ;  /* 0x001a500e01007387 */ /* 0x0001e80000100a00 */
[----:B0-----:R-:W2:Y:S02]  /*b7bf0*/  LDL.LU.64 R14, [R1+0x6028] ;  /* 0x00602800010e7983 */ /* 0x001ea40000300a00 */
[----:B--2---:R-:W-:Y:S02]  /*b7c00*/  F2FP.SATFINITE.E5M2.F32.PACK_AB_MERGE_C R13, R13, R15, RZ ;  /* 0x0000000f0d0d723e */ /* 0x004fe400048060ff */
[----:B------:R-:W2:Y:S04]  /*b7c10*/  LDL.LU R15, [R1+0x6024] ;  /* 0x00602400010f7983 */ /* 0x000ea80000300800 */
[----:B------:R0:W-:Y:S04]  /*b7c20*/  STL [R1+0x51f8], R13 ;  /* 0x0051f80d01007387 */ /* 0x0001e80000100800 */
[----:B0-----:R-:W2:Y:S01]  /*b7c30*/  LDL.LU R13, [R1+0x6020] ;  /* 0x00602000010d7983 */ /* 0x001ea20000300800 */
[----:B------:R-:W-:-:S05]  /*b7c40*/  F2FP.SATFINITE.E5M2.F32.PACK_AB_MERGE_C R7, R7, R6, RZ ;  /* 0x000000060707723e */ /* 0x000fca00048060ff */
[----:B------:R0:W-:Y:S01]  /*b7c50*/  STL [R1+0x51f4], R7 ;  /* 0x0051f40701007387 */ /* 0x0001e20000100800 */
[----:B--2---:R-:W-:-:S05]  /*b7c60*/  IADD3 R6, P1, PT, R19, R13, RZ ;  /* 0x0000000d13067210 */ /* 0x004fca0007f3e0ff */
[----:B0-----:R-:W-:-:S05]  /*b7c70*/  IMAD.X R7, R20, 0x1, R15, P1 ;  /* 0x0000000114077824 */ /* 0x001fca00008e060f */
[----:B------:R0:W-:Y:S04]  /*b7c80*/  STL.64 [R1+0x1a40], R6 ;  /* 0x001a400601007387 */ /* 0x0001e80000100a00 */
[----:B0-----:R-:W3:Y:S02]  /*b7c90*/  LDL.LU.64 R6, [R1+0x6018] ;  /* 0x0060180001067983 */ /* 0x001ee40000300a00 */
[----:B---3--:R-:W-:Y:S02]  /*b7ca0*/  F2FP.SATFINITE.E5M2.F32.PACK_AB_MERGE_C R5, R5, R6, RZ ;  /* 0x000000060505723e */ /* 0x008fe400048060ff */
[----:B------:R-:W2:Y:S04]  /*b7cb0*/  LDL.LU R6, [R1+0x6014] ;  /* 0x0060140001067983 */ /* 0x000ea80000300800 */
[----:B------:R0:W-:Y:S04]  /*b7cc0*/  STL [R1+0x520c], R5 ;  /* 0x00520c0501007387 */ /* 0x0001e80000100800 */
[----:B0-----:R-:W3:Y:S01]  /*b7cd0*/  LDL.LU R5, [R1+0x6010] ;  /* 0x0060100001057983 */ /* 0x001ee20000300800 */
[----:B----4-:R-:W-:-:S05]  /*b7ce0*/  F2FP.SATFINITE.E5M2.F32.PACK_AB_MERGE_C R9, R9, R8, RZ ;  /* 0x000000080909723e */ /* 0x010fca00048060ff */
[----:B------:R2:W-:Y:S01]  /*b7cf0*/  STL [R1+0x5208], R9 ;  /* 0x0052080901007387 */ /* 0x0005e20000100800 */
[----:B---3--:R-:W-:-:S03]  /*b7d00*/  IADD3 R8, P1, PT, R19, R5, RZ ;  /* 0x0000000513087210 */ /* 0x008fc60007f3e0ff */
[----:B------:R0:W-:Y:S02]  /*b7d10*/  STL [R1+0x5fe8], R5 ;  /* 0x005fe80501007387 */ /* 0x0001e40000100800 */
[----:B--2---:R-:W-:Y:S02]  /*b7d20*/  IMAD.X R9, R20, 0x1, R6, P1 ;  /* 0x0000000114097824 */ /* 0x004fe400008e0606 */
[----:B0-----:R-:W2:Y:S04]  /*b7d30*/  LDL.LU R5, [R1+0x19f4] ;  /* 0x0019f40001057983 */ /* 0x001ea80000300800 */
[----:B------:R0:W-:Y:S04]  /*b7d40*/  STL [R1+0x5fec], R6 ;  /* 0x005fec0601007387 */ /* 0x0001e80000100800 */
[----:B0-----:R-:W2:Y:S04]  /*b7d50*/  LDL.LU R6, [R1+0x19f0] ;  /* 0x0019f00001067983 */ /* 0x001ea80000300800 */
[----:B------:R0:W-:Y:S02]  /*b7d60*/  STL.64 [R1+0x1a30], R8 ;  /* 0x001a300801007387 */ /* 0x0001e40000100a00 */
[----:B0-----:R-:W-:-:S02]  /*b7d70*/  F2FP.SATFINITE.E5M2.F32.PACK_AB_MERGE_C R9, R26, R24, RZ ;  /* 0x000000181a09723e */ /* 0x001fc400048060ff */
[----:B------:R-:W-:Y:S01]  /*b7d80*/  F2FP.SATFINITE.E5M2.F32.PACK_AB_MERGE_C R8, R23, R17, RZ ;  /* 0x000000111708723e */ /* 0x000fe200048060ff */
[----:B------:R-:W3:Y:S04]  /*b7d90*/  LDL.LU R24, [R1+0x19f8] ;  /* 0x0019f80001187983 */ /* 0x000ee80000300800 */
[----:B------:R-:W-:Y:S04]  /*b7da0*/  STL [R1+0x5228], R9 ;  /* 0x0052280901007387 */ /* 0x000fe80000100800 */
[----:B------:R-:W3:Y:S04]  /*b7db0*/  LDL.LU R26, [R1+0x19fc] ;  /* 0x0019fc00011a7983 */ /* 0x000ee80000300800 */
[----:B------:R0:W-:Y:S04]  /*b7dc0*/  STL [R1+0x5224], R8 ;  /* 0x0052240801007387 */ /* 0x0001e80000100800 */
[----:B------:R1:W-:Y:S01]  /*b7dd0*/  STL.64 [R1+0x5ff8], R14 ;  /* 0x005ff80e01007387 */ /* 0x0003e20000100a00 */
[----:B0-----:R-:W-:-:S05]  /*b7de0*/  IADD3 R8, P1, PT, R19, R14, RZ ;  /* 0x0000000e13087210 */ /* 0x001fca0007f3e0ff */
[----:B------:R-:W-:Y:S01]  /*b7df0*/  IMAD.X R9, R20, 0x1, R16, P1 ;  /* 0x0000000114097824 */ /* 0x000fe200008e0610 */
[----:B-1----:R-:W4:Y:S04]  /*b7e00*/  LDL.LU R15, [R1+0x1a10] ;  /* 0x001a1000010f7983 */ /* 0x002f280000300800 */
[----:B------:R0:W-:Y:S04]  /*b7e10*/  STL.64 [R1+0x1a20], R8 ;  /* 0x001a200801007387 */ /* 0x0001e80000100a00 */
[----:B0-----:R-:W2:Y:S01]  /*b7e20*/  LDL.LU.64 R8, [R1+0x6008] ;  /* 0x0060080001087983 */ /* 0x001ea20000300a00 */
[----:B------:R-:W-:-:S02]  /*b7e30*/  IADD3 R14, P1, PT, R19, R7, RZ ;  /* 0x00000007130e7210 */ /* 0x000fc40007f3e0ff */
[----:B------:R-:W-:Y:S01]  /*b7e40*/  F2FP.SATFINITE.E5M2.F32.PACK_AB_MERGE_C R21, R22, R21, RZ ;  /* 0x000000151615723e */ /* 0x000fe200048060ff */
[----:B------:R-:W3:Y:S04]  /*b7e50*/  LDL.LU R17, [R1+0x19e0] ;  /* 0x0019e00001117983 */ /* 0x000ee80000300800 */
[----:B------:R-:W3:Y:S01]  /*b7e60*/  LDL.LU R23, [R1+0x19e4] ;  /* 0x0019e40001177983 */ /* 0x000ee20000300800 */
[----:B----4-:R-:W-:-:S05]  /*b7e70*/  F2FP.SATFINITE.E5M2.F32.PACK_AB_MERGE_C R29, R29, R15, RZ ;  /* 0x0000000f1d1d723e */ /* 0x010fca00048060ff */
[----:B------:R-:W-:Y:S04]  /*b7e80*/  STL [R1+0x5240], R29 ;  /* 0x0052401d01007387 */ /* 0x000fe80000100800 */
[----:B------:R0:W-:Y:S01]  /*b7e90*/  STL [R1+0x523c], R21 ;  /* 0x00523c1501007387 */ /* 0x0001e20000100800 */
[----:B--2---:R-:W-:-:S03]  /*b7ea0*/  IMAD.X R15, R20, 0x1, R8, P1 ;  /* 0x00000001140f7824 */ /* 0x004fc600008e0608 */
[----:B0-----:R-:W2:Y:S04]  /*b7eb0*/  LDL.LU R21, [R1+0x19e8] ;  /* 0x0019e80001157983 */ /* 0x001ea80000300800 */
[----:B------:R-:W2:Y:S04]  /*b7ec0*/  LDL.LU R22, [R1+0x19ec] ;  /* 0x0019ec0001167983 */ /* 0x000ea80000300800 */
[----:B------:R0:W-:Y:S04]  /*b7ed0*/  STL.64 [R1+0x1a10], R14 ;  /* 0x001a100e01007387 */ /* 0x0001e80000100a00 */
[----:B0-----:R-:W4:Y:S01]  /*b7ee0*/  LDL.LU R15, [R1+0x19d0] ;  /* 0x0019d000010f7983 */ /* 0x001f220000300800 */
[----:B------:R-:W-:-:S02]  /*b7ef0*/  F2FP.SATFINITE.E5M2.F32.PACK_AB_MERGE_C R25, R25, R27, RZ ;  /* 0x0000001b1919723e */ /* 0x000fc400048060ff */
[----:B------:R-:W-:-:S03]  /*b7f00*/  F2FP.SATFINITE.E5M2.F32.PACK_AB_MERGE_C R14, R18, R28, RZ ;  /* 0x0000001c120e723e */ /* 0x000fc600048060ff */
[----:B------:R-:W-:Y:S01]  /*b7f10*/  STL [R1+0x5250], R25 ;  /* 0x0052501901007387 */ /* 0x000fe20000100800 */
[----:B------:R-:W-:-:S03]  /*b7f20*/  F2FP.SATFINITE.E5M2.F32.PACK_AB_MERGE_C R5, R5, R6, RZ ;  /* 0x000000060505723e */ /* 0x000fc600048060ff */
[----:B----4-:R-:W-:Y:S04]  /*b7f30*/  STL [R1+0x6000], R15 ;  /* 0x0060000f01007387 */ /* 0x010fe80000100800 */
[----:B------:R0:W-:Y:S04]  /*b7f40*/  STL [R1+0x524c], R14 ;  /* 0x00524c0e01007387 */ /* 0x0001e80000100800 */
[----:B------:R-:W4:Y:S04]  /*b7f50*/  LDL.LU R29, [R1+0x19d4] ;  /* 0x0019d400011d7983 */ /* 0x000f280000300800 */
[----:B------:R-:W4:Y:S01]  /*b7f60*/  LDL.LU R27, [R1+0x19d8] ;  /* 0x0019d800011b7983 */ /* 0x000f220000300800 */
[----:B0-----:R-:W-:-:S03]  /*b7f70*/  IADD3 R14, P1, PT, R19, R9, RZ ;  /* 0x00000009130e7210 */ /* 0x001fc60007f3e0ff */
[----:B------:R-:W4:Y:S02]  /*b7f80*/  LDL.LU R25, [R1+0x19dc] ;  /* 0x0019dc0001197983 */ /* 0x000f240000300800 */
[----:B------:R-:W-:Y:S02]  /*b7f90*/  IMAD.X R15, R20, 0x1, R11, P1 ;  /* 0x00000001140f7824 */ /* 0x000fe400008e060b */
[----:B------:R0:W-:Y:S04]  /*b7fa0*/  STL.64 [R1+0x5fe0], R8 ;  /* 0x005fe00801007387 */ /* 0x0001e80000100a00 */
[----:B------:R-:W4:Y:S04]  /*b7fb0*/  LDL.LU R28, [R1+0x19c8] ;  /* 0x0019c800011c7983 */ /* 0x000f280000300800 */
[----:B------:R-:W4:Y:S01]  /*b7fc0*/  LDL.LU R18, [R1+0x19cc] ;  /* 0x0019cc0001127983 */ /* 0x000f220000300800 */
[----:B0-----:R-:W-:-:S03]  /*b7fd0*/  IADD3 R8, P1, PT, R19, R10, RZ ;  /* 0x0000000a13087210 */ /* 0x001fc60007f3e0ff */
[----:B------:R-:W-:Y:S02]  /*b7fe0*/  STL.64 [R1+0x1a00], R14 ;  /* 0x001a000e01007387 */ /* 0x000fe40000100a00 */
[----:B------:R-:W-:Y:S02]  /*b7ff0*/  IMAD.X R9, R20, 0x1, R12, P1 ;  /* 0x0000000114097824 */ /* 0x000fe400008e060c */
[----:B------:R0:W-:Y:S04]  /*b8000*/  STL.64 [R1+0x5ff0], R10 ;  /* 0x005ff00a01007387 */ /* 0x0001e80000100a00 */
[----:B------:R1:W-:Y:S04]  /*b8010*/  STL [R1+0x5260], R5 ;  /* 0x0052600501007387 */ /* 0x0003e80000100800 */
[----:B0-----:R-:W4:Y:S04]  /*b8020*/  LDL.LU R10, [R1+0x19c0] ;  /* 0x0019c000010a7983 */ /* 0x001f280000300800 */
[----:B------:R-:W4:Y:S04]  /*b8030*/  LDL.LU R11, [R1+0x19c4] ;  /* 0x0019c400010b7983 */ /* 0x000f280000300800 */
[----:B------:R0:W-:Y:S01]  /*b8040*/  STL.64 [R1+0x19f0], R8 ;  /* 0x0019f00801007387 */ /* 0x0001e20000100a00 */
[----:B---3--:R-:W-:-:S03]  /*b8050*/  F2FP.SATFINITE.E5M2.F32.PACK_AB_MERGE_C R14, R23, R17, RZ ;  /* 0x00000011170e723e */ /* 0x008fc600048060ff */
[----:B------:R-:W3:Y:S01]  /*b8060*/  LDL.LU R6, [R1+0x19b0] ;  /* 0x0019b00001067983 */ /* 0x000ee20000300800 */
[----:B------:R-:W-:Y:S01]  /*b8070*/  VIADD R19, R19, UR5 ;  /* 0x0000000513137c36 */ /* 0x000fe20008000000 */
[----:B--2---:R-:W-:Y:S01]  /*b8080*/  F2FP.SATFINITE.E5M2.F32.PACK_AB_MERGE_C R21, R22, R21, RZ ;  /* 0x000000151615723e */ /* 0x004fe200048060ff */
[----:B------:R-:W2:Y:S01]  /*b8090*/  LDCU UR5, c[0x0][0x3b8] ;  /* 0x00007700ff0577ac */ /* 0x000ea20008000800 */
[----:B-1----:R-:W3:Y:S01]  /*b80a0*/  LDL.LU R5, [R1+0x19b4] ;  /* 0x0019b40001057983 */ /* 0x002ee20000300800 */
[----:B0-----:R-:W-:-:S05]  /*b80b0*/  F2FP.SATFINITE.E5M2.F32.PACK_AB_MERGE_C R8, R26, R24, RZ ;  /* 0x000000181a08723e */ /* 0x001fca00048060ff */
[----:B------:R0:W-:Y:S01]  /*b80c0*/  STL [R1+0x525c], R8 ;  /* 0x00525c0801007387 */ /* 0x0001e20000100800 */
[----:B------:R-:W-:-:S03]  /*b80d0*/  SHF.R.S32.HI R20, RZ, 0x1f, R19 ;  /* 0x0000001fff147819 */ /* 0x000fc60000011413 */
[----:B0-----:R-:W2:Y:S04]  /*b80e0*/  LDL.LU R8, [R1+0x19b8] ;  /* 0x0019b80001087983 */ /* 0x001ea80000300800 */
[----:B------:R-:W2:Y:S04]  /*b80f0*/  LDL.LU R9, [R1+0x19bc] ;  /* 0x0019bc0001097983 */ /* 0x000ea80000300800 */
[----:B------:R-:W2:Y:S04]  /*b8100*/  LDL.LU R24, [R1+0x19a0] ;  /* 0x0019a00001187983 */ /* 0x000ea80000300800 */
[----:B------:R-:W2:Y:S04]  /*b8110*/  LDL.LU R26, [R1+0x19a4] ;  /* 0x0019a400011a7983 */ /* 0x000ea80000300800 */
[----:B------:R0:W-:Y:S04]  /*b8120*/  STL [R1+0x5274], R14 ;  /* 0x0052740e01007387 */ /* 0x0001e80000100800 */
[----:B------:R-:W2:Y:S04]  /*b8130*/  LDL.LU R17, [R1+0x19a8] ;  /* 0x0019a80001117983 */ /* 0x000ea80000300800 */
[----:B------:R-:W2:Y:S01]  /*b8140*/  LDL.LU R23, [R1+0x19ac] ;  /* 0x0019ac0001177983 */ /* 0x000ea20000300800 */
[----:B0-----:R-:W-:-:S05]  /*b8150*/  IADD3 R14, P1, PT, R19, R0, RZ ;  /* 0x00000000130e7210 */ /* 0x001fca0007f3e0ff */
[----:B------:R-:W-:Y:S01]  /*b8160*/  IMAD.X R15, R20, 0x1, R2, P1 ;  /* 0x00000001140f7824 */ /* 0x000fe200008e0602 */
[----:B------:R-:W-:Y:S04]  /*b8170*/  STL [R1+0x5270], R21 ;  /* 0x0052701501007387 */ /* 0x000fe80000100800 */
[----:B------:R0:W-:Y:S04]  /*b8180*/  STL.64 [R1+0x19e0], R14 ;  /* 0x0019e00e01007387 */ /* 0x0001e80000100a00 */
[----:B0-----:R-:W2:Y:S04]  /*b8190*/  LDL.LU R15, [R1+0x6000] ;  /* 0x00600000010f7983 */ /* 0x001ea80000300800 */
[----:B------:R-:W3:Y:S04]  /*b81a0*/  LDL.LU R21, [R1+0x1998] ;  /* 0x0019980001157983 */ /* 0x000ee80000300800 */
[----:B------:R-:W3:Y:S01]  /*b81b0*/  LDL.LU R22, [R1+0x199c] ;  /* 0x00199c0001167983 */ /* 0x000ee20000300800 */
[----:B----4-:R-:W-:-:S02]  /*b81c0*/  F2FP.SATFINITE.E5M2.F32.PACK_AB_MERGE_C R14, R25, R27, RZ ;  /* 0x0000001b190e723e */ /* 0x010fc400048060ff */
[----:B--2---:R-:W-:Y:S02]  /*b81d0*/  F2FP.SATFINITE.E5M2.F32.PACK_AB_MERGE_C R15, R29, R15, RZ ;  /* 0x0000000f1d0f723e */ /* 0x004fe400048060ff */
[----:B------:R-:W2:Y:S04]  /*b81e0*/  LDL.LU R29, [R1+0x1984] ;  /* 0x00198400011d7983 */ /* 0x000ea80000300800 */
[----:B------:R-:W-:Y:S04]  /*b81f0*/  STL [R1+0x5284], R15 ;  /* 0x0052840f01007387 */ /* 0x000fe80000100800 */
[----:B------:R-:W4:Y:S04]  /*b8200*/  LDL.LU R27, [R1+0x1988] ;  /* 0x00198800011b7983 */ /* 0x000f280000300800 */
[----:B------:R0:W-:Y:S04]  /*b8210*/  STL [R1+0x5280], R14 ;  /* 0x0052800e01007387 */ /* 0x0001e80000100800 */
[----:B------:R-:W4:Y:S01]  /*b8220*/  LDL.LU R25, [R1+0x198c] ;  /* 0x00198c0001197983 */ /* 0x000f220000300800 */
[----:B0-----:R-:W-:-:S05]  /*b8230*/  IADD3 R14, P1, PT, R19, R3, RZ ;  /* 0x00000003130e7210 */ /* 0x001fca0007f3e0ff */
[----:B------:R-:W-:-:S05]  /*b8240*/  IMAD.X R15, R20, 0x1, R4, P1 ;  /* 0x00000001140f7824 */ /* 0x000fca00008e0604 */
[----:B------:R0:W-:Y:S04]  /*b8250*/  STL.64 [R1+0x19d0], R14 ;  /* 0x0019d00e01007387 */ /* 0x0001e80000100a00 */
[----:B0-----:R-:W2:Y:S01]  /*b8260*/  LDL.LU.64 R14, [R1+0x5ff8] ;  /* 0x005ff800010e7983 */ /* 0x001ea20000300a00 */
[----:B------:R-:W-:Y:S02]  /*b8270*/  F2FP.SATFINITE.E5M2.F32.PACK_AB_MERGE_C R11, R11, R10, RZ ;  /* 0x0000000a0b0b723e */ /* 0x000fe400048060ff */
[----:B------:R-:W-:Y:S02]  /*b8280*/  IADD3 R10, P1, PT, R19, R13, RZ ;  /* 0x0000000d130a7210 */ /* 0x000fe40007f3e0ff */
[----:B------:R-:W-:Y:S01]  /*b8290*/  F2FP.SATFINITE.E5M2.F32.PACK_AB_MERGE_C R18, R18, R28, RZ ;  /* 0x0000001c1212723e */ /* 0x000fe200048060ff */
[----:B------:R-:W-:Y:S04]  /*b82a0*/  STL [R1+0x5058], R11 ;  /* 0x0050580b01007387 */ /* 0x000fe80000100800 */
[----:B------:R0:W-:Y:S04]  /*b82b0*/  STL [R1+0x5fc8], R13 ;  /* 0x005fc80d01007387 */ /* 0x0001e80000100800 */
[----:B------:R-:W-:Y:S01]  /*b82c0*/  STL [R1+0x507c], R18 ;  /* 0x00507c1201007387 */ /* 0x000fe20000100800 */
[----:B---3--:R-:W-:-:S03]  /*b82d0*/  F2FP.SATFINITE.E5M2.F32.PACK_AB_MERGE_C R5, R5, R6, RZ ;  /* 0x000000060505723e */ /* 0x008fc600048060ff */
[----:B0-----:R-:W3:Y:S01]  /*b82e0*/  LDL.LU R13, [R1+0x1980] ;  /* 0x00198000010d7983 */ /* 0x001ee20000300800 */
[----:B--2---:R-:W-:-:S05]  /*b82f0*/  IMAD.X R11, R20, 0x1, R15, P1 ;  /* 0x00000001140b7824 */ /* 0x004fca00008e060f */
[----:B------:R0:W-:Y:S04]  /*b8300*/  STL.64 [R1+0x19c0], R10 ;  /* 0x0019c00a01007387 */ /* 0x0001e80000100a00 */
[----:B0-----:R-:W2:Y:S04]  /*b8310*/  LDL.LU.64 R10, [R1+0x5ff0] ;  /* 0x005ff000010a7983 */ /* 0x001ea80000300a00 */
[----:B------:R-:W2:Y:S04]  /*b8320*/  LDL.LU R28, [R1+0x1970] ;  /* 0x00197000011c7983 */ /* 0x000ea80000300800 */
[----:B------:R-:W2:Y:S04]  /*b8330*/  LDL.LU R18, [R1+0x1974] ;  /* 0x0019740001127983 */ /* 0x000ea80000300800 */
[----:B------:R0:W-:Y:S04]  /*b8340*/  STL [R1+0x5fcc], R15 ;  /* 0x005fcc0f01007387 */ /* 0x0001e80000100800 */
[----:B0-----:R-:W2:Y:S04]  /*b8350*/  LDL.LU R15, [R1+0x1994] ;  /* 0x00199400010f7983 */ /* 0x001ea80000300800 */
[----:B------:R-:W2:Y:S04]  /*b8360*/  LDL.LU R6, [R1+0x5fec] ;  /* 0x005fec0001067983 */ /* 0x000ea80000300800 */
[----:B------:R0:W-:Y:S04]  /*b8370*/  STL [R1+0x5014], R5 ;  /* 0x0050140501007387 */ /* 0x0001e80000100800 */
[----:B0-----:R-:W2:Y:S01]  /*b8380*/  LDL.LU R5, [R1+0x5fe8] ;  /* 0x005fe80001057983 */ /* 0x001ea20000300800 */
[----:B------:R-:W-:-:S05]  /*b8390*/  F2FP.SATFINITE.E5M2.F32.PACK_AB_MERGE_C R9, R9, R8, RZ ;  /* 0x000000080909723e */ /* 0x000fca00048060ff */
[----:B------:R-:W-:Y:S01]  /*b83a0*/  STL [R1+0x501c], R9 ;  /* 0x00501c0901007387 */ /* 0x000fe20000100800 */
[----:B--2---:R-:W-:-:S03]  /*b83b0*/  IADD3 R8, P1, PT, R19, R5, RZ ;  /* 0x0000000513087210 */ /* 0x004fc60007f3e0ff */
[----:B------:R0:W-:Y:S04]  /*b83c0*/  STL.64 [R1+0x5fd8], R4 ;  /* 0x005fd80401007387 */ /* 0x0001e80000100a00 */
[----:B0-----:R-:W2:Y:S01]  /*b83d0*/  LDL.LU R5, [R1+0x1990] ;  /* 0x0019900001057983 */ /* 0x001ea20000300800 */
[----:B------:R-:W-:-:S05]  /*b83e0*/  IMAD.X R9, R20, 0x1, R6, P1 ;  /* 0x0000000114097824 */ /* 0x000fca00008e0606 */
[----:B------:R0:W-:Y:S01]  /*b83f0*/  STL.64 [R1+0x19b0], R8 ;  /* 0x0019b00801007387 */ /* 0x0001e20000100a00 */
[----:B------:R-:W-:Y:S02]  /*b8400*/  F2FP.SATFINITE.E5M2.F32.PACK_AB_MERGE_C R4, R23, R17, RZ ;  /* 0x000000111704723e */ /* 0x000fe400048060ff */
[----:B0-----:R-:W-:Y:S02]  /*b8410*/  F2FP.SATFINITE.E5M2.F32.PACK_AB_MERGE_C R8, R26, R24, RZ ;  /* 0x000000181a08723e */ /* 0x001fe400048060ff */
[----:B------:R-:W3:Y:S04]  /*b8420*/  LDL.LU R24, [R1+0x1978] ;  /* 0x0019780001187983 */ /* 0x000ee80000300800 */
[----:B------:R0:W-:Y:S04]  /*b8430*/  STL [R1+0x4ff0], R8 ;  /* 0x004ff00801007387 */ /* 0x0001e80000100800 */
[----:B------:R-:W3:Y:S01]  /*b8440*/  LDL.LU R26, [R1+0x197c] ;  /* 0x00197c00011a7983 */ /* 0x000ee20000300800 */
[----:B0-----:R-:W-:-:S03]  /*b8450*/  IADD3 R8, P1, PT, R19, R14, RZ ;  /* 0x0000000e13087210 */ /* 0x001fc60007f3e0ff */
[----:B------:R-:W-:Y:S02]  /*b8460*/  STL [R1+0x4ffc], R4 ;  /* 0x004ffc0401007387 */ /* 0x000fe40000100800 */
[----:B------:R-:W-:-:S05]  /*b8470*/  IMAD.X R9, R20, 0x1, R16, P1 ;  /* 0x0000000114097824 */ /* 0x000fca00008e0610 */
[----:B------:R0:W-:Y:S04]  /*b8480*/  STL.64 [R1+0x19a0], R8 ;  /* 0x0019a00801007387 */ /* 0x0001e80000100a00 */
[----:B0-----:R-:W3:Y:S04]  /*b8490*/  LDL.LU.64 R8, [R1+0x5fe0] ;  /* 0x005fe00001087983 */ /* 0x001ee80000300a00 */
[----:B------:R-:W4:Y:S01]  /*b84a0*/  LDL.LU R17, [R1+0x1960] ;  /* 0x0019600001117983 */ /* 0x000f220000300800 */
[----:B------:R-:W-:-:S03]  /*b84b0*/  F2FP.SATFINITE.E5M2.F32.PACK_AB_MERGE_C R4, R22, R21, RZ ;  /* 0x000000151604723e */ /* 0x000fc600048060ff */
[----:B------:R-:W4:Y:S04]  /*b84c0*/  LDL.LU R23, [R1+0x1964] ;  /* 0x0019640001177983 */ /* 0x000f280000300800 */
[----:B------:R-:W4:Y:S01]  /*b84d0*/  LDL.LU R21, [R1+0x1968] ;  /* 0x0019680001157983 */ /* 0x000f220000300800 */
[----:B--2---:R-:W-:-:S05]  /*b84e0*/  F2FP.SATFINITE.E5M2.F32.PACK_AB_MERGE_C R5, R15, R5, RZ ;  /* 0x000000050f05723e */ /* 0x004fca00048060ff */
[----:B------:R-:W-:Y:S04]  /*b84f0*/  STL [R1+0x4fbc], R5 ;  /* 0x004fbc0501007387 */ /* 0x000fe80000100800 */
[----:B------:R-:W2:Y:S04]  /*b8500*/  LDL.LU R22, [R1+0x196c] ;  /* 0x00196c0001167983 */ /* 0x000ea80000300800 */
[----:B------:R0:W-:Y:S02]  /*b8510*/  STL [R1+0x4fc0], R4 ;  /* 0x004fc00401007387 */ /* 0x0001e40000100800 */
[----:B0-----:R-:W-:-:S02]  /*b8520*/  IADD3 R4, P1, PT, R19, R7, RZ ;  /* 0x0000000713047210 */ /* 0x001fc40007f3e0ff */
[----:B------:R0:W-:Y:S03]  /*b8530*/  STL.64 [R1+0x5fd0], R6 ;  /* 0x005fd00601007387 */ /* 0x0001e60000100a00 */
[----:B---3--:R-:W-:-:S05]  /*b8540*/  IMAD.X R5, R20, 0x1, R8, P1 ;  /* 0x0000000114057824 */ /* 0x008fca00008e0608 */
[----:B------:R1:W-:Y:S04]  /*b8550*/  STL.64 [R1+0x1990], R4 ;  /* 0x0019900401007387 */ /* 0x0003e80000100a00 */
[----:B0-----:R-:W3:Y:S01]  /*b8560*/  LDL.LU R7, [R1+0x1950] ;  /* 0x0019500001077983 */ /* 0x001ee20000300800 */
[----:B-1----:R-:W-:Y:S02]  /*b8570*/  F2FP.SATFINITE.E5M2.F32.PACK_AB_MERGE_C R5, R29, R13, RZ ;  /* 0x0000000d1d05723e */ /* 0x002fe400048060ff */
[----:B----4-:R-:W-:-:S03]  /*b8580*/  F2FP.SATFINITE.E5M2.F32.PACK_AB_MERGE_C R4, R25, R27, RZ ;  /* 0x0000001b1904723e */ /* 0x010fc600048060ff */
[----:B------:R-:W-:Y:S04]  /*b8590*/  STL [R1+0x4f9c], R5 ;  /* 0x004f9c0501007387 */ /* 0x000fe80000100800 */
[----:B------:R-:W3:Y:S04]  /*b85a0*/  LDL.LU R29, [R1+0x1954] ;  /* 0x00195400011d7983 */ /* 0x000ee80000300800 */
[----:B------:R0:W-:Y:S04]  /*b85b0*/  STL [R1+0x4fa0], R4 ;  /* 0x004fa00401007387 */ /* 0x0001e80000100800 */
[----:B------:R-:W4:Y:S04]  /*b85c0*/  LDL.LU R27, [R1+0x1958] ;  /* 0x00195800011b7983 */ /* 0x000f280000300800 */
[----:B------:R-:W4:Y:S01]  /*b85d0*/  LDL.LU R25, [R1+0x195c] ;  /* 0x00195c0001197983 */ /* 0x000f220000300800 */
[----:B0-----:R-:W-:-:S05]  /*b85e0*/  IADD3 R4, P1, PT, R19, R9, RZ ;  /* 0x0000000913047210 */ /* 0x001fca0007f3e0ff */
[----:B------:R-:W-:Y:S01]  /*b85f0*/  IMAD.X R5, R20, 0x1, R11, P1 ;  /* 0x0000000114057824 */ /* 0x000fe200008e060b */
[----:B------:R-:W-:Y:S01]  /*b8600*/  STL.64 [R1+0x5fb8], R8 ;  /* 0x005fb80801007387 */ /* 0x000fe20000100a00 */
[----:B------:R-:W-:-:S03]  /*b8610*/  F2FP.SATFINITE.E5M2.F32.PACK_AB_MERGE_C R6, R18, R28, RZ ;  /* 0x0000001c1206723e */ /* 0x000fc600048060ff */
[----:B------:R0:W-:Y:S04]  /*b8620*/  STL.64 [R1+0x1980], R4 ;  /* 0x0019800401007387 */ /* 0x0001e80000100a00 */
[----:B------:R1:W-:Y:S01]  /*b8630*/  STL.64 [R1+0x5fc0], R10 ;  /* 0x005fc00a01007387 */ /* 0x0003e20000100a00 */
[----:B0-----:R-:W-:-:S03]  /*b8640*/  IADD3 R4, P1, PT, R19, R10, RZ ;  /* 0x0000000a13047210 */ /* 0x001fc60007f3e0ff */
[----:B------:R-:W-:Y:S02]  /*b8650*/  STL [R1+0x4f70], R6 ;  /* 0x004f700601007387 */ /* 0x000fe40000100800 */
[----:B------:R-:W-:Y:S02]  /*b8660*/  IMAD.X R5, R20, 0x1, R12, P1 ;  /* 0x0000000114057824 */ /* 0x000fe400008e060c */
[----:B------:R-:W4:Y:S04]  /*b8670*/  LDL.LU R15, [R1+0x1940] ;  /* 0x00194000010f7983 */ /* 0x000f280000300800 */
[----:B------:R-:W4:Y:S04]  /*b8680*/  LDL.LU R13, [R1+0x1944] ;  /* 0x00194400010d7983 */ /* 0x000f280000300800 */
[----:B-1----:R-:W4:Y:S04]  /*b8690*/  LDL.LU R10, [R1+0x1948] ;  /* 0x00194800010a7983 */ /* 0x002f280000300800 */
[----:B------:R0:W-:Y:S04]  /*b86a0*/  STL.64 [R1+0x1970], R4 ;  /* 0x0019700401007387 */ /* 0x0001e80000100a00 */
[----:B------:R-:W4:Y:S04]  /*b86b0*/  LDL.LU R11, [R1+0x194c] ;  /* 0x00194c00010b7983 */ /* 0x000f280000300800 */
[----:B------:R-:W4:Y:S01]  /*b86c0*/  LDL.LU R28, [R1+0x1930] ;  /* 0x00193000011c7983 */ /* 0x000f220000300800 */
[----:B0-----:R-:W-:-:S03]  /*b86d0*/  F2FP.SATFINITE.E5M2.F32.PACK_AB_MERGE_C R4, R26, R24, RZ ;  /* 0x000000181a04723e */ /* 0x001fc600048060ff */
[----:B------:R-:W4:Y:S04]  /*b86e0*/  LDL.LU R18, [R1+0x1934] ;  /* 0x0019340001127983 */ /* 0x000f280000300800 */
[----:B------:R-:W4:Y:S04]  /*b86f0*/  LDL.LU R24, [R1+0x1938] ;  /* 0x0019380001187983 */ /* 0x000f280000300800 */
[----:B------:R-:W4:Y:S04]  /*b8700*/  LDL.LU R26, [R1+0x193c] ;  /* 0x00193c00011a7983 */ /* 0x000f280000300800 */
[----:B------:R0:W-:Y:S01]  /*b8710*/  STL [R1+0x4f7c], R4 ;  /* 0x004f7c0401007387 */ /* 0x0001e20000100800 */
[----:B------:R-:W-:Y:S01]  /*b8720*/  VIADD R19, R19, UR5 ;  /* 0x0000000513137c36 */ /* 0x000fe20008000000 */
[----:B------:R-:W1:Y:S01]  /*b8730*/  LDCU UR5, c[0x0][0x3b8] ;  /* 0x00007700ff0577ac */ /* 0x000e620008000800 */
[----:B0-----:R-:W-:-:S02]  /*b8740*/  F2FP.SATFINITE.E5M2.F32.PACK_AB_MERGE_C R4, R23, R17, RZ ;  /* 0x000000111704723e */ /* 0x001fc400048060ff */
[----:B------:R-:W4:Y:S04]  /*b8750*/  LDL.LU R17, [R1+0x1920] ;  /* 0x0019200001117983 */ /* 0x000f280000300800 */
[----:B------:R-:W4:Y:S04]  /*b8760*/  LDL.LU R23, [R1+0x1924] ;  /* 0x0019240001177983 */ /* 0x000f280000300800 */
[----:B------:R2:W-:Y:S01]  /*b8770*/  STL [R1+0x4f30], R4 ;  /* 0x004f300401007387 */ /* 0x0005e20000100800 */
[----:B------:R-:W-:-:S03]  /*b8780*/  SHF.R.S32.HI R20, RZ, 0x1f, R19 ;  /* 0x0000001fff147819 */ /* 0x000fc60000011413 */
[----:B------:R-:W4:Y:S04]  /*b8790*/  LDL.LU R8, [R1+0x1928] ;  /* 0x0019280001087983 */ /* 0x000f280000300800 */
[----:B------:R-:W4:Y:S01]  /*b87a0*/  LDL.LU R9, [R1+0x192c] ;  /* 0x00192c0001097983 */ /* 0x000f220000300800 */
[----:B--2---:R-:W-:-:S05]  /*b87b0*/  F2FP.SATFINITE.E5M2.F32.PACK_AB_MERGE_C R4, R22, R21, RZ ;  /* 0x000000151604723e */ /* 0x004fca00048060ff */
[----:B------:R0:W-:Y:S02]  /*b87c0*/  STL [R1+0x4f40], R4 ;  /* 0x004f400401007387 */ /* 0x0001e40000100800 */
[----:B0-----:R-:W-:-:S05]  /*b87d0*/  IADD3 R4, P1, PT, R19, R0, RZ ;  /* 0x0000000013047210 */ /* 0x001fca0007f3e0ff */
[----:B------:R-:W-:-:S05]  /*b87e0*/  IMAD.X R5, R20, 0x1, R2, P1 ;  /* 0x0000000114057824 */ /* 0x000fca00008e0602 */
[----:B------:R0:W-:Y:S04]  /*b87f0*/  STL.64 [R1+0x1960], R4 ;  /* 0x0019600401007387 */ /* 0x0001e80000100a00 */
[----:B0-----:R-:W2:Y:S04]  /*b8800*/  LDL.LU.64 R4, [R1+0x5fd8] ;  /* 0x005fd80001047983 */ /* 0x001ea80000300a00 */
[----:B------:R-:W2:Y:S04]  /*b8810*/  LDL.LU R21, [R1+0x1918] ;  /* 0x0019180001157983 */ /* 0x000ea80000300800 */
[----:B------:R-:W2:Y:S01]  /*b8820*/  LDL.LU R22, [R1+0x191c] ;  /* 0x00191c0001167983 */ /* 0x000ea20000300800 */
[----:B---3--:R-:W-:-:S03]  /*b8830*/  F2FP.SATFINITE.E5M2.F32.PACK_AB_MERGE_C R7, R29, R7, RZ ;  /* 0x000000071d07723e */ /* 0x008fc600048060ff */
[----:B------:R-:W3:Y:S04]  /*b8840*/  LDL.LU R29, [R1+0x1904] ;  /* 0x00190400011d7983 */ /* 0x000ee80000300800 */
[----:B------:R-:W-:Y:S01]  /*b8850*/  STL [R1+0x4f08], R7 ;  /* 0x004f080701007387 */ /* 0x000fe20000100800 */
[----:B----4-:R-:W-:-:S03]  /*b8860*/  F2FP.SATFINITE.E5M2.F32.PACK_AB_MERGE_C R6, R25, R27, RZ ;  /* 0x0000001b1906723e */ /* 0x010fc600048060ff */
[----:B------:R-:W4:Y:S04]  /*b8870*/  LDL.LU R27, [R1+0x1908] ;  /* 0x00190800011b7983 */ /* 0x000f280000300800 */
[----:B------:R0:W-:Y:S04]  /*b8880*/  STL [R1+0x4f0c], R6 ;  /* 0x004f0c0601007387 */ /* 0x0001e80000100800 */
[----:B------:R-:W4:Y:S01]  /*b8890*/  LDL.LU R25, [R1+0x190c] ;  /* 0x00190c0001197983 */ /* 0x000f220000300800 */
[----:B0-----:R-:W-:-:S03]  /*b88a0*/  IADD3 R6, P1, PT, R19, R3, RZ ;  /* 0x0000000313067210 */ /* 0x001fc60007f3e0ff */
[----:B------:R0:W-:Y:S04]  /*b88b0*/  STL [R1+0x5fa8], R3 ;  /* 0x005fa80301007387 */ /* 0x0001e80000100800 */
[----:B0-----:R-:W3:Y:S01]  /*b88c0*/  LDL.LU R3, [R1+0x1900] ;  /* 0x0019000001037983 */ /* 0x001ee20000300800 */
[----:B------:R-:W-:Y:S01]  /*b88d0*/  F2FP.SATFINITE.E5M2.F32.PACK_AB_MERGE_C R13, R13, R15, RZ ;  /* 0x0000000f0d0d723e */ /* 0x000fe200048060ff */
[----:B--2---:R-:W-:-:S05]  /*b88e0*/  IMAD.X R7, R20, 0x1, R4, P1 ;  /* 0x0000000114077824 */ /* 0x004fca00008e0604 */
[----:B------:R0:W-:Y:S04]  /*b88f0*/  STL.64 [R1+0x1950], R6 ;  /* 0x0019500601007387 */ /* 0x0001e80000100a00 */
[----:B0-----:R-:W2:Y:S04]  /*b8900*/  LDL.LU.64 R6, [R1+0x5fd0] ;  /* 0x005fd00001067983 */ /* 0x001ea80000300a00 */
[----:B------:R0:W-:Y:S04]  /*b8910*/  STL [R1+0x5fac], R4 ;  /* 0x005fac0401007387 */ /* 0x0001e80000100800 */
[----:B0-----:R-:W2:Y:S04]  /*b8920*/  LDL.LU R4, [R1+0x1914] ;  /* 0x0019140001047983 */ /* 0x001ea80000300800 */
[----:B------:R-:W2:Y:S04]  /*b8930*/  LDL.LU R15, [R1+0x5fcc] ;  /* 0x005fcc00010f7983 */ /* 0x000ea80000300800 */
[----:B------:R0:W-:Y:S04]  /*b8940*/  STL [R1+0x52bc], R13 ;  /* 0x0052bc0d01007387 */ /* 0x0001e80000100800 */
[----:B0-----:R-:W2:Y:S01]  /*b8950*/  LDL.LU R13, [R1+0x5fc8] ;  /* 0x005fc800010d7983 */ /* 0x001ea20000300800 */
[----:B------:R-:W-:-:S05]  /*b8960*/  F2FP.SATFINITE.E5M2.F32.PACK_AB_MERGE_C R11, R11, R10, RZ ;  /* 0x0000000a0b0b723e */ /* 0x000fca00048060ff */
[----:B------:R0:W-:Y:S01]  /*b8970*/  STL [R1+0x52b8], R11 ;  /* 0x0052b80b01007387 */ /* 0x0001e20000100800 */
[----:B------:R-:W-:Y:S02]  /*b8980*/  F2FP.SATFINITE.E5M2.F32.PACK_AB_MERGE_C R24, R26, R24, RZ ;  /* 0x000000181a18723e */ /* 0x000fe400048060ff */
[----:B------:R-:W-:Y:S02]  /*b8990*/  F2FP.SATFINITE.E5M2.F32.PACK_AB_MERGE_C R17, R23, R17, RZ ;  /* 0x000000111711723e */ /* 0x000fe400048060ff */
[----:B------:R-:W-:Y:S02]  /*b89a0*/  F2FP.SATFINITE.E5M2.F32.PACK_AB_MERGE_C R9, R9, R8, RZ ;  /* 0x000000080909723e */ /* 0x000fe400048060ff */
[----:B--2---:R-:W-:-:S05]  /*b89b0*/  IADD3 R10, P1, PT, R19, R13, RZ ;  /* 0x0000000d130a7210 */ /* 0x004fca0007f3e0ff */
[----:B0-----:R-:W-:-:S05]  /*b89c0*/  IMAD.X R11, R20, 0x1, R15, P1 ;  /* 0x00000001140b7824 */ /* 0x001fca00008e060f */
[----:B------:R0:W-:Y:S02]  /*b89d0*/  STL.64 [R1+0x1940], R10 ;  /* 0x0019400a01007387 */ /* 0x0001e40000100a00 */
[----:B0-----:R-:W-:Y:S02]  /*b89e0*/  F2FP.SATFINITE.E5M2.F32.PACK_AB_MERGE_C R10, R18, R28, RZ ;  /* 0x0000001c120a723e */ /* 0x001fe400048060ff */
[----:B------:R-:W2:Y:S04]  /*b89f0*/  LDL.LU R28, [R1+0x18f0] ;  /* 0x0018f000011c7983 */ /* 0x000ea80000300800 */
[----:B------:R-:W2:Y:S04]  /*b8a00*/  LDL.LU R18, [R1+0x18f4] ;  /* 0x0018f40001127983 */ /* 0x000ea80000300800 */
[----:B------:R0:W-:Y:S02]  /*b8a10*/  STL [R1+0x52cc], R10 ;  /* 0x0052cc0a01007387 */ /* 0x0001e40000100800 */
[----:B0-----:R-:W-:-:S02]  /*b8a20*/  IADD3 R10, P1, PT, R19, R5, RZ ;  /* 0x00000005130a7210 */ /* 0x001fc40007f3e0ff */
[----:B------:R-:W-:Y:S03]  /*b8a30*/  STL [R1+0x52c8], R24 ;  /* 0x0052c81801007387 */ /* 0x000fe60000100800 */
[----:B------:R-:W-:-:S05]  /*b8a40*/  IMAD.X R11, R20, 0x1, R6, P1 ;  /* 0x00000001140b7824 */ /* 0x000fca00008e0606 */
[----:B------:R0:W-:Y:S01]  /*b8a50*/  STL.64 [R1+0x1930], R10 ;  /* 0x0019300a01007387 */ /* 0x0001e20000100a00 */
[----:B------:R-:W-:-:S03]  /*b8a60*/  IADD3 R8, P1, PT, R19, R14, RZ ;  /* 0x0000000e13087210 */ /* 0x000fc60007f3e0ff */
[----:B0-----:R-:W2:Y:S04]  /*b8a70*/  LDL.LU.64 R10, [R1+0x5fc0] ;  /* 0x005fc000010a7983 */ /* 0x001ea80000300a00 */
[----:B------:R-:W2:Y:S04]  /*b8a80*/  LDL.LU R24, [R1+0x18f8] ;  /* 0x0018f80001187983 */ /* 0x000ea80000300800 */
[----:B------:R-:W2:Y:S04]  /*b8a90*/  LDL.LU R26, [R1+0x18fc] ;  /* 0x0018fc00011a7983 */ /* 0x000ea80000300800 */
[----:B------:R0:W-:Y:S04]  /*b8aa0*/  STL [R1+0x52e4], R17 ;  /* 0x0052e41101007387 */ /* 0x0001e80000100800 */
[----:B0-----:R-:W2:Y:S04]  /*b8ab0*/  LDL.LU R17, [R1+0x18e0] ;  /* 0x0018e00001117983 */ /* 0x001ea80000300800 */
[----:B------:R-:W2:Y:S04]  /*b8ac0*/  LDL.LU R23, [R1+0x18e4] ;  /* 0x0018e40001177983 */ /* 0x000ea80000300800 */
[----:B------:R-:W-:Y:S04]  /*b8ad0*/  STL [R1+0x52e0], R9 ;  /* 0x0052e00901007387 */ /* 0x000fe80000100800 */
[----:B------:R0:W-:Y:S04]  /*b8ae0*/  STL.64 [R1+0x5fb0], R14 ;  /* 0x005fb00e01007387 */ /* 0x0001e80000100a00 */
[----:B0-----:R-:W2:Y:S01]  /*b8af0*/  LDL.LU R15, [R1+0x1910] ;  /* 0x00191000010f7983 */ /* 0x001ea20000300800 */
[----:B------:R-:W-:-:S05]  /*b8b00*/  IMAD.X R9, R20, 0x1, R16, P1 ;  /* 0x0000000114097824 */ /* 0x000fca00008e0610 */
[----:B------:R0:W-:Y:S04]  /*b8b10*/  STL.64 [R1+0x1920], R8 ;  /* 0x0019200801007387 */ /* 0x0001e80000100a00 */
[----:B0-----:R-:W4:Y:S01]  /*b8b20*/  LDL.LU.64 R8, [R1+0x5fb8] ;  /* 0x005fb80001087983 */ /* 0x001f220000300a00 */
[----:B---3--:R-:W-:Y:S02]  /*b8b30*/  F2FP.SATFINITE.E5M2.F32.PACK_AB_MERGE_C R3, R29, R3, RZ ;  /* 0x000000031d03723e */ /* 0x008fe400048060ff */
[----:B--2---:R-:W-:Y:S02]  /*b8b40*/  F2FP.SATFINITE.E5M2.F32.PACK_AB_MERGE_C R14, R4, R15, RZ ;  /* 0x0000000f040e723e */ /* 0x004fe400048060ff */
[----:B------:R-:W-:Y:S02]  /*b8b50*/  F2FP.SATFINITE.E5M2.F32.PACK_AB_MERGE_C R4, R22, R21, RZ ;  /* 0x000000151604723e */ /* 0x000fe400048060ff */
[----:B------:R-:W2:Y:S04]  /*b8b60*/  LDL.LU R21, [R1+0x18e8] ;  /* 0x0018e80001157983 */ /* 0x000ea80000300800 */
[----:B------:R0:W-:Y:S04]  /*b8b70*/  STL [R1+0x52f4], R14 ;  /* 0x0052f40e01007387 */ /* 0x0001e80000100800 */
[----:B------:R-:W2:Y:S01]  /*b8b80*/  LDL.LU R22, [R1+0x18ec] ;  /* 0x0018ec0001167983 */ /* 0x000ea20000300800 */
[----:B0-----:R-:W-:-:S03]  /*b8b90*/  IADD3 R14, P1, PT, R19, R7, RZ ;  /* 0x00000007130e7210 */ /* 0x001fc60007f3e0ff */
[----:B------:R0:W-:Y:S02]  /*b8ba0*/  STL [R1+0x52f0], R4 ;  /* 0x0052f00401007387 */ /* 0x0001e40000100800 */
[----:B----4-:R-:W-:Y:S02]  /*b8bb0*/  IMAD.X R15, R20, 0x1, R8, P1 ;  /* 0x00000001140f7824 */ /* 0x010fe400008e0608 */
[----:B------:R-:W-:Y:S04]  /*b8bc0*/  STL.64 [R1+0x5fa0], R6 ;  /* 0x005fa00601007387 */ /* 0x000fe80000100a00 */
[----:B0-----:R-:W3:Y:S04]  /*b8bd0*/  LDL.LU R4, [R1+0x910] ;  /* 0x0009100001047983 */ /* 0x001ee80000300800 */
[----:B------:R-:W-:Y:S04]  /*b8be0*/  STL.64 [R1+0x1910], R14 ;  /* 0x0019100e01007387 */ /* 0x000fe80000100a00 */
[----:B------:R0:W-:Y:S04]  /*b8bf0*/  STL [R1+0x5308], R3 ;  /* 0x0053080301007387 */ /* 0x0001e80000100800 */
[----:B0-----:R-:W3:Y:S01]  /*b8c00*/  LDL.LU R3, [R1+0x914] ;  /* 0x0009140001037983 */ /* 0x001ee20000300800 */
[----:B------:R-:W-:-:S02]  /*b8c10*/  F2FP.SATFINITE.E5M2.F32.PACK_AB_MERGE_C R6, R25, R27, RZ ;  /* 0x0000001b1906723e */ /* 0x000fc400048060ff */
[----:B------:R-:W-:-:S03]  /*b8c20*/  IADD3 R14, P1, PT, R19, R9, RZ ;  /* 0x00000009130e7210 */ /* 0x000fc60007f3e0ff */
[----:B------:R0:W-:Y:S02]  /*b8c30*/  STL [R1+0x5304], R6 ;  /* 0x0053040601007387 */ /* 0x0001e40000100800 */
[----:B------:R-:W-:Y:S02]  /*b8c40*/  IMAD.X R15, R20, 0x1, R11, P1 ;  /* 0x00000001140f7824 */ /* 0x000fe400008e060b */
[----:B0-----:R-:W4:Y:S04]  /*b8c50*/  LDL.LU R6, [R1+0x918] ;  /* 0x0009180001067983 */ /* 0x001f280000300800 */
[----:B------:R-:W4:Y:S04]  /*b8c60*/  LDL.LU R7, [R1+0x91c] ;  /* 0x00091c0001077983 */ /* 0x000f280000300800 */
[----:B------:R0:W-:Y:S04]  /*b8c70*/  STL.64 [R1+0x5f98], R8 ;  /* 0x005f980801007387 */ /* 0x0001e80000100a00 */
[----:B------:R-:W4:Y:S04]  /*b8c80*/  LDL.LU R27, [R1+0x18d0] ;  /* 0x0018d000011b7983 */ /* 0x000f280000300800 */
[----:B------:R-:W4:Y:S01]  /*b8c90*/  LDL.LU R25, [R1+0x18d4] ;  /* 0x0018d40001197983 */ /* 0x000f220000300800 */
[----:B0-----:R-:W-:-:S03]  /*b8ca0*/  F2FP.SATFINITE.E5M2.F32.PACK_AB_MERGE_C R8, R18, R28, RZ ;  /* 0x0000001c1208723e */ /* 0x001fc600048060ff */
[----:B------:R-:W-:Y:S04]  /*b8cb0*/  STL.64 [R1+0x1900], R14 ;  /* 0x0019000e01007387 */ /* 0x000fe80000100a00 */
[----:B------:R-:W4:Y:S04]  /*b8cc0*/  LDL.LU R28, [R1+0x18d8] ;  /* 0x0018d800011c7983 */ /* 0x000f280000300800 */
[----:B------:R-:W4:Y:S04]  /*b8cd0*/  LDL.LU R18, [R1+0x18dc] ;  /* 0x0018dc0001127983 */ /* 0x000f280000300800 */
[----:B------:R0:W-:Y:S02]  /*b8ce0*/  STL [R1+0x5310], R8 ;  /* 0x0053100801007387 */ /* 0x0001e40000100800 */
[----:B0-----:R-:W-:-:S02]  /*b8cf0*/  IADD3 R8, P1, PT, R19, R10, RZ ;  /* 0x0000000a13087210 */ /* 0x001fc40007f3e0ff */
[----:B------:R0:W-:Y:S03]  /*b8d00*/  STL.64 [R1+0x5f90], R10 ;  /* 0x005f900a01007387 */ /* 0x0001e60000100a00 */
[----:B------:R-:W-:-:S05]  /*b8d10*/  IMAD.X R9, R20, 0x1, R12, P1 ;  /* 0x0000000114097824 */ /* 0x000fca00008e060c */
[----:B------:R1:W-:Y:S04]  /*b8d20*/  STL.64 [R1+0x18f0], R8 ;  /* 0x0018f00801007387 */ /* 0x0003e80000100a00 */
[----:B0-----:R-:W4:Y:S01]  /*b8d30*/  LDL.LU R10, [R1+0x18c4] ;  /* 0x0018c400010a7983 */ /* 0x001f220000300800 */
[----:B-1----:R-:W-:Y:S02]  /*b8d40*/  F2FP.SATFINITE.E5M2.F32.PACK_AB_MERGE_C R8, R26, R24, RZ ;  /* 0x000000181a08723e */ /* 0x002fe400048060ff */
[----:B------:R-:W-:-:S03]  /*b8d50*/  F2FP.SATFINITE.E5M2.F32.PACK_AB_MERGE_C R9, R23, R17, RZ ;  /* 0x000000111709723e */ /* 0x000fc600048060ff */
[----:B------:R0:W-:Y:S01]  /*b8d60*/  STL [R1+0x530c], R8 ;  /* 0x00530c0801007387 */ /* 0x0001e20000100800 */
[----:B------:R-:W-:Y:S01]  /*b8d70*/  VIADD R19, R19, UR5 ;  /* 0x0000000513137c36 */ /* 0x000fe20008000000 */
[----:B------:R-:W1:Y:S02]  /*b8d80*/  LDCU UR5, c[0x0][0x3b8] ;  /* 0x00007700ff0577ac */ /* 0x000e640008000800 */
[----:B0-----:R-:W4:Y:S04]  /*b8d90*/  LDL.LU R8, [R1+0x18c8] ;  /* 0x0018c80001087983 */ /* 0x001f280000300800 */
[----:B------:R0:W-:Y:S01]  /*b8da0*/  STL [R1+0x5320], R9 ;  /* 0x0053200901007387 */ /* 0x0001e20000100800 */
[----:B------:R-:W-:-:S03]  /*b8db0*/  SHF.R.S32.HI R20, RZ, 0x1f, R19 ;  /* 0x0000001fff147819 */ /* 0x000fc60000011413 */
[----:B0-----:R-:W4:Y:S04]  /*b8dc0*/  LDL.LU R9, [R1+0x18cc] ;  /* 0x0018cc0001097983 */ /* 0x001f280000300800 */
[----:B------:R-:W4:Y:S04]  /*b8dd0*/  LDL.LU R11, [R1+0x18b0] ;  /* 0x0018b000010b7983 */ /* 0x000f280000300800 */
[----:B------:R-:W4:Y:S04]  /*b8de0*/  LDL.LU R29, [R1+0x18b4] ;  /* 0x0018b400011d7983 */ /* 0x000f280000300800 */
[----:B------:R-:W4:Y:S04]  /*b8df0*/  LDL.LU R17, [R1+0x18b8] ;  /* 0x0018b80001117983 */ /* 0x000f280000300800 */
[----:B------:R-:W4:Y:S04]  /*b8e00*/  LDL.LU R23, [R1+0x18bc] ;  /* 0x0018bc0001177983 */ /* 0x000f280000300800 */
[----:B------:R-:W4:Y:S04]  /*b8e10*/  LDL.LU R24, [R1+0x18a0] ;  /* 0x0018a00001187983 */ /* 0x000f280000300800 */
[----:B------:R-:W4:Y:S01]  /*b8e20*/  LDL.LU R26, [R1+0x18a4] ;  /* 0x0018a400011a7983 */ /* 0x000f220000300800 */
[----:B--2---:R-:W-:-:S05]  /*b8e30*/  F2FP.SATFINITE.E5M2.F32.PACK_AB_MERGE_C R14, R22, R21, RZ ;  /* 0x00000015160e723e */ /* 0x004fca00048060ff */
[----:B------:R0:W-:Y:S04]  /*b8e40*/  STL [R1+0x531c], R14 ;  /* 0x00531c0e01007387 */ /* 0x0001e80000100800 */
[----:B------:R-:W2:Y:S04]  /*b8e50*/  LDL.LU R21, [R1+0x18a8] ;  /* 0x0018a80001157983 */ /* 0x000ea80000300800 */
[----:B------:R-:W2:Y:S01]  /*b8e60*/  LDL.LU R22, [R1+0x18ac] ;  /* 0x0018ac0001167983 */ /* 0x000ea20000300800 */
[----:B0-----:R-:W-:-:S05]  /*b8e70*/  IADD3 R14, P1, PT, R19, R0, RZ ;  /* 0x00000000130e7210 */ /* 0x001fca0007f3e0ff */
[----:B------:R-:W-:-:S05]  /*b8e80*/  IMAD.X R15, R20, 0x1, R2, P1 ;  /* 0x00000001140f7824 */ /* 0x000fca00008e0602 */
[----:B------:R0:W-:Y:S01]  /*b8e90*/  STL.64 [R1+0x18e8], R14 ;  /* 0x0018e80e01007387 */ /* 0x0001e20000100a00 */
[----:B---3--:R-:W-:-:S03]  /*b8ea0*/  F2FP.SATFINITE.E5M2.F32.PACK_AB_MERGE_C R3, R3, R4, RZ ;  /* 0x000000040303723e */ /* 0x008fc600048060ff */
[----:B0-----:R-:W3:Y:S04]  /*b8eb0*/  LDL.LU.64 R14, [R1+0x5fb0] ;  /* 0x005fb000010e7983 */ /* 0x001ee80000300a00 */
[----:B------:R-:W2:Y:S04]  /*b8ec0*/  LDL.LU R4, [R1+0x5fac] ;  /* 0x005fac0001047983 */ /* 0x000ea80000300800 */
[----:B------:R0:W-:Y:S04]  /*b8ed0*/  STL [R1+0x5330], R3 ;  /* 0x0053300301007387 */ /* 0x0001e80000100800 */
[----:B0-----:R-:W2:Y:S01]  /*b8ee0*/  LDL.LU R3, [R1+0x5fa8] ;  /* 0x005fa80001037983 */ /* 0x001ea20000300800 */
[----:B----4-:R-:W-:-:S05]  /*b8ef0*/  F2FP.SATFINITE.E5M2.F32.PACK_AB_MERGE_C R7, R7, R6, RZ ;  /* 0x000000060707723e */ /* 0x010fca00048060ff */
[----:B------:R0:W-:Y:S01]  /*b8f00*/  STL [R1+0x532c], R7 ;  /* 0x00532c0701007387 */ /* 0x0001e20000100800 */
[----:B--2---:R-:W-:-:S03]  /*b8f10*/  IADD3 R6, P1, PT, R19, R3, RZ ;  /* 0x0000000313067210 */ /* 0x004fc60007f3e0ff */
[----:B------:R2:W-:Y:S02]  /*b8f20*/  STL.64 [R1+0x5f88], R2 ;  /* 0x005f880201007387 */ /* 0x0005e40000100a00 */
[----:B0-----:R-:W-:-:S05]  /*b8f30*/  IMAD.X R7, R20, 0x1, R4, P1 ;  /* 0x0000000114077824 */ /* 0x001fca00008e0604 */
[----:B------:R0:W-:Y:S04]  /*b8f40*/  STL.64 [R1+0x18e0], R6 ;  /* 0x0018e00601007387 */ /* 0x0001e80000100a00 */
[----:B--2---:R-:W2:Y:S04]  /*b8f50*/  LDL.LU R2, [R1+0x1890] ;  /* 0x0018900001027983 */ /* 0x004ea80000300800 */
[----:B------:R-:W2:Y:S01]  /*b8f60*/  LDL.LU R3, [R1+0x1894] ;  /* 0x0018940001037983 */ /* 0x000ea20000300800 */
[----:B0-----:R-:W-:-:S05]  /*b8f70*/  F2FP.SATFINITE.E5M2.F32.PACK_AB_MERGE_C R6, R25, R27, RZ ;  /* 0x0000001b1906723e */ /* 0x001fca00048060ff */
[----:B------:R0:W-:Y:S04]  /*b8f80*/  STL [R1+0x50ec], R6 ;  /* 0x0050ec0601007387 */ /* 0x0001e80000100800 */
[----:B------:R-:W4:Y:S04]  /*b8f90*/  LDL.LU R27, [R1+0x1898] ;  /* 0x00189800011b7983 */ /* 0x000f280000300800 */
[----:B------:R-:W4:Y:S01]  /*b8fa0*/  LDL.LU R25, [R1+0x189c] ;  /* 0x00189c0001197983 */ /* 0x000f220000300800 */
[----:B0-----:R-:W-:-:S03]  /*b8fb0*/  F2FP.SATFINITE.E5M2.F32.PACK_AB_MERGE_C R6, R18, R28, RZ ;  /* 0x0000001c1206723e */ /* 0x001fc600048060ff */
[----:B------:R-:W2:Y:S04]  /*b8fc0*/  LDL.LU R28, [R1+0x1880] ;  /* 0x00188000011c7983 */ /* 0x000ea80000300800 */
[----:B------:R-:W2:Y:S04]  /*b8fd0*/  LDL.LU R18, [R1+0x1884] ;  /* 0x0018840001127983 */ /* 0x000ea80000300800 */
[----:B------:R0:W-:Y:S04]  /*b8fe0*/  STL [R1+0x50e8], R6 ;  /* 0x0050e80601007387 */ /* 0x0001e80000100800 */
[----:B------:R1:W-:Y:S01]  /*b8ff0*/  STL [R1+0x5f78], R13 ;  /* 0x005f780d01007387 */ /* 0x0003e20000100800 */
[----:B0-----:R-:W-:-:S03]  /*b9000*/  IADD3 R6, P1, PT, R19, R13, RZ ;  /* 0x0000000d13067210 */ /* 0x001fc60007f3e0ff */
[----:B-1----:R-:W2:Y:S02]  /*b9010*/  LDL.LU R13, [R1+0x18c0] ;  /* 0x0018c000010d7983 */ /* 0x002ea40000300800 */
[----:B---3--:R-:W-:-:S05]  /*b9020*/  IMAD.X R7, R20, 0x1, R15, P1 ;  /* 0x0000000114077824 */ /* 0x008fca00008e060f */
[----:B------:R0:W-:Y:S04]  /*b9030*/  STL.64 [R1+0x18d0], R6 ;  /* 0x0018d00601007387 */ /* 0x0001e80000100a00 */
[----:B0-----:R-:W3:Y:S04]  /*b9040*/  LDL.LU.64 R6, [R1+0x5fa0] ;  /* 0x005fa00001067983 */ /* 0x001ee80000300a00 */
[----:B------:R-:W-:Y:S01]  /*b9050*/  STL [R1+0x5f7c], R15 ;  /* 0x005f7c0f01007387 */ /* 0x000fe20000100800 */
[----:B--2---:R-:W-:Y:S02]  /*b9060*/  F2FP.SATFINITE.E5M2.F32.PACK_AB_MERGE_C R13, R10, R13, RZ ;  /* 0x0000000d0a0d723e */ /* 0x004fe400048060ff */
[----:B------:R-:W-:-:S02]  /*b9070*/  F2FP.SATFINITE.E5M2.F32.PACK_AB_MERGE_C R10, R9, R8, RZ ;  /* 0x00000008090a723e */ /* 0x000fc400048060ff */
[----:B------:R-:W-:Y:S01]  /*b9080*/  IADD3 R8, P1, PT, R19, R5, RZ ;  /* 0x0000000513087210 */ /* 0x000fe20007f3e0ff */
[----:B------:R-:W-:Y:S04]  /*b9090*/  STL [R1+0x5104], R13 ;  /* 0x0051040d01007387 */ /* 0x000fe80000100800 */
[----:B------:R-:W-:Y:S01]  /*b90a0*/  STL [R1+0x5100], R10 ;  /* 0x0051000a01007387 */ /* 0x000fe20000100800 */
[----:B---3--:R-:W-:-:S05]  /*b90b0*/  IMAD.X R9, R20, 0x1, R6, P1 ;  /* 0x0000000114097824 */ /* 0x008fca00008e0606 */
[----:B------:R0:W-:Y:S04]  /*b90c0*/  STL.64 [R1+0x18c0], R8 ;  /* 0x0018c00801007387 */ /* 0x0001e80000100a00 */
[----:B0-----:R-:W2:Y:S01]  /*b90d0*/  LDL.LU.64 R8, [R1+0x5f98] ;  /* 0x005f980001087983 */ /* 0x001ea20000300a00 */
[----:B------:R-:W-:Y:S02]  /*b90e0*/  F2FP.SATFINITE.E5M2.F32.PACK_AB_MERGE_C R15, R29, R11, RZ ;  /* 0x0000000b1d0f723e */ /* 0x000fe400048060ff */
[----:B------:R-:W-:Y:S02]  /*b90f0*/  IADD3 R10, P1, PT, R19, R14, RZ ;  /* 0x0000000e130a7210 */ /* 0x000fe40007f3e0ff */
[----:B------:R-:W-:Y:S01]  /*b9100*/  F2FP.SATFINITE.E5M2.F32.PACK_AB_MERGE_C R13, R23, R17, RZ ;  /* 0x00000011170d723e */ /* 0x000fe200048060ff */
[----:B------:R0:W-:Y:S02]  /*b9110*/  STL [R1+0x5110], R15 ;  /* 0x0051100f01007387 */ /* 0x0001e40000100800 */
[----:B------:R-:W-:-:S02]  /*b9120*/  IMAD.X R11, R20, 0x1, R16, P1 ;  /* 0x00000001140b7824 */ /* 0x000fc400008e0610 */
[----:B------:R1:W-:Y:S04]  /*b9130*/  STL [R1+0x510c], R13 ;  /* 0x00510c0d01007387 */ /* 0x0003e80000100800 */
[----:B------:R-:W3:Y:S04]  /*b9140*/  LDL.LU R29, [R1+0x1874] ;  /* 0x00187400011d7983 */ /* 0x000ee80000300800 */
[----:B------:R-:W3:Y:S01]  /*b9150*/  LDL.LU R17, [R1+0x1878] ;  /* 0x0018780001117983 */ /* 0x000ee20000300800 */
[----:B0-----:R-:W-:-:S03]  /*b9160*/  F2FP.SATFINITE.E5M2.F32.PACK_AB_MERGE_C R15, R26, R24, RZ ;  /* 0x000000181a0f723e */ /* 0x001fc600048060ff */
[----:B------:R-:W3:Y:S01]  /*b9170*/  LDL.LU R23, [R1+0x187c] ;  /* 0x00187c0001177983 */ /* 0x000ee20000300800 */
[----:B-1----:R-:W-:-:S03]  /*b9180*/  F2FP.SATFINITE.E5M2.F32.PACK_AB_MERGE_C R13, R22, R21, RZ ;  /* 0x00000015160d723e */ /* 0x002fc600048060ff */
[----:B------:R0:W-:Y:S04]  /*b9190*/  STL.64 [R1+0x18b8], R10 ;  /* 0x0018b80a01007387 */ /* 0x0001e80000100a00 */
[----:B------:R-:W-:Y:S01]  /*b91a0*/  STL [R1+0x512c], R15 ;  /* 0x00512c0f01007387 */ /* 0x000fe20000100800 */
[----:B0-----:R-:W-:-:S03]  /*b91b0*/  IADD3 R10, P1, PT, R19, R7, RZ ;  /* 0x00000007130a7210 */ /* 0x001fc60007f3e0ff */
[----:B------:R0:W-:Y:S04]  /*b91c0*/  STL.64 [R1+0x5f80], R6 ;  /* 0x005f800601007387 */ /* 0x0001e80000100a00 */
[----:B------:R-:W-:Y:S04]  /*b91d0*/  STL [R1+0x5124], R13 ;  /* 0x0051240d01007387 */ /* 0x000fe80000100800 */
[----:B0-----:R-:W3:Y:S04]  /*b91e0*/  LDL.LU R6, [R1+0x188c] ;  /* 0x00188c0001067983 */ /* 0x001ee80000300800 */
[----:B------:R-:W3:Y:S01]  /*b91f0*/  LDL.LU R7, [R1+0x1870] ;  /* 0x0018700001077983 */ /* 0x000ee20000300800 */
[----:B--2---:R-:W-:-:S05]  /*b9200*/  IMAD.X R11, R20, 0x1, R8, P1 ;  /* 0x00000001140b7824 */ /* 0x004fca00008e0608 */
[----:B------:R0:W-:Y:S04]  /*b9210*/  STL.64 [R1+0x18b0], R10 ;  /* 0x0018b00a01007387 */ /* 0x0001e80000100a00 */
[----:B0-----:R-:W2:Y:S01]  /*b9220*/  LDL.LU.64 R10, [R1+0x5f90] ;  /* 0x005f9000010a7983 */ /* 0x001ea20000300a00 */
[----:B------:R-:W-:Y:S02]  /*b9230*/  F2FP.SATFINITE.E5M2.F32.PACK_AB_MERGE_C R15, R3, R2, RZ ;  /* 0x00000002030f723e */ /* 0x000fe400048060ff */
[----:B------:R-:W-:Y:S01]  /*b9240*/  IADD3 R2, P1, PT, R19, R9, RZ ;  /* 0x0000000913027210 */ /* 0x000fe20007f3e0ff */
[----:B------:R-:W3:Y:S01]  /*b9250*/  LDL.LU R24, [R1+0x1860] ;  /* 0x0018600001187983 */ /* 0x000ee20000300800 */
[----:B----4-:R-:W-:-:S03]  /*b9260*/  F2FP.SATFINITE.E5M2.F32.PACK_AB_MERGE_C R13, R25, R27, RZ ;  /* 0x0000001b190d723e */ /* 0x010fc600048060ff */
[----:B------:R-:W4:Y:S04]  /*b9270*/  LDL.LU R26, [R1+0x1864] ;  /* 0x00186400011a7983 */ /* 0x000f280000300800 */
[----:B------:R-:W3:Y:S04]  /*b9280*/  LDL.LU R21, [R1+0x1868] ;  /* 0x0018680001157983 */ /* 0x000ee80000300800 */
[----:B------:R-:W3:Y:S04]  /*b9290*/  LDL.LU R22, [R1+0x186c] ;  /* 0x00186c0001167983 */ /* 0x000ee80000300800 */
[----:B------:R0:W-:Y:S04]  /*b92a0*/  STL [R1+0x514c], R15 ;  /* 0x00514c0f01007387 */ /* 0x0001e80000100800 */
[----:B------:R-:W-:Y:S04]  /*b92b0*/  STL.64 [R1+0x5f70], R8 ;  /* 0x005f700801007387 */ /* 0x000fe80000100a00 */
[----:B------:R1:W-:Y:S01]  /*b92c0*/  STL [R1+0x5148], R13 ;  /* 0x0051480d01007387 */ /* 0x0003e20000100800 */
[----:B--2---:R-:W-:-:S05]  /*b92d0*/  IMAD.X R3, R20, 0x1, R11, P1 ;  /* 0x0000000114037824 */ /* 0x004fca00008e060b */
[----:B------:R2:W-:Y:S04]  /*b92e0*/  STL.64 [R1+0x18a8], R2 ;  /* 0x0018a80201007387 */ /* 0x0005e80000100a00 */
[----:B0-----:R-:W4:Y:S04]  /*b92f0*/  LDL.LU R15, [R1+0x1850] ;  /* 0x00185000010f7983 */ /* 0x001f280000300800 */
[----:B-1----:R-:W4:Y:S01]  /*b9300*/  LDL.LU R13, [R1+0x1854] ;  /* 0x00185400010d7983 */ /* 0x002f220000300800 */
[----:B--2---:R-:W-:-:S05]  /*b9310*/  F2FP.SATFINITE.E5M2.F32.PACK_AB_MERGE_C R2, R18, R28, RZ ;  /* 0x0000001c1202723e */ /* 0x004fca00048060ff */
[----:B------:R0:W-:Y:S04]  /*b9320*/  STL [R1+0x5164], R2 ;  /* 0x0051640201007387 */ /* 0x0001e80000100800 */
[----:B------:R-:W2:Y:S04]  /*b9330*/  LDL.LU R8, [R1+0x1858] ;  /* 0x0018580001087983 */ /* 0x000ea80000300800 */
[----:B------:R-:W2:Y:S04]  /*b9340*/  LDL.LU R9, [R1+0x185c] ;  /* 0x00185c0001097983 */ /* 0x000ea80000300800 */
[----:B------:R-:W2:Y:S04]  /*b9350*/  LDL.LU R27, [R1+0x1840] ;  /* 0x00184000011b7983 */ /* 0x000ea80000300800 */
[----:B------:R-:W2:Y:S04]  /*b9360*/  LDL.LU R25, [R1+0x1844] ;  /* 0x0018440001197983 */ /* 0x000ea80000300800 */
[----:B------:R-:W2:Y:S04]  /*b9370*/  LDL.LU R28, [R1+0x1848] ;  /* 0x00184800011c7983 */ /* 0x000ea80000300800 */
[----:B------:R-:W2:Y:S04]  /*b9380*/  LDL.LU R18, [R1+0x184c] ;  /* 0x00184c0001127983 */ /* 0x000ea80000300800 */
[----:B------:R1:W-:Y:S01]  /*b9390*/  STL.64 [R1+0x5f68], R10 ;  /* 0x005f680a01007387 */ /* 0x0003e20000100a00 */
[----:B0-----:R-:W-:-:S03]  /*b93a0*/  IADD3 R2, P1, PT, R19, R10, RZ ;  /* 0x0000000a13027210 */ /* 0x001fc60007f3e0ff */
[----:B-1----:R-:W2:Y:S02]  /*b93b0*/  LDL.LU R11, [R1+0x1888] ;  /* 0x00188800010b7983 */ /* 0x002ea40000300800 */
[----:B------:R-:W-:-:S05]  /*b93c0*/  IMAD.X R3, R20, 0x1, R12, P1 ;  /* 0x0000000114037824 */ /* 0x000fca00008e060c */
[----:B------:R0:W-:Y:S04]  /*b93d0*/  STL.64 [R1+0x18a0], R2 ;  /* 0x0018a00201007387 */ /* 0x0001e80000100a00 */
[----:B0-----:R-:W2:Y:S01]  /*b93e0*/  LDL.LU.64 R2, [R1+0x5f88] ;  /* 0x005f880001027983 */ /* 0x001ea20000300a00 */
[----:B---3--:R-:W-:Y:S01]  /*b93f0*/  F2FP.SATFINITE.E5M2.F32.PACK_AB_MERGE_C R7, R29, R7, RZ ;  /* 0x000000071d07723e */ /* 0x008fe200048060ff */
[----:B------:R-:W-:Y:S01]  /*b9400*/  VIADD R19, R19, UR5 ;  /* 0x0000000513137c36 */ /* 0x000fe20008000000 */
[----:B------:R-:W0:Y:S04]  /*b9410*/  LDCU UR5, c[0x0][0x3b8] ;  /* 0x00007700ff0577ac */ /* 0x000e280008000800 */
[----:B------:R-:W-:-:S02]  /*b9420*/  SHF.R.S32.HI R20, RZ, 0x1f, R19 ;  /* 0x0000001fff147819 */ /* 0x000fc40000011413 */
[----:B----4-:R-:W-:Y:S02]  /*b9430*/  F2FP.SATFINITE.E5M2.F32.PACK_AB_MERGE_C R13, R13, R15, RZ ;  /* 0x0000000f0d0d723e */ /* 0x010fe400048060ff */
[----:B--2---:R-:W-:-:S05]  /*b9440*/  F2FP.SATFINITE.E5M2.F32.PACK_AB_MERGE_C R6, R6, R11, RZ ;  /* 0x0000000b0606723e */ /* 0x004fca00048060ff */
[----:B------:R1:W-:Y:S04]  /*b9450*/  STL [R1+0x5160], R6 ;  /* 0x0051600601007387 */ /* 0x0003e80000100800 */
[----:B------:R-:W-:Y:S01]  /*b9460*/  STL [R1+0x5178], R7 ;  /* 0x0051780701007387 */ /* 0x000fe20000100800 */
[----:B-1----:R-:W-:-:S03]  /*b9470*/  F2FP.SATFINITE.E5M2.F32.PACK_AB_MERGE_C R6, R23, R17, RZ ;  /* 0x000000111706723e */ /* 0x002fc600048060ff */
[----:B------:R-:W2:Y:S04]  /*b9480*/  LDL.LU R17, [R1+0x1830] ;  /* 0x0018300001117983 */ /* 0x000ea80000300800 */
[----:B------:R-:W2:Y:S04]  /*b9490*/  LDL.LU R23, [R1+0x1834] ;  /* 0x0018340001177983 */ /* 0x000ea80000300800 */
[----:B------:R1:W-:Y:S04]  /*b94a0*/  STL [R1+0x5174], R6 ;  /* 0x0051740601007387 */ /* 0x0003e80000100800 */
[----:B------:R-:W3:Y:S04]  /*b94b0*/  LDL.LU R10, [R1+0x1838] ;  /* 0x00183800010a7983 */ /* 0x000ee80000300800 */
[----:B------:R-:W3:Y:S01]  /*b94c0*/  LDL.LU R11, [R1+0x183c] ;  /* 0x00183c00010b7983 */ /* 0x000ee20000300800 */
[----:B-1----:R-:W-:-:S05]  /*b94d0*/  IADD3 R6, P1, PT, R19, R0, RZ ;  /* 0x0000000013067210 */ /* 0x002fca0007f3e0ff */
[----:B------:R-:W-:-:S05]  /*b94e0*/  IMAD.X R7, R20, 0x1, R2, P1 ;  /* 0x0000000114077824 */ /* 0x000fca00008e0602 */
[----:B------:R1:W-:Y:S02]  /*b94f0*/  STL.64 [R1+0x1898], R6 ;  /* 0x0018980601007387 */ /* 0x0003e40000100a00 */
[----:B-1----:R-:W-:Y:S02]  /*b9500*/  F2FP.SATFINITE.E5M2.F32.PACK_AB_MERGE_C R7, R26, R24, RZ ;  /* 0x000000181a07723e */ /* 0x002fe400048060ff */
[----:B------:R-:W-:Y:S02]  /*b9510*/  F2FP.SATFINITE.E5M2.F32.PACK_AB_MERGE_C R6, R22, R21, RZ ;  /* 0x000000151606723e */ /* 0x000fe400048060ff */
[----:B------:R-:W4:Y:S04]  /*b9520*/  LDL.LU R21, [R1+0x1828] ;  /* 0x0018280001157983 */ /* 0x000f280000300800 */
[----:B------:R-:W-:Y:S04]  /*b9530*/  STL [R1+0x5194], R7 ;  /* 0x0051940701007387 */ /* 0x000fe80000100800 */
[----:B------:R-:W4:Y:S04]  /*b9540*/  LDL.LU R22, [R1+0x182c] ;  /* 0x00182c0001167983 */ /* 0x000f280000300800 */
[----:B------:R1:W-:Y:S04]  /*b9550*/  STL [R1+0x518c], R6 ;  /* 0x00518c0601007387 */ /* 0x0003e80000100800 */
[----:B------:R-:W2:Y:S04]  /*b9560*/  LDL.LU R29, [R1+0x1814] ;  /* 0x00181400011d7983 */ /* 0x000ea80000300800 */
[----:B------:R-:W2:Y:S01]  /*b9570*/  LDL.LU R24, [R1+0x1818] ;  /* 0x0018180001187983 */ /* 0x000ea20000300800 */
[----:B-1----:R-:W-:-:S03]  /*b9580*/  IADD3 R6, P1, PT, R19, R3, RZ ;  /* 0x0000000313067210 */ /* 0x002fc60007f3e0ff */
[----:B------:R-:W2:Y:S02]  /*b9590*/  LDL.LU R26, [R1+0x181c] ;  /* 0x00181c00011a7983 */ /* 0x000ea40000300800 */
[----:B------:R-:W-:Y:S02]  /*b95a0*/  IMAD.X R7, R20, 0x1, R4, P1 ;  /* 0x0000000114077824 */ /* 0x000fe400008e0604 */
[----:B------:R1:W-:Y:S04]  /*b95b0*/  STL [R1+0x5f58], R3 ;  /* 0x005f580301007387 */ /* 0x0003e80000100800 */
[----:B-1----:R-:W2:Y:S04]  /*b95c0*/  LDL.LU R3, [R1+0x1810] ;  /* 0x0018100001037983 */ /* 0x002ea80000300800 */
[----:B------:R1:W-:Y:S04]  /*b95d0*/  STL.64 [R1+0x1890], R6 ;  /* 0x0018900601007387 */ /* 0x0003e80000100a00 */
[----:B-1----:R-:W2:Y:S04]  /*b95e0*/  LDL.LU.64 R6, [R1+0x5f80] ;  /* 0x005f800001067983 */ /* 0x002ea80000300a00 */
[----:B------:R-:W2:Y:S04]  /*b95f0*/  LDL.LU R15, [R1+0x5f7c] ;  /* 0x005f7c00010f7983 */ /* 0x000ea80000300800 */
[----:B------:R1:W-:Y:S04]  /*b9600*/  STL [R1+0x51a8], R13 ;  /* 0x0051a80d01007387 */ /* 0x0003e80000100800 */
[----:B-1----:R-:W2:Y:S01]  /*b9610*/  LDL.LU R13, [R1+0x5f78] ;  /* 0x005f7800010d7983 */ /* 0x002ea20000300800 */
[----:B------:R-:W-:-:S05]  /*b9620*/  F2FP.SATFINITE.E5M2.F32.PACK_AB_MERGE_C R9, R9, R8, RZ ;  /* 0x000000080909723e */ /* 0x000fca00048060ff */
[----:B------:R1:W-:Y:S01]  /*b9630*/  STL [R1+0x51a4], R9 ;  /* 0x0051a40901007387 */ /* 0x0003e20000100800 */
[----:B------:R-:W-:Y:S02]  /*b9640*/  F2FP.SATFINITE.E5M2.F32.PACK_AB_MERGE_C R25, R25, R27, RZ ;  /* 0x0000001b1919723e */ /* 0x000fe400048060ff */
[----:B------:R-:W-:Y:S02]  /*b9650*/  F2FP.SATFINITE.E5M2.F32.PACK_AB_MERGE_C R18, R18, R28, RZ ;  /* 0x0000001c1212723e */ /* 0x000fe400048060ff */
[----:B--2---:R-:W-:-:S05]  /*b9660*/  IADD3 R8, P1, PT, R19, R13, RZ ;  /* 0x0000000d13087210 */ /* 0x004fca0007f3e0ff */
[----:B-1----:R-:W-:-:S05]  /*b9670*/  IMAD.X R9, R20, 0x1, R15, P1 ;  /* 0x0000000114097824 */ /* 0x002fca00008e060f */
[----:B------:R1:W-:Y:S04]  /*b9680*/  STL.64 [R1+0x1888], R8 ;  /* 0x0018880801007387 */ /* 0x0003e80000100a00 */
[----:B------:R-:W-:Y:S01]  /*b9690*/  STL [R1+0x51c0], R25 ;  /* 0x0051c01901007387 */ /* 0x000fe20000100800 */
[----:B-1----:R-:W-:-:S03]  /*b96a0*/  IADD3 R8, P1, PT, R19, R5, RZ ;  /* 0x0000000513087210 */ /* 0x002fc60007f3e0ff */
[----:B------:R1:W-:Y:S02]  /*b96b0*/  STL [R1+0x5f40], R5 ;  /* 0x005f400501007387 */ /* 0x0003e40000100800 */
[----:B------:R-:W-:Y:S02]  /*b96c0*/  IMAD.X R9, R20, 0x1, R6, P1 ;  /* 0x0000000114097824 */ /* 0x000fe400008e0606 */
[----:B------:R-:W-:Y:S04]  /*b96d0*/  STL [R1+0x51bc], R18 ;  /* 0x0051bc1201007387 */ /* 0x000fe80000100800 */
[----:B-1----:R-:W2:Y:S04]  /*b96e0*/  LDL.LU R5, [R1+0x1824] ;  /* 0x0018240001057983 */ /* 0x002ea80000300800 */
[----:B------:R1:W-:Y:S04]  /*b96f0*/  STL.64 [R1+0x1880], R8 ;  /* 0x0018800801007387 */ /* 0x0003e80000100a00 */
[----:B-1----:R-:W2:Y:S04]  /*b9700*/  LDL.LU.64 R8, [R1+0x5f70] ;  /* 0x005f700001087983 */ /* 0x002ea80000300a00 */
[----:B------:R-:W2:Y:S04]  /*b9710*/  LDL.LU R27, [R1+0x1800] ;  /* 0x00180000011b7983 */ /* 0x000ea80000300800 */
[----:B------:R-:W2:Y:S04]  /*b9720*/  LDL.LU R25, [R1+0x1804] ;  /* 0x0018040001197983 */ /* 0x000ea80000300800 */
[----:B------:R1:W-:Y:S04]  /*b9730*/  STL [R1+0x5f44], R6 ;  /* 0x005f440601007387 */ /* 0x0003e80000100800 */
[----:B-1----:R-:W2:Y:S01]  /*b9740*/  LDL.LU R6, [R1+0x1820] ;  /* 0x0018200001067983 */ /* 0x002ea20000300800 */
[----:B------:R-:W-:-:S02]  /*b9750*/  F2FP.SATFINITE.E5M2.F32.PACK_AB_MERGE_C R17, R23, R17, RZ ;  /* 0x000000111711723e */ /* 0x000fc400048060ff */
[----:B---3--:R-:W-:Y:S01]  /*b9760*/  F2FP.SATFINITE.E5M2.F32.PACK_AB_MERGE_C R11, R11, R10, RZ ;  /* 0x0000000a0b0b723e */ /* 0x008fe200048060ff */
[----:B------:R-:W3:Y:S01]  /*b9770*/  LDL.LU R28, [R1+0x1808] ;  /* 0x00180800011c7983 */ /* 0x000ee20000300800 */
[----:B------:R-:W-:-:S03]  /*b9780*/  IADD3 R10, P1, PT, R19, R14, RZ ;  /* 0x0000000e130a7210 */ /* 0x000fc60007f3e0ff */
[----:B------:R-:W3:Y:S04]  /*b9790*/  LDL.LU R18, [R1+0x180c] ;  /* 0x00180c0001127983 */ /* 0x000ee80000300800 */
[----:B------:R1:W-:Y:S04]  /*b97a0*/  STL [R1+0x51d4], R17 ;  /* 0x0051d41101007387 */ /* 0x0003e80000100800 */
[----:B-1----:R-:W3:Y:S04]  /*b97b0*/  LDL.LU R17, [R1+0x17f0] ;  /* 0x0017f00001117983 */ /* 0x002ee80000300800 */
[----:B------:R-:W3:Y:S04]  /*b97c0*/  LDL.LU R23, [R1+0x17f4] ;  /* 0x0017f40001177983 */ /* 0x000ee80000300800 */
[----:B------:R1:W-:Y:S04]  /*b97d0*/  STL [R1+0x51d0], R11 ;  /* 0x0051d00b01007387 */ /* 0x0003e80000100800 */
[----:B------:R-:W-:Y:S01]  /*b97e0*/  STL.64 [R1+0x5f50], R14 ;  /* 0x005f500e01007387 */ /* 0x000fe20000100a00 */
[----:B-1----:R-:W-:-:S05]  /*b97f0*/  IMAD.X R11, R20, 0x1, R16, P1 ;  /* 0x00000001140b7824 */ /* 0x002fca00008e0610 */
[----:B------:R1:W-:Y:S04]  /*b9800*/  STL.64 [R1+0x1878], R10 ;  /* 0x0018780a01007387 */ /* 0x0003e80000100a00 */
[----:B-1----:R-:W3:Y:S04]  /*b9810*/  LDL.LU.64 R10, [R1+0x5f68] ;  /* 0x005f6800010a7983 */ /* 0x002ee80000300a00 */
[----:B------:R-:W-:Y:S01]  /*b9820*/  STL [R1+0x5f5c], R16 ;  /* 0x005f5c1001007387 */ /* 0x000fe20000100800 */
[----:B--2---:R-:W-:Y:S02]  /*b9830*/  F2FP.SATFINITE.E5M2.F32.PACK_AB_MERGE_C R6, R5, R6, RZ ;  /* 0x000000060506723e */ /* 0x004fe400048060ff */
[----:B----4-:R-:W-:-:S02]  /*b9840*/  F2FP.SATFINITE.E5M2.F32.PACK_AB_MERGE_C R5, R22, R21, RZ ;  /* 0x000000151605723e */ /* 0x010fc400048060ff */
[----:B------:R-:W2:Y:S04]  /*b9850*/  LDL.LU R21, [R1+0x17f8] ;  /* 0x0017f80001157983 */ /* 0x000ea80000300800 */
[----:B------:R1:W-:Y:S04]  /*b9860*/  STL [R1+0x51e8], R6 ;  /* 0x0051e80601007387 */ /* 0x0003e80000100800 */
[----:B------:R-:W2:Y:S04]  /*b9870*/  LDL.LU R22, [R1+0x17fc] ;  /* 0x0017fc0001167983 */ /* 0x000ea80000300800 */
[----:B------:R4:W-:Y:S01]  /*b9880*/  STL [R1+0x51e4], R5 ;  /* 0x0051e40501007387 */ /* 0x0009e20000100800 */
[----:B-1----:R-:W-:-:S03]  /*b9890*/  F2FP.SATFINITE.E5M2.F32.PACK_AB_MERGE_C R6, R29, R3, RZ ;  /* 0x000000031d06723e */ /* 0x002fc600048060ff */
[----:B------:R-:W2:Y:S01]  /*b98a0*/  LDL.LU R3, [R1+0x17e0] ;  /* 0x0017e00001037983 */ /* 0x000ea20000300800 */
[----:B------:R-:W-:-:S05]  /*b98b0*/  IADD3 R14, P1, PT, R19, R7, RZ ;  /* 0x00000007130e7210 */ /* 0x000fca0007f3e0ff */
[----:B------:R-:W-:Y:S01]  /*b98c0*/  IMAD.X R15, R20, 0x1, R8, P1 ;  /* 0x00000001140f7824 */ /* 0x000fe200008e0608 */
[----:B----4-:R-:W-:-:S04]  /*b98d0*/  F2FP.SATFINITE.E5M2.F32.PACK_AB_MERGE_C R5, R26, R24, RZ ;  /* 0x000000181a05723e */ /* 0x010fc800048060ff */
[----:B------:R1:W-:Y:S04]  /*b98e0*/  STL.64 [R1+0x1870], R14 ;  /* 0x0018700e01007387 */ /* 0x0003e80000100a00 */
[----:B------:R-:W-:Y:S04]  /*b98f0*/  STL [R1+0x5200], R6 ;  /* 0x0052000601007387 */ /* 0x000fe80000100800 */
[----:B--2---:R2:W-:Y:S04]  /*b9900*/  STL.64 [R1+0x5f60], R2 ;  /* 0x005f600201007387 */ /* 0x0045e80000100a00 */
[----:B------:R4:W-:Y:S04]  /*b9910*/  STL [R1+0x51fc], R5 ;  /* 0x0051fc0501007387 */ /* 0x0009e80000100800 */
[----:B-1----:R-:W4:Y:S01]  /*b9920*/  LDL.LU R14, [R1+0x17e8] ;  /* 0x0017e800010e7983 */ /* 0x002f220000300800 */
[----:B--2---:R-:W-:-:S03]  /*b9930*/  IADD3 R2, P1, PT, R19, R9, RZ ;  /* 0x0000000913027210 */ /* 0x004fc60007f3e0ff */
[----:B------:R-:W2:Y:S04]  /*b9940*/  LDL.LU R15, [R1+0x17ec] ;  /* 0x0017ec00010f7983 */ /* 0x000ea80000300800 */
[----:B------:R1:W-:Y:S01]  /*b9950*/  STL.64 [R1+0x5f48], R8 ;  /* 0x005f480801007387 */ /* 0x0003e20000100a00 */
[----:B---3--:R-:W-:Y:S01]  /*b9960*/  IMAD.X R3, R20, 0x1, R11, P1 ;  /* 0x0000000114037824 */ /* 0x008fe200008e060b */
[----:B----4-:R-:W-:Y:S02]  /*b9970*/  F2FP.SATFINITE.E5M2.F32.PACK_AB_MERGE_C R5, R25, R27, RZ ;  /* 0x0000001b1905723e */ /* 0x010fe400048060ff */
[----:B-1----:R-:W3:Y:S04]  /*b9980*/  LDL.LU R8, [R1+0x17e4] ;  /* 0x0017e40001087983 */ /* 0x002ee80000300800 */
[----:B------:R-:W4:Y:S04]  /*b9990*/  LDL.LU R9, [R1+0x17d0] ;  /* 0x0017d00001097983 */ /* 0x000f280000300800 */
[----:B------:R-:W4:Y:S04]  /*b99a0*/  LDL.LU R29, [R1+0x17d4] ;  /* 0x0017d400011d7983 */ /* 0x000f280000300800 */
[----:B------:R-:W2:Y:S04]  /*b99b0*/  LDL.LU R24, [R1+0x17d8] ;  /* 0x0017d80001187983 */ /* 0x000ea80000300800 */
[----:B------:R1:W-:Y:S04]  /*b99c0*/  STL.64 [R1+0x1868], R2 ;  /* 0x0018680201007387 */ /* 0x0003e80000100a00 */
[----:B------:R-:W2:Y:S01]  /*b99d0*/  LDL.LU R26, [R1+0x17dc] ;  /* 0x0017dc00011a7983 */ /* 0x000ea20000300800 */
[----:B-1----:R-:W-:-:S03]  /*b99e0*/  IADD3 R2, P1, PT, R19, R10, RZ ;  /* 0x0000000a13027210 */ /* 0x002fc60007f3e0ff */
[----:B------:R-:W-:Y:S02]  /*b99f0*/  STL.64 [R1+0x5f38], R10 ;  /* 0x005f380a01007387 */ /* 0x000fe40000100a00 */
[----:B------:R-:W-:Y:S02]  /*b9a00*/  IMAD.X R3, R20, 0x1, R12, P1 ;  /* 0x0000000114037824 */ /* 0x000fe400008e060c */
[----:B------:R-:W-:Y:S04]  /*b9a10*/  STL [R1+0x5214], R5 ;  /* 0x0052140501007387 */ /* 0x000fe80000100800 */
[----:B------:R1:W-:Y:S04]  /*b9a20*/  STL.64 [R1+0x1860], R2 ;  /* 0x0018600201007387 */ /* 0x0003e80000100a00 */
[----:B-1----:R-:W2:Y:S01]  /*b9a30*/  LDL.LU.64 R2, [R1+0x5f60] ;  /* 0x005f600001027983 */ /* 0x002ea20000300a00 */
[----:B------:R-:W-:-:S02]  /*b9a40*/  F2FP.SATFINITE.E5M2.F32.PACK_AB_MERGE_C R5, R18, R28, RZ ;  /* 0x0000001c1205723e */ /* 0x000fc400048060ff */
[----:B------:R-:W-:Y:S01]  /*b9a50*/  F2FP.SATFINITE.E5M2.F32.PACK_AB_MERGE_C R10, R23, R17, RZ ;  /* 0x00000011170a723e */ /* 0x000fe200048060ff */
[----:B------:R-:W4:Y:S04]  /*b9a60*/  LDL.LU R6, [R1+0x17c0] ;  /* 0x0017c00001067983 */ /* 0x000f280000300800 */
[----:B------:R1:W-:Y:S01]  /*b9a70*/  STL [R1+0x5210], R5 ;  /* 0x0052100501007387 */ /* 0x0003e20000100800 */
[----:B------:R-:W-:Y:S01]  /*b9a80*/  F2FP.SATFINITE.E5M2.F32.PACK_AB_MERGE_C R16, R22, R21, RZ ;  /* 0x000000151610723e */ /* 0x000fe200048060ff */
[----:B0-----:R-:W-:Y:S01]  /*b9a90*/  VIADD R19, R19, UR5 ;  /* 0x0000000513137c36 */ /* 0x001fe20008000000 */
[----:B------:R-:W0:Y:S01]  /*b9aa0*/  LDCU UR5, c[0x0][0x3b8] ;  /* 0x00007700ff0577ac */ /* 0x000e220008000800 */
[----:B-1----:R-:W4:Y:S04]  /*b9ab0*/  LDL.LU R5, [R1+0x17c4] ;  /* 0x0017c40001057983 */ /* 0x002f280000300800 */
[----:B------:R1:W-:Y:S01]  /*b9ac0*/  STL [R1+0x5234], R10 ;  /* 0x0052340a01007387 */ /* 0x0003e20000100800 */
[----:B------:R-:W-:-:S03]  /*b9ad0*/  SHF.R.S32.HI R20, RZ, 0x1f, R19 ;  /* 0x0000001fff147819 */ /* 0x000fc60000011413 */
        /* <DEDUP_REMOVED lines=8> */
[----:B------:R1:W-:Y:S02]  /*b9b60*/  STL [R1+0x522c], R16 ;  /* 0x00522c1001007387 */ /* 0x0003e40000100800 */
[----:B-1----:R-:W-:-:S05]  /*b9b70*/  IADD3 R16, P1, PT, R19, R0, RZ ;  /* 0x0000000013107210 */ /* 0x002fca0007f3e0ff */
[----:B--2---:R-:W-:Y:S01]  /*b9b80*/  IMAD.X R17, R20, 0x1, R2, P1 ;  /* 0x0000000114117824 */ /* 0x004fe200008e0602 */
[----:B---3--:R-:W-:-:S04]  /*b9b90*/  F2FP.SATFINITE.E5M2.F32.PACK_AB_MERGE_C R8, R8, R3, RZ ;  /* 0x000000030808723e */ /* 0x008fc800048060ff */
[----:B------:R1:W-:Y:S04]  /*b9ba0*/  STL.64 [R1+0x1858], R16 ;  /* 0x0018581001007387 */ /* 0x0003e80000100a00 */
[----:B-1----:R-:W2:Y:S04]  /*b9bb0*/  LDL.LU R16, [R1+0x5f5c] ;  /* 0x005f5c0001107983 */ /* 0x002ea80000300800 */
[----:B------:R-:W3:Y:S04]  /*b9bc0*/  LDL.LU R17, [R1+0x17a8] ;  /* 0x0017a80001117983 */ /* 0x000ee80000300800 */
[----:B------:R-:W3:Y:S04]  /*b9bd0*/  LDL.LU R23, [R1+0x17ac] ;  /* 0x0017ac0001177983 */ /* 0x000ee80000300800 */
[----:B------:R-:W2:Y:S04]  /*b9be0*/  LDL.LU R3, [R1+0x5f58] ;  /* 0x005f580001037983 */ /* 0x000ea80000300800 */
[----:B------:R1:W-:Y:S02]  /*b9bf0*/  STL [R1+0x5248], R8 ;  /* 0x0052480801007387 */ /* 0x0003e40000100800 */
[----:B-1----:R-:W-:-:S02]  /*b9c00*/  F2FP.SATFINITE.E5M2.F32.PACK_AB_MERGE_C R8, R15, R14, RZ ;  /* 0x0000000e0f08723e */ /* 0x002fc400048060ff */
[----:B--2---:R-:W-:Y:S01]  /*b9c10*/  IADD3 R14, P1, PT, R19, R3, RZ ;  /* 0x00000003130e7210 */ /* 0x004fe20007f3e0ff */
[----:B------:R-:W-:Y:S04]  /*b9c20*/  STL.64 [R1+0x5f30], R2 ;  /* 0x005f300201007387 */ /* 0x000fe80000100a00 */
[----:B------:R-:W-:Y:S01]  /*b9c30*/  IMAD.X R15, R20, 0x1, R4, P1 ;  /* 0x00000001140f7824 */ /* 0x000fe200008e0604 */
[----:B------:R-:W-:Y:S04]  /*b9c40*/  STL [R1+0x5244], R8 ;  /* 0x0052440801007387 */ /* 0x000fe80000100800 */
[----:B------:R1:W-:Y:S04]  /*b9c50*/  STL.64 [R1+0x1850], R14 ;  /* 0x0018500e01007387 */ /* 0x0003e80000100a00 */
[----:B-1----:R-:W2:Y:S01]  /*b9c60*/  LDL.LU.64 R14, [R1+0x5f50] ;  /* 0x005f5000010e7983 */ /* 0x002ea20000300a00 */
[----:B----4-:R-:W-:-:S02]  /*b9c70*/  F2FP.SATFINITE.E5M2.F32.PACK_AB_MERGE_C R3, R29, R9, RZ ;  /* 0x000000091d03723e */ /* 0x010fc400048060ff */
[----:B------:R-:W-:Y:S01]  /*b9c80*/  F2FP.SATFINITE.E5M2.F32.PACK_AB_MERGE_C R8, R26, R24, RZ ;  /* 0x000000181a08723e */ /* 0x000fe200048060ff */
[----:B------:R-:W4:Y:S04]  /*b9c90*/  LDL.LU R2, [R1+0x1794] ;  /* 0x0017940001027983 */ /* 0x000f280000300800 */
[----:B------:R1:W-:Y:S04]  /*b9ca0*/  STL [R1+0x5018], R3 ;  /* 0x0050180301007387 */ /* 0x0003e80000100800 */
[----:B-1----:R-:W3:Y:S04]  /*b9cb0*/  LDL.LU R3, [R1+0x1798] ;  /* 0x0017980001037983 */ /* 0x002ee80000300800 */
[----:B------:R1:W-:Y:S01]  /*b9cc0*/  STL [R1+0x5254], R8 ;  /* 0x0052540801007387 */ /* 0x0003e20000100800 */
[----:B------:R-:W-:-:S03]  /*b9cd0*/  F2FP.SATFINITE.E5M2.F32.PACK_AB_MERGE_C R5, R5, R6, RZ ;  /* 0x000000060505723e */ /* 0x000fc600048060ff */
[----:B------:R-:W3:Y:S04]  /*b9ce0*/  LDL.LU R29, [R1+0x179c] ;  /* 0x00179c00011d7983 */ /* 0x000ee80000300800 */
[----:B------:R-:W3:Y:S01]  /*b9cf0*/  LDL.LU R24, [R1+0x1780] ;  /* 0x0017800001187983 */ /* 0x000ee20000300800 */
[----:B-1----:R-:W-:-:S03]  /*b9d00*/  IADD3 R8, P1, PT, R19, R13, RZ ;  /* 0x0000000d13087210 */ /* 0x002fc60007f3e0ff */
[----:B------:R-:W3:Y:S04]  /*b9d10*/  LDL.LU R26, [R1+0x1784] ;  /* 0x00178400011a7983 */ /* 0x000ee80000300800 */
[----:B------:R1:W-:Y:S04]  /*b9d20*/  STL [R1+0x5f20], R13 ;  /* 0x005f200d01007387 */ /* 0x0003e80000100800 */
[----:B-1----:R-:W4:Y:S01]  /*b9d30*/  LDL.LU R13, [R1+0x1790] ;  /* 0x00179000010d7983 */ /* 0x002f220000300800 */
[----:B--2---:R-:W-:-:S05]  /*b9d40*/  IMAD.X R9, R20, 0x1, R15, P1 ;  /* 0x0000000114097824 */ /* 0x004fca00008e060f */
        /* <DEDUP_REMOVED lines=14> */
[----:B------:R1:W-:Y:S02]  /*b9e30*/  STL.64 [R1+0x5f28], R14 ;  /* 0x005f280e01007387 */ /* 0x0003e40000100a00 */
[----:B------:R-:W-:Y:S02]  /*b9e40*/  IMAD.X R11, R20, 0x1, R16, P1 ;  /* 0x00000001140b7824 */ /* 0x000fe400008e0610 */
[----:B------:R-:W-:Y:S04]  /*b9e50*/  STL [R1+0x5264], R18 ;  /* 0x0052641201007387 */ /* 0x000fe80000100800 */
[----:B------:R2:W-:Y:S04]  /*b9e60*/  STL.64 [R1+0x1838], R10 ;  /* 0x0018380a01007387 */ /* 0x0005e80000100a00 */
[----:B-1----:R-:W4:Y:S04]  /*b9e70*/  LDL.LU R14, [R1+0x1788] ;  /* 0x00178800010e7983 */ /* 0x002f280000300800 */
[----:B------:R-:W4:Y:S01]  /*b9e80*/  LDL.LU R15, [R1+0x178c] ;  /* 0x00178c00010f7983 */ /* 0x000f220000300800 */
[----:B--2---:R-:W-:-:S05]  /*b9e90*/  F2FP.SATFINITE.E5M2.F32.PACK_AB_MERGE_C R10, R22, R21, RZ ;  /* 0x00000015160a723e */ /* 0x004fca00048060ff */
[----:B------:R3:W-:Y:S04]  /*b9ea0*/  STL [R1+0x4f38], R10 ;  /* 0x004f380a01007387 */ /* 0x0007e80000100800 */
[----:B------:R-:W2:Y:S04]  /*b9eb0*/  LDL.LU R21, [R1+0x1770] ;  /* 0x0017700001157983 */ /* 0x000ea80000300800 */
[----:B------:R-:W2:Y:S01]  /*b9ec0*/  LDL.LU R22, [R1+0x1774] ;  /* 0x0017740001167983 */ /* 0x000ea20000300800 */
[----:B---3--:R-:W-:-:S03]  /*b9ed0*/  F2FP.SATFINITE.E5M2.F32.PACK_AB_MERGE_C R10, R23, R17, RZ ;  /* 0x00000011170a723e */ /* 0x008fc600048060ff */
[----:B------:R-:W3:Y:S04]  /*b9ee0*/  LDL.LU R28, [R1+0x1778] ;  /* 0x00177800011c7983 */ /* 0x000ee80000300800 */
[----:B------:R-:W3:Y:S04]  /*b9ef0*/  LDL.LU R18, [R1+0x177c] ;  /* 0x00177c0001127983 */ /* 0x000ee80000300800 */
[----:B------:R1:W-:Y:S02]  /*b9f00*/  STL [R1+0x5268], R10 ;  /* 0x0052680a01007387 */ /* 0x0003e40000100800 */
[----:B-1----:R-:W-:-:S02]  /*b9f10*/  IADD3 R10, P1, PT, R19, R7, RZ ;  /* 0x00000007130a7210 */ /* 0x002fc40007f3e0ff */
[----:B------:R-:W-:Y:S03]  /*b9f20*/  STL [R1+0x5f08], R7 ;  /* 0x005f080701007387 */ /* 0x000fe60000100800 */
[----:B------:R-:W-:-:S05]  /*b9f30*/  IMAD.X R11, R20, 0x1, R8, P1 ;  /* 0x00000001140b7824 */ /* 0x000fca00008e0608 */
[----:B------:R1:W-:Y:S04]  /*b9f40*/  STL.64 [R1+0x1830], R10 ;  /* 0x0018300a01007387 */ /* 0x0003e80000100a00 */
[----:B-1----:R-:W2:Y:S04]  /*b9f50*/  LDL.LU.64 R10, [R1+0x5f38] ;  /* 0x005f3800010a7983 */ /* 0x002ea80000300a00 */
[----:B------:R-:W3:Y:S04]  /*b9f60*/  LDL.LU R27, [R1+0x1760] ;  /* 0x00176000011b7983 */ /* 0x000ee80000300800 */
[----:B------:R-:W3:Y:S04]  /*b9f70*/  LDL.LU R25, [R1+0x1764] ;  /* 0x0017640001197983 */ /* 0x000ee80000300800 */
[----:B------:R-:W3:Y:S04]  /*b9f80*/  LDL.LU R17, [R1+0x1768] ;  /* 0x0017680001117983 */ /* 0x000ee80000300800 */
[----:B------:R-:W3:Y:S04]  /*b9f90*/  LDL.LU R23, [R1+0x176c] ;  /* 0x00176c0001177983 */ /* 0x000ee80000300800 */
[----:B------:R4:W-:Y:S01]  /*b9fa0*/  STL [R1+0x5f0c], R8 ;  /* 0x005f0c0801007387 */ /* 0x0009e20000100800 */
[----:B------:R-:W-:-:S02]  /*b9fb0*/  F2FP.SATFINITE.E5M2.F32.PACK_AB_MERGE_C R7, R29, R3, RZ ;  /* 0x000000031d07723e */ /* 0x000fc400048060ff */
[----:B----4-:R-:W-:Y:S02]  /*b9fc0*/  F2FP.SATFINITE.E5M2.F32.PACK_AB_MERGE_C R8, R2, R13, RZ ;  /* 0x0000000d0208723e */ /* 0x010fe400048060ff */
[----:B------:R-:W-:-:S03]  /*b9fd0*/  IADD3 R2, P1, PT, R19, R9, RZ ;  /* 0x0000000913027210 */ /* 0x000fc60007f3e0ff */
[----:B------:R-:W-:Y:S04]  /*b9fe0*/  STL [R1+0x4f14], R8 ;  /* 0x004f140801007387 */ /* 0x000fe80000100800 */
[----:B------:R-:W-:Y:S01]  /*b9ff0*/  STL [R1+0x5278], R7 ;  /* 0x0052780701007387 */ /* 0x000fe20000100800 */
[----:B--2---:R-:W-:-:S05]  /*ba000*/  IMAD.X R3, R20, 0x1, R11, P1 ;  /* 0x0000000114037824 */ /* 0x004fca00008e060b */
[----:B------:R1:W-:Y:S04]  /*ba010*/  STL.64 [R1+0x1828], R2 ;  /* 0x0018280201007387 */ /* 0x0003e80000100a00 */
[----:B------:R-:W2:Y:S01]  /*ba020*/  LDL.LU R13, [R1+0x1750] ;  /* 0x00175000010d7983 */ /* 0x000ea20000300800 */
[----:B-1----:R-:W-:-:S03]  /*ba030*/  F2FP.SATFINITE.E5M2.F32.PACK_AB_MERGE_C R2, R26, R24, RZ ;  /* 0x000000181a02723e */ /* 0x002fc600048060ff */
[----:B------:R-:W4:Y:S04]  /*ba040*/  LDL.LU R26, [R1+0x175c] ;  /* 0x00175c00011a7983 */ /* 0x000f280000300800 */
[----:B------:R1:W-:Y:S02]  /*ba050*/  STL [R1+0x4eec], R2 ;  /* 0x004eec0201007387 */ /* 0x0003e40000100800 */
[----:B-1----:R-:W-:Y:S02]  /*ba060*/  IADD3 R2, P1, PT, R19, R10, RZ ;  /* 0x0000000a13027210 */ /* 0x002fe40007f3e0ff */
[----:B------:R-:W-:Y:S03]  /*ba070*/  STL.64 [R1+0x5f10], R10 ;  /* 0x005f100a01007387 */ /* 0x000fe60000100a00 */
[----:B------:R-:W-:-:S05]  /*ba080*/  IMAD.X R3, R20, 0x1, R12, P1 ;  /* 0x0000000114037824 */ /* 0x000fca00008e060c */
[----:B------:R1:W-:Y:S04]  /*ba090*/  STL.64 [R1+0x1820], R2 ;  /* 0x0018200201007387 */ /* 0x0003e80000100a00 */
[----:B-1----:R-:W2:Y:S04]  /*ba0a0*/  LDL.LU.64 R2, [R1+0x5f30] ;  /* 0x005f300001027983 */ /* 0x002ea80000300a00 */
[----:B------:R-:W2:Y:S04]  /*ba0b0*/  LDL.LU R10, [R1+0x1740] ;  /* 0x00174000010a7983 */ /* 0x000ea80000300800 */
[----:B------:R-:W2:Y:S01]  /*ba0c0*/  LDL.LU R11, [R1+0x1744] ;  /* 0x00174400010b7983 */ /* 0x000ea20000300800 */
[----:B------:R-:W-:Y:S01]  /*ba0d0*/  F2FP.SATFINITE.E5M2.F32.PACK_AB_MERGE_C R8, R15, R14, RZ ;  /* 0x0000000e0f08723e */ /* 0x000fe200048060ff */
[----:B0-----:R-:W-:Y:S01]  /*ba0e0*/  VIADD R19, R19, UR5 ;  /* 0x0000000513137c36 */ /* 0x001fe20008000000 */
[----:B------:R-:W-:Y:S01]  /*ba0f0*/  F2FP.SATFINITE.E5M2.F32.PACK_AB_MERGE_C R7, R22, R21, RZ ;  /* 0x000000151607723e */ /* 0x000fe200048060ff */
[----:B------:R-:W0:Y:S03]  /*ba100*/  LDCU UR5, c[0x0][0x3b8] ;  /* 0x00007700ff0577ac */ /* 0x000e260008000800 */
[----:B------:R-:W-:-:S02]  /*ba110*/  SHF.R.S32.HI R20, RZ, 0x1f, R19 ;  /* 0x0000001fff147819 */ /* 0x000fc40000011413 */
[----:B------:R-:W-:Y:S01]  /*ba120*/  IADD3 R14, P1, PT, R19, R0, RZ ;  /* 0x00000000130e7210 */ /* 0x000fe20007f3e0ff */
[----:B--2---:R1:W-:Y:S04]  /*ba130*/  STL.64 [R1+0x5f18], R10 ;  /* 0x005f180a01007387 */ /* 0x0043e80000100a00 */
[----:B-1----:R-:W2:Y:S04]  /*ba140*/  LDL.LU R10, [R1+0x1754] ;  /* 0x00175400010a7983 */ /* 0x002ea80000300800 */
[----:B------:R-:W4:Y:S04]  /*ba150*/  LDL.LU R11, [R1+0x1758] ;  /* 0x00175800010b7983 */ /* 0x000f280000300800 */
[----:B------:R-:W4:Y:S04]  /*ba160*/  LDL.LU R29, [R1+0x1748] ;  /* 0x00174800011d7983 */ /* 0x000f280000300800 */
[----:B------:R-:W4:Y:S04]  /*ba170*/  LDL.LU R24, [R1+0x174c] ;  /* 0x00174c0001187983 */ /* 0x000f280000300800 */
[----:B------:R-:W4:Y:S04]  /*ba180*/  LDL.LU R21, [R1+0x1730] ;  /* 0x0017300001157983 */ /* 0x000f280000300800 */
[----:B------:R-:W-:Y:S04]  /*ba190*/  STL [R1+0x527c], R8 ;  /* 0x00527c0801007387 */ /* 0x000fe80000100800 */
[----:B------:R-:W4:Y:S01]  /*ba1a0*/  LDL.LU R22, [R1+0x1734] ;  /* 0x0017340001167983 */ /* 0x000f220000300800 */
[----:B------:R-:W-:-:S03]  /*ba1b0*/  IMAD.X R15, R20, 0x1, R2, P1 ;  /* 0x00000001140f7824 */ /* 0x000fc600008e0602 */
[----:B------:R3:W-:Y:S02]  /*ba1c0*/  STL [R1+0x4ec0], R7 ;  /* 0x004ec00701007387 */ /* 0x0007e40000100800 */
[----:B---3--:R-:W-:Y:S02]  /*ba1d0*/  F2FP.SATFINITE.E5M2.F32.PACK_AB_MERGE_C R7, R18, R28, RZ ;  /* 0x0000001c1207723e */ /* 0x008fe400048060ff */
[----:B------:R-:W3:Y:S04]  /*ba1e0*/  LDL.LU R28, [R1+0x1738] ;  /* 0x00173800011c7983 */ /* 0x000ee80000300800 */
[----:B------:R-:W3:Y:S04]  /*ba1f0*/  LDL.LU R18, [R1+0x173c] ;  /* 0x00173c0001127983 */ /* 0x000ee80000300800 */
[----:B------:R1:W-:Y:S04]  /*ba200*/  STL [R1+0x5288], R7 ;  /* 0x0052880701007387 */ /* 0x0003e80000100800 */
[----:B------:R0:W-:Y:S04]  /*ba210*/  STL.64 [R1+0x1818], R14 ;  /* 0x0018180e01007387 */ /* 0x0001e80000100a00 */
[----:B------:R-:W3:Y:S01]  /*ba220*/  LDL.LU R8, [R1+0x1720] ;  /* 0x0017200001087983 */ /* 0x000ee20000300800 */
[----:B-1----:R-:W-:-:S02]  /*ba230*/  F2FP.SATFINITE.E5M2.F32.PACK_AB_MERGE_C R7, R25, R27, RZ ;  /* 0x0000001b1907723e */ /* 0x002fc400048060ff */
[----:B0-----:R-:W-:-:S03]  /*ba240*/  F2FP.SATFINITE.E5M2.F32.PACK_AB_MERGE_C R14, R23, R17, RZ ;  /* 0x00000011170e723e */ /* 0x001fc600048060ff */
[----:B------:R0:W-:Y:S04]  /*ba250*/  STL [R1+0x4ea4], R7 ;  /* 0x004ea40701007387 */ /* 0x0001e80000100800 */
[----:B0-----:R-:W3:Y:S04]  /*ba260*/  LDL.LU R7, [R1+0x1724] ;  /* 0x0017240001077983 */ /* 0x001ee80000300800 */
[----:B------:R0:W-:Y:S04]  /*ba270*/  STL [R1+0x528c], R14 ;  /* 0x00528c0e01007387 */ /* 0x0001e80000100800 */
[----:B------:R-:W3:Y:S04]  /*ba280*/  LDL.LU R17, [R1+0x1710] ;  /* 0x0017100001117983 */ /* 0x000ee80000300800 */
[----:B------:R-:W3:Y:S01]  /*ba290*/  LDL.LU R23, [R1+0x1714] ;  /* 0x0017140001177983 */ /* 0x000ee20000300800 */
[----:B0-----:R-:W-:-:S05]  /*ba2a0*/  IADD3 R14, P1, PT, R19, R3, RZ ;  /* 0x00000003130e7210 */ /* 0x001fca0007f3e0ff */
[----:B------:R-:W-:-:S05]  /*ba2b0*/  IMAD.X R15, R20, 0x1, R4, P1 ;  /* 0x00000001140f7824 */ /* 0x000fca00008e0604 */
[----:B------:R0:W-:Y:S04]  /*ba2c0*/  STL.64 [R1+0x1810], R14 ;  /* 0x0018100e01007387 */ /* 0x0001e80000100a00 */
[----:B0-----:R-:W3:Y:S04]  /*ba2d0*/  LDL.LU.64 R14, [R1+0x5f28] ;  /* 0x005f2800010e7983 */ /* 0x001ee80000300a00 */
[----:B------:R-:W3:Y:S04]  /*ba2e0*/  LDL.LU R27, [R1+0x1718] ;  /* 0x00171800011b7983 */ /* 0x000ee80000300800 */
[----:B------:R-:W3:Y:S01]  /*ba2f0*/  LDL.LU R25, [R1+0x171c] ;  /* 0x00171c0001197983 */ /* 0x000ee20000300800 */
[----:B--2---:R-:W-:-:S03]  /*ba300*/  F2FP.SATFINITE.E5M2.F32.PACK_AB_MERGE_C R10, R10, R13, RZ ;  /* 0x0000000d0a0a723e */ /* 0x004fc600048060ff */
[----:B------:R-:W2:Y:S01]  /*ba310*/  LDL.LU R13, [R1+0x5f20] ;  /* 0x005f2000010d7983 */ /* 0x000ea20000300800 */
[----:B----4-:R-:W-:-:S03]  /*ba320*/  F2FP.SATFINITE.E5M2.F32.PACK_AB_MERGE_C R11, R26, R11, RZ ;  /* 0x0000000b1a0b723e */ /* 0x010fc600048060ff */
[----:B------:R-:W4:Y:S04]  /*ba330*/  LDL.LU R26, [R1+0x1704] ;  /* 0x00170400011a7983 */ /* 0x000f280000300800 */
[----:B------:R2:W-:Y:S04]  /*ba340*/  STL [R1+0x5294], R10 ;  /* 0x0052940a01007387 */ /* 0x0005e80000100800 */
[----:B------:R3:W-:Y:S01]  /*ba350*/  STL [R1+0x5290], R11 ;  /* 0x0052900b01007387 */ /* 0x0007e20000100800 */
[----:B--2---:R-:W-:-:S03]  /*ba360*/  IADD3 R10, P1, PT, R19, R13, RZ ;  /* 0x0000000d130a7210 */ /* 0x004fc60007f3e0ff */
[----:B------:R0:W-:Y:S02]  /*ba370*/  STL [R1+0x5ef8], R13 ;  /* 0x005ef80d01007387 */ /* 0x0001e40000100800 */
[----:B---3--:R-:W-:Y:S02]  /*ba380*/  IMAD.X R11, R20, 0x1, R15, P1 ;  /* 0x00000001140b7824 */ /* 0x008fe400008e060f */
[----:B0-----:R-:W4:Y:S04]  /*ba390*/  LDL.LU R13, [R1+0x1700] ;  /* 0x00170000010d7983 */ /* 0x001f280000300800 */
[----:B------:R0:W-:Y:S04]  /*ba3a0*/  STL.64 [R1+0x1808], R10 ;  /* 0x0018080a01007387 */ /* 0x0001e80000100a00 */
[----:B0-----:R-:W2:Y:S01]  /*ba3b0*/  LDL.LU.64 R10, [R1+0x5f18] ;  /* 0x005f1800010a7983 */ /* 0x001ea20000300a00 */
[----:B------:R-:W-:-:S02]  /*ba3c0*/  F2FP.SATFINITE.E5M2.F32.PACK_AB_MERGE_C R24, R24, R29, RZ ;  /* 0x0000001d1818723e */ /* 0x000fc400048060ff */
[----:B------:R-:W-:Y:S02]  /*ba3d0*/  F2FP.SATFINITE.E5M2.F32.PACK_AB_MERGE_C R7, R7, R8, RZ ;  /* 0x000000080707723e */ /* 0x000fe400048060ff */
[----:B--2---:R-:W-:Y:S02]  /*ba3e0*/  F2FP.SATFINITE.E5M2.F32.PACK_AB_MERGE_C R11, R11, R10, RZ ;  /* 0x0000000a0b0b723e */ /* 0x004fe400048060ff */
[----:B------:R-:W-:-:S03]  /*ba3f0*/  IADD3 R10, P1, PT, R19, R5, RZ ;  /* 0x00000005130a7210 */ /* 0x000fc60007f3e0ff */
[----:B------:R0:W-:Y:S04]  /*ba400*/  STL [R1+0x529c], R11 ;  /* 0x00529c0b01007387 */ /* 0x0001e80000100800 */
[----:B------:R1:W-:Y:S04]  /*ba410*/  STL.64 [R1+0x5f00], R4 ;  /* 0x005f000401007387 */ /* 0x0003e80000100a00 */
[----:B------:R-:W-:Y:S01]  /*ba420*/  STL [R1+0x5298], R24 ;  /* 0x0052981801007387 */ /* 0x000fe20000100800 */
[----:B0-----:R-:W-:-:S03]  /*ba430*/  IMAD.X R11, R20, 0x1, R6, P1 ;  /* 0x00000001140b7824 */ /* 0x001fc600008e0606 */
[----:B-1----:R-:W2:Y:S04]  /*ba440*/  LDL.LU R4, [R1+0x1728] ;  /* 0x0017280001047983 */ /* 0x002ea80000300800 */
[----:B------:R-:W2:Y:S04]  /*ba450*/  LDL.LU R5, [R1+0x172c] ;  /* 0x00172c0001057983 */ /* 0x000ea80000300800 */
[----:B------:R0:W-:Y:S02]  /*ba460*/  STL.64 [R1+0x1800], R10 ;  /* 0x0018000a01007387 */ /* 0x0001e40000100a00 */
[----:B0-----:R-:W-:-:S02]  /*ba470*/  F2FP.SATFINITE.E5M2.F32.PACK_AB_MERGE_C R10, R22, R21, RZ ;  /* 0x00000015160a723e */ /* 0x001fc400048060ff */
[----:B------:R-:W3:Y:S04]  /*ba480*/  LDL.LU R21, [R1+0x1708] ;  /* 0x0017080001157983 */ /* 0x000ee80000300800 */
[----:B------:R-:W3:Y:S04]  /*ba490*/  LDL.LU R22, [R1+0x170c] ;  /* 0x00170c0001167983 */ /* 0x000ee80000300800 */
[----:B------:R0:W-:Y:S04]  /*ba4a0*/  STL [R1+0x52a8], R10 ;  /* 0x0052a80a01007387 */ /* 0x0001e80000100800 */
[----:B------:R-:W3:Y:S04]  /*ba4b0*/  LDL.LU R29, [R1+0x16f0] ;  /* 0x0016f000011d7983 */ /* 0x000ee80000300800 */
[----:B------:R-:W3:Y:S01]  /*ba4c0*/  LDL.LU R24, [R1+0x16f4] ;  /* 0x0016f40001187983 */ /* 0x000ee20000300800 */
[----:B0-----:R-:W-:-:S05]  /*ba4d0*/  F2FP.SATFINITE.E5M2.F32.PACK_AB_MERGE_C R10, R18, R28, RZ ;  /* 0x0000001c120a723e */ /* 0x001fca00048060ff */
[----:B------:R0:W-:Y:S02]  /*ba4e0*/  STL [R1+0x52a4], R10 ;  /* 0x0052a40a01007387 */ /* 0x0001e40000100800 */
[----:B0-----:R-:W-:-:S05]  /*ba4f0*/  IADD3 R10, P1, PT, R19, R14, RZ ;  /* 0x0000000e130a7210 */ /* 0x001fca0007f3e0ff */
[----:B------:R-:W-:-:S05]  /*ba500*/  IMAD.X R11, R20, 0x1, R16, P1 ;  /* 0x00000001140b7824 */ /* 0x000fca00008e0610 */
[----:B------:R0:W-:Y:S04]  /*ba510*/  STL.64 [R1+0x17f8], R10 ;  /* 0x0017f80a01007387 */ /* 0x0001e80000100a00 */
[----:B0-----:R-:W3:Y:S04]  /*ba520*/  LDL.LU.64 R10, [R1+0x5f10] ;  /* 0x005f1000010a7983 */ /* 0x001ee80000300a00 */
[----:B------:R-:W3:Y:S04]  /*ba530*/  LDL.LU R28, [R1+0x16f8] ;  /* 0x0016f800011c7983 */ /* 0x000ee80000300800 */
[----:B------:R-:W3:Y:S04]  /*ba540*/  LDL.LU R18, [R1+0x16fc] ;  /* 0x0016fc0001127983 */ /* 0x000ee80000300800 */
[----:B------:R-:W3:Y:S04]  /*ba550*/  LDL.LU R8, [R1+0x5f0c] ;  /* 0x005f0c0001087983 */ /* 0x000ee80000300800 */
[----:B------:R0:W-:Y:S04]  /*ba560*/  STL [R1+0x52b0], R7 ;  /* 0x0052b00701007387 */ /* 0x0001e80000100800 */
[----:B0-----:R-:W3:Y:S01]  /*ba570*/  LDL.LU R7, [R1+0x5f08] ;  /* 0x005f080001077983 */ /* 0x001ee20000300800 */
[----:B--2---:R-:W-:-:S05]  /*ba580*/  F2FP.SATFINITE.E5M2.F32.PACK_AB_MERGE_C R5, R5, R4, RZ ;  /* 0x000000040505723e */ /* 0x004fca00048060ff */
[----:B------:R0:W-:Y:S01]  /*ba590*/  STL [R1+0x52ac], R5 ;  /* 0x0052ac0501007387 */ /* 0x0001e20000100800 */
[----:B---3--:R-:W-:-:S03]  /*ba5a0*/  IADD3 R4, P1, PT, R19, R7, RZ ;  /* 0x0000000713047210 */ /* 0x008fc60007f3e0ff */
[----:B------:R-:W-:Y:S02]  /*ba5b0*/  STL.64 [R1+0x5ef0], R6 ;  /* 0x005ef00601007387 */ /* 0x000fe40000100a00 */
[----:B0-----:R-:W-:-:S05]  /*ba5c0*/  IMAD.X R5, R20, 0x1, R8, P1 ;  /* 0x0000000114057824 */ /* 0x001fca00008e0608 */
[----:B------:R0:W-:Y:S02]  /*ba5d0*/  STL.64 [R1+0x17f0], R4 ;  /* 0x0017f00401007387 */ /* 0x0001e40000100a00 */
[----:B0-----:R-:W-:Y:S02]  /*ba5e0*/  F2FP.SATFINITE.E5M2.F32.PACK_AB_MERGE_C R4, R23, R17, RZ ;  /* 0x000000111704723e */ /* 0x001fe400048060ff */
[----:B------:R-:W2:Y:S04]  /*ba5f0*/  LDL.LU R17, [R1+0x900] ;  /* 0x0009000001117983 */ /* 0x000ea80000300800 */
[----:B------:R-:W2:Y:S04]  /*ba600*/  LDL.LU R23, [R1+0x904] ;  /* 0x0009040001177983 */ /* 0x000ea80000300800 */
[----:B------:R0:W-:Y:S02]  /*ba610*/  STL [R1+0x52c4], R4 ;  /* 0x0052c40401007387 */ /* 0x0001e40000100800 */
[----:B0-----:R-:W-:-:S02]  /*ba620*/  F2FP.SATFINITE.E5M2.F32.PACK_AB_MERGE_C R4, R25, R27, RZ ;  /* 0x0000001b1904723e */ /* 0x001fc400048060ff */
[----:B------:R-:W3:Y:S04]  /*ba630*/  LDL.LU R27, [R1+0x908] ;  /* 0x00090800011b7983 */ /* 0x000ee80000300800 */
[----:B------:R-:W3:Y:S04]  /*ba640*/  LDL.LU R25, [R1+0x90c] ;  /* 0x00090c0001197983 */ /* 0x000ee80000300800 */
[----:B------:R0:W-:Y:S02]  /*ba650*/  STL [R1+0x52c0], R4 ;  /* 0x0052c00401007387 */ /* 0x0001e40000100800 */
[----:B0-----:R-:W-:-:S02]  /*ba660*/  IADD3 R4, P1, PT, R19, R9, RZ ;  /* 0x0000000913047210 */ /* 0x001fc40007f3e0ff */
[----:B------:R-:W-:Y:S03]  /*ba670*/  STL.64 [R1+0x5ee0], R8 ;  /* 0x005ee00801007387 */ /* 0x000fe60000100a00 */
[----:B------:R-:W-:Y:S01]  /*ba680*/  IMAD.X R5, R20, 0x1, R11, P1 ;  /* 0x0000000114057824 */ /* 0x000fe200008e060b */
[----:B----4-:R-:W-:-:S04]  /*ba690*/  F2FP.SATFINITE.E5M2.F32.PACK_AB_MERGE_C R6, R26, R13, RZ ;  /* 0x0000000d1a06723e */ /* 0x010fc800048060ff */
[----:B------:R0:W-:Y:S04]  /*ba6a0*/  STL.64 [R1+0x17e8], R4 ;  /* 0x0017e80401007387 */ /* 0x0001e80000100a00 */
[----:B------:R-:W-:Y:S01]  /*ba6b0*/  STL.64 [R1+0x5ee8], R10 ;  /* 0x005ee80a01007387 */ /* 0x000fe20000100a00 */
[----:B0-----:R-:W-:-:S03]  /*ba6c0*/  IADD3 R4, P1, PT, R19, R10, RZ ;  /* 0x0000000a13047210 */ /* 0x001fc60007f3e0ff */
[----:B------:R0:W-:Y:S02]  /*ba6d0*/  STL [R1+0x52d4], R6 ;  /* 0x0052d40601007387 */ /* 0x0001e40000100800 */
[----:B------:R-:W-:Y:S02]  /*ba6e0*/  IMAD.X R5, R20, 0x1, R12, P1 ;  /* 0x0000000114057824 */ /* 0x000fe400008e060c */
[----:B------:R-:W4:Y:S04]  /*ba6f0*/  LDL.LU R13, [R1+0x16e0] ;  /* 0x0016e000010d7983 */ /* 0x000f280000300800 */
[----:B------:R-:W4:Y:S04]  /*ba700*/  LDL.LU R26, [R1+0x16e4] ;  /* 0x0016e400011a7983 */ /* 0x000f280000300800 */
[----:B0-----:R-:W4:Y:S04]  /*ba710*/  LDL.LU R6, [R1+0x16e8] ;  /* 0x0016e80001067983 */ /* 0x001f280000300800 */
[----:B------:R0:W-:Y:S04]  /*ba720*/  STL.64 [R1+0x17e0], R4 ;  /* 0x0017e00401007387 */ /* 0x0001e80000100a00 */
[----:B------:R-:W4:Y:S01]  /*ba730*/  LDL.LU R7, [R1+0x16ec] ;  /* 0x0016ec0001077983 */ /* 0x000f220000300800 */
[----:B0-----:R-:W-:-:S03]  /*ba740*/  F2FP.SATFINITE.E5M2.F32.PACK_AB_MERGE_C R4, R22, R21, RZ ;  /* 0x000000151604723e */ /* 0x001fc600048060ff */
[----:B------:R-:W4:Y:S04]  /*ba750*/  LDL.LU R21, [R1+0x16d0] ;  /* 0x0016d00001157983 */ /* 0x000f280000300800 */
[----:B------:R-:W4:Y:S04]  /*ba760*/  LDL.LU R22, [R1+0x16d4] ;  /* 0x0016d40001167983 */ /* 0x000f280000300800 */
[----:B------:R0:W-:Y:S04]  /*ba770*/  STL [R1+0x52d0], R4 ;  /* 0x0052d00401007387 */ /* 0x0001e80000100800 */
[----:B------:R-:W4:Y:S01]  /*ba780*/  LDL.LU R10, [R1+0x16d8] ;  /* 0x0016d800010a7983 */ /* 0x000f220000300800 */
[----:B------:R-:W-:Y:S01]  /*ba790*/  VIADD R19, R19, UR5 ;  /* 0x0000000513137c36 */ /* 0x000fe20008000000 */
[----:B------:R-:W1:Y:S02]  /*ba7a0*/  LDCU UR5, c[0x0][0x3b8] ;  /* 0x00007700ff0577ac */ /* 0x000e640008000800 */
[----:B------:R-:W4:Y:S01]  /*ba7b0*/  LDL.LU R11, [R1+0x16dc] ;  /* 0x0016dc00010b7983 */ /* 0x000f220000300800 */
[----:B0-----:R-:W-:-:S05]  /*ba7c0*/  F2FP.SATFINITE.E5M2.F32.PACK_AB_MERGE_C R4, R24, R29, RZ ;  /* 0x0000001d1804723e */ /* 0x001fca00048060ff */
[----:B------:R0:W-:Y:S01]  /*ba7d0*/  STL [R1+0x52ec], R4 ;  /* 0x0052ec0401007387 */ /* 0x0001e20000100800 */
[----:B------:R-:W-:-:S03]  /*ba7e0*/  SHF.R.S32.HI R20, RZ, 0x1f, R19 ;  /* 0x0000001fff147819 */ /* 0x000fc60000011413 */
[----:B------:R-:W4:Y:S04]  /*ba7f0*/  LDL.LU R8, [R1+0x16c0] ;  /* 0x0016c00001087983 */ /* 0x000f280000300800 */
[----:B------:R-:W4:Y:S01]  /*ba800*/  LDL.LU R9, [R1+0x16c4] ;  /* 0x0016c40001097983 */ /* 0x000f220000300800 */
[----:B0-----:R-:W-:-:S05]  /*ba810*/  F2FP.SATFINITE.E5M2.F32.PACK_AB_MERGE_C R4, R18, R28, RZ ;  /* 0x0000001c1204723e */ /* 0x001fca00048060ff */
[----:B------:R0:W-:Y:S04]  /*ba820*/  STL [R1+0x52e8], R4 ;  /* 0x0052e80401007387 */ /* 0x0001e80000100800 */
[----:B------:R-:W4:Y:S04]  /*ba830*/  LDL.LU R28, [R1+0x16c8] ;  /* 0x0016c800011c7983 */ /* 0x000f280000300800 */
[----:B------:R-:W4:Y:S01]  /*ba840*/  LDL.LU R18, [R1+0x16cc] ;  /* 0x0016cc0001127983 */ /* 0x000f220000300800 */
[----:B0-----:R-:W-:-:S05]  /*ba850*/  IADD3 R4, P1, PT, R19, R0, RZ ;  /* 0x0000000013047210 */ /* 0x001fca0007f3e0ff */
[----:B------:R-:W-:-:S05]  /*ba860*/  IMAD.X R5, R20, 0x1, R2, P1 ;  /* 0x0000000114057824 */ /* 0x000fca00008e0602 */
[----:B------:R0:W-:Y:S04]  /*ba870*/  STL.64 [R1+0x17d8], R4 ;  /* 0x0017d80401007387 */ /* 0x0001e80000100a00 */
[----:B0-----:R-:W4:Y:S01]  /*ba880*/  LDL.LU.64 R4, [R1+0x5f00] ;  /* 0x005f000001047983 */ /* 0x001f220000300a00 */
[----:B--2---:R-:W-:-:S03]  /*ba890*/  F2FP.SATFINITE.E5M2.F32.PACK_AB_MERGE_C R24, R23, R17, RZ ;  /* 0x000000111718723e */ /* 0x004fc600048060ff */
[----:B------:R-:W2:Y:S04]  /*ba8a0*/  LDL.LU R17, [R1+0x16b8] ;  /* 0x0016b80001117983 */ /* 0x000ea80000300800 */
[----:B------:R-:W2:Y:S04]  /*ba8b0*/  LDL.LU R23, [R1+0x16bc] ;  /* 0x0016bc0001177983 */ /* 0x000ea80000300800 */
[----:B------:R0:W-:Y:S04]  /*ba8c0*/  STL [R1+0x52fc], R24 ;  /* 0x0052fc1801007387 */ /* 0x0001e80000100800 */
[----:B------:R1:W-:Y:S01]  /*ba8d0*/  STL.64 [R1+0x5ed8], R2 ;  /* 0x005ed80201007387 */ /* 0x0003e20000100a00 */
[----:B0-----:R-:W-:-:S02]  /*ba8e0*/  IADD3 R24, P1, PT, R19, R3, RZ ;  /* 0x0000000313187210 */ /* 0x001fc40007f3e0ff */
[----:B---3--:R-:W-:-:S05]  /*ba8f0*/  F2FP.SATFINITE.E5M2.F32.PACK_AB_MERGE_C R27, R25, R27, RZ ;  /* 0x0000001b191b723e */ /* 0x008fca00048060ff */
[----:B------:R-:W-:Y:S04]  /*ba900*/  STL [R1+0x52f8], R27 ;  /* 0x0052f81b01007387 */ /* 0x000fe80000100800 */
[----:B-1----:R-:W3:Y:S04]  /*ba910*/  LDL.LU R2, [R1+0x16b0] ;  /* 0x0016b00001027983 */ /* 0x002ee80000300800 */
[----:B------:R-:W3:Y:S04]  /*ba920*/  LDL.LU R3, [R1+0x16b4] ;  /* 0x0016b40001037983 */ /* 0x000ee80000300800 */
[----:B------:R-:W2:Y:S01]  /*ba930*/  LDL.LU R29, [R1+0x16a0] ;  /* 0x0016a000011d7983 */ /* 0x000ea20000300800 */
[----:B----4-:R-:W-:Y:S01]  /*ba940*/  F2FP.SATFINITE.E5M2.F32.PACK_AB_MERGE_C R26, R26, R13, RZ ;  /* 0x0000000d1a1a723e */ /* 0x010fe200048060ff */
[----:B------:R-:W-:-:S05]  /*ba950*/  IMAD.X R25, R20, 0x1, R4, P1 ;  /* 0x0000000114197824 */ /* 0x000fca00008e0604 */
[----:B------:R0:W-:Y:S04]  /*ba960*/  STL.64 [R1+0x17d0], R24 ;  /* 0x0017d01801007387 */ /* 0x0001e80000100a00 */
[----:B0-----:R-:W4:Y:S04]  /*ba970*/  LDL.LU R24, [R1+0x16a4] ;  /* 0x0016a40001187983 */ /* 0x001f280000300800 */
[----:B------:R-:W2:Y:S04]  /*ba980*/  LDL.LU R27, [R1+0x16a8] ;  /* 0x0016a800011b7983 */ /* 0x000ea80000300800 */
[----:B------:R-:W2:Y:S04]  /*ba990*/  LDL.LU R25, [R1+0x16ac] ;  /* 0x0016ac0001197983 */ /* 0x000ea80000300800 */
[----:B------:R-:W2:Y:S04]  /*ba9a0*/  LDL.LU R13, [R1+0x5ef8] ;  /* 0x005ef800010d7983 */ /* 0x000ea80000300800 */
[----:B------:R0:W-:Y:S02]  /*ba9b0*/  STL [R1+0x55fc], R26 ;  /* 0x0055fc1a01007387 */ /* 0x0001e40000100800 */
[----:B0-----:R-:W-:-:S05]  /*ba9c0*/  F2FP.SATFINITE.E5M2.F32.PACK_AB_MERGE_C R26, R7, R6, RZ ;  /* 0x00000006071a723e */ /* 0x001fca00048060ff */
[----:B------:R-:W-:Y:S01]  /*ba9d0*/  STL [R1+0x205c], R26 ;  /* 0x00205c1a01007387 */ /* 0x000fe20000100800 */
[----:B--2---:R-:W-:-:S05]  /*ba9e0*/  IADD3 R6, P1, PT, R19, R13, RZ ;  /* 0x0000000d13067210 */ /* 0x004fca0007f3e0ff */
[----:B------:R-:W-:-:S05]  /*ba9f0*/  IMAD.X R7, R20, 0x1, R15, P1 ;  /* 0x0000000114077824 */ /* 0x000fca00008e060f */
[----:B------:R0:W-:Y:S04]  /*baa00*/  STL.64 [R1+0x17c8], R6 ;  /* 0x0017c80601007387 */ /* 0x0001e80000100a00 */
[----:B0-----:R-:W2:Y:S01]  /*baa10*/  LDL.LU.64 R6, [R1+0x5ef0] ;  /* 0x005ef00001067983 */ /* 0x001ea20000300a00 */
[----:B------:R-:W-:-:S03]  /*baa20*/  F2FP.SATFINITE.E5M2.F32.PACK_AB_MERGE_C R26, R22, R21, RZ ;  /* 0x00000015161a723e */ /* 0x000fc600048060ff */
[----:B------:R-:W3:Y:S04]  /*baa30*/  LDL.LU R21, [R1+0x1690] ;  /* 0x0016900001157983 */ /* 0x000ee80000300800 */
[----:B------:R-:W3:Y:S04]  /*baa40*/  LDL.LU R22, [R1+0x1694] ;  /* 0x0016940001167983 */ /* 0x000ee80000300800 */
[----:B------:R0:W-:Y:S02]  /*baa50*/  STL [R1+0x1f08], R26 ;  /* 0x001f081a01007387 */ /* 0x0001e40000100800 */
[----:B0-----:R-:W-:-:S02]  /*baa60*/  F2FP.SATFINITE.E5M2.F32.PACK_AB_MERGE_C R26, R11, R10, RZ ;  /* 0x0000000a0b1a723e */ /* 0x001fc400048060ff */
[----:B------:R-:W-:Y:S01]  /*baa70*/  IADD3 R10, P1, PT, R19, R5, RZ ;  /* 0x00000005130a7210 */ /* 0x000fe20007f3e0ff */
[----:B------:R0:W-:Y:S04]  /*baa80*/  STL [R1+0x5eb8], R5 ;  /* 0x005eb80501007387 */ /* 0x0001e80000100800 */
[----:B------:R-:W-:Y:S01]  /*baa90*/  STL [R1+0x1f2c], R26 ;  /* 0x001f2c1a01007387 */ /* 0x000fe20000100800 */
[----:B0-----:R-:W-:Y:S01]  /*baaa0*/  F2FP.SATFINITE.E5M2.F32.PACK_AB_MERGE_C R5, R18, R28, RZ ;  /* 0x0000001c1205723e */ /* 0x001fe200048060ff */
[----:B--2---:R-:W-:-:S05]  /*baab0*/  IMAD.X R11, R20, 0x1, R6, P1 ;  /* 0x00000001140b7824 */ /* 0x004fca00008e0606 */
[----:B------:R0:W-:Y:S04]  /*baac0*/  STL.64 [R1+0x17c0], R10 ;  /* 0x0017c00a01007387 */ /* 0x0001e80000100a00 */
[----:B0-----:R-:W2:Y:S04]  /*baad0*/  LDL.LU.64 R10, [R1+0x5ee8] ;  /* 0x005ee800010a7983 */ /* 0x001ea80000300a00 */
[----:B------:R0:W-:Y:S02]  /*baae0*/  STL [R1+0x5ebc], R6 ;  /* 0x005ebc0601007387 */ /* 0x0001e40000100800 */
[----:B0-----:R-:W-:-:S02]  /*baaf0*/  F2FP.SATFINITE.E5M2.F32.PACK_AB_MERGE_C R6, R9, R8, RZ ;  /* 0x000000080906723e */ /* 0x001fc400048060ff */
[----:B------:R-:W-:-:S03]  /*bab00*/  IADD3 R8, P1, PT, R19, R14, RZ ;  /* 0x0000000e13087210 */ /* 0x000fc60007f3e0ff */
[----:B------:R-:W-:Y:S02]  /*bab10*/  STL [R1+0x1e68], R6 ;  /* 0x001e680601007387 */ /* 0x000fe40000100800 */
[----:B------:R-:W-:Y:S02]  /*bab20*/  IMAD.X R9, R20, 0x1, R16, P1 ;  /* 0x0000000114097824 */ /* 0x000fe400008e0610 */
[----:B------:R-:W-:Y:S04]  /*bab30*/  STL.64 [R1+0x5ec8], R14 ;  /* 0x005ec80e01007387 */ /* 0x000fe80000100a00 */
[----:B------:R-:W-:Y:S04]  /*bab40*/  STL [R1+0x1e98], R5 ;  /* 0x001e980501007387 */ /* 0x000fe80000100800 */
[----:B------:R0:W-:Y:S04]  /*bab50*/  STL.64 [R1+0x17b8], R8 ;  /* 0x0017b80801007387 */ /* 0x0001e80000100a00 */
[----:B0-----:R-:W2:Y:S01]  /*bab60*/  LDL.LU.64 R8, [R1+0x5ee0] ;  /* 0x005ee00001087983 */ /* 0x001ea20000300a00 */
[----:B---3--:R-:W-:-:S02]  /*bab70*/  F2FP.SATFINITE.E5M2.F32.PACK_AB_MERGE_C R3, R3, R2, RZ ;  /* 0x000000020303723e */ /* 0x008fc400048060ff */
[----:B------:R-:W-:Y:S01]  /*bab80*/  F2FP.SATFINITE.E5M2.F32.PACK_AB_MERGE_C R2, R23, R17, RZ ;  /* 0x000000111702723e */ /* 0x000fe200048060ff */
[----:B------:R-:W3:Y:S04]  /*bab90*/  LDL.LU R28, [R1+0x1698] ;  /* 0x00169800011c7983 */ /* 0x000ee80000300800 */
[----:B------:R-:W3:Y:S04]  /*baba0*/  LDL.LU R18, [R1+0x169c] ;  /* 0x00169c0001127983 */ /* 0x000ee80000300800 */
[----:B------:R0:W-:Y:S04]  /*babb0*/  STL [R1+0x5ed0], R16 ;  /* 0x005ed01001007387 */ /* 0x0001e80000100800 */
[----:B0-----:R-:W3:Y:S04]  /*babc0*/  LDL.LU R16, [R1+0x1680] ;  /* 0x0016800001107983 */ /* 0x001ee80000300800 */
[----:B------:R-:W-:Y:S04]  /*babd0*/  STL [R1+0x1d58], R3 ;  /* 0x001d580301007387 */ /* 0x000fe80000100800 */
[----:B------:R-:W3:Y:S04]  /*babe0*/  LDL.LU R14, [R1+0x1684] ;  /* 0x00168400010e7983 */ /* 0x000ee80000300800 */
[----:B------:R0:W-:Y:S04]  /*babf0*/  STL [R1+0x1d68], R2 ;  /* 0x001d680201007387 */ /* 0x0001e80000100800 */
[----:B------:R-:W3:Y:S04]  /*bac00*/  LDL.LU R17, [R1+0x1688] ;  /* 0x0016880001117983 */ /* 0x000ee80000300800 */
[----:B------:R-:W3:Y:S01]  /*bac10*/  LDL.LU R23, [R1+0x168c] ;  /* 0x00168c0001177983 */ /* 0x000ee20000300800 */
[----:B0-----:R-:W-:-:S05]  /*bac20*/  IADD3 R2, P1, PT, R19, R7, RZ ;  /* 0x0000000713027210 */ /* 0x001fca0007f3e0ff */
[----:B--2---:R-:W-:-:S05]  /*bac30*/  IMAD.X R3, R20, 0x1, R8, P1 ;  /* 0x0000000114037824 */ /* 0x004fca00008e0608 */
[----:B------:R4:W-:Y:S04]  /*bac40*/  STL.64 [R1+0x17b0], R2 ;  /* 0x0017b00201007387 */ /* 0x0009e80000100a00 */
[----:B------:R-:W2:Y:S01]  /*bac50*/  LDL.LU R15, [R1+0x1670] ;  /* 0x00167000010f7983 */ /* 0x000ea20000300800 */
[----:B----4-:R-:W-:Y:S02]  /*bac60*/  F2FP.SATFINITE.E5M2.F32.PACK_AB_MERGE_C R3, R24, R29, RZ ;  /* 0x0000001d1803723e */ /* 0x010fe400048060ff */
[----:B------:R-:W-:-:S03]  /*bac70*/  F2FP.SATFINITE.E5M2.F32.PACK_AB_MERGE_C R2, R25, R27, RZ ;  /* 0x0000001b1902723e */ /* 0x000fc600048060ff */
[----:B------:R-:W-:Y:S04]  /*bac80*/  STL [R1+0x1c7c], R3 ;  /* 0x001c7c0301007387 */ /* 0x000fe80000100800 */
[----:B------:R-:W2:Y:S04]  /*bac90*/  LDL.LU R26, [R1+0x1674] ;  /* 0x00167400011a7983 */ /* 0x000ea80000300800 */
[----:B------:R0:W-:Y:S04]  /*baca0*/  STL [R1+0x1c9c], R2 ;  /* 0x001c9c0201007387 */ /* 0x0001e80000100800 */
[----:B------:R-:W4:Y:S04]  /*bacb0*/  LDL.LU R24, [R1+0x1678] ;  /* 0x0016780001187983 */ /* 0x000f280000300800 */
[----:B------:R-:W4:Y:S01]  /*bacc0*/  LDL.LU R27, [R1+0x167c] ;  /* 0x00167c00011b7983 */ /* 0x000f220000300800 */
[----:B0-----:R-:W-:-:S05]  /*bacd0*/  IADD3 R2, P1, PT, R19, R9, RZ ;  /* 0x0000000913027210 */ /* 0x001fca0007f3e0ff */
[----:B------:R-:W-:Y:S01]  /*bace0*/  IMAD.X R3, R20, 0x1, R11, P1 ;  /* 0x0000000114037824 */ /* 0x000fe200008e060b */
[----:B------:R-:W-:Y:S04]  /*bacf0*/  STL.64 [R1+0x5eb0], R8 ;  /* 0x005eb00801007387 */ /* 0x000fe80000100a00 */
[----:B------:R0:W-:Y:S04]  /*bad00*/  STL.64 [R1+0x17a8], R2 ;  /* 0x0017a80201007387 */ /* 0x0001e80000100a00 */
[----:B0-----:R-:W4:Y:S01]  /*bad10*/  LDL.LU.64 R2, [R1+0x5ed8] ;  /* 0x005ed80001027983 */ /* 0x001f220000300a00 */
[----:B------:R-:W-:-:S02]  /*bad20*/  F2FP.SATFINITE.E5M2.F32.PACK_AB_MERGE_C R5, R22, R21, RZ ;  /* 0x000000151605723e */ /* 0x000fc400048060ff */
[----:B------:R-:W-:Y:S01]  /*bad30*/  IADD3 R8, P1, PT, R19, R10, RZ ;  /* 0x0000000a13087210 */ /* 0x000fe20007f3e0ff */
[----:B------:R-:W4:Y:S04]  /*bad40*/  LDL.LU R21, [R1+0x1668] ;  /* 0x0016680001157983 */ /* 0x000f280000300800 */
[----:B------:R-:W4:Y:S01]  /*bad50*/  LDL.LU R22, [R1+0x166c] ;  /* 0x00166c0001167983 */ /* 0x000f220000300800 */
[----:B------:R-:W-:-:S03]  /*bad60*/  IMAD.X R9, R20, 0x1, R12, P1 ;  /* 0x0000000114097824 */ /* 0x000fc600008e060c */
[----:B------:R-:W-:Y:S04]  /*bad70*/  STL [R1+0x1bcc], R5 ;  /* 0x001bcc0501007387 */ /* 0x000fe80000100800 */
[----:B------:R0:W-:Y:S01]  /*bad80*/  STL.64 [R1+0x5ec0], R10 ;  /* 0x005ec00a01007387 */ /* 0x0001e20000100a00 */
[----:B---3--:R-:W-:Y:S01]  /*bad90*/  F2FP.SATFINITE.E5M2.F32.PACK_AB_MERGE_C R18, R18, R28, RZ ;  /* 0x0000001c1212723e */ /* 0x008fe200048060ff */
[----:B------:R-:W-:Y:S01]  /*bada0*/  VIADD R19, R19, UR5 ;  /* 0x0000000513137c36 */ /* 0x000fe20008000000 */
[----:B------:R-:W-:Y:S01]  /*badb0*/  F2FP.SATFINITE.E5M2.F32.PACK_AB_MERGE_C R16, R14, R16, RZ ;  /* 0x000000100e10723e */ /* 0x000fe200048060ff */
[----:B------:R-:W1:Y:S01]  /*badc0*/  LDCU UR5, c[0x0][0x3b8] ;  /* 0x00007700ff0577ac */ /* 0x000e620008000800 */
[----:B0-----:R-:W3:Y:S04]  /*badd0*/  LDL.LU R10, [R1+0x1660] ;  /* 0x00166000010a7983 */ /* 0x001ee80000300800 */
[----:B------:R-:W3:Y:S04]  /*bade0*/  LDL.LU R11, [R1+0x1664] ;  /* 0x00166400010b7983 */ /* 0x000ee80000300800 */
[----:B------:R-:W3:Y:S04]  /*badf0*/  LDL.LU R6, [R1+0x1650] ;  /* 0x0016500001067983 */ /* 0x000ee80000300800 */
[----:B------:R-:W3:Y:S04]  /*bae00*/  LDL.LU R5, [R1+0x1654] ;  /* 0x0016540001057983 */ /* 0x000ee80000300800 */
[----:B------:R0:W-:Y:S01]  /*bae10*/  STL.64 [R1+0x17a0], R8 ;  /* 0x0017a00801007387 */ /* 0x0001e20000100a00 */
[----:B------:R-:W-:-:S03]  /*bae20*/  SHF.R.S32.HI R20, RZ, 0x1f, R19 ;  /* 0x0000001fff147819 */ /* 0x000fc60000011413 */
[----:B0-----:R-:W3:Y:S04]  /*bae30*/  LDL.LU R8, [R1+0x1658] ;  /* 0x0016580001087983 */ /* 0x001ee80000300800 */
[----:B------:R-:W3:Y:S04]  /*bae40*/  LDL.LU R9, [R1+0x165c] ;  /* 0x00165c0001097983 */ /* 0x000ee80000300800 */
[----:B------:R-:W3:Y:S04]  /*bae50*/  LDL.LU R29, [R1+0x1640] ;  /* 0x00164000011d7983 */ /* 0x000ee80000300800 */
[----:B------:R-:W3:Y:S04]  /*bae60*/  LDL.LU R25, [R1+0x1644] ;  /* 0x0016440001197983 */ /* 0x000ee80000300800 */
[----:B------:R0:W-:Y:S04]  /*bae70*/  STL [R1+0x19f8], R18 ;  /* 0x0019f81201007387 */ /* 0x0001e80000100800 */
[----:B------:R-:W3:Y:S04]  /*bae80*/  LDL.LU R28, [R1+0x1648] ;  /* 0x00164800011c7983 */ /* 0x000ee80000300800 */
[----:B0-----:R-:W3:Y:S04]  /*bae90*/  LDL.LU R18, [R1+0x164c] ;  /* 0x00164c0001127983 */ /* 0x001ee80000300800 */
[----:B------:R0:W-:Y:S01]  /*baea0*/  STL [R1+0x19ec], R16 ;  /* 0x0019ec1001007387 */ /* 0x0001e20000100800 */
[----:B------:R-:W-:-:S02]  /*baeb0*/  F2FP.SATFINITE.E5M2.F32.PACK_AB_MERGE_C R14, R23, R17, RZ ;  /* 0x00000011170e723e */ /* 0x000fc400048060ff */
[----:B0-----:R-:W-:-:S03]  /*baec0*/  IADD3 R16, P1, PT, R19, R0, RZ ;  /* 0x0000000013107210 */ /* 0x001fc60007f3e0ff */
[----:B------:R4:W-:Y:S01]  /*baed0*/  STL [R1+0x19e8], R14 ;  /* 0x0019e80e01007387 */ /* 0x0009e20000100800 */
[----:B--2---:R-:W-:Y:S02]  /*baee0*/  F2FP.SATFINITE.E5M2.F32.PACK_AB_MERGE_C R15, R26, R15, RZ ;  /* 0x0000000f1a0f723e */ /* 0x004fe400048060ff */
[----:B----4-:R-:W-:Y:S01]  /*baef0*/  F2FP.SATFINITE.E5M2.F32.PACK_AB_MERGE_C R14, R27, R24, RZ ;  /* 0x000000181b0e723e */ /* 0x010fe200048060ff */
[----:B------:R-:W-:-:S05]  /*baf00*/  IMAD.X R17, R20, 0x1, R2, P1 ;  /* 0x0000000114117824 */ /* 0x000fca00008e0602 */
[----:B------:R0:W-:Y:S04]  /*baf10*/  STL.64 [R1+0x1798], R16 ;  /* 0x0017981001007387 */ /* 0x0001e80000100a00 */
[----:B0-----:R-:W2:Y:S04]  /*baf20*/  LDL.LU R16, [R1+0x5ed0] ;  /* 0x005ed00001107983 */ /* 0x001ea80000300800 */
[----:B------:R-:W4:Y:S04]  /*baf30*/  LDL.LU R17, [R1+0x1638] ;  /* 0x0016380001117983 */ /* 0x000f280000300800 */
[----:B------:R-:W4:Y:S04]  /*baf40*/  LDL.LU R23, [R1+0x163c] ;  /* 0x00163c0001177983 */ /* 0x000f280000300800 */
[----:B------:R-:W2:Y:S04]  /*baf50*/  LDL.LU R26, [R1+0x1624] ;  /* 0x00162400011a7983 */ /* 0x000ea80000300800 */
[----:B------:R-:W-:Y:S04]  /*baf60*/  STL [R1+0x19ac], R15 ;  /* 0x0019ac0f01007387 */ /* 0x000fe80000100800 */
[----:B------:R-:W2:Y:S04]  /*baf70*/  LDL.LU R24, [R1+0x1628] ;  /* 0x0016280001187983 */ /* 0x000ea80000300800 */
[----:B------:R0:W-:Y:S04]  /*baf80*/  STL [R1+0x19b8], R14 ;  /* 0x0019b80e01007387 */ /* 0x0001e80000100800 */
[----:B------:R-:W2:Y:S01]  /*baf90*/  LDL.LU R27, [R1+0x162c] ;  /* 0x00162c00011b7983 */ /* 0x000ea20000300800 */
[----:B0-----:R-:W-:-:S03]  /*bafa0*/  IADD3 R14, P1, PT, R19, R3, RZ ;  /* 0x00000003130e7210 */ /* 0x001fc60007f3e0ff */
[----:B------:R0:W-:Y:S02]  /*bafb0*/  STL [R1+0x5ea0], R3 ;  /* 0x005ea00301007387 */ /* 0x0001e40000100800 */
[----:B------:R-:W-:Y:S02]  /*bafc0*/  IMAD.X R15, R20, 0x1, R4, P1 ;  /* 0x00000001140f7824 */ /* 0x000fe400008e0604 */
[----:B0-----:R-:W2:Y:S04]  /*bafd0*/  LDL.LU R3, [R1+0x1620] ;  /* 0x0016200001037983 */ /* 0x001ea80000300800 */
[----:B------:R0:W-:Y:S04]  /*bafe0*/  STL.64 [R1+0x1790], R14 ;  /* 0x0017900e01007387 */ /* 0x0001e80000100a00 */
[----:B0-----:R-:W2:Y:S01]  /*baff0*/  LDL.LU.64 R14, [R1+0x5ec8] ;  /* 0x005ec800010e7983 */ /* 0x001ea20000300a00 */
[----:B---3--:R-:W-:-:S02]  /*bb000*/  F2FP.SATFINITE.E5M2.F32.PACK_AB_MERGE_C R11, R11, R10, RZ ;  /* 0x0000000a0b0b723e */ /* 0x008fc400048060ff */
[----:B------:R-:W-:Y:S02]  /*bb010*/  IADD3 R10, P1, PT, R19, R13, RZ ;  /* 0x0000000d130a7210 */ /* 0x000fe40007f3e0ff */
[----:B------:R-:W-:Y:S01]  /*bb020*/  F2FP.SATFINITE.E5M2.F32.PACK_AB_MERGE_C R21, R22, R21, RZ ;  /* 0x000000151615723e */ /* 0x000fe200048060ff */
[----:B------:R2:W-:Y:S01]  /*bb030*/  STL [R1+0x1978], R11 ;  /* 0x0019780b01007387 */ /* 0x0005e20000100800 */
[----:B------:R-:W-:-:S03]  /*bb040*/  F2FP.SATFINITE.E5M2.F32.PACK_AB_MERGE_C R5, R5, R6, RZ ;  /* 0x000000060505723e */ /* 0x000fc600048060ff */
[----:B------:R-:W-:Y:S01]  /*bb050*/  STL [R1+0x198c], R21 ;  /* 0x00198c1501007387 */ /* 0x000fe20000100800 */
[----:B--2---:R-:W-:-:S05]  /*bb060*/  IMAD.X R11, R20, 0x1, R15, P1 ;  /* 0x00000001140b7824 */ /* 0x004fca00008e060f */
[----:B------:R0:W-:Y:S04]  /*bb070*/  STL.64 [R1+0x1788], R10 ;  /* 0x0017880a01007387 */ /* 0x0001e80000100a00 */
[----:B0-----:R-:W2:Y:S04]  /*bb080*/  LDL.LU.64 R10, [R1+0x5ec0] ;  /* 0x005ec000010a7983 */ /* 0x001ea80000300a00 */
[----:B------:R-:W3:Y:S04]  /*bb090*/  LDL.LU R21, [R1+0x1610] ;  /* 0x0016100001157983 */ /* 0x000ee80000300800 */
[----:B------:R-:W3:Y:S04]  /*bb0a0*/  LDL.LU R22, [R1+0x1614] ;  /* 0x0016140001167983 */ /* 0x000ee80000300800 */
[----:B------:R-:W2:Y:S04]  /*bb0b0*/  LDL.LU R6, [R1+0x5ebc] ;  /* 0x005ebc0001067983 */ /* 0x000ea80000300800 */
[----:B------:R0:W-:Y:S04]  /*bb0c0*/  STL [R1+0x192c], R5 ;  /* 0x00192c0501007387 */ /* 0x0001e80000100800 */
[----:B0-----:R-:W2:Y:S01]  /*bb0d0*/  LDL.LU R5, [R1+0x5eb8] ;  /* 0x005eb80001057983 */ /* 0x001ea20000300800 */
[----:B------:R-:W-:-:S05]  /*bb0e0*/  F2FP.SATFINITE.E5M2.F32.PACK_AB_MERGE_C R9, R9, R8, RZ ;  /* 0x000000080909723e */ /* 0x000fca00048060ff */
[----:B------:R0:W-:Y:S01]  /*bb0f0*/  STL [R1+0x1938], R9 ;  /* 0x0019380901007387 */ /* 0x0001e20000100800 */
[----:B--2---:R-:W-:-:S03]  /*bb100*/  IADD3 R8, P1, PT, R19, R5, RZ ;  /* 0x0000000513087210 */ /* 0x004fc60007f3e0ff */
[----:B------:R2:W-:Y:S02]  /*bb110*/  STL [R1+0x5e90], R5 ;  /* 0x005e900501007387 */ /* 0x0005e40000100800 */
[----:B0-----:R-:W-:Y:S02]  /*bb120*/  IMAD.X R9, R20, 0x1, R6, P1 ;  /* 0x0000000114097824 */ /* 0x001fe400008e0606 */
[----:B--2---:R-:W2:Y:S04]  /*bb130*/  LDL.LU R5, [R1+0x1634] ;  /* 0x0016340001057983 */ /* 0x004ea80000300800 */
[----:B------:R0:W-:Y:S02]  /*bb140*/  STL.64 [R1+0x1780], R8 ;  /* 0x0017800801007387 */ /* 0x0001e40000100a00 */
        /* <DEDUP_REMOVED lines=10> */
[----:B------:R-:W-:Y:S02]  /*bb1f0*/  IMAD.X R9, R20, 0x1, R16, P1 ;  /* 0x0000000114097824 */ /* 0x000fe400008e0610 */
[----:B0-----:R-:W2:Y:S04]  /*bb200*/  LDL.LU R15, [R1+0x1630] ;  /* 0x00163000010f7983 */ /* 0x001ea80000300800 */
[----:B------:R0:W-:Y:S04]  /*bb210*/  STL.64 [R1+0x1778], R8 ;  /* 0x0017780801007387 */ /* 0x0001e80000100a00 */
[----:B0-----:R-:W3:Y:S01]  /*bb220*/  LDL.LU.64 R8, [R1+0x5eb0] ;  /* 0x005eb00001087983 */ /* 0x001ee20000300a00 */
[----:B--2---:R-:W-:-:S02]  /*bb230*/  F2FP.SATFINITE.E5M2.F32.PACK_AB_MERGE_C R14, R5, R15, RZ ;  /* 0x0000000f050e723e */ /* 0x004fc400048060ff */
[----:B----4-:R-:W-:Y:S02]  /*bb240*/  F2FP.SATFINITE.E5M2.F32.PACK_AB_MERGE_C R5, R23, R17, RZ ;  /* 0x000000111705723e */ /* 0x010fe400048060ff */
[----:B------:R-:W2:Y:S04]  /*bb250*/  LDL.LU R17, [R1+0x1608] ;  /* 0x0016080001117983 */ /* 0x000ea80000300800 */
[----:B------:R0:W-:Y:S04]  /*bb260*/  STL [R1+0x904], R14 ;  /* 0x0009040e01007387 */ /* 0x0001e80000100800 */
[----:B------:R-:W2:Y:S01]  /*bb270*/  LDL.LU R23, [R1+0x160c] ;  /* 0x00160c0001177983 */ /* 0x000ea20000300800 */
[----:B0-----:R-:W-:-:S03]  /*bb280*/  IADD3 R14, P1, PT, R19, R7, RZ ;  /* 0x00000007130e7210 */ /* 0x001fc60007f3e0ff */
[----:B------:R-:W-:Y:S04]  /*bb290*/  STL [R1+0x908], R5 ;  /* 0x0009080501007387 */ /* 0x000fe80000100800 */
[----:B------:R0:W-:Y:S01]  /*bb2a0*/  STL.64 [R1+0x5e98], R6 ;  /* 0x005e980601007387 */ /* 0x0001e20000100a00 */
[----:B---3--:R-:W-:Y:S01]  /*bb2b0*/  IMAD.X R15, R20, 0x1, R8, P1 ;  /* 0x00000001140f7824 */ /* 0x008fe200008e0608 */
[----:B0-----:R-:W-:Y:S02]  /*bb2c0*/  F2FP.SATFINITE.E5M2.F32.PACK_AB_MERGE_C R6, R26, R3, RZ ;  /* 0x000000031a06723e */ /* 0x001fe400048060ff */
[----:B------:R-:W3:Y:S04]  /*bb2d0*/  LDL.LU R3, [R1+0x15f0] ;  /* 0x0015f00001037983 */ /* 0x000ee80000300800 */
[----:B------:R-:W-:Y:S04]  /*bb2e0*/  STL.64 [R1+0x1770], R14 ;  /* 0x0017700e01007387 */ /* 0x000fe80000100a00 */
[----:B------:R0:W-:Y:S04]  /*bb2f0*/  STL [R1+0x75c], R6 ;  /* 0x00075c0601007387 */ /* 0x0001e80000100800 */
[----:B------:R-:W3:Y:S01]  /*bb300*/  LDL.LU R26, [R1+0x15f4] ;  /* 0x0015f400011a7983 */ /* 0x000ee20000300800 */
[----:B------:R-:W-:-:S02]  /*bb310*/  F2FP.SATFINITE.E5M2.F32.PACK_AB_MERGE_C R5, R27, R24, RZ ;  /* 0x000000181b05723e */ /* 0x000fc400048060ff */
[----:B0-----:R-:W-:-:S03]  /*bb320*/  IADD3 R6, P1, PT, R19, R9, RZ ;  /* 0x0000000913067210 */ /* 0x001fc60007f3e0ff */
[----:B------:R0:W-:Y:S02]  /*bb330*/  STL [R1+0x900], R5 ;  /* 0x0009000501007387 */ /* 0x0001e40000100800 */
[----:B------:R-:W-:Y:S02]  /*bb340*/  IMAD.X R7, R20, 0x1, R11, P1 ;  /* 0x0000000114077824 */ /* 0x000fe400008e060b */
[----:B------:R-:W4:Y:S04]  /*bb350*/  LDL.LU R24, [R1+0x15f8] ;  /* 0x0015f80001187983 */ /* 0x000f280000300800 */
[----:B------:R-:W4:Y:S04]  /*bb360*/  LDL.LU R27, [R1+0x15fc] ;  /* 0x0015fc00011b7983 */ /* 0x000f280000300800 */
[----:B------:R-:W-:Y:S04]  /*bb370*/  STL.64 [R1+0x5e88], R8 ;  /* 0x005e880801007387 */ /* 0x000fe80000100a00 */
[----:B------:R1:W-:Y:S01]  /*bb380*/  STL.64 [R1+0x1768], R6 ;  /* 0x0017680601007387 */ /* 0x0003e20000100a00 */
[----:B0-----:R-:W-:-:S03]  /*bb390*/  F2FP.SATFINITE.E5M2.F32.PACK_AB_MERGE_C R5, R22, R21, RZ ;  /* 0x000000151605723e */ /* 0x001fc600048060ff */
[----:B------:R-:W-:Y:S01]  /*bb3a0*/  STL.64 [R1+0x5e80], R10 ;  /* 0x005e800a01007387 */ /* 0x000fe20000100a00 */
[----:B-1----:R-:W-:-:S03]  /*bb3b0*/  IADD3 R6, P1, PT, R19, R10, RZ ;  /* 0x0000000a13067210 */ /* 0x002fc60007f3e0ff */
[----:B------:R-:W-:Y:S02]  /*bb3c0*/  STL [R1+0x5c8], R5 ;  /* 0x0005c80501007387 */ /* 0x000fe40000100800 */
[----:B------:R-:W-:Y:S01]  /*bb3d0*/  IMAD.X R7, R20, 0x1, R12, P1 ;  /* 0x0000000114077824 */ /* 0x000fe200008e060c */
[----:B------:R-:W-:-:S04]  /*bb3e0*/  F2FP.SATFINITE.E5M2.F32.PACK_AB_MERGE_C R9, R25, R29, RZ ;  /* 0x0000001d1909723e */ /* 0x000fc800048060ff */
[----:B------:R0:W-:Y:S01]  /*bb3f0*/  STL.64 [R1+0x1760], R6 ;  /* 0x0017600601007387 */ /* 0x0001e20000100a00 */
[----:B------:R-:W-:Y:S01]  /*bb400*/  F2FP.SATFINITE.E5M2.F32.PACK_AB_MERGE_C R14, R18, R28, RZ ;  /* 0x0000001c120e723e */ /* 0x000fe200048060ff */
[----:B------:R-:W-:Y:S01]  /*bb410*/  VIADD R19, R19, UR5 ;  /* 0x0000000513137c36 */ /* 0x000fe20008000000 */
[----:B------:R-:W1:Y:S01]  /*bb420*/  LDCU UR5, c[0x0][0x3b8] ;  /* 0x00007700ff0577ac */ /* 0x000e620008000800 */
[----:B0-----:R-:W4:Y:S04]  /*bb430*/  LDL.LU R6, [R1+0x15e0] ;  /* 0x0015e00001067983 */ /* 0x001f280000300800 */
[----:B------:R-:W4:Y:S04]  /*bb440*/  LDL.LU R7, [R1+0x15e4] ;  /* 0x0015e40001077983 */ /* 0x000f280000300800 */
[----:B------:R-:W4:Y:S04]  /*bb450*/  LDL.LU R21, [R1+0x15e8] ;  /* 0x0015e80001157983 */ /* 0x000f280000300800 */
[----:B------:R-:W4:Y:S04]  /*bb460*/  LDL.LU R22, [R1+0x15ec] ;  /* 0x0015ec0001167983 */ /* 0x000f280000300800 */
[----:B------:R-:W4:Y:S04]  /*bb470*/  LDL.LU R5, [R1+0x15d0] ;  /* 0x0015d00001057983 */ /* 0x000f280000300800 */
[----:B------:R-:W4:Y:S04]  /*bb480*/  LDL.LU R8, [R1+0x15d8] ;  /* 0x0015d80001087983 */ /* 0x000f280000300800 */
[----:B------:R0:W-:Y:S01]  /*bb490*/  STL [R1+0x5cc], R9 ;  /* 0x0005cc0901007387 */ /* 0x0001e20000100800 */
[----:B------:R-:W-:-:S03]  /*bb4a0*/  SHF.R.S32.HI R20, RZ, 0x1f, R19 ;  /* 0x0000001fff147819 */ /* 0x000fc60000011413 */
[----:B0-----:R-:W4:Y:S04]  /*bb4b0*/  LDL.LU R9, [R1+0x15dc] ;  /* 0x0015dc0001097983 */ /* 0x001f280000300800 */
[----:B------:R-:W4:Y:S04]  /*bb4c0*/  LDL.LU R10, [R1+0x15c0] ;  /* 0x0015c000010a7983 */ /* 0x000f280000300800 */
[----:B------:R-:W4:Y:S04]  /*bb4d0*/  LDL.LU R11, [R1+0x15c4] ;  /* 0x0015c400010b7983 */ /* 0x000f280000300800 */
[----:B------:R0:W-:Y:S04]  /*bb4e0*/  STL [R1+0x5bc], R14 ;  /* 0x0005bc0e01007387 */ /* 0x0001e80000100800 */
[----:B------:R-:W4:Y:S04]  /*bb4f0*/  LDL.LU R28, [R1+0x15c8] ;  /* 0x0015c800011c7983 */ /* 0x000f280000300800 */
[----:B------:R-:W4:Y:S01]  /*bb500*/  LDL.LU R18, [R1+0x15cc] ;  /* 0x0015cc0001127983 */ /* 0x000f220000300800 */
[----:B0-----:R-:W-:-:S05]  /*bb510*/  IADD3 R14, P1, PT, R19, R0, RZ ;  /* 0x00000000130e7210 */ /* 0x001fca0007f3e0ff */
[----:B------:R-:W-:Y:S01]  /*bb520*/  IMAD.X R15, R20, 0x1, R2, P1 ;  /* 0x00000001140f7824 */ /* 0x000fe200008e0602 */
[----:B--2---:R-:W-:-:S05]  /*bb530*/  F2FP.SATFINITE.E5M2.F32.PACK_AB_MERGE_C R17, R23, R17, RZ ;  /* 0x000000111711723e */ /* 0x004fca00048060ff */
[----:B------:R-:W-:Y:S04]  /*bb540*/  STL [R1+0x5b8], R17 ;  /* 0x0005b81101007387 */ /* 0x000fe80000100800 */
[----:B------:R0:W-:Y:S04]  /*bb550*/  STL.64 [R1+0x1758], R14 ;  /* 0x0017580e01007387 */ /* 0x0001e80000100a00 */
[----:B0-----:R-:W2:Y:S04]  /*bb560*/  LDL.LU.64 R14, [R1+0x5ea8] ;  /* 0x005ea800010e7983 */ /* 0x001ea80000300a00 */
[----:B------:R-:W2:Y:S04]  /*bb570*/  LDL.LU R29, [R1+0x15b0] ;  /* 0x0015b000011d7983 */ /* 0x000ea80000300800 */
[----:B------:R-:W2:Y:S04]  /*bb580*/  LDL.LU R25, [R1+0x15b4] ;  /* 0x0015b40001197983 */ /* 0x000ea80000300800 */
[----:B------:R-:W2:Y:S04]  /*bb590*/  LDL.LU R17, [R1+0x15b8] ;  /* 0x0015b80001117983 */ /* 0x000ea80000300800 */
[----:B------:R-:W2:Y:S01]  /*bb5a0*/  LDL.LU R23, [R1+0x15bc] ;  /* 0x0015bc0001177983 */ /* 0x000ea20000300800 */
[----:B---3--:R-:W-:-:S03]  /*bb5b0*/  F2FP.SATFINITE.E5M2.F32.PACK_AB_MERGE_C R26, R26, R3, RZ ;  /* 0x000000031a1a723e */ /* 0x008fc600048060ff */
[----:B------:R-:W3:Y:S04]  /*bb5c0*/  LDL.LU R3, [R1+0x5ea0] ;  /* 0x005ea00001037983 */ /* 0x000ee80000300800 */
[----:B------:R-:W-:Y:S01]  /*bb5d0*/  STL [R1+0x5a8], R26 ;  /* 0x0005a81a01007387 */ /* 0x000fe20000100800 */
[----:B----4-:R-:W-:-:S03]  /*bb5e0*/  F2FP.SATFINITE.E5M2.F32.PACK_AB_MERGE_C R24, R27, R24, RZ ;  /* 0x000000181b18723e */ /* 0x010fc600048060ff */
[----:B---3--:R0:W-:Y:S04]  /*bb5f0*/  STL.64 [R1+0x5e78], R2 ;  /* 0x005e780201007387 */ /* 0x0081e80000100a00 */
[----:B------:R-:W-:Y:S04]  /*bb600*/  STL [R1+0x5ac], R24 ;  /* 0x0005ac1801007387 */ /* 0x000fe80000100800 */
[----:B0-----:R-:W3:Y:S01]  /*bb610*/  LDL.LU R2, [R1+0x15d4] ;  /* 0x0015d40001027983 */ /* 0x001ee20000300800 */
[----:B------:R-:W-:Y:S02]  /*bb620*/  IADD3 R26, P1, PT, R19, R3, RZ ;  /* 0x00000003131a7210 */ /* 0x000fe40007f3e0ff */
[----:B------:R-:W-:Y:S01]  /*bb630*/  F2FP.SATFINITE.E5M2.F32.PACK_AB_MERGE_C R7, R7, R6, RZ ;  /* 0x000000060707723e */ /* 0x000fe200048060ff */
[----:B------:R-:W4:Y:S02]  /*bb640*/  LDL.LU R3, [R1+0x15a0] ;  /* 0x0015a00001037983 */ /* 0x000f240000300800 */
[----:B------:R-:W-:Y:S01]  /*bb650*/  IMAD.X R27, R20, 0x1, R4, P1 ;  /* 0x00000001141b7824 */ /* 0x000fe200008e0604 */
[----:B------:R-:W-:-:S04]  /*bb660*/  IADD3 R6, P1, PT, R19, R13, RZ ;  /* 0x0000000d13067210 */ /* 0x000fc80007f3e0ff */
[----:B------:R0:W-:Y:S01]  /*bb670*/  STL.64 [R1+0x1750], R26 ;  /* 0x0017501a01007387 */ /* 0x0001e20000100a00 */
[----:B------:R-:W-:-:S03]  /*bb680*/  F2FP.SATFINITE.E5M2.F32.PACK_AB_MERGE_C R21, R22, R21, RZ ;  /* 0x000000151615723e */ /* 0x000fc600048060ff */
[----:B0-----:R-:W4:Y:S04]  /*bb690*/  LDL.LU R26, [R1+0x15a4] ;  /* 0x0015a400011a7983 */ /* 0x001f280000300800 */
[----:B------:R-:W4:Y:S04]  /*bb6a0*/  LDL.LU R24, [R1+0x15a8] ;  /* 0x0015a80001187983 */ /* 0x000f280000300800 */
[----:B------:R-:W4:Y:S04]  /*bb6b0*/  LDL.LU R27, [R1+0x15ac] ;  /* 0x0015ac00011b7983 */ /* 0x000f280000300800 */
[----:B------:R2:W-:Y:S04]  /*bb6c0*/  STL [R1+0x59c], R7 ;  /* 0x00059c0701007387 */ /* 0x0005e80000100800 */
[----:B------:R-:W-:Y:S01]  /*bb6d0*/  STL [R1+0x594], R21 ;  /* 0x0005941501007387 */ /* 0x000fe20000100800 */
[----:B--2---:R-:W-:-:S05]  /*bb6e0*/  IMAD.X R7, R20, 0x1, R15, P1 ;  /* 0x0000000114077824 */ /* 0x004fca00008e060f */
[----:B------:R0:W-:Y:S04]  /*bb6f0*/  STL.64 [R1+0x1748], R6 ;  /* 0x0017480601007387 */ /* 0x0001e80000100a00 */
[----:B0-----:R-:W2:Y:S04]  /*bb700*/  LDL.LU.64 R6, [R1+0x5e98] ;  /* 0x005e980001067983 */ /* 0x001ea80000300a00 */
[----:B------:R-:W2:Y:S04]  /*bb710*/  LDL.LU R21, [R1+0x1590] ;  /* 0x0015900001157983 */ /* 0x000ea80000300800 */
[----:B------:R-:W2:Y:S01]  /*bb720*/  LDL.LU R22, [R1+0x1594] ;  /* 0x0015940001167983 */ /* 0x000ea20000300800 */
[----:B---3--:R-:W-:-:S03]  /*bb730*/  F2FP.SATFINITE.E5M2.F32.PACK_AB_MERGE_C R2, R2, R5, RZ ;  /* 0x000000050202723e */ /* 0x008fc600048060ff */
[----:B------:R-:W3:Y:S04]  /*bb740*/  LDL.LU R5, [R1+0x5e90] ;  /* 0x005e900001057983 */ /* 0x000ee80000300800 */
[----:B------:R0:W-:Y:S02]  /*bb750*/  STL [R1+0x584], R2 ;  /* 0x0005840201007387 */ /* 0x0001e40000100800 */
[----:B0-----:R-:W-:Y:S02]  /*bb760*/  F2FP.SATFINITE.E5M2.F32.PACK_AB_MERGE_C R2, R9, R8, RZ ;  /* 0x000000080902723e */ /* 0x001fe400048060ff */
[----:B---3--:R-:W-:Y:S01]  /*bb770*/  IADD3 R8, P1, PT, R19, R5, RZ ;  /* 0x0000000513087210 */ /* 0x008fe20007f3e0ff */
[----:B------:R-:W-:Y:S04]  /*bb780*/  STL [R1+0x5e60], R5 ;  /* 0x005e600501007387 */ /* 0x000fe80000100800 */
[----:B--2---:R-:W-:Y:S01]  /*bb790*/  IMAD.X R9, R20, 0x1, R6, P1 ;  /* 0x0000000114097824 */ /* 0x004fe200008e0606 */
[----:B------:R-:W-:Y:S04]  /*bb7a0*/  STL [R1+0x588], R2 ;  /* 0x0005880201007387 */ /* 0x000fe80000100800 */
[----:B------:R0:W-:Y:S04]  /*bb7b0*/  STL.64 [R1+0x1740], R8 ;  /* 0x0017400801007387 */ /* 0x0001e80000100a00 */
[----:B0-----:R-:W2:Y:S01]  /*bb7c0*/  LDL.LU.64 R8, [R1+0x5e88] ;  /* 0x005e880001087983 */ /* 0x001ea20000300a00 */
[----:B------:R-:W-:-:S02]  /*bb7d0*/  F2FP.SATFINITE.E5M2.F32.PACK_AB_MERGE_C R5, R11, R10, RZ ;  /* 0x0000000a0b05723e */ /* 0x000fc400048060ff */
[----:B------:R-:W-:Y:S02]  /*bb7e0*/  IADD3 R10, P1, PT, R19, R14, RZ ;  /* 0x0000000e130a7210 */ /* 0x000fe40007f3e0ff */
[----:B------:R-:W-:Y:S01]  /*bb7f0*/  F2FP.SATFINITE.E5M2.F32.PACK_AB_MERGE_C R2, R18, R28, RZ ;  /* 0x0000001c1202723e */ /* 0x000fe200048060ff */
[----:B------:R0:W-:Y:S02]  /*bb800*/  STL [R1+0x574], R5 ;  /* 0x0005740501007387 */ /* 0x0001e40000100800 */
[----:B------:R-:W-:Y:S02]  /*bb810*/  IMAD.X R11, R20, 0x1, R16, P1 ;  /* 0x00000001140b7824 */ /* 0x000fe400008e0610 */
[----:B------:R3:W-:Y:S04]  /*bb820*/  STL.64 [R1+0x5e70], R14 ;  /* 0x005e700e01007387 */ /* 0x0007e80000100a00 */
[----:B------:R1:W-:Y:S01]  /*bb830*/  STL [R1+0x578], R2 ;  /* 0x0005780201007387 */ /* 0x0003e20000100800 */
[----:B0-----:R-:W-:-:S03]  /*bb840*/  F2FP.SATFINITE.E5M2.F32.PACK_AB_MERGE_C R5, R25, R29, RZ ;  /* 0x0000001d1905723e */ /* 0x001fc600048060ff */
[----:B---3--:R-:W3:Y:S04]  /*bb850*/  LDL.LU R14, [R1+0x1580] ;  /* 0x00158000010e7983 */ /* 0x008ee80000300800 */
[----:B------:R-:W3:Y:S04]  /*bb860*/  LDL.LU R15, [R1+0x1584] ;  /* 0x00158400010f7983 */ /* 0x000ee80000300800 */
[----:B------:R-:W3:Y:S04]  /*bb870*/  LDL.LU R28, [R1+0x1588] ;  /* 0x00158800011c7983 */ /* 0x000ee80000300800 */
[----:B------:R0:W-:Y:S01]  /*bb880*/  STL.64 [R1+0x1738], R10 ;  /* 0x0017380a01007387 */ /* 0x0001e20000100a00 */
[----:B-1----:R-:W-:-:S03]  /*bb890*/  F2FP.SATFINITE.E5M2.F32.PACK_AB_MERGE_C R2, R23, R17, RZ ;  /* 0x000000111702723e */ /* 0x002fc600048060ff */
[----:B------:R-:W3:Y:S01]  /*bb8a0*/  LDL.LU R18, [R1+0x158c] ;  /* 0x00158c0001127983 */ /* 0x000ee20000300800 */
[----:B0-----:R-:W-:-:S03]  /*bb8b0*/  IADD3 R10, P1, PT, R19, R7, RZ ;  /* 0x00000007130a7210 */ /* 0x001fc60007f3e0ff */
[----:B------:R-:W-:Y:S04]  /*bb8c0*/  STL [R1+0x568], R5 ;  /* 0x0005680501007387 */ /* 0x000fe80000100800 */
[----:B------:R-:W-:Y:S04]  /*bb8d0*/  STL.64 [R1+0x5e68], R6 ;  /* 0x005e680601007387 */ /* 0x000fe80000100a00 */
[----:B------:R-:W-:Y:S01]  /*bb8e0*/  STL [R1+0x56c], R2 ;  /* 0x00056c0201007387 */ /* 0x000fe20000100800 */
[----:B--2---:R-:W-:-:S05]  /*bb8f0*/  IMAD.X R11, R20, 0x1, R8, P1 ;  /* 0x00000001140b7824 */ /* 0x004fca00008e0608 */
[----:B------:R0:W-:Y:S04]  /*bb900*/  STL.64 [R1+0x1730], R10 ;  /* 0x0017300a01007387 */ /* 0x0001e80000100a00 */
[----:B0-----:R-:W2:Y:S01]  /*bb910*/  LDL.LU.64 R10, [R1+0x5e80] ;  /* 0x005e8000010a7983 */ /* 0x001ea20000300a00 */
[----:B----4-:R-:W-:Y:S02]  /*bb920*/  F2FP.SATFINITE.E5M2.F32.PACK_AB_MERGE_C R6, R26, R3, RZ ;  /* 0x000000031a06723e */ /* 0x010fe400048060ff */
[----:B------:R-:W-:Y:S01]  /*bb930*/  IADD3 R2, P1, PT, R19, R9, RZ ;  /* 0x0000000913027210 */ /* 0x000fe20007f3e0ff */
[----:B------:R-:W4:Y:S01]  /*bb940*/  LDL.LU R29, [R1+0x1570] ;  /* 0x00157000011d7983 */ /* 0x000f220000300800 */
[----:B------:R-:W-:-:S03]  /*bb950*/  F2FP.SATFINITE.E5M2.F32.PACK_AB_MERGE_C R5, R27, R24, RZ ;  /* 0x000000181b05723e */ /* 0x000fc600048060ff */
[----:B------:R-:W4:Y:S04]  /*bb960*/  LDL.LU R25, [R1+0x1574] ;  /* 0x0015740001197983 */ /* 0x000f280000300800 */
[----:B------:R-:W3:Y:S04]  /*bb970*/  LDL.LU R17, [R1+0x1578] ;  /* 0x0015780001117983 */ /* 0x000ee80000300800 */
[----:B------:R-:W3:Y:S04]  /*bb980*/  LDL.LU R23, [R1+0x157c] ;  /* 0x00157c0001177983 */ /* 0x000ee80000300800 */
[----:B------:R-:W-:Y:S04]  /*bb990*/  STL [R1+0x550], R6 ;  /* 0x0005500601007387 */ /* 0x000fe80000100800 */
[----:B------:R0:W-:Y:S04]  /*bb9a0*/  STL.64 [R1+0x5e58], R8 ;  /* 0x005e580801007387 */ /* 0x0001e80000100a00 */
[----:B------:R-:W-:Y:S04]  /*bb9b0*/  STL [R1+0x548], R5 ;  /* 0x0005480501007387 */ /* 0x000fe80000100800 */
[----:B0-----:R-:W3:Y:S04]  /*bb9c0*/  LDL.LU R8, [R1+0x1598] ;  /* 0x0015980001087983 */ /* 0x001ee80000300800 */
[----:B------:R-:W3:Y:S01]  /*bb9d0*/  LDL.LU R9, [R1+0x159c] ;  /* 0x00159c0001097983 */ /* 0x000ee20000300800 */
[----:B--2---:R-:W-:-:S05]  /*bb9e0*/  IMAD.X R3, R20, 0x1, R11, P1 ;  /* 0x0000000114037824 */ /* 0x004fca00008e060b */
[----:B------:R0:W-:Y:S04]  /*bb9f0*/  STL.64 [R1+0x1728], R2 ;  /* 0x0017280201007387 */ /* 0x0001e80000100a00 */
[----:B------:R-:W2:Y:S04]  /*bba00*/  LDL.LU R6, [R1+0x1560] ;  /* 0x0015600001067983 */ /* 0x000ea80000300800 */
[----:B------:R-:W2:Y:S01]  /*bba10*/  LDL.LU R7, [R1+0x1564] ;  /* 0x0015640001077983 */ /* 0x000ea20000300800 */
[----:B0-----:R-:W-:-:S05]  /*bba20*/  F2FP.SATFINITE.E5M2.F32.PACK_AB_MERGE_C R2, R22, R21, RZ ;  /* 0x000000151602723e */ /* 0x001fca00048060ff */
[----:B------:R0:W-:Y:S04]  /*bba30*/  STL [R1+0x538], R2 ;  /* 0x0005380201007387 */ /* 0x0001e80000100800 */
[----:B------:R-:W2:Y:S04]  /*bba40*/  LDL.LU R21, [R1+0x1568] ;  /* 0x0015680001157983 */ /* 0x000ea80000300800 */
[----:B------:R-:W2:Y:S01]  /*bba50*/  LDL.LU R22, [R1+0x156c] ;  /* 0x00156c0001167983 */ /* 0x000ea20000300800 */
[----:B0-----:R-:W-:-:S03]  /*bba60*/  IADD3 R2, P1, PT, R19, R10, RZ ;  /* 0x0000000a13027210 */ /* 0x001fc60007f3e0ff */
[----:B------:R-:W2:Y:S02]  /*bba70*/  LDL.LU R5, [R1+0x1550] ;  /* 0x0015500001057983 */ /* 0x000ea40000300800 */
[----:B------:R-:W-:Y:S02]  /*bba80*/  IMAD.X R3, R20, 0x1, R12, P1 ;  /* 0x0000000114037824 */ /* 0x000fe400008e060c */
[----:B------:R-:W2:Y:S04]  /*bba90*/  LDL.LU R26, [R1+0x1554] ;  /* 0x00155400011a7983 */ /* 0x000ea80000300800 */
[----:B------:R-:W2:Y:S04]  /*bbaa0*/  LDL.LU R24, [R1+0x1558] ;  /* 0x0015580001187983 */ /* 0x000ea80000300800 */
[----:B------:R-:W2:Y:S04]  /*bbab0*/  LDL.LU R27, [R1+0x155c] ;  /* 0x00155c00011b7983 */ /* 0x000ea80000300800 */
[----:B------:R-:W-:Y:S04]  /*bbac0*/  STL.64 [R1+0x5e50], R10 ;  /* 0x005e500a01007387 */ /* 0x000fe80000100a00 */
[----:B------:R0:W-:Y:S04]  /*bbad0*/  STL.64 [R1+0x1720], R2 ;  /* 0x0017200201007387 */ /* 0x0001e80000100a00 */
[----:B0-----:R-:W2:Y:S01]  /*bbae0*/  LDL.LU.64 R2, [R1+0x5e78] ;  /* 0x005e780001027983 */ /* 0x001ea20000300a00 */
[----:B---3--:R-:W-:-:S02]  /*bbaf0*/  F2FP.SATFINITE.E5M2.F32.PACK_AB_MERGE_C R9, R9, R8, RZ ;  /* 0x000000080909723e */ /* 0x008fc400048060ff */
[----:B------:R-:W-:Y:S01]  /*bbb00*/  F2FP.SATFINITE.E5M2.F32.PACK_AB_MERGE_C R8, R15, R14, RZ ;  /* 0x0000000e0f08723e */ /* 0x000fe200048060ff */
[----:B------:R-:W-:Y:S01]  /*bbb10*/  VIADD R19, R19, UR5 ;  /* 0x0000000513137c36 */ /* 0x000fe20008000000 */
[----:B------:R-:W-:Y:S01]  /*bbb20*/  F2FP.SATFINITE.E5M2.F32.PACK_AB_MERGE_C R10, R18, R28, RZ ;  /* 0x0000001c120a723e */ /* 0x000fe200048060ff */
[----:B------:R-:W-:Y:S01]  /*bbb30*/  STL [R1+0x534], R9 ;  /* 0x0005340901007387 */ /* 0x000fe20000100800 */
[----:B------:R-:W-:Y:S01]  /*bbb40*/  F2FP.SATFINITE.E5M2.F32.PACK_AB_MERGE_C R14, R23, R17, RZ ;  /* 0x00000011170e723e */ /* 0x000fe200048060ff */
[----:B------:R-:W0:Y:S02]  /*bbb50*/  LDCU UR5, c[0x0][0x3b8] ;  /* 0x00007700ff0577ac */ /* 0x000e240008000800 */
[----:B------:R1:W-:Y:S01]  /*bbb60*/  STL [R1+0x514], R8 ;  /* 0x0005140801007387 */ /* 0x0003e20000100800 */
[----:B------:R-:W-:-:S03]  /*bbb70*/  SHF.R.S32.HI R20, RZ, 0x1f, R19 ;  /* 0x0000001fff147819 */ /* 0x000fc60000011413 */
[----:B-1----:R-:W3:Y:S04]  /*bbb80*/  LDL.LU R8, [R1+0x1540] ;  /* 0x0015400001087983 */ /* 0x002ee80000300800 */
[----:B------:R-:W3:Y:S04]  /*bbb90*/  LDL.LU R9, [R1+0x1544] ;  /* 0x0015440001097983 */ /* 0x000ee80000300800 */
[----:B------:R1:W-:Y:S04]  /*bbba0*/  STL [R1+0x520], R10 ;  /* 0x0005200a01007387 */ /* 0x0003e80000100800 */
[----:B------:R-:W3:Y:S04]  /*bbbb0*/  LDL.LU R28, [R1+0x1548] ;  /* 0x00154800011c7983 */ /* 0x000ee80000300800 */
[----:B------:R-:W3:Y:S01]  /*bbbc0*/  LDL.LU R18, [R1+0x154c] ;  /* 0x00154c0001127983 */ /* 0x000ee20000300800 */
[----:B-1----:R-:W-:-:S05]  /*bbbd0*/  IADD3 R10, P1, PT, R19, R0, RZ ;  /* 0x00000000130a7210 */ /* 0x002fca0007f3e0ff */
[----:B--2---:R-:W-:-:S05]  /*bbbe0*/  IMAD.X R11, R20, 0x1, R2, P1 ;  /* 0x00000001140b7824 */ /* 0x004fca00008e0602 */
[----:B------:R4:W-:Y:S02]  /*bbbf0*/  STL.64 [R1+0x1718], R10 ;  /* 0x0017180a01007387 */ /* 0x0009e40000100a00 */
[----:B----4-:R-:W-:Y:S02]  /*bbc00*/  F2FP.SATFINITE.E5M2.F32.PACK_AB_MERGE_C R11, R25, R29, RZ ;  /* 0x0000001d190b723e */ /* 0x010fe400048060ff */
[----:B------:R-:W2:Y:S04]  /*bbc10*/  LDL.LU R10, [R1+0x1530] ;  /* 0x00153000010a7983 */ /* 0x000ea80000300800 */
[----:B------:R1:W-:Y:S04]  /*bbc20*/  STL [R1+0x4f0], R11 ;  /* 0x0004f00b01007387 */ /* 0x0003e80000100800 */
[----:B-1----:R-:W2:Y:S04]  /*bbc30*/  LDL.LU R11, [R1+0x1534] ;  /* 0x00153400010b7983 */ /* 0x002ea80000300800 */
[----:B------:R1:W-:Y:S04]  /*bbc40*/  STL [R1+0x4fc], R14 ;  /* 0x0004fc0e01007387 */ /* 0x0003e80000100800 */
[----:B------:R-:W4:Y:S04]  /*bbc50*/  LDL.LU R29, [R1+0x1538] ;  /* 0x00153800011d7983 */ /* 0x000f280000300800 */
[----:B------:R-:W4:Y:S01]  /*bbc60*/  LDL.LU R25, [R1+0x153c] ;  /* 0x00153c0001197983 */ /* 0x000f220000300800 */
[----:B-1----:R-:W-:-:S03]  /*bbc70*/  IADD3 R14, P1, PT, R19, R3, RZ ;  /* 0x00000003130e7210 */ /* 0x002fc60007f3e0ff */
[----:B------:R-:W2:Y:S02]  /*bbc80*/  LDL.LU R17, [R1+0x1520] ;  /* 0x0015200001117983 */ /* 0x000ea40000300800 */
[----:B------:R-:W-:Y:S02]  /*bbc90*/  IMAD.X R15, R20, 0x1, R4, P1 ;  /* 0x00000001140f7824 */ /* 0x000fe400008e0604 */
[----:B------:R-:W2:Y:S04]  /*bbca0*/  LDL.LU R23, [R1+0x1524] ;  /* 0x0015240001177983 */ /* 0x000ea80000300800 */
[----:B------:R1:W-:Y:S04]  /*bbcb0*/  STL.64 [R1+0x1710], R14 ;  /* 0x0017100e01007387 */ /* 0x0003e80000100a00 */
[----:B-1----:R-:W2:Y:S01]  /*bbcc0*/  LDL.LU.64 R14, [R1+0x5e70] ;  /* 0x005e7000010e7983 */ /* 0x002ea20000300a00 */
[----:B------:R-:W-:-:S02]  /*bbcd0*/  F2FP.SATFINITE.E5M2.F32.PACK_AB_MERGE_C R7, R7, R6, RZ ;  /* 0x000000060707723e */ /* 0x000fc400048060ff */
[----:B------:R-:W-:Y:S02]  /*bbce0*/  IADD3 R6, P1, PT, R19, R13, RZ ;  /* 0x0000000d13067210 */ /* 0x000fe40007f3e0ff */
[----:B------:R-:W-:Y:S01]  /*bbcf0*/  F2FP.SATFINITE.E5M2.F32.PACK_AB_MERGE_C R21, R22, R21, RZ ;  /* 0x000000151615723e */ /* 0x000fe200048060ff */
[----:B------:R2:W-:Y:S04]  /*bbd00*/  STL [R1+0x4d0], R7 ;  /* 0x0004d00701007387 */ /* 0x0005e80000100800 */
[----:B------:R-:W-:Y:S01]  /*bbd10*/  STL [R1+0x4d8], R21 ;  /* 0x0004d81501007387 */ /* 0x000fe20000100800 */
[----:B------:R-:W-:Y:S01]  /*bbd20*/  F2FP.SATFINITE.E5M2.F32.PACK_AB_MERGE_C R26, R26, R5, RZ ;  /* 0x000000051a1a723e */ /* 0x000fe200048060ff */
[----:B--2---:R-:W-:-:S05]  /*bbd30*/  IMAD.X R7, R20, 0x1, R15, P1 ;  /* 0x0000000114077824 */ /* 0x004fca00008e060f */
[----:B------:R1:W-:Y:S04]  /*bbd40*/  STL.64 [R1+0x1708], R6 ;  /* 0x0017080601007387 */ /* 0x0003e80000100a00 */
[----:B-1----:R-:W2:Y:S04]  /*bbd50*/  LDL.LU.64 R6, [R1+0x5e68] ;  /* 0x005e680001067983 */ /* 0x002ea80000300a00 */
[----:B------:R-:W2:Y:S04]  /*bbd60*/  LDL.LU R21, [R1+0x1510] ;  /* 0x0015100001157983 */ /* 0x000ea80000300800 */
[----:B------:R-:W2:Y:S04]  /*bbd70*/  LDL.LU R22, [R1+0x1514] ;  /* 0x0015140001167983 */ /* 0x000ea80000300800 */
[----:B------:R-:W2:Y:S04]  /*bbd80*/  LDL.LU R5, [R1+0x5e60] ;  /* 0x005e600001057983 */ /* 0x000ea80000300800 */
[----:B------:R2:W-:Y:S01]  /*bbd90*/  STL [R1+0x32c], R26 ;  /* 0x00032c1a01007387 */ /* 0x0005e20000100800 */
[----:B------:R-:W-:-:S02]  /*bbda0*/  F2FP.SATFINITE.E5M2.F32.PACK_AB_MERGE_C R24, R27, R24, RZ ;  /* 0x000000181b18723e */ /* 0x000fc400048060ff */
[----:B---3--:R-:W-:Y:S02]  /*bbdb0*/  F2FP.SATFINITE.E5M2.F32.PACK_AB_MERGE_C R9, R9, R8, RZ ;  /* 0x000000080909723e */ /* 0x008fe400048060ff */
[----:B------:R-:W-:Y:S02]  /*bbdc0*/  F2FP.SATFINITE.E5M2.F32.PACK_AB_MERGE_C R8, R18, R28, RZ ;  /* 0x0000001c1208723e */ /* 0x000fe400048060ff */
[C---:B--2---:R-:W-:Y:S01]  /*bbdd0*/  IADD3 R26, P1, PT, R19.reuse, R5, RZ ;  /* 0x00000005131a7210 */ /* 0x044fe20007f3e0ff */
[----:B------:R1:W-:Y:S04]  /*bbde0*/  STL [R1+0x5e38], R5 ;  /* 0x005e380501007387 */ /* 0x0003e80000100800 */
[----:B------:R-:W-:Y:S01]  /*bbdf0*/  IMAD.X R27, R20, 0x1, R6, P1 ;  /* 0x00000001141b7824 */ /* 0x000fe200008e0606 */
[----:B------:R-:W-:Y:S04]  /*bbe00*/  STL [R1+0x340], R24 ;  /* 0x0003401801007387 */ /* 0x000fe80000100800 */
[----:B-1----:R-:W2:Y:S04]  /*bbe10*/  LDL.LU R5, [R1+0x1518] ;  /* 0x0015180001057983 */ /* 0x002ea80000300800 */
[----:B------:R1:W-:Y:S04]  /*bbe20*/  STL.64 [R1+0x1700], R26 ;  /* 0x0017001a01007387 */ /* 0x0003e80000100a00 */
[----:B-1----:R-:W2:Y:S04]  /*bbe30*/  LDL.LU R26, [R1+0x151c] ;  /* 0x00151c00011a7983 */ /* 0x002ea80000300800 */
[----:B------:R-:W3:Y:S04]  /*bbe40*/  LDL.LU R24, [R1+0x1500] ;  /* 0x0015000001187983 */ /* 0x000ee80000300800 */
[----:B------:R-:W3:Y:S04]  /*bbe50*/  LDL.LU R27, [R1+0x1504] ;  /* 0x00150400011b7983 */ /* 0x000ee80000300800 */
[----:B------:R1:W-:Y:S04]  /*bbe60*/  STL [R1+0x5e3c], R6 ;  /* 0x005e3c0601007387 */ /* 0x0003e80000100800 */
[----:B-1----:R-:W2:Y:S04]  /*bbe70*/  LDL.LU R6, [R1+0x152c] ;  /* 0x00152c0001067983 */ /* 0x002ea80000300800 */
[----:B------:R-:W2:Y:S04]  /*bbe80*/  LDL.LU R28, [R1+0x1508] ;  /* 0x00150800011c7983 */ /* 0x000ea80000300800 */
[----:B------:R-:W-:Y:S04]  /*bbe90*/  STL [R1+0x304], R9 ;  /* 0x0003040901007387 */ /* 0x000fe80000100800 */
[----:B------:R-:W2:Y:S04]  /*bbea0*/  LDL.LU R18, [R1+0x150c] ;  /* 0x00150c0001127983 */ /* 0x000ea80000300800 */
[----:B------:R1:W-:Y:S02]  /*bbeb0*/  STL [R1+0x300], R8 ;  /* 0x0003000801007387 */ /* 0x0003e40000100800 */
[----:B-1----:R-:W-:-:S02]  /*bbec0*/  IADD3 R8, P1, PT, R19, R14, RZ ;  /* 0x0000000e13087210 */ /* 0x002fc40007f3e0ff */
[----:B------:R1:W-:Y:S03]  /*bbed0*/  STL.64 [R1+0x5e48], R14 ;  /* 0x005e480e01007387 */ /* 0x0003e60000100a00 */
[----:B------:R-:W-:Y:S01]  /*bbee0*/  IMAD.X R9, R20, 0x1, R16, P1 ;  /* 0x0000000114097824 */ /* 0x000fe200008e0610 */
[----:B-1----:R-:W2:Y:S04]  /*bbef0*/  LDL.LU R15, [R1+0x1528] ;  /* 0x00152800010f7983 */ /* 0x002ea80000300800 */
[----:B------:R1:W-:Y:S04]  /*bbf00*/  STL.64 [R1+0x16f8], R8 ;  /* 0x0016f80801007387 */ /* 0x0003e80000100a00 */
[----:B-1----:R-:W2:Y:S01]  /*bbf10*/  LDL.LU.64 R8, [R1+0x5e58] ;  /* 0x005e580001087983 */ /* 0x002ea20000300a00 */
[----:B------:R-:W-:-:S02]  /*bbf20*/  F2FP.SATFINITE.E5M2.F32.PACK_AB_MERGE_C R11, R11, R10, RZ ;  /* 0x0000000a0b0b723e */ /* 0x000fc400048060ff */
[----:B------:R-:W-:Y:S02]  /*bbf30*/  IADD3 R10, P1, PT, R19, R7, RZ ;  /* 0x00000007130a7210 */ /* 0x000fe40007f3e0ff */
[----:B----4-:R-:W-:Y:S01]  /*bbf40*/  F2FP.SATFINITE.E5M2.F32.PACK_AB_MERGE_C R14, R25, R29, RZ ;  /* 0x0000001d190e723e */ /* 0x010fe200048060ff */
[----:B------:R-:W-:Y:S04]  /*bbf50*/  STL [R1+0x2dc], R11 ;  /* 0x0002dc0b01007387 */ /* 0x000fe80000100800 */
[----:B------:R1:W-:Y:S02]  /*bbf60*/  STL [R1+0x2e8], R14 ;  /* 0x0002e80e01007387 */ /* 0x0003e40000100800 */
[----:B-1----:R-:W-:Y:S01]  /*bbf70*/  F2FP.SATFINITE.E5M2.F32.PACK_AB_MERGE_C R14, R23, R17, RZ ;  /* 0x00000011170e723e */ /* 0x002fe200048060ff */
[----:B--2---:R-:W-:-:S05]  /*bbf80*/  IMAD.X R11, R20, 0x1, R8, P1 ;  /* 0x00000001140b7824 */ /* 0x004fca00008e0608 */
[----:B------:R1:W-:Y:S04]  /*bbf90*/  STL.64 [R1+0x16f0], R10 ;  /* 0x0016f00a01007387 */ /* 0x0003e80000100a00 */
[----:B-1----:R-:W2:Y:S04]  /*bbfa0*/  LDL.LU.64 R10, [R1+0x5e50] ;  /* 0x005e5000010a7983 */ /* 0x002ea80000300a00 */
[----:B------:R-:W4:Y:S04]  /*bbfb0*/  LDL.LU R29, [R1+0x8f0] ;  /* 0x0008f000011d7983 */ /* 0x000f280000300800 */
[----:B------:R-:W4:Y:S04]  /*bbfc0*/  LDL.LU R25, [R1+0x8f4] ;  /* 0x0008f40001197983 */ /* 0x000f280000300800 */
[----:B------:R1:W-:Y:S04]  /*bbfd0*/  STL [R1+0x168], R14 ;  /* 0x0001680e01007387 */ /* 0x0003e80000100800 */
[----:B------:R-:W3:Y:S04]  /*bbfe0*/  LDL.LU R17, [R1+0x8f8] ;  /* 0x0008f80001117983 */ /* 0x000ee80000300800 */
[----:B------:R-:W3:Y:S01]  /*bbff0*/  LDL.LU R23, [R1+0x8fc] ;  /* 0x0008fc0001177983 */ /* 0x000ee20000300800 */
[----:B------:R-:W-:-:S02]  /*bc000*/  F2FP.SATFINITE.E5M2.F32.PACK_AB_MERGE_C R6, R6, R15, RZ ;  /* 0x0000000f0606723e */ /* 0x000fc400048060ff */
[C---:B-1----:R-:W-:Y:S01]  /*bc010*/  IADD3 R14, P1, PT, R19.reuse, R9, RZ ;  /* 0x00000009130e7210 */ /* 0x042fe20007f3e0ff */
[----:B------:R-:W-:Y:S04]  /*bc020*/  STL.64 [R1+0x5e30], R8 ;  /* 0x005e300801007387 */ /* 0x000fe80000100a00 */
[----:B------:R1:W-:Y:S01]  /*bc030*/  STL [R1+0x2c0], R6 ;  /* 0x0002c00601007387 */ /* 0x0003e20000100800 */
[----:B------:R-:W-:Y:S02]  /*bc040*/  F2FP.SATFINITE.E5M2.F32.PACK_AB_MERGE_C R5, R26, R5, RZ ;  /* 0x000000051a05723e */ /* 0x000fe400048060ff */
[----:B-1----:R-:W-:Y:S02]  /*bc050*/  F2FP.SATFINITE.E5M2.F32.PACK_AB_MERGE_C R6, R22, R21, RZ ;  /* 0x000000151606723e */ /* 0x002fe400048060ff */
[----:B------:R-:W3:Y:S04]  /*bc060*/  LDL.LU R21, [R1+0x14f8] ;  /* 0x0014f80001157983 */ /* 0x000ee80000300800 */
[----:B------:R-:W3:Y:S01]  /*bc070*/  LDL.LU R22, [R1+0x14fc] ;  /* 0x0014fc0001167983 */ /* 0x000ee20000300800 */
[----:B--2---:R-:W-:Y:S01]  /*bc080*/  IMAD.X R15, R20, 0x1, R11, P1 ;  /* 0x00000001140f7824 */ /* 0x004fe200008e060b */
[----:B------:R-:W-:-:S04]  /*bc090*/  IADD3 R8, P1, PT, R19, R10, RZ ;  /* 0x0000000a13087210 */ /* 0x000fc80007f3e0ff */
[----:B------:R1:W-:Y:S01]  /*bc0a0*/  STL.64 [R1+0x16e8], R14 ;  /* 0x0016e80e01007387 */ /* 0x0003e20000100a00 */
[----:B------:R-:W-:-:S03]  /*bc0b0*/  IMAD.X R9, R20, 0x1, R12, P1 ;  /* 0x0000000114097824 */ /* 0x000fc600008e060c */
[----:B------:R-:W-:Y:S04]  /*bc0c0*/  STL [R1+0x154], R6 ;  /* 0x0001540601007387 */ /* 0x000fe80000100800 */
[----:B------:R2:W-:Y:S01]  /*bc0d0*/  STL.64 [R1+0x5e40], R10 ;  /* 0x005e400a01007387 */ /* 0x0005e20000100a00 */
[----:B0-----:R-:W-:Y:S01]  /*bc0e0*/  VIADD R19, R19, UR5 ;  /* 0x0000000513137c36 */ /* 0x001fe20008000000 */
[----:B------:R-:W0:Y:S01]  /*bc0f0*/  LDCU UR5, c[0x0][0x3b8] ;  /* 0x00007700ff0577ac */ /* 0x000e220008000800 */
[----:B-1----:R-:W-:Y:S01]  /*bc100*/  F2FP.SATFINITE.E5M2.F32.PACK_AB_MERGE_C R14, R18, R28, RZ ;  /* 0x0000001c120e723e */ /* 0x002fe200048060ff */
[----:B--2---:R-:W2:Y:S04]  /*bc110*/  LDL.LU R10, [R1+0x14f0] ;  /* 0x0014f000010a7983 */ /* 0x004ea80000300800 */
[----:B------:R-:W2:Y:S04]  /*bc120*/  LDL.LU R11, [R1+0x14f4] ;  /* 0x0014f400010b7983 */ /* 0x000ea80000300800 */
[----:B------:R3:W-:Y:S04]  /*bc130*/  STL.64 [R1+0x16e0], R8 ;  /* 0x0016e00801007387 */ /* 0x0007e80000100a00 */
[----:B------:R-:W2:Y:S04]  /*bc140*/  LDL.LU R6, [R1+0x14e0] ;  /* 0x0014e00001067983 */ /* 0x000ea80000300800 */
[----:B------:R1:W-:Y:S01]  /*bc150*/  STL [R1+0x160], R5 ;  /* 0x0001600501007387 */ /* 0x0003e20000100800 */
[----:B---3--:R-:W-:-:S03]  /*bc160*/  F2FP.SATFINITE.E5M2.F32.PACK_AB_MERGE_C R8, R27, R24, RZ ;  /* 0x000000181b08723e */ /* 0x008fc600048060ff */
[----:B-1----:R-:W3:Y:S04]  /*bc170*/  LDL.LU R5, [R1+0x14e4] ;  /* 0x0014e40001057983 */ /* 0x002ee80000300800 */
        /* <DEDUP_REMOVED lines=10> */
[----:B------:R-:W3:Y:S02]  /*bc220*/  LDL.LU R18, [R1+0x14cc] ;  /* 0x0014cc0001127983 */ /* 0x000ee40000300800 */
[----:B------:R-:W-:-:S05]  /*bc230*/  IMAD.X R15, R20, 0x1, R2, P1 ;  /* 0x00000001140f7824 */ /* 0x000fca00008e0602 */
[----:B------:R4:W-:Y:S02]  /*bc240*/  STL.64 [R1+0x16d8], R14 ;  /* 0x0016d80e01007387 */ /* 0x0009e40000100a00 */
[----:B----4-:R-:W-:Y:S02]  /*bc250*/  F2FP.SATFINITE.E5M2.F32.PACK_AB_MERGE_C R15, R25, R29, RZ ;  /* 0x0000001d190f723e */ /* 0x010fe400048060ff */
        /* <DEDUP_REMOVED lines=14> */
[----:B------:R-:W-:-:S02]  /*bc340*/  F2FP.SATFINITE.E5M2.F32.PACK_AB_MERGE_C R21, R22, R21, RZ ;  /* 0x000000151615723e */ /* 0x000fc400048060ff */
[----:B--2---:R-:W-:Y:S02]  /*bc350*/  F2FP.SATFINITE.E5M2.F32.PACK_AB_MERGE_C R11, R11, R10, RZ ;  /* 0x0000000a0b0b723e */ /* 0x004fe400048060ff */
[----:B------:R-:W-:-:S03]  /*bc360*/  IADD3 R10, P1, PT, R19, R13, RZ ;  /* 0x0000000d130a7210 */ /* 0x000fc60007f3e0ff */
[----:B------:R-:W-:Y:S04]  /*bc370*/  STL [R1+0x1f3c], R11 ;  /* 0x001f3c0b01007387 */ /* 0x000fe80000100800 */
[----:B------:R1:W-:Y:S04]  /*bc380*/  STL [R1+0x5e18], R13 ;  /* 0x005e180d01007387 */ /* 0x0003e80000100800 */
[----:B------:R-:W-:Y:S04]  /*bc390*/  STL [R1+0x1f5c], R21 ;  /* 0x001f5c1501007387 */ /* 0x000fe80000100800 */
[----:B-1----:R-:W2:Y:S01]  /*bc3a0*/  LDL.LU R13, [R1+0x14d0] ;  /* 0x0014d000010d7983 */ /* 0x002ea20000300800 */
[----:B---3--:R-:W-:Y:S01]  /*bc3b0*/  F2FP.SATFINITE.E5M2.F32.PACK_AB_MERGE_C R5, R5, R6, RZ ;  /* 0x000000060505723e */ /* 0x008fe200048060ff */
[----:B----4-:R-:W-:-:S05]  /*bc3c0*/  IMAD.X R11, R20, 0x1, R15, P1 ;  /* 0x00000001140b7824 */ /* 0x010fca00008e060f */
[----:B------:R1:W-:Y:S04]  /*bc3d0*/  STL.64 [R1+0x16c8], R10 ;  /* 0x0016c80a01007387 */ /* 0x0003e80000100a00 */
[----:B-1----:R-:W3:Y:S04]  /*bc3e0*/  LDL.LU.64 R10, [R1+0x5e40] ;  /* 0x005e4000010a7983 */ /* 0x002ee80000300a00 */
[----:B------:R-:W4:Y:S04]  /*bc3f0*/  LDL.LU R21, [R1+0x14a0] ;  /* 0x0014a00001157983 */ /* 0x000f280000300800 */
[----:B------:R-:W4:Y:S04]  /*bc400*/  LDL.LU R22, [R1+0x14a4] ;  /* 0x0014a40001167983 */ /* 0x000f280000300800 */
[----:B------:R-:W2:Y:S04]  /*bc410*/  LDL.LU R6, [R1+0x5e3c] ;  /* 0x005e3c0001067983 */ /* 0x000ea80000300800 */
[----:B------:R1:W-:Y:S04]  /*bc420*/  STL [R1+0x1e9c], R5 ;  /* 0x001e9c0501007387 */ /* 0x0003e80000100800 */
[----:B-1----:R-:W2:Y:S01]  /*bc430*/  LDL.LU R5, [R1+0x5e38] ;  /* 0x005e380001057983 */ /* 0x002ea20000300800 */
[----:B------:R-:W-:-:S05]  /*bc440*/  F2FP.SATFINITE.E5M2.F32.PACK_AB_MERGE_C R9, R9, R8, RZ ;  /* 0x000000080909723e */ /* 0x000fca00048060ff */
[----:B------:R1:W-:Y:S01]  /*bc450*/  STL [R1+0x1eac], R9 ;  /* 0x001eac0901007387 */ /* 0x0003e20000100800 */
[----:B--2---:R-:W-:-:S03]  /*bc460*/  IADD3 R8, P1, PT, R19, R5, RZ ;  /* 0x0000000513087210 */ /* 0x004fc60007f3e0ff */
[----:B------:R-:W-:Y:S02]  /*bc470*/  STL [R1+0x5e08], R5 ;  /* 0x005e080501007387 */ /* 0x000fe40000100800 */
[----:B-1----:R-:W-:-:S05]  /*bc480*/  IMAD.X R9, R20, 0x1, R6, P1 ;  /* 0x0000000114097824 */ /* 0x002fca00008e0606 */
[----:B------:R1:W-:Y:S04]  /*bc490*/  STL.64 [R1+0x16c0], R8 ;  /* 0x0016c00801007387 */ /* 0x0003e80000100a00 */
[----:B-1----:R-:W2:Y:S04]  /*bc4a0*/  LDL.LU.64 R8, [R1+0x5e30] ;  /* 0x005e300001087983 */ /* 0x002ea80000300a00 */
[----:B------:R1:W-:Y:S01]  /*bc4b0*/  STL [R1+0x5e0c], R6 ;  /* 0x005e0c0601007387 */ /* 0x0003e20000100800 */
[----:B------:R-:W-:Y:S02]  /*bc4c0*/  F2FP.SATFINITE.E5M2.F32.PACK_AB_MERGE_C R5, R26, R3, RZ ;  /* 0x000000031a05723e */ /* 0x000fe400048060ff */
[----:B-1----:R-:W-:-:S02]  /*bc4d0*/  F2FP.SATFINITE.E5M2.F32.PACK_AB_MERGE_C R6, R2, R13, RZ ;  /* 0x0000000d0206723e */ /* 0x002fc400048060ff */
[----:B------:R-:W-:-:S03]  /*bc4e0*/  IADD3 R2, P1, PT, R19, R14, RZ ;  /* 0x0000000e13027210 */ /* 0x000fc60007f3e0ff */
[----:B------:R-:W-:Y:S02]  /*bc4f0*/  STL [R1+0x1d9c], R6 ;  /* 0x001d9c0601007387 */ /* 0x000fe40000100800 */
[----:B------:R-:W-:Y:S02]  /*bc500*/  IMAD.X R3, R20, 0x1, R16, P1 ;  /* 0x0000000114037824 */ /* 0x000fe400008e0610 */
[----:B------:R-:W-:Y:S04]  /*bc510*/  STL.64 [R1+0x5e20], R14 ;  /* 0x005e200e01007387 */ /* 0x000fe80000100a00 */
[----:B------:R-:W-:Y:S04]  /*bc520*/  STL [R1+0x1e5c], R5 ;  /* 0x001e5c0501007387 */ /* 0x000fe80000100800 */
[----:B------:R1:W-:Y:S02]  /*bc530*/  STL.64 [R1+0x16b8], R2 ;  /* 0x0016b80201007387 */ /* 0x0003e40000100a00 */
[----:B-1----:R-:W-:-:S02]  /*bc540*/  F2FP.SATFINITE.E5M2.F32.PACK_AB_MERGE_C R3, R27, R24, RZ ;  /* 0x000000181b03723e */ /* 0x002fc400048060ff */
[----:B------:R-:W-:Y:S01]  /*bc550*/  F2FP.SATFINITE.E5M2.F32.PACK_AB_MERGE_C R2, R18, R28, RZ ;  /* 0x0000001c1202723e */ /* 0x000fe200048060ff */
[----:B------:R-:W3:Y:S04]  /*bc560*/  LDL.LU R24, [R1+0x14a8] ;  /* 0x0014a80001187983 */ /* 0x000ee80000300800 */
[----:B------:R-:W-:Y:S04]  /*bc570*/  STL [R1+0x1cdc], R3 ;  /* 0x001cdc0301007387 */ /* 0x000fe80000100800 */
[----:B------:R-:W3:Y:S04]  /*bc580*/  LDL.LU R27, [R1+0x14ac] ;  /* 0x0014ac00011b7983 */ /* 0x000ee80000300800 */
[----:B------:R1:W-:Y:S04]  /*bc590*/  STL [R1+0x1d18], R2 ;  /* 0x001d180201007387 */ /* 0x0003e80000100800 */
[----:B------:R-:W3:Y:S04]  /*bc5a0*/  LDL.LU R14, [R1+0x1490] ;  /* 0x00149000010e7983 */ /* 0x000ee80000300800 */
[----:B------:R-:W3:Y:S01]  /*bc5b0*/  LDL.LU R15, [R1+0x1494] ;  /* 0x00149400010f7983 */ /* 0x000ee20000300800 */
[----:B-1----:R-:W-:-:S03]  /*bc5c0*/  IADD3 R2, P1, PT, R19, R7, RZ ;  /* 0x0000000713027210 */ /* 0x002fc60007f3e0ff */
[----:B------:R-:W3:Y:S04]  /*bc5d0*/  LDL.LU R28, [R1+0x1498] ;  /* 0x00149800011c7983 */ /* 0x000ee80000300800 */
[----:B------:R-:W3:Y:S01]  /*bc5e0*/  LDL.LU R18, [R1+0x149c] ;  /* 0x00149c0001127983 */ /* 0x000ee20000300800 */
[----:B----4-:R-:W-:Y:S01]  /*bc5f0*/  F2FP.SATFINITE.E5M2.F32.PACK_AB_MERGE_C R5, R22, R21, RZ ;  /* 0x000000151605723e */ /* 0x010fe200048060ff */
        /* <DEDUP_REMOVED lines=8> */
[----:B------:R-:W4:Y:S04]  /*bc680*/  LDL.LU R17, [R1+0x1488] ;  /* 0x0014880001117983 */ /* 0x000f280000300800 */
[----:B------:R-:W4:Y:S01]  /*bc690*/  LDL.LU R23, [R1+0x148c] ;  /* 0x00148c0001177983 */ /* 0x000f220000300800 */
[----:B-1----:R-:W-:-:S05]  /*bc6a0*/  IADD3 R2, P1, PT, R19, R9, RZ ;  /* 0x0000000913027210 */ /* 0x002fca0007f3e0ff */
[----:B---3--:R-:W-:Y:S01]  /*bc6b0*/  IMAD.X R3, R20, 0x1, R11, P1 ;  /* 0x0000000114037824 */ /* 0x008fe200008e060b */
[----:B------:R-:W-:Y:S04]  /*bc6c0*/  STL.64 [R1+0x5e00], R8 ;  /* 0x005e000801007387 */ /* 0x000fe80000100a00 */
[----:B------:R1:W-:Y:S04]  /*bc6d0*/  STL.64 [R1+0x16a8], R2 ;  /* 0x0016a80201007387 */ /* 0x0003e80000100a00 */
[----:B-1----:R-:W3:Y:S01]  /*bc6e0*/  LDL.LU.64 R2, [R1+0x5e28] ;  /* 0x005e280001027983 */ /* 0x002ee20000300a00 */
[----:B------:R-:W-:-:S03]  /*bc6f0*/  IADD3 R8, P1, PT, R19, R10, RZ ;  /* 0x0000000a13087210 */ /* 0x000fc60007f3e0ff */
[----:B------:R-:W2:Y:S04]  /*bc700*/  LDL.LU R13, [R1+0x1470] ;  /* 0x00147000010d7983 */ /* 0x000ea80000300800 */
[----:B------:R-:W2:Y:S04]  /*bc710*/  LDL.LU R26, [R1+0x147c] ;  /* 0x00147c00011a7983 */ /* 0x000ea80000300800 */
[----:B------:R-:W-:Y:S04]  /*bc720*/  STL [R1+0x1b28], R5 ;  /* 0x001b280501007387 */ /* 0x000fe80000100800 */
[----:B------:R1:W-:Y:S04]  /*bc730*/  STL.64 [R1+0x5e10], R10 ;  /* 0x005e100a01007387 */ /* 0x0003e80000100a00 */
[----:B-1----:R-:W4:Y:S01]  /*bc740*/  LDL.LU R10, [R1+0x1474] ;  /* 0x00147400010a7983 */ /* 0x002f220000300800 */
[----:B------:R-:W-:-:S03]  /*bc750*/  IMAD.X R9, R20, 0x1, R12, P1 ;  /* 0x0000000114097824 */ /* 0x000fc600008e060c */
[----:B------:R-:W4:Y:S04]  /*bc760*/  LDL.LU R11, [R1+0x1478] ;  /* 0x00147800010b7983 */ /* 0x000f280000300800 */
[----:B------:R-:W4:Y:S01]  /*bc770*/  LDL.LU R6, [R1+0x1460] ;  /* 0x0014600001067983 */ /* 0x000f220000300800 */
[----:B------:R-:W-:-:S03]  /*bc780*/  F2FP.SATFINITE.E5M2.F32.PACK_AB_MERGE_C R20, R27, R24, RZ ;  /* 0x000000181b14723e */ /* 0x000fc600048060ff */
[----:B------:R-:W4:Y:S01]  /*bc790*/  LDL.LU R5, [R1+0x1464] ;  /* 0x0014640001057983 */ /* 0x000f220000300800 */
[----:B------:R-:W-:-:S03]  /*bc7a0*/  F2FP.SATFINITE.E5M2.F32.PACK_AB_MERGE_C R15, R15, R14, RZ ;  /* 0x0000000e0f0f723e */ /* 0x000fc600048060ff */
[----:B------:R1:W-:Y:S01]  /*bc7b0*/  STL.64 [R1+0x16a0], R8 ;  /* 0x0016a00801007387 */ /* 0x0003e20000100a00 */
[----:B------:R-:W-:Y:S01]  /*bc7c0*/  F2FP.SATFINITE.E5M2.F32.PACK_AB_MERGE_C R14, R18, R28, RZ ;  /* 0x0000001c120e723e */ /* 0x000fe200048060ff */
[----:B0-----:R-:W-:Y:S01]  /*bc7d0*/  VIADD R19, R19, UR5 ;  /* 0x0000000513137c36 */ /* 0x001fe20008000000 */
[----:B------:R-:W0:Y:S01]  /*bc7e0*/  LDCU UR5, c[0x0][0x3b8] ;  /* 0x00007700ff0577ac */ /* 0x000e220008000800 */
[----:B-1----:R-:W4:Y:S04]  /*bc7f0*/  LDL.LU R8, [R1+0x1468] ;  /* 0x0014680001087983 */ /* 0x002f280000300800 */
[----:B------:R-:W4:Y:S04]  /*bc800*/  LDL.LU R9, [R1+0x146c] ;  /* 0x00146c0001097983 */ /* 0x000f280000300800 */
[----:B------:R-:W4:Y:S04]  /*bc810*/  LDL.LU R21, [R1+0x1450] ;  /* 0x0014500001157983 */ /* 0x000f280000300800 */
[----:B------:R-:W4:Y:S04]  /*bc820*/  LDL.LU R22, [R1+0x1454] ;  /* 0x0014540001167983 */ /* 0x000f280000300800 */
[----:B------:R-:W4:Y:S04]  /*bc830*/  LDL.LU R24, [R1+0x1458] ;  /* 0x0014580001187983 */ /* 0x000f280000300800 */
[----:B------:R-:W4:Y:S04]  /*bc840*/  LDL.LU R27, [R1+0x145c] ;  /* 0x00145c00011b7983 */ /* 0x000f280000300800 */
[----:B------:R1:W-:Y:S04]  /*bc850*/  STL [R1+0x1b4c], R20 ;  /* 0x001b4c1401007387 */ /* 0x0003e80000100800 */
[----:B------:R-:W-:Y:S04]  /*bc860*/  STL [R1+0x19c8], R15 ;  /* 0x0019c80f01007387 */ /* 0x000fe80000100800 */
[----:B------:R-:W4:Y:S01]  /*bc870*/  LDL.LU R28, [R1+0x1448] ;  /* 0x00144800011c7983 */ /* 0x000f220000300800 */
[----:B-1----:R-:W-:-:S03]  /*bc880*/  SHF.R.S32.HI R20, RZ, 0x1f, R19 ;  /* 0x0000001fff147819 */ /* 0x002fc60000011413 */
[----:B------:R-:W4:Y:S04]  /*bc890*/  LDL.LU R18, [R1+0x144c] ;  /* 0x00144c0001127983 */ /* 0x000f280000300800 */
[----:B------:R1:W-:Y:S02]  /*bc8a0*/  STL [R1+0x19dc], R14 ;  /* 0x0019dc0e01007387 */ /* 0x0003e40000100800 */
[----:B-1----:R-:W-:-:S05]  /*bc8b0*/  IADD3 R14, P1, PT, R19, R0, RZ ;  /* 0x00000000130e7210 */ /* 0x002fca0007f3e0ff */
[----:B---3--:R-:W-:-:S05]  /*bc8c0*/  IMAD.X R15, R20, 0x1, R2, P1 ;  /* 0x00000001140f7824 */ /* 0x008fca00008e0602 */
[----:B------:R2:W-:Y:S02]  /*bc8d0*/  STL.64 [R1+0x1698], R14 ;  /* 0x0016980e01007387 */ /* 0x0005e40000100a00 */
[----:B--2---:R-:W-:Y:S02]  /*bc8e0*/  F2FP.SATFINITE.E5M2.F32.PACK_AB_MERGE_C R15, R25, R29, RZ ;  /* 0x0000001d190f723e */ /* 0x004fe400048060ff */
[----:B----4-:R-:W-:Y:S01]  /*bc8f0*/  F2FP.SATFINITE.E5M2.F32.PACK_AB_MERGE_C R14, R23, R17, RZ ;  /* 0x00000011170e723e */ /* 0x010fe200048060ff */
[----:B------:R-:W2:Y:S04]  /*bc900*/  LDL.LU R29, [R1+0x1430] ;  /* 0x00143000011d7983 */ /* 0x000ea80000300800 */
[----:B------:R-:W-:Y:S04]  /*bc910*/  STL [R1+0x197c], R15 ;  /* 0x00197c0f01007387 */ /* 0x000fe80000100800 */
[----:B------:R-:W2:Y:S04]  /*bc920*/  LDL.LU R25, [R1+0x1434] ;  /* 0x0014340001197983 */ /* 0x000ea80000300800 */
[----:B------:R1:W-:Y:S01]  /*bc930*/  STL [R1+0x1988], R14 ;  /* 0x0019880e01007387 */ /* 0x0003e20000100800 */
[----:B------:R-:W-:-:S03]  /*bc940*/  F2FP.SATFINITE.E5M2.F32.PACK_AB_MERGE_C R10, R10, R13, RZ ;  /* 0x0000000d0a0a723e */ /* 0x000fc600048060ff */
[----:B------:R-:W3:Y:S04]  /*bc950*/  LDL.LU R17, [R1+0x1438] ;  /* 0x0014380001117983 */ /* 0x000ee80000300800 */
[----:B------:R-:W3:Y:S01]  /*bc960*/  LDL.LU R23, [R1+0x143c] ;  /* 0x00143c0001177983 */ /* 0x000ee20000300800 */
[----:B-1----:R-:W-:-:S05]  /*bc970*/  IADD3 R14, P1, PT, R19, R3, RZ ;  /* 0x00000003130e7210 */ /* 0x002fca0007f3e0ff */
[----:B------:R-:W-:-:S05]  /*bc980*/  IMAD.X R15, R20, 0x1, R4, P1 ;  /* 0x00000001140f7824 */ /* 0x000fca00008e0604 */
[----:B------:R1:W-:Y:S04]  /*bc990*/  STL.64 [R1+0x1690], R14 ;  /* 0x0016900e01007387 */ /* 0x0003e80000100a00 */
[----:B-1----:R-:W4:Y:S04]  /*bc9a0*/  LDL.LU.64 R14, [R1+0x5e20] ;  /* 0x005e2000010e7983 */ /* 0x002f280000300a00 */
[----:B------:R-:W2:Y:S01]  /*bc9b0*/  LDL.LU R13, [R1+0x5e18] ;  /* 0x005e1800010d7983 */ /* 0x000ea20000300800 */
[----:B------:R-:W-:-:S03]  /*bc9c0*/  F2FP.SATFINITE.E5M2.F32.PACK_AB_MERGE_C R11, R26, R11, RZ ;  /* 0x0000000b1a0b723e */ /* 0x000fc600048060ff */
[----:B------:R-:W3:Y:S04]  /*bc9d0*/  LDL.LU R26, [R1+0x1424] ;  /* 0x00142400011a7983 */ /* 0x000ee80000300800 */
[----:B------:R2:W-:Y:S04]  /*bc9e0*/  STL [R1+0x92c], R10 ;  /* 0x00092c0a01007387 */ /* 0x0005e80000100800 */
[----:B------:R4:W-:Y:S01]  /*bc9f0*/  STL [R1+0x193c], R11 ;  /* 0x00193c0b01007387 */ /* 0x0009e20000100800 */
[----:B------:R-:W-:Y:S02]  /*bca00*/  F2FP.SATFINITE.E5M2.F32.PACK_AB_MERGE_C R5, R5, R6, RZ ;  /* 0x000000060505723e */ /* 0x000fe400048060ff */
[----:B--2---:R-:W-:Y:S01]  /*bca10*/  IADD3 R10, P1, PT, R19, R13, RZ ;  /* 0x0000000d130a7210 */ /* 0x004fe20007f3e0ff */
[----:B------:R1:W-:Y:S04]  /*bca20*/  STL [R1+0x5df0], R13 ;  /* 0x005df00d01007387 */ /* 0x0003e80000100800 */
[----:B----4-:R-:W-:Y:S01]  /*bca30*/  IMAD.X R11, R20, 0x1, R15, P1 ;  /* 0x00000001140b7824 */ /* 0x010fe200008e060f */
[----:B-1----:R-:W2:Y:S04]  /*bca40*/  LDL.LU R13, [R1+0x1420] ;  /* 0x00142000010d7983 */ /* 0x002ea80000300800 */
[----:B------:R1:W-:Y:S04]  /*bca50*/  STL.64 [R1+0x1688], R10 ;  /* 0x0016880a01007387 */ /* 0x0003e80000100a00 */
[----:B-1----:R-:W4:Y:S04]  /*bca60*/  LDL.LU.64 R10, [R1+0x5e10] ;  /* 0x005e1000010a7983 */ /* 0x002f280000300a00 */
[----:B------:R-:W2:Y:S04]  /*bca70*/  LDL.LU R6, [R1+0x5e0c] ;  /* 0x005e0c0001067983 */ /* 0x000ea80000300800 */
[----:B------:R1:W-:Y:S04]  /*bca80*/  STL [R1+0x8f8], R5 ;  /* 0x0008f80501007387 */ /* 0x0003e80000100800 */
[----:B-1----:R-:W2:Y:S01]  /*bca90*/  LDL.LU R5, [R1+0x5e08] ;  /* 0x005e080001057983 */ /* 0x002ea20000300800 */
[----:B------:R-:W-:-:S05]  /*bcaa0*/  F2FP.SATFINITE.E5M2.F32.PACK_AB_MERGE_C R9, R9, R8, RZ ;  /* 0x000000080909723e */ /* 0x000fca00048060ff */
[----:B------:R1:W-:Y:S01]  /*bcab0*/  STL [R1+0x928], R9 ;  /* 0x0009280901007387 */ /* 0x0003e20000100800 */
[----:B--2---:R-:W-:-:S05]  /*bcac0*/  IADD3 R8, P1, PT, R19, R5, RZ ;  /* 0x0000000513087210 */ /* 0x004fca0007f3e0ff */
[----:B-1----:R-:W-:-:S05]  /*bcad0*/  IMAD.X R9, R20, 0x1, R6, P1 ;  /* 0x0000000114097824 */ /* 0x002fca00008e0606 */
[----:B------:R1:W-:Y:S02]  /*bcae0*/  STL.64 [R1+0x1680], R8 ;  /* 0x0016800801007387 */ /* 0x0003e40000100a00 */
[----:B-1----:R-:W-:Y:S02]  /*bcaf0*/  F2FP.SATFINITE.E5M2.F32.PACK_AB_MERGE_C R8, R22, R21, RZ ;  /* 0x000000151608723e */ /* 0x002fe400048060ff */
[----:B------:R-:W2:Y:S04]  /*bcb00*/  LDL.LU R21, [R1+0x1428] ;  /* 0x0014280001157983 */ /* 0x000ea80000300800 */
[----:B------:R-:W2:Y:S04]  /*bcb10*/  LDL.LU R22, [R1+0x142c] ;  /* 0x00142c0001167983 */ /* 0x000ea80000300800 */
[----:B------:R1:W-:Y:S02]  /*bcb20*/  STL [R1+0x8f0], R8 ;  /* 0x0008f00801007387 */ /* 0x0003e40000100800 */
[----:B-1----:R-:W-:-:S02]  /*bcb30*/  F2FP.SATFINITE.E5M2.F32.PACK_AB_MERGE_C R8, R27, R24, RZ ;  /* 0x000000181b08723e */ /* 0x002fc400048060ff */
[----:B------:R-:W2:Y:S04]  /*bcb40*/  LDL.LU R24, [R1+0x1410] ;  /* 0x0014100001187983 */ /* 0x000ea80000300800 */
[----:B------:R-:W2:Y:S04]  /*bcb50*/  LDL.LU R27, [R1+0x1414] ;  /* 0x00141400011b7983 */ /* 0x000ea80000300800 */
[----:B------:R1:W-:Y:S04]  /*bcb60*/  STL [R1+0x8f4], R8 ;  /* 0x0008f40801007387 */ /* 0x0003e80000100800 */
[----:B------:R0:W-:Y:S01]  /*bcb70*/  STL.64 [R1+0x5df8], R14 ;  /* 0x005df80e01007387 */ /* 0x0001e20000100a00 */
[----:B-1----:R-:W-:-:S03]  /*bcb80*/  IADD3 R8, P1, PT, R19, R14, RZ ;  /* 0x0000000e13087210 */ /* 0x002fc60007f3e0ff */
[----:B0-----:R-:W2:Y:S04]  /*bcb90*/  LDL.LU R14, [R1+0x1440] ;  /* 0x00144000010e7983 */ /* 0x001ea80000300800 */
[----:B------:R-:W2:Y:S01]  /*bcba0*/  LDL.LU R15, [R1+0x1444] ;  /* 0x00144400010f7983 */ /* 0x000ea20000300800 */
[----:B------:R-:W-:-:S05]  /*bcbb0*/  IMAD.X R9, R20, 0x1, R16, P1 ;  /* 0x0000000114097824 */ /* 0x000fca00008e0610 */
[----:B------:R0:W-:Y:S04]  /*bcbc0*/  STL.64 [R1+0x1678], R8 ;  /* 0x0016780801007387 */ /* 0x0001e80000100a00 */
[----:B0-----:R-:W3:Y:S01]  /*bcbd0*/  LDL.LU.64 R8, [R1+0x5e00] ;  /* 0x005e000001087983 */ /* 0x001ee20000300a00 */
[----:B--2---:R-:W-:Y:S02]  /*bcbe0*/  F2FP.SATFINITE.E5M2.F32.PACK_AB_MERGE_C R15, R15, R14, RZ ;  /* 0x0000000e0f0f723e */ /* 0x004fe400048060ff */
[----:B------:R-:W-:Y:S02]  /*bcbf0*/  F2FP.SATFINITE.E5M2.F32.PACK_AB_MERGE_C R14, R18, R28, RZ ;  /* 0x0000001c120e723e */ /* 0x000fe400048060ff */
[----:B------:R-:W2:Y:S04]  /*bcc00*/  LDL.LU R28, [R1+0x1418] ;  /* 0x00141800011c7983 */ /* 0x000ea80000300800 */
[----:B------:R-:W-:Y:S04]  /*bcc10*/  STL [R1+0x758], R15 ;  /* 0x0007580f01007387 */ /* 0x000fe80000100800 */
[----:B------:R-:W2:Y:S04]  /*bcc20*/  LDL.LU R18, [R1+0x141c] ;  /* 0x00141c0001127983 */ /* 0x000ea80000300800 */
[----:B------:R0:W-:Y:S04]  /*bcc30*/  STL [R1+0x780], R14 ;  /* 0x0007800e01007387 */ /* 0x0001e80000100800 */
[----:B------:R1:W-:Y:S01]  /*bcc40*/  STL.64 [R1+0x5de8], R6 ;  /* 0x005de80601007387 */ /* 0x0003e20000100a00 */
[----:B0-----:R-:W-:-:S05]  /*bcc50*/  IADD3 R14, P1, PT, R19, R7, RZ ;  /* 0x00000007130e7210 */ /* 0x001fca0007f3e0ff */
[----:B---3--:R-:W-:Y:S01]  /*bcc60*/  IMAD.X R15, R20, 0x1, R8, P1 ;  /* 0x00000001140f7824 */ /* 0x008fe200008e0608 */
[----:B-1----:R-:W-:Y:S02]  /*bcc70*/  F2FP.SATFINITE.E5M2.F32.PACK_AB_MERGE_C R7, R25, R29, RZ ;  /* 0x0000001d1907723e */ /* 0x002fe400048060ff */
[----:B------:R-:W-:Y:S01]  /*bcc80*/  F2FP.SATFINITE.E5M2.F32.PACK_AB_MERGE_C R6, R23, R17, RZ ;  /* 0x000000111706723e */ /* 0x000fe200048060ff */
[----:B------:R-:W3:Y:S04]  /*bcc90*/  LDL.LU R29, [R1+0x1400] ;  /* 0x00140000011d7983 */ /* 0x000ee80000300800 */
[----:B------:R-:W-:Y:S04]  /*bcca0*/  STL.64 [R1+0x1670], R14 ;  /* 0x0016700e01007387 */ /* 0x000fe80000100a00 */
[----:B------:R-:W-:Y:S04]  /*bccb0*/  STL [R1+0x598], R7 ;  /* 0x0005980701007387 */ /* 0x000fe80000100800 */
[----:B------:R-:W3:Y:S04]  /*bccc0*/  LDL.LU R25, [R1+0x1404] ;  /* 0x0014040001197983 */ /* 0x000ee80000300800 */
[----:B------:R0:W-:Y:S04]  /*bccd0*/  STL [R1+0x5a0], R6 ;  /* 0x0005a00601007387 */ /* 0x0001e80000100800 */
[----:B------:R-:W3:Y:S04]  /*bcce0*/  LDL.LU R17, [R1+0x1408] ;  /* 0x0014080001117983 */ /* 0x000ee80000300800 */
[----:B------:R-:W3:Y:S01]  /*bccf0*/  LDL.LU R23, [R1+0x140c] ;  /* 0x00140c0001177983 */ /* 0x000ee20000300800 */
[----:B0-----:R-:W-:-:S05]  /*bcd00*/  IADD3 R6, P1, PT, R19, R9, RZ ;  /* 0x0000000913067210 */ /* 0x001fca0007f3e0ff */
[----:B----4-:R-:W-:Y:S01]  /*bcd10*/  IMAD.X R7, R20, 0x1, R11, P1 ;  /* 0x0000000114077824 */ /* 0x010fe200008e060b */
[----:B------:R0:W-:Y:S04]  /*bcd20*/  STL.64 [R1+0x5dd8], R8 ;  /* 0x005dd80801007387 */ /* 0x0001e80000100a00 */
[----:B------:R1:W-:Y:S04]  /*bcd30*/  STL.64 [R1+0x1668], R6 ;  /* 0x0016680601007387 */ /* 0x0003e80000100a00 */
[----:B------:R-:W-:Y:S01]  /*bcd40*/  STL.64 [R1+0x5de0], R10 ;  /* 0x005de00a01007387 */ /* 0x000fe20000100a00 */
[----:B0-----:R-:W-:-:S02]  /*bcd50*/  F2FP.SATFINITE.E5M2.F32.PACK_AB_MERGE_C R8, R26, R13, RZ ;  /* 0x0000000d1a08723e */ /* 0x001fc400048060ff */
[----:B-1----:R-:W-:-:S03]  /*bcd60*/  IADD3 R6, P1, PT, R19, R10, RZ ;  /* 0x0000000a13067210 */ /* 0x002fc60007f3e0ff */
[----:B------:R0:W-:Y:S02]  /*bcd70*/  STL [R1+0x58c], R8 ;  /* 0x00058c0801007387 */ /* 0x0001e40000100800 */
[----:B------:R-:W-:Y:S02]  /*bcd80*/  IMAD.X R7, R20, 0x1, R12, P1 ;  /* 0x0000000114077824 */ /* 0x000fe400008e060c */
[----:B------:R-:W4:Y:S04]  /*bcd90*/  LDL.LU R13, [R1+0x13f0] ;  /* 0x0013f000010d7983 */ /* 0x000f280000300800 */
[----:B------:R1:W-:Y:S01]  /*bcda0*/  STL.64 [R1+0x1660], R6 ;  /* 0x0016600601007387 */ /* 0x0003e20000100a00 */
[----:B0-----:R-:W-:Y:S02]  /*bcdb0*/  F2FP.SATFINITE.E5M2.F32.PACK_AB_MERGE_C R8, R22, R21, RZ ;  /* 0x000000151608723e */ /* 0x001fe400048060ff */
[----:B------:R-:W-:Y:S01]  /*bcdc0*/  F2FP.SATFINITE.E5M2.F32.PACK_AB_MERGE_C R14, R27, R24, RZ ;  /* 0x000000181b0e723e */ /* 0x000fe200048060ff */
[----:B-1----:R-:W4:Y:S04]  /*bcdd0*/  LDL.LU R6, [R1+0x13f8] ;  /* 0x0013f80001067983 */ /* 0x002f280000300800 */
[----:B------:R-:W4:Y:S04]  /*bcde0*/  LDL.LU R7, [R1+0x13fc] ;  /* 0x0013fc0001077983 */ /* 0x000f280000300800 */
[----:B------:R-:W4:Y:S04]  /*bcdf0*/  LDL.LU R10, [R1+0x13e0] ;  /* 0x0013e000010a7983 */ /* 0x000f280000300800 */
[----:B------:R-:W4:Y:S04]  /*bce00*/  LDL.LU R11, [R1+0x13e4] ;  /* 0x0013e400010b7983 */ /* 0x000f280000300800 */
[----:B------:R0:W-:Y:S04]  /*bce10*/  STL [R1+0x590], R8 ;  /* 0x0005900801007387 */ /* 0x0001e80000100800 */
[----:B------:R-:W4:Y:S04]  /*bce20*/  LDL.LU R21, [R1+0x13e8] ;  /* 0x0013e80001157983 */ /* 0x000f280000300800 */
[----:B------:R-:W4:Y:S04]  /*bce30*/  LDL.LU R22, [R1+0x13ec] ;  /* 0x0013ec0001167983 */ /* 0x000f280000300800 */
[----:B0-----:R-:W4:Y:S01]  /*bce40*/  LDL.LU R8, [R1+0x13d4] ;  /* 0x0013d40001087983 */ /* 0x001f220000300800 */
[----:B------:R-:W-:Y:S01]  /*bce50*/  VIADD R19, R19, UR5 ;  /* 0x0000000513137c36 */ /* 0x000fe20008000000 */
[----:B------:R-:W0:Y:S02]  /*bce60*/  LDCU UR5, c[0x0][0x3b8] ;  /* 0x00007700ff0577ac */ /* 0x000e240008000800 */
[----:B------:R-:W4:Y:S04]  /*bce70*/  LDL.LU R9, [R1+0x13d8] ;  /* 0x0013d80001097983 */ /* 0x000f280000300800 */
[----:B------:R2:W-:Y:S04]  /*bce80*/  STL [R1+0x57c], R14 ;  /* 0x00057c0e01007387 */ /* 0x0005e80000100800 */
[----:B------:R-:W4:Y:S01]  /*bce90*/  LDL.LU R26, [R1+0x13dc] ;  /* 0x0013dc00011a7983 */ /* 0x000f220000300800 */
[----:B------:R-:W-:-:S03]  /*bcea0*/  SHF.R.S32.HI R20, RZ, 0x1f, R19 ;  /* 0x0000001fff147819 */ /* 0x000fc60000011413 */
[----:B------:R-:W4:Y:S04]  /*bceb0*/  LDL.LU R24, [R1+0x13c0] ;  /* 0x0013c00001187983 */ /* 0x000f280000300800 */
[----:B------:R-:W4:Y:S01]  /*bcec0*/  LDL.LU R27, [R1+0x13c4] ;  /* 0x0013c400011b7983 */ /* 0x000f220000300800 */
[----:B--2---:R-:W-:-:S05]  /*bced0*/  F2FP.SATFINITE.E5M2.F32.PACK_AB_MERGE_C R14, R18, R28, RZ ;  /* 0x0000001c120e723e */ /* 0x004fca00048060ff */
[----:B------:R1:W-:Y:S04]  /*bcee0*/  STL [R1+0x580], R14 ;  /* 0x0005800e01007387 */ /* 0x0003e80000100800 */
[----:B------:R-:W2:Y:S04]  /*bcef0*/  LDL.LU R28, [R1+0x13c8] ;  /* 0x0013c800011c7983 */ /* 0x000ea80000300800 */
[----:B------:R-:W2:Y:S01]  /*bcf00*/  LDL.LU R18, [R1+0x13cc] ;  /* 0x0013cc0001127983 */ /* 0x000ea20000300800 */
[----:B-1----:R-:W-:-:S05]  /*bcf10*/  IADD3 R14, P1, PT, R19, R0, RZ ;  /* 0x00000000130e7210 */ /* 0x002fca0007f3e0ff */
[----:B------:R-:W-:-:S05]  /*bcf20*/  IMAD.X R15, R20, 0x1, R2, P1 ;  /* 0x00000001140f7824 */ /* 0x000fca00008e0602 */
[----:B------:R3:W-:Y:S02]  /*bcf30*/  STL.64 [R1+0x1658], R14 ;  /* 0x0016580e01007387 */ /* 0x0007e40000100a00 */
[----:B---3--:R-:W-:Y:S02]  /*bcf40*/  F2FP.SATFINITE.E5M2.F32.PACK_AB_MERGE_C R15, R25, R29, RZ ;  /* 0x0000001d190f723e */ /* 0x008fe400048060ff */
[----:B------:R-:W3:Y:S04]  /*bcf50*/  LDL.LU R29, [R1+0x13b0] ;  /* 0x0013b000011d7983 */ /* 0x000ee80000300800 */
[----:B------:R-:W-:Y:S01]  /*bcf60*/  STL [R1+0x564], R15 ;  /* 0x0005640f01007387 */ /* 0x000fe20000100800 */
[----:B------:R-:W-:-:S03]  /*bcf70*/  F2FP.SATFINITE.E5M2.F32.PACK_AB_MERGE_C R14, R23, R17, RZ ;  /* 0x00000011170e723e */ /* 0x000fc600048060ff */
[----:B------:R-:W3:Y:S04]  /*bcf80*/  LDL.LU R25, [R1+0x13b4] ;  /* 0x0013b40001197983 */ /* 0x000ee80000300800 */
[----:B------:R1:W-:Y:S04]  /*bcf90*/  STL [R1+0x570], R14 ;  /* 0x0005700e01007387 */ /* 0x0003e80000100800 */
[----:B------:R-:W2:Y:S04]  /*bcfa0*/  LDL.LU R17, [R1+0x13b8] ;  /* 0x0013b80001117983 */ /* 0x000ea80000300800 */
[----:B------:R-:W2:Y:S01]  /*bcfb0*/  LDL.LU R23, [R1+0x13bc] ;  /* 0x0013bc0001177983 */ /* 0x000ea20000300800 */
[----:B-1----:R-:W-:-:S03]  /*bcfc0*/  IADD3 R14, P1, PT, R19, R3, RZ ;  /* 0x00000003130e7210 */ /* 0x002fc60007f3e0ff */
[----:B------:R1:W-:Y:S02]  /*bcfd0*/  STL [R1+0x5dc0], R3 ;  /* 0x005dc00301007387 */ /* 0x0003e40000100800 */
[----:B------:R-:W-:Y:S02]  /*bcfe0*/  IMAD.X R15, R20, 0x1, R4, P1 ;  /* 0x00000001140f7824 */ /* 0x000fe400008e0604 */
[----:B-1----:R-:W2:Y:S04]  /*bcff0*/  LDL.LU R3, [R1+0x13d0] ;  /* 0x0013d00001037983 */ /* 0x002ea80000300800 */
[----:B------:R1:W-:Y:S04]  /*bd000*/  STL.64 [R1+0x1650], R14 ;  /* 0x0016500e01007387 */ /* 0x0003e80000100a00 */
[----:B-1----:R-:W2:Y:S04]  /*bd010*/  LDL.LU.64 R14, [R1+0x5df8] ;  /* 0x005df800010e7983 */ /* 0x002ea80000300a00 */
[----:B------:R1:W-:Y:S04]  /*bd020*/  STL [R1+0x5dc4], R4 ;  /* 0x005dc40401007387 */ /* 0x0003e80000100800 */
[----:B-1----:R-:W4:Y:S02]  /*bd030*/  LDL.LU R4, [R1+0x13f4] ;  /* 0x0013f40001047983 */ /* 0x002f240000300800 */
[----:B----4-:R-:W-:-:S02]  /*bd040*/  F2FP.SATFINITE.E5M2.F32.PACK_AB_MERGE_C R4, R4, R13, RZ ;  /* 0x0000000d0404723e */ /* 0x010fc400048060ff */
[----:B------:R-:W4:Y:S04]  /*bd050*/  LDL.LU R13, [R1+0x5df0] ;  /* 0x005df000010d7983 */ /* 0x000f280000300800 */
[----:B------:R1:W-:Y:S02]  /*bd060*/  STL [R1+0x554], R4 ;  /* 0x0005540401007387 */ /* 0x0003e40000100800 */
[----:B-1----:R-:W-:Y:S02]  /*bd070*/  F2FP.SATFINITE.E5M2.F32.PACK_AB_MERGE_C R4, R7, R6, RZ ;  /* 0x000000060704723e */ /* 0x002fe400048060ff */
[----:B----4-:R-:W-:Y:S01]  /*bd080*/  IADD3 R6, P1, PT, R19, R13, RZ ;  /* 0x0000000d13067210 */ /* 0x010fe20007f3e0ff */
[----:B------:R-:W-:Y:S04]  /*bd090*/  STL [R1+0x5db0], R13 ;  /* 0x005db00d01007387 */ /* 0x000fe80000100800 */
[----:B--2---:R-:W-:Y:S01]  /*bd0a0*/  IMAD.X R7, R20, 0x1, R15, P1 ;  /* 0x0000000114077824 */ /* 0x004fe200008e060f */
[----:B------:R-:W-:Y:S04]  /*bd0b0*/  STL [R1+0x558], R4 ;  /* 0x0005580401007387 */ /* 0x000fe80000100800 */
[----:B------:R1:W-:Y:S04]  /*bd0c0*/  STL.64 [R1+0x1648], R6 ;  /* 0x0016480601007387 */ /* 0x0003e80000100a00 */
[----:B-1----:R-:W2:Y:S01]  /*bd0d0*/  LDL.LU.64 R6, [R1+0x5de8] ;  /* 0x005de80001067983 */ /* 0x002ea20000300a00 */
[----:B------:R-:W-:-:S02]  /*bd0e0*/  F2FP.SATFINITE.E5M2.F32.PACK_AB_MERGE_C R13, R11, R10, RZ ;  /* 0x0000000a0b0d723e */ /* 0x000fc400048060ff */
[----:B------:R-:W-:Y:S02]  /*bd0f0*/  F2FP.SATFINITE.E5M2.F32.PACK_AB_MERGE_C R4, R22, R21, RZ ;  /* 0x000000151604723e */ /* 0x000fe400048060ff */
[C---:B------:R-:W-:Y:S01]  /*bd100*/  IADD3 R10, P1, PT, R19.reuse, R5, RZ ;  /* 0x00000005130a7210 */ /* 0x040fe20007f3e0ff */
[----:B------:R-:W-:Y:S04]  /*bd110*/  STL [R1+0x53c], R13 ;  /* 0x00053c0d01007387 */ /* 0x000fe80000100800 */
[----:B------:R1:W-:Y:S02]  /*bd120*/  STL [R1+0x540], R4 ;  /* 0x0005400401007387 */ /* 0x0003e40000100800 */
[----:B-1----:R-:W-:Y:S02]  /*bd130*/  F2FP.SATFINITE.E5M2.F32.PACK_AB_MERGE_C R4, R8, R3, RZ ;  /* 0x000000030804723e */ /* 0x002fe400048060ff */
[----:B------:R-:W-:Y:S01]  /*bd140*/  F2FP.SATFINITE.E5M2.F32.PACK_AB_MERGE_C R3, R26, R9, RZ ;  /* 0x000000091a03723e */ /* 0x000fe200048060ff */
[----:B--2---:R-:W-:Y:S01]  /*bd150*/  IMAD.X R11, R20, 0x1, R6, P1 ;  /* 0x00000001140b7824 */ /* 0x004fe200008e0606 */
[----:B------:R-:W-:-:S04]  /*bd160*/  IADD3 R8, P1, PT, R19, R14, RZ ;  /* 0x0000000e13087210 */ /* 0x000fc80007f3e0ff */
[----:B------:R1:W-:Y:S01]  /*bd170*/  STL.64 [R1+0x1640], R10 ;  /* 0x0016400a01007387 */ /* 0x0003e20000100a00 */
[----:B------:R-:W-:-:S03]  /*bd180*/  IMAD.X R9, R20, 0x1, R16, P1 ;  /* 0x0000000114097824 */ /* 0x000fc600008e0610 */
[----:B-1----:R-:W2:Y:S04]  /*bd190*/  LDL.LU.64 R10, [R1+0x5de0] ;  /* 0x005de000010a7983 */ /* 0x002ea80000300a00 */
[----:B------:R-:W4:Y:S04]  /*bd1a0*/  LDL.LU R21, [R1+0x13a0] ;  /* 0x0013a00001157983 */ /* 0x000f280000300800 */
[----:B------:R-:W4:Y:S04]  /*bd1b0*/  LDL.LU R22, [R1+0x13a4] ;  /* 0x0013a40001167983 */ /* 0x000f280000300800 */
[----:B------:R1:W-:Y:S04]  /*bd1c0*/  STL [R1+0x51c], R4 ;  /* 0x00051c0401007387 */ /* 0x0003e80000100800 */
[----:B------:R-:W-:Y:S04]  /*bd1d0*/  STL.64 [R1+0x5db8], R14 ;  /* 0x005db80e01007387 */ /* 0x000fe80000100a00 */
[----:B------:R0:W-:Y:S01]  /*bd1e0*/  STL [R1+0x528], R3 ;  /* 0x0005280301007387 */ /* 0x0001e20000100800 */
[----:B-1----:R-:W-:-:S03]  /*bd1f0*/  F2FP.SATFINITE.E5M2.F32.PACK_AB_MERGE_C R4, R27, R24, RZ ;  /* 0x000000181b04723e */ /* 0x002fc600048060ff */
[----:B------:R1:W-:Y:S01]  /*bd200*/  STL.64 [R1+0x1638], R8 ;  /* 0x0016380801007387 */ /* 0x0003e20000100a00 */
[----:B0-----:R-:W-:-:S03]  /*bd210*/  F2FP.SATFINITE.E5M2.F32.PACK_AB_MERGE_C R3, R18, R28, RZ ;  /* 0x0000001c1203723e */ /* 0x001fc600048060ff */
[----:B-1----:R-:W2:Y:S04]  /*bd220*/  LDL.LU.64 R8, [R1+0x5dd8] ;  /* 0x005dd80001087983 */ /* 0x002ea80000300a00 */
[----:B------:R-:W4:Y:S04]  /*bd230*/  LDL.LU R24, [R1+0x1390] ;  /* 0x0013900001187983 */ /* 0x000f280000300800 */
[----:B------:R0:W-:Y:S04]  /*bd240*/  STL [R1+0x500], R4 ;  /* 0x0005000401007387 */ /* 0x0001e80000100800 */
[----:B------:R-:W4:Y:S04]  /*bd250*/  LDL.LU R27, [R1+0x1394] ;  /* 0x00139400011b7983 */ /* 0x000f280000300800 */
[----:B------:R1:W-:Y:S04]  /*bd260*/  STL [R1+0x508], R3 ;  /* 0x0005080301007387 */ /* 0x0003e80000100800 */
[----:B------:R-:W4:Y:S04]  /*bd270*/  LDL.LU R28, [R1+0x1398] ;  /* 0x00139800011c7983 */ /* 0x000f280000300800 */
[----:B------:R-:W4:Y:S04]  /*bd280*/  LDL.LU R18, [R1+0x139c] ;  /* 0x00139c0001127983 */ /* 0x000f280000300800 */
[----:B------:R3:W-:Y:S04]  /*bd290*/  STL.64 [R1+0x5da8], R6 ;  /* 0x005da80601007387 */ /* 0x0007e80000100a00 */
[----:B0-----:R-:W4:Y:S01]  /*bd2a0*/  LDL.LU R4, [R1+0x1380] ;  /* 0x0013800001047983 */ /* 0x001f220000300800 */
[----:B------:R-:W-:-:S02]  /*bd2b0*/  IADD3 R14, P1, PT, R19, R7, RZ ;  /* 0x00000007130e7210 */ /* 0x000fc40007f3e0ff */
[----:B-1----:R-:W-:Y:S02]  /*bd2c0*/  F2FP.SATFINITE.E5M2.F32.PACK_AB_MERGE_C R3, R23, R17, RZ ;  /* 0x000000111703723e */ /* 0x002fe400048060ff */
[----:B---3--:R-:W-:Y:S01]  /*bd2d0*/  F2FP.SATFINITE.E5M2.F32.PACK_AB_MERGE_C R6, R25, R29, RZ ;  /* 0x0000001d1906723e */ /* 0x008fe200048060ff */
[----:B--2---:R-:W-:-:S05]  /*bd2e0*/  IMAD.X R15, R20, 0x1, R8, P1 ;  /* 0x00000001140f7824 */ /* 0x004fca00008e0608 */
[----:B------:R-:W-:Y:S04]  /*bd2f0*/  STL.64 [R1+0x1630], R14 ;  /* 0x0016300e01007387 */ /* 0x000fe80000100a00 */
[----:B------:R-:W-:Y:S04]  /*bd300*/  STL [R1+0x4e4], R6 ;  /* 0x0004e40601007387 */ /* 0x000fe80000100800 */
[----:B----4-:R0:W-:Y:S04]  /*bd310*/  STL.64 [R1+0x5dc8], R4 ;  /* 0x005dc80401007387 */ /* 0x0101e80000100a00 */
[----:B------:R1:W-:Y:S04]  /*bd320*/  STL [R1+0x4e8], R3 ;  /* 0x0004e80301007387 */ /* 0x0003e80000100800 */
[----:B0-----:R-:W2:Y:S04]  /*bd330*/  LDL.LU R4, [R1+0x13a8] ;  /* 0x0013a80001047983 */ /* 0x001ea80000300800 */
[----:B------:R-:W2:Y:S04]  /*bd340*/  LDL.LU R5, [R1+0x13ac] ;  /* 0x0013ac0001057983 */ /* 0x000ea80000300800 */
[----:B--2---:R0:W-:Y:S04]  /*bd350*/  STL.64 [R1+0x5dd0], R4 ;  /* 0x005dd00401007387 */ /* 0x0041e80000100a00 */
[----:B-1----:R-:W2:Y:S04]  /*bd360*/  LDL.LU R3, [R1+0x1384] ;  /* 0x0013840001037983 */ /* 0x002ea80000300800 */
[----:B------:R-:W3:Y:S01]  /*bd370*/  LDL.LU R14, [R1+0x1388] ;  /* 0x00138800010e7983 */ /* 0x000ee20000300800 */
[----:B0-----:R-:W-:-:S03]  /*bd380*/  IADD3 R4, P1, PT, R19, R9, RZ ;  /* 0x0000000913047210 */ /* 0x001fc60007f3e0ff */
[----:B------:R-:W3:Y:S02]  /*bd390*/  LDL.LU R15, [R1+0x138c] ;  /* 0x00138c00010f7983 */ /* 0x000ee40000300800 */
[----:B------:R-:W-:Y:S02]  /*bd3a0*/  IMAD.X R5, R20, 0x1, R11, P1 ;  /* 0x0000000114057824 */ /* 0x000fe400008e060b */
[----:B------:R-:W4:Y:S04]  /*bd3b0*/  LDL.LU R13, [R1+0x1370] ;  /* 0x00137000010d7983 */ /* 0x000f280000300800 */
[----:B------:R-:W4:Y:S04]  /*bd3c0*/  LDL.LU R6, [R1+0x1374] ;  /* 0x0013740001067983 */ /* 0x000f280000300800 */
[----:B------:R-:W2:Y:S04]  /*bd3d0*/  LDL.LU R7, [R1+0x1378] ;  /* 0x0013780001077983 */ /* 0x000ea80000300800 */
[----:B------:R-:W2:Y:S04]  /*bd3e0*/  LDL.LU R25, [R1+0x137c] ;  /* 0x00137c0001197983 */ /* 0x000ea80000300800 */
        /* <DEDUP_REMOVED lines=8> */
[----:B------:R0:W-:Y:S02]  /*bd470*/  STL.64 [R1+0x5da0], R10 ;  /* 0x005da00a01007387 */ /* 0x0001e40000100a00 */
[----:B------:R-:W-:Y:S02]  /*bd480*/  IMAD.X R5, R20, 0x1, R12, P1 ;  /* 0x0000000114057824 */ /* 0x000fe400008e060c */
[----:B0-----:R-:W2:Y:S04]  /*bd490*/  LDL.LU R10, [R1+0x1360] ;  /* 0x00136000010a7983 */ /* 0x001ea80000300800 */
[----:B------:R-:W2:Y:S04]  /*bd4a0*/  LDL.LU R11, [R1+0x1364] ;  /* 0x00136400010b7983 */ /* 0x000ea80000300800 */
[----:B------:R0:W-:Y:S04]  /*bd4b0*/  STL.64 [R1+0x1620], R4 ;  /* 0x0016200401007387 */ /* 0x0001e80000100a00 */
[----:B0-----:R-:W2:Y:S04]  /*bd4c0*/  LDL.LU.64 R4, [R1+0x5dd0] ;  /* 0x005dd00001047983 */ /* 0x001ea80000300a00 */
[----:B------:R-:W3:Y:S01]  /*bd4d0*/  LDL.LU R21, [R1+0x1358] ;  /* 0x0013580001157983 */ /* 0x000ee20000300800 */
[----:B------:R-:W-:Y:S01]  /*bd4e0*/  VIADD R19, R19, UR5 ;  /* 0x0000000513137c36 */ /* 0x000fe20008000000 */
[----:B------:R-:W0:Y:S02]  /*bd4f0*/  LDCU UR5, c[0x0][0x3b8] ;  /* 0x00007700ff0577ac */ /* 0x000e240008000800 */
[----:B------:R-:W3:Y:S02]  /*bd500*/  LDL.LU R22, [R1+0x135c] ;  /* 0x00135c0001167983 */ /* 0x000ee40000300800 */
[----:B------:R-:W-:-:S02]  /*bd510*/  SHF.R.S32.HI R20, RZ, 0x1f, R19 ;  /* 0x0000001fff147819 */ /* 0x000fc40000011413 */
[----:B--2---:R-:W-:Y:S02]  /*bd520*/  F2FP.SATFINITE.E5M2.F32.PACK_AB_MERGE_C R4, R5, R4, RZ ;  /* 0x000000040504723e */ /* 0x004fe400048060ff */
[----:B------:R-:W-:-:S03]  /*bd530*/  F2FP.SATFINITE.E5M2.F32.PACK_AB_MERGE_C R5, R27, R24, RZ ;  /* 0x000000181b05723e */ /* 0x000fc600048060ff */
[----:B------:R1:W-:Y:S04]  /*bd540*/  STL [R1+0x4c0], R4 ;  /* 0x0004c00401007387 */ /* 0x0003e80000100800 */
[----:B------:R-:W-:Y:S04]  /*bd550*/  STL [R1+0x324], R5 ;  /* 0x0003240501007387 */ /* 0x000fe80000100800 */
[----:B------:R-:W2:Y:S01]  /*bd560*/  LDL.LU R24, [R1+0x1340] ;  /* 0x0013400001187983 */ /* 0x000ea20000300800 */
[----:B-1----:R-:W-:-:S03]  /*bd570*/  F2FP.SATFINITE.E5M2.F32.PACK_AB_MERGE_C R4, R18, R28, RZ ;  /* 0x0000001c1204723e */ /* 0x002fc600048060ff */
        /* <DEDUP_REMOVED lines=14> */
[----:B----4-:R-:W-:Y:S02]  /*bd660*/  F2FP.SATFINITE.E5M2.F32.PACK_AB_MERGE_C R6, R6, R13, RZ ;  /* 0x0000000d0606723e */ /* 0x010fe400048060ff */
[----:B--2---:R-:W-:-:S05]  /*bd670*/  IADD3 R14, P1, PT, R19, R3, RZ ;  /* 0x00000003130e7210 */ /* 0x004fca0007f3e0ff */
[----:B-1----:R-:W-:-:S05]  /*bd680*/  IMAD.X R15, R20, 0x1, R4, P1 ;  /* 0x00000001140f7824 */ /* 0x002fca00008e0604 */
[----:B------:R1:W-:Y:S04]  /*bd690*/  STL.64 [R1+0x1610], R14 ;  /* 0x0016100e01007387 */ /* 0x0003e80000100a00 */
[----:B-1----:R-:W2:Y:S04]  /*bd6a0*/  LDL.LU.64 R14, [R1+0x5db8] ;  /* 0x005db800010e7983 */ /* 0x002ea80000300a00 */
[----:B------:R-:W3:Y:S01]  /*bd6b0*/  LDL.LU R13, [R1+0x5db0] ;  /* 0x005db000010d7983 */ /* 0x000ee20000300800 */
[----:B------:R-:W-:-:S03]  /*bd6c0*/  F2FP.SATFINITE.E5M2.F32.PACK_AB_MERGE_C R7, R25, R7, RZ ;  /* 0x000000071907723e */ /* 0x000fc600048060ff */
[----:B------:R-:W4:Y:S04]  /*bd6d0*/  LDL.LU R25, [R1+0x133c] ;  /* 0x00133c0001197983 */ /* 0x000f280000300800 */
[----:B------:R3:W-:Y:S04]  /*bd6e0*/  STL [R1+0x2c8], R6 ;  /* 0x0002c80601007387 */ /* 0x0007e80000100800 */
[----:B------:R2:W-:Y:S01]  /*bd6f0*/  STL [R1+0x2d0], R7 ;  /* 0x0002d00701007387 */ /* 0x0005e20000100800 */
[----:B---3--:R-:W-:-:S03]  /*bd700*/  IADD3 R6, P1, PT, R19, R13, RZ ;  /* 0x0000000d13067210 */ /* 0x008fc60007f3e0ff */
[----:B------:R1:W-:Y:S02]  /*bd710*/  STL [R1+0x5d90], R13 ;  /* 0x005d900d01007387 */ /* 0x0003e40000100800 */
[----:B--2---:R-:W-:Y:S02]  /*bd720*/  IMAD.X R7, R20, 0x1, R15, P1 ;  /* 0x0000000114077824 */ /* 0x004fe400008e060f */
[----:B-1----:R-:W4:Y:S04]  /*bd730*/  LDL.LU R13, [R1+0x1338] ;  /* 0x00133800010d7983 */ /* 0x002f280000300800 */
[----:B------:R1:W-:Y:S04]  /*bd740*/  STL.64 [R1+0x1608], R6 ;  /* 0x0016080601007387 */ /* 0x0003e80000100a00 */
[----:B-1----:R-:W2:Y:S01]  /*bd750*/  LDL.LU.64 R6, [R1+0x5da8] ;  /* 0x005da80001067983 */ /* 0x002ea20000300a00 */
[----:B------:R-:W-:-:S02]  /*bd760*/  F2FP.SATFINITE.E5M2.F32.PACK_AB_MERGE_C R11, R11, R10, RZ ;  /* 0x0000000a0b0b723e */ /* 0x000fc400048060ff */
[----:B------:R-:W-:Y:S02]  /*bd770*/  IADD3 R10, P1, PT, R19, R5, RZ ;  /* 0x00000005130a7210 */ /* 0x000fe40007f3e0ff */
[----:B------:R-:W-:Y:S01]  /*bd780*/  F2FP.SATFINITE.E5M2.F32.PACK_AB_MERGE_C R26, R29, R26, RZ ;  /* 0x0000001a1d1a723e */ /* 0x000fe200048060ff */
[----:B------:R2:W-:Y:S04]  /*bd790*/  STL [R1+0x2ac], R11 ;  /* 0x0002ac0b01007387 */ /* 0x0005e80000100800 */
[----:B------:R-:W-:Y:S01]  /*bd7a0*/  STL [R1+0x298], R26 ;  /* 0x0002981a01007387 */ /* 0x000fe20000100800 */
[----:B--2---:R-:W-:-:S05]  /*bd7b0*/  IMAD.X R11, R20, 0x1, R6, P1 ;  /* 0x00000001140b7824 */ /* 0x004fca00008e0606 */
[----:B------:R1:W-:Y:S02]  /*bd7c0*/  STL.64 [R1+0x1600], R10 ;  /* 0x0016000a01007387 */ /* 0x0003e40000100a00 */
[----:B-1----:R-:W-:Y:S02]  /*bd7d0*/  F2FP.SATFINITE.E5M2.F32.PACK_AB_MERGE_C R10, R23, R17, RZ ;  /* 0x00000011170a723e */ /* 0x002fe400048060ff */
[----:B------:R-:W2:Y:S04]  /*bd7e0*/  LDL.LU R17, [R1+0x1328] ;  /* 0x0013280001117983 */ /* 0x000ea80000300800 */
[----:B------:R-:W2:Y:S04]  /*bd7f0*/  LDL.LU R23, [R1+0x132c] ;  /* 0x00132c0001177983 */ /* 0x000ea80000300800 */
[----:B------:R1:W-:Y:S04]  /*bd800*/  STL [R1+0x278], R10 ;  /* 0x0002780a01007387 */ /* 0x0003e80000100800 */
[----:B------:R-:W3:Y:S04]  /*bd810*/  LDL.LU R26, [R1+0x1310] ;  /* 0x00131000011a7983 */ /* 0x000ee80000300800 */
[----:B------:R-:W3:Y:S01]  /*bd820*/  LDL.LU R29, [R1+0x1314] ;  /* 0x00131400011d7983 */ /* 0x000ee20000300800 */
[----:B-1----:R-:W-:-:S05]  /*bd830*/  F2FP.SATFINITE.E5M2.F32.PACK_AB_MERGE_C R10, R22, R21, RZ ;  /* 0x00000015160a723e */ /* 0x002fca00048060ff */
        /* <DEDUP_REMOVED lines=8> */
[----:B------:R1:W-:Y:S02]  /*bd8c0*/  STL.64 [R1+0x15f8], R10 ;  /* 0x0015f80a01007387 */ /* 0x0003e40000100a00 */
[----:B-1----:R-:W-:-:S02]  /*bd8d0*/  F2FP.SATFINITE.E5M2.F32.PACK_AB_MERGE_C R11, R27, R24, RZ ;  /* 0x000000181b0b723e */ /* 0x002fc400048060ff */
        /* <DEDUP_REMOVED lines=13> */
[----:B-1----:R-:W3:Y:S01]  /*bd9b0*/  LDL.LU.64 R10, [R1+0x5da0] ;  /* 0x005da000010a7983 */ /* 0x002ee20000300a00 */
[----:B----4-:R-:W-:-:S02]  /*bd9c0*/  F2FP.SATFINITE.E5M2.F32.PACK_AB_MERGE_C R13, R25, R13, RZ ;  /* 0x0000000d190d723e */ /* 0x010fc400048060ff */
[----:B--2---:R-:W-:Y:S02]  /*bd9d0*/  F2FP.SATFINITE.E5M2.F32.PACK_AB_MERGE_C R7, R7, R6, RZ ;  /* 0x000000060707723e */ /* 0x004fe400048060ff */
[----:B------:R-:W-:-:S03]  /*bd9e0*/  IADD3 R6, P1, PT, R19, R9, RZ ;  /* 0x0000000913067210 */ /* 0x000fc60007f3e0ff */
[----:B------:R3:W-:Y:S04]  /*bd9f0*/  STL [R1+0x138], R7 ;  /* 0x0001380701007387 */ /* 0x0007e80000100800 */
[----:B------:R-:W-:Y:S04]  /*bda00*/  STL.64 [R1+0x5d80], R8 ;  /* 0x005d800801007387 */ /* 0x000fe80000100a00 */
[----:B------:R1:W-:Y:S01]  /*bda10*/  STL [R1+0x13c], R13 ;  /* 0x00013c0d01007387 */ /* 0x0003e20000100800 */
[----:B---3--:R-:W-:-:S03]  /*bda20*/  IMAD.X R7, R20, 0x1, R11, P1 ;  /* 0x0000000114077824 */ /* 0x008fc600008e060b */
[----:B-1----:R-:W2:Y:S04]  /*bda30*/  LDL.LU R13, [R1+0x1300] ;  /* 0x00130000010d7983 */ /* 0x002ea80000300800 */
[----:B------:R1:W-:Y:S04]  /*bda40*/  STL.64 [R1+0x15e8], R6 ;  /* 0x0015e80601007387 */ /* 0x0003e80000100a00 */
[----:B-1----:R-:W2:Y:S01]  /*bda50*/  LDL.LU R6, [R1+0x1304] ;  /* 0x0013040001067983 */ /* 0x002ea20000300800 */
[----:B------:R-:W-:Y:S02]  /*bda60*/  IADD3 R8, P1, PT, R19, R10, RZ ;  /* 0x0000000a13087210 */ /* 0x000fe40007f3e0ff */
[----:B------:R-:W-:Y:S01]  /*bda70*/  F2FP.SATFINITE.E5M2.F32.PACK_AB_MERGE_C R14, R15, R14, RZ ;  /* 0x0000000e0f0e723e */ /* 0x000fe200048060ff */
[----:B------:R-:W3:Y:S02]  /*bda80*/  LDL.LU R7, [R1+0x1308] ;  /* 0x0013080001077983 */ /* 0x000ee40000300800 */
[----:B------:R-:W-:-:S02]  /*bda90*/  IMAD.X R9, R20, 0x1, R12, P1 ;  /* 0x0000000114097824 */ /* 0x000fc400008e060c */
[----:B------:R-:W3:Y:S04]  /*bdaa0*/  LDL.LU R25, [R1+0x130c] ;  /* 0x00130c0001197983 */ /* 0x000ee80000300800 */
[----:B------:R1:W-:Y:S01]  /*bdab0*/  STL [R1+0x130], R14 ;  /* 0x0001300e01007387 */ /* 0x0003e20000100800 */
[----:B------:R-:W-:-:S03]  /*bdac0*/  F2FP.SATFINITE.E5M2.F32.PACK_AB_MERGE_C R15, R29, R26, RZ ;  /* 0x0000001a1d0f723e */ /* 0x000fc600048060ff */
[----:B------:R4:W-:Y:S01]  /*bdad0*/  STL.64 [R1+0x15e0], R8 ;  /* 0x0015e00801007387 */ /* 0x0009e20000100a00 */
[----:B-1----:R-:W-:Y:S01]  /*bdae0*/  F2FP.SATFINITE.E5M2.F32.PACK_AB_MERGE_C R14, R23, R17, RZ ;  /* 0x00000011170e723e */ /* 0x002fe200048060ff */
[----:B0-----:R-:W-:Y:S01]  /*bdaf0*/  VIADD R19, R19, UR5 ;  /* 0x0000000513137c36 */ /* 0x001fe20008000000 */
[----:B------:R-:W-:Y:S01]  /*bdb00*/  F2FP.SATFINITE.E5M2.F32.PACK_AB_MERGE_C R24, R27, R24, RZ ;  /* 0x000000181b18723e */ /* 0x000fe200048060ff */
[----:B------:R-:W0:Y:S01]  /*bdb10*/  LDCU UR5, c[0x0][0x3b8] ;  /* 0x00007700ff0577ac */ /* 0x000e220008000800 */
[----:B----4-:R-:W4:Y:S04]  /*bdb20*/  LDL.LU R8, [R1+0x12f0] ;  /* 0x0012f00001087983 */ /* 0x010f280000300800 */
[----:B------:R-:W4:Y:S04]  /*bdb30*/  LDL.LU R9, [R1+0x12f4] ;  /* 0x0012f40001097983 */ /* 0x000f280000300800 */
[----:B------:R1:W-:Y:S04]  /*bdb40*/  STL [R1+0x134], R14 ;  /* 0x0001340e01007387 */ /* 0x0003e80000100800 */
[----:B------:R-:W4:Y:S04]  /*bdb50*/  LDL.LU R17, [R1+0x12f8] ;  /* 0x0012f80001117983 */ /* 0x000f280000300800 */
[----:B------:R-:W4:Y:S01]  /*bdb60*/  LDL.LU R23, [R1+0x12fc] ;  /* 0x0012fc0001177983 */ /* 0x000f220000300800 */
[----:B-1----:R-:W-:-:S03]  /*bdb70*/  F2FP.SATFINITE.E5M2.F32.PACK_AB_MERGE_C R14, R22, R21, RZ ;  /* 0x00000015160e723e */ /* 0x002fc600048060ff */
[----:B------:R-:W-:Y:S01]  /*bdb80*/  STL [R1+0x128], R15 ;  /* 0x0001280f01007387 */ /* 0x000fe20000100800 */
[----:B------:R-:W-:-:S03]  /*bdb90*/  SHF.R.S32.HI R20, RZ, 0x1f, R19 ;  /* 0x0000001fff147819 */ /* 0x000fc60000011413 */
[----:B------:R-:W4:Y:S04]  /*bdba0*/  LDL.LU R26, [R1+0x12d0] ;  /* 0x0012d000011a7983 */ /* 0x000f280000300800 */
[----:B------:R-:W4:Y:S04]  /*bdbb0*/  LDL.LU R29, [R1+0x12d4] ;  /* 0x0012d400011d7983 */ /* 0x000f280000300800 */
[----:B------:R1:W-:Y:S04]  /*bdbc0*/  STL [R1+0x12c], R14 ;  /* 0x00012c0e01007387 */ /* 0x0003e80000100800 */
[----:B------:R-:W4:Y:S04]  /*bdbd0*/  LDL.LU R21, [R1+0x12d8] ;  /* 0x0012d80001157983 */ /* 0x000f280000300800 */
[----:B------:R-:W4:Y:S01]  /*bdbe0*/  LDL.LU R22, [R1+0x12dc] ;  /* 0x0012dc0001167983 */ /* 0x000f220000300800 */
[----:B-1----:R-:W-:-:S05]  /*bdbf0*/  IADD3 R14, P1, PT, R19, R0, RZ ;  /* 0x00000000130e7210 */ /* 0x002fca0007f3e0ff */
[----:B------:R-:W-:Y:S01]  /*bdc00*/  IMAD.X R15, R20, 0x1, R2, P1 ;  /* 0x00000001140f7824 */ /* 0x000fe200008e0602 */
[----:B------:R-:W-:-:S04]  /*bdc10*/  F2FP.SATFINITE.E5M2.F32.PACK_AB_MERGE_C R18, R18, R28, RZ ;  /* 0x0000001c1212723e */ /* 0x000fc800048060ff */
[----:B------:R1:W-:Y:S04]  /*bdc20*/  STL.64 [R1+0x15d8], R14 ;  /* 0x0015d80e01007387 */ /* 0x0003e80000100a00 */
[----:B------:R-:W-:Y:S01]  /*bdc30*/  STL [R1+0x114], R24 ;  /* 0x0001141801007387 */ /* 0x000fe20000100800 */
[----:B-1----:R-:W-:-:S03]  /*bdc40*/  IADD3 R14, P1, PT, R19, R3, RZ ;  /* 0x00000003130e7210 */ /* 0x002fc60007f3e0ff */
[----:B------:R1:W-:Y:S02]  /*bdc50*/  STL [R1+0x5d60], R3 ;  /* 0x005d600301007387 */ /* 0x0003e40000100800 */
[----:B------:R-:W-:Y:S02]  /*bdc60*/  IMAD.X R15, R20, 0x1, R4, P1 ;  /* 0x00000001140f7824 */ /* 0x000fe400008e0604 */
[----:B------:R-:W-:Y:S04]  /*bdc70*/  STL [R1+0x118], R18 ;  /* 0x0001181201007387 */ /* 0x000fe80000100800 */
[----:B-1----:R-:W4:Y:S04]  /*bdc80*/  LDL.LU R3, [R1+0x12ec] ;  /* 0x0012ec0001037983 */ /* 0x002f280000300800 */
[----:B------:R1:W-:Y:S04]  /*bdc90*/  STL.64 [R1+0x15d0], R14 ;  /* 0x0015d00e01007387 */ /* 0x0003e80000100a00 */
[----:B-1----:R-:W4:Y:S04]  /*bdca0*/  LDL.LU.64 R14, [R1+0x5d98] ;  /* 0x005d9800010e7983 */ /* 0x002f280000300a00 */
[----:B------:R-:W4:Y:S04]  /*bdcb0*/  LDL.LU R24, [R1+0x12c0] ;  /* 0x0012c00001187983 */ /* 0x000f280000300800 */
[----:B------:R-:W4:Y:S04]  /*bdcc0*/  LDL.LU R27, [R1+0x12c4] ;  /* 0x0012c400011b7983 */ /* 0x000f280000300800 */
[----:B------:R-:W4:Y:S04]  /*bdcd0*/  LDL.LU R28, [R1+0x12c8] ;  /* 0x0012c800011c7983 */ /* 0x000f280000300800 */
[----:B------:R-:W4:Y:S01]  /*bdce0*/  LDL.LU R18, [R1+0x12cc] ;  /* 0x0012cc0001127983 */ /* 0x000f220000300800 */
[----:B--2---:R-:W-:-:S03]  /*bdcf0*/  F2FP.SATFINITE.E5M2.F32.PACK_AB_MERGE_C R6, R6, R13, RZ ;  /* 0x0000000d0606723e */ /* 0x004fc600048060ff */
[----:B------:R-:W2:Y:S01]  /*bdd00*/  LDL.LU R13, [R1+0x5d90] ;  /* 0x005d9000010d7983 */ /* 0x000ea20000300800 */
[----:B---3--:R-:W-:-:S05]  /*bdd10*/  F2FP.SATFINITE.E5M2.F32.PACK_AB_MERGE_C R25, R25, R7, RZ ;  /* 0x000000071919723e */ /* 0x008fca00048060ff */
[----:B------:R1:W-:Y:S04]  /*bdd20*/  STL [R1+0x55f8], R25 ;  /* 0x0055f81901007387 */ /* 0x0003e80000100800 */
[----:B------:R2:W-:Y:S04]  /*bdd30*/  STL [R1+0x1e6c], R6 ;  /* 0x001e6c0601007387 */ /* 0x0005e80000100800 */
[----:B-1----:R-:W3:Y:S01]  /*bdd40*/  LDL.LU R25, [R1+0x12e8] ;  /* 0x0012e80001197983 */ /* 0x002ee20000300800 */
[----:B--2---:R-:W-:-:S03]  /*bdd50*/  IADD3 R6, P1, PT, R19, R13, RZ ;  /* 0x0000000d13067210 */ /* 0x004fc60007f3e0ff */
[----:B------:R1:W-:Y:S02]  /*bdd60*/  STL.64 [R1+0x5d78], R12 ;  /* 0x005d780c01007387 */ /* 0x0003e40000100a00 */
[----:B----4-:R-:W-:Y:S02]  /*bdd70*/  IMAD.X R7, R20, 0x1, R15, P1 ;  /* 0x0000000114077824 */ /* 0x010fe400008e060f */
[----:B-1----:R-:W2:Y:S04]  /*bdd80*/  LDL.LU R12, [R1+0x12e0] ;  /* 0x0012e000010c7983 */ /* 0x002ea80000300800 */
[----:B------:R-:W2:Y:S04]  /*bdd90*/  LDL.LU R13, [R1+0x12e4] ;  /* 0x0012e400010d7983 */ /* 0x000ea80000300800 */
[----:B------:R1:W-:Y:S04]  /*bdda0*/  STL.64 [R1+0x15c8], R6 ;  /* 0x0015c80601007387 */ /* 0x0003e80000100a00 */
[----:B-1----:R-:W4:Y:S01]  /*bddb0*/  LDL.LU.64 R6, [R1+0x5d88] ;  /* 0x005d880001067983 */ /* 0x002f220000300a00 */
[----:B------:R-:W-:-:S02]  /*bddc0*/  F2FP.SATFINITE.E5M2.F32.PACK_AB_MERGE_C R9, R9, R8, RZ ;  /* 0x000000080909723e */ /* 0x000fc400048060ff */
[----:B------:R-:W-:Y:S02]  /*bddd0*/  F2FP.SATFINITE.E5M2.F32.PACK_AB_MERGE_C R8, R23, R17, RZ ;  /* 0x000000111708723e */ /* 0x000fe400048060ff */
[----:B------:R-:W2:Y:S04]  /*bdde0*/  LDL.LU R17, [R1+0x12b0] ;  /* 0x0012b00001117983 */ /* 0x000ea80000300800 */
[----:B------:R-:W-:Y:S04]  /*bddf0*/  STL [R1+0x1d8c], R9 ;  /* 0x001d8c0901007387 */ /* 0x000fe80000100800 */
[----:B------:R-:W2:Y:S04]  /*bde00*/  LDL.LU R23, [R1+0x12b4] ;  /* 0x0012b40001177983 */ /* 0x000ea80000300800 */
[----:B------:R1:W-:Y:S02]  /*bde10*/  STL [R1+0x1d98], R8 ;  /* 0x001d980801007387 */ /* 0x0003e40000100800 */
[----:B-1----:R-:W-:-:S02]  /*bde20*/  IADD3 R8, P1, PT, R19, R5, RZ ;  /* 0x0000000513087210 */ /* 0x002fc40007f3e0ff */
[----:B------:R-:W-:Y:S03]  /*bde30*/  STL.64 [R1+0x5d68], R4 ;  /* 0x005d680401007387 */ /* 0x000fe60000100a00 */
[----:B----4-:R-:W-:-:S05]  /*bde40*/  IMAD.X R9, R20, 0x1, R6, P1 ;  /* 0x0000000114097824 */ /* 0x010fca00008e0606 */
[----:B------:R1:W-:Y:S04]  /*bde50*/  STL.64 [R1+0x15c0], R8 ;  /* 0x0015c00801007387 */ /* 0x0003e80000100a00 */
[----:B-1----:R-:W4:Y:S01]  /*bde60*/  LDL.LU.64 R8, [R1+0x5d80] ;  /* 0x005d800001087983 */ /* 0x002f220000300a00 */
[----:B------:R-:W-:Y:S02]  /*bde70*/  IADD3 R4, P1, PT, R19, R14, RZ ;  /* 0x0000000e13047210 */ /* 0x000fe40007f3e0ff */
[----:B--2---:R-:W-:Y:S02]  /*bde80*/  F2FP.SATFINITE.E5M2.F32.PACK_AB_MERGE_C R12, R13, R12, RZ ;  /* 0x0000000c0d0c723e */ /* 0x004fe400048060ff */
[----:B---3--:R-:W-:Y:S01]  /*bde90*/  F2FP.SATFINITE.E5M2.F32.PACK_AB_MERGE_C R3, R3, R25, RZ ;  /* 0x000000190303723e */ /* 0x008fe200048060ff */
[----:B------:R-:W-:-:S02]  /*bdea0*/  IMAD.X R5, R20, 0x1, R16, P1 ;  /* 0x0000000114057824 */ /* 0x000fc400008e0610 */
[----:B------:R-:W-:Y:S04]  /*bdeb0*/  STL [R1+0x1ce8], R12 ;  /* 0x001ce80c01007387 */ /* 0x000fe80000100800 */
[----:B------:R-:W-:Y:S04]  /*bdec0*/  STL.64 [R1+0x5d58], R14 ;  /* 0x005d580e01007387 */ /* 0x000fe80000100a00 */
[----:B------:R1:W-:Y:S04]  /*bded0*/  STL [R1+0x1d1c], R3 ;  /* 0x001d1c0301007387 */ /* 0x0003e80000100800 */
[----:B------:R-:W-:Y:S04]  /*bdee0*/  STL [R1+0x5d70], R16 ;  /* 0x005d701001007387 */ /* 0x000fe80000100800 */
[----:B------:R2:W-:Y:S01]  /*bdef0*/  STL.64 [R1+0x15b8], R4 ;  /* 0x0015b80401007387 */ /* 0x0005e20000100a00 */
[----:B-1----:R-:W-:-:S02]  /*bdf00*/  F2FP.SATFINITE.E5M2.F32.PACK_AB_MERGE_C R3, R22, R21, RZ ;  /* 0x000000151603723e */ /* 0x002fc400048060ff */
[----:B------:R-:W-:Y:S02]  /*bdf10*/  IADD3 R12, P1, PT, R19, R7, RZ ;  /* 0x00000007130c7210 */ /* 0x000fe40007f3e0ff */
[----:B--2---:R-:W-:Y:S01]  /*bdf20*/  F2FP.SATFINITE.E5M2.F32.PACK_AB_MERGE_C R5, R29, R26, RZ ;  /* 0x0000001a1d05723e */ /* 0x004fe200048060ff */
[----:B------:R-:W2:Y:S04]  /*bdf30*/  LDL.LU R4, [R1+0x12bc] ;  /* 0x0012bc0001047983 */ /* 0x000ea80000300800 */
[----:B------:R1:W-:Y:S04]  /*bdf40*/  STL [R1+0x1bbc], R5 ;  /* 0x001bbc0501007387 */ /* 0x0003e80000100800 */
[----:B-1----:R-:W3:Y:S04]  /*bdf50*/  LDL.LU R5, [R1+0x12a0] ;  /* 0x0012a00001057983 */ /* 0x002ee80000300800 */
[----:B------:R1:W-:Y:S04]  /*bdf60*/  STL [R1+0x1bc8], R3 ;  /* 0x001bc80301007387 */ /* 0x0003e80000100800 */
[----:B------:R-:W3:Y:S04]  /*bdf70*/  LDL.LU R26, [R1+0x12a4] ;  /* 0x0012a400011a7983 */ /* 0x000ee80000300800 */
[----:B------:R-:W2:Y:S04]  /*bdf80*/  LDL.LU R21, [R1+0x12a8] ;  /* 0x0012a80001157983 */ /* 0x000ea80000300800 */
[----:B------:R-:W2:Y:S04]  /*bdf90*/  LDL.LU R22, [R1+0x12ac] ;  /* 0x0012ac0001167983 */ /* 0x000ea80000300800 */
[----:B------:R0:W-:Y:S04]  /*bdfa0*/  STL.64 [R1+0x5d50], R6 ;  /* 0x005d500601007387 */ /* 0x0001e80000100a00 */
[----:B-1----:R-:W2:Y:S01]  /*bdfb0*/  LDL.LU R3, [R1+0x1290] ;  /* 0x0012900001037983 */ /* 0x002ea20000300800 */
[----:B0-----:R-:W-:-:S02]  /*bdfc0*/  F2FP.SATFINITE.E5M2.F32.PACK_AB_MERGE_C R7, R27, R24, RZ ;  /* 0x000000181b07723e */ /* 0x001fc400048060ff */
[----:B------:R-:W-:Y:S02]  /*bdfd0*/  F2FP.SATFINITE.E5M2.F32.PACK_AB_MERGE_C R6, R18, R28, RZ ;  /* 0x0000001c1206723e */ /* 0x000fe400048060ff */
[----:B------:R-:W-:Y:S01]  /*bdfe0*/  F2FP.SATFINITE.E5M2.F32.PACK_AB_MERGE_C R16, R23, R17, RZ ;  /* 0x000000111710723e */ /* 0x000fe200048060ff */
[----:B----4-:R-:W-:-:S05]  /*bdff0*/  IMAD.X R13, R20, 0x1, R8, P1 ;  /* 0x00000001140d7824 */ /* 0x010fca00008e0608 */
[----:B------:R0:W-:Y:S04]  /*be000*/  STL.64 [R1+0x15b0], R12 ;  /* 0x0015b00c01007387 */ /* 0x0001e80000100a00 */
[----:B------:R-:W-:Y:S04]  /*be010*/  STL [R1+0x1a1c], R7 ;  /* 0x001a1c0701007387 */ /* 0x000fe80000100800 */
[----:B------:R-:W4:Y:S01]  /*be020*/  LDL.LU R14, [R1+0x1298] ;  /* 0x00129800010e7983 */ /* 0x000f220000300800 */
[----:B0-----:R-:W-:-:S03]  /*be030*/  IADD3 R12, P1, PT, R19, R9, RZ ;  /* 0x00000009130c7210 */ /* 0x001fc60007f3e0ff */
[----:B------:R0:W-:Y:S04]  /*be040*/  STL [R1+0x1b18], R6 ;  /* 0x001b180601007387 */ /* 0x0001e80000100800 */
[----:B------:R-:W4:Y:S01]  /*be050*/  LDL.LU R15, [R1+0x129c] ;  /* 0x00129c00010f7983 */ /* 0x000f220000300800 */
[----:B------:R-:W-:-:S03]  /*be060*/  IMAD.X R13, R20, 0x1, R11, P1 ;  /* 0x00000001140d7824 */ /* 0x000fc600008e060b */
[----:B0-----:R-:W2:Y:S04]  /*be070*/  LDL.LU R6, [R1+0x1280] ;  /* 0x0012800001067983 */ /* 0x001ea80000300800 */
[----:B------:R-:W2:Y:S04]  /*be080*/  LDL.LU R7, [R1+0x1284] ;  /* 0x0012840001077983 */ /* 0x000ea80000300800 */
[----:B------:R-:W2:Y:S04]  /*be090*/  LDL.LU R25, [R1+0x1288] ;  /* 0x0012880001197983 */ /* 0x000ea80000300800 */
[----:B------:R-:W2:Y:S04]  /*be0a0*/  LDL.LU R29, [R1+0x128c] ;  /* 0x00128c00011d7983 */ /* 0x000ea80000300800 */
[----:B------:R-:W-:Y:S04]  /*be0b0*/  STL.64 [R1+0x5d48], R8 ;  /* 0x005d480801007387 */ /* 0x000fe80000100a00 */
[----:B------:R0:W-:Y:S04]  /*be0c0*/  STL.64 [R1+0x15a8], R12 ;  /* 0x0015a80c01007387 */ /* 0x0001e80000100a00 */
[----:B0-----:R-:W2:Y:S04]  /*be0d0*/  LDL.LU.64 R12, [R1+0x5d78] ;  /* 0x005d7800010c7983 */ /* 0x001ea80000300a00 */
[----:B------:R-:W3:Y:S04]  /*be0e0*/  LDL.LU R8, [R1+0x1270] ;  /* 0x0012700001087983 */ /* 0x000ee80000300800 */
[----:B------:R-:W3:Y:S04]  /*be0f0*/  LDL.LU R9, [R1+0x1274] ;  /* 0x0012740001097983 */ /* 0x000ee80000300800 */
[----:B------:R-:W-:Y:S04]  /*be100*/  STL [R1+0x199c], R16 ;  /* 0x00199c1001007387 */ /* 0x000fe80000100800 */
[----:B------:R-:W3:Y:S04]  /*be110*/  LDL.LU R27, [R1+0x1278] ;  /* 0x00127800011b7983 */ /* 0x000ee80000300800 */
[----:B------:R-:W3:Y:S04]  /*be120*/  LDL.LU R28, [R1+0x127c] ;  /* 0x00127c00011c7983 */ /* 0x000ee80000300800 */
[----:B------:R0:W-:Y:S04]  /*be130*/  STL.64 [R1+0x5d40], R10 ;  /* 0x005d400a01007387 */ /* 0x0001e80000100a00 */
[----:B0-----:R-:W3:Y:S01]  /*be140*/  LDL.LU R11, [R1+0x12b8] ;  /* 0x0012b800010b7983 */ /* 0x001ee20000300800 */
[----:B------:R-:W-:-:S03]  /*be150*/  IADD3 R16, P1, PT, R19, R10, RZ ;  /* 0x0000000a13107210 */ /* 0x000fc60007f3e0ff */
[----:B------:R-:W4:Y:S01]  /*be160*/  LDL.LU R10, [R1+0x1294] ;  /* 0x00129400010a7983 */ /* 0x000f220000300800 */
[----:B------:R-:W-:Y:S01]  /*be170*/  VIADD R19, R19, UR5 ;  /* 0x0000000513137c36 */ /* 0x000fe20008000000 */
[----:B------:R-:W0:Y:S01]  /*be180*/  LDCU UR5, c[0x0][0x3b8] ;  /* 0x00007700ff0577ac */ /* 0x000e220008000800 */
[----:B--2---:R-:W-:-:S05]  /*be190*/  IMAD.X R17, R20, 0x1, R12, P1 ;  /* 0x0000000114117824 */ /* 0x004fca00008e060c */
[----:B------:R1:W-:Y:S01]  /*be1a0*/  STL.64 [R1+0x15a0], R16 ;  /* 0x0015a01001007387 */ /* 0x0003e20000100a00 */
[----:B------:R-:W-:-:S03]  /*be1b0*/  SHF.R.S32.HI R20, RZ, 0x1f, R19 ;  /* 0x0000001fff147819 */ /* 0x000fc60000011413 */
[----:B-1----:R-:W2:Y:S04]  /*be1c0*/  LDL.LU R16, [R1+0x5d70] ;  /* 0x005d700001107983 */ /* 0x002ea80000300800 */
[----:B------:R-:W2:Y:S04]  /*be1d0*/  LDL.LU R24, [R1+0x1260] ;  /* 0x0012600001187983 */ /* 0x000ea80000300800 */
[----:B------:R-:W2:Y:S04]  /*be1e0*/  LDL.LU R18, [R1+0x1264] ;  /* 0x0012640001127983 */ /* 0x000ea80000300800 */
[----:B------:R-:W2:Y:S04]  /*be1f0*/  LDL.LU R17, [R1+0x1268] ;  /* 0x0012680001117983 */ /* 0x000ea80000300800 */
[----:B------:R-:W2:Y:S01]  /*be200*/  LDL.LU R23, [R1+0x126c] ;  /* 0x00126c0001177983 */ /* 0x000ea20000300800 */
[----:B---3--:R-:W-:-:S02]  /*be210*/  F2FP.SATFINITE.E5M2.F32.PACK_AB_MERGE_C R11, R4, R11, RZ ;  /* 0x0000000b040b723e */ /* 0x008fc400048060ff */
[----:B------:R-:W-:-:S03]  /*be220*/  F2FP.SATFINITE.E5M2.F32.PACK_AB_MERGE_C R4, R26, R5, RZ ;  /* 0x000000051a04723e */ /* 0x000fc600048060ff */
[----:B------:R1:W-:Y:S04]  /*be230*/  STL [R1+0x1998], R11 ;  /* 0x0019980b01007387 */ /* 0x0003e80000100800 */
[----:B------:R3:W-:Y:S01]  /*be240*/  STL [R1+0x195c], R4 ;  /* 0x00195c0401007387 */ /* 0x0007e20000100800 */
[----:B-1----:R-:W-:Y:S02]  /*be250*/  F2FP.SATFINITE.E5M2.F32.PACK_AB_MERGE_C R11, R22, R21, RZ ;  /* 0x00000015160b723e */ /* 0x002fe400048060ff */
[----:B---3--:R-:W-:-:S03]  /*be260*/  IADD3 R4, P1, PT, R19, R0, RZ ;  /* 0x0000000013047210 */ /* 0x008fc60007f3e0ff */
[----:B------:R-:W-:Y:S02]  /*be270*/  STL [R1+0x1958], R11 ;  /* 0x0019580b01007387 */ /* 0x000fe40000100800 */
[----:B------:R-:W-:-:S05]  /*be280*/  IMAD.X R5, R20, 0x1, R2, P1 ;  /* 0x0000000114057824 */ /* 0x000fca00008e0602 */
[----:B------:R1:W-:Y:S01]  /*be290*/  STL.64 [R1+0x1598], R4 ;  /* 0x0015980401007387 */ /* 0x0003e20000100a00 */
[----:B----4-:R-:W-:-:S03]  /*be2a0*/  F2FP.SATFINITE.E5M2.F32.PACK_AB_MERGE_C R10, R10, R3, RZ ;  /* 0x000000030a0a723e */ /* 0x010fc600048060ff */
[----:B-1----:R-:W3:Y:S04]  /*be2b0*/  LDL.LU.64 R4, [R1+0x5d68] ;  /* 0x005d680001047983 */ /* 0x002ee80000300a00 */
[----:B------:R-:W4:Y:S04]  /*be2c0*/  LDL.LU R11, [R1+0x1250] ;  /* 0x00125000010b7983 */ /* 0x000f280000300800 */
[----:B------:R-:W4:Y:S04]  /*be2d0*/  LDL.LU R26, [R1+0x1254] ;  /* 0x00125400011a7983 */ /* 0x000f280000300800 */
[----:B------:R-:W2:Y:S04]  /*be2e0*/  LDL.LU R21, [R1+0x1258] ;  /* 0x0012580001157983 */ /* 0x000ea80000300800 */
[----:B------:R-:W2:Y:S04]  /*be2f0*/  LDL.LU R22, [R1+0x125c] ;  /* 0x00125c0001167983 */ /* 0x000ea80000300800 */
[----:B------:R-:W2:Y:S04]  /*be300*/  LDL.LU R3, [R1+0x5d60] ;  /* 0x005d600001037983 */ /* 0x000ea80000300800 */
[----:B------:R1:W-:Y:S02]  /*be310*/  STL [R1+0x1908], R10 ;  /* 0x0019080a01007387 */ /* 0x0003e40000100800 */
[----:B-1----:R-:W-:-:S05]  /*be320*/  F2FP.SATFINITE.E5M2.F32.PACK_AB_MERGE_C R10, R15, R14, RZ ;  /* 0x0000000e0f0a723e */ /* 0x002fca00048060ff */
[----:B------:R-:W-:Y:S01]  /*be330*/  STL [R1+0x1918], R10 ;  /* 0x0019180a01007387 */ /* 0x000fe20000100800 */
[----:B--2---:R-:W-:-:S05]  /*be340*/  IADD3 R14, P1, PT, R19, R3, RZ ;  /* 0x00000003130e7210 */ /* 0x004fca0007f3e0ff */
[----:B---3--:R-:W-:-:S05]  /*be350*/  IMAD.X R15, R20, 0x1, R4, P1 ;  /* 0x00000001140f7824 */ /* 0x008fca00008e0604 */
        /* <DEDUP_REMOVED lines=18> */
[----:B-1----:R-:W-:-:S02]  /*be480*/  IADD3 R8, P1, PT, R19, R5, RZ ;  /* 0x0000000513087210 */ /* 0x002fc40007f3e0ff */
[----:B------:R1:W-:Y:S02]  /*be490*/  STL.64 [R1+0x5d38], R4 ;  /* 0x005d380401007387 */ /* 0x0003e40000100a00 */
[----:B-1----:R-:W-:Y:S01]  /*be4a0*/  F2FP.SATFINITE.E5M2.F32.PACK_AB_MERGE_C R5, R18, R24, RZ ;  /* 0x000000181205723e */ /* 0x002fe200048060ff */
[----:B--2---:R-:W-:-:S05]  /*be4b0*/  IMAD.X R9, R20, 0x1, R6, P1 ;  /* 0x0000000114097824 */ /* 0x004fca00008e0606 */
[----:B------:R1:W-:Y:S04]  /*be4c0*/  STL.64 [R1+0x1580], R8 ;  /* 0x0015800801007387 */ /* 0x0003e80000100a00 */
[----:B------:R-:W2:Y:S04]  /*be4d0*/  LDL.LU R4, [R1+0x1238] ;  /* 0x0012380001047983 */ /* 0x000ea80000300800 */
[----:B------:R0:W-:Y:S01]  /*be4e0*/  STL [R1+0x730], R5 ;  /* 0x0007300501007387 */ /* 0x0001e20000100800 */
[----:B-1----:R-:W-:-:S03]  /*be4f0*/  F2FP.SATFINITE.E5M2.F32.PACK_AB_MERGE_C R8, R23, R17, RZ ;  /* 0x000000111708723e */ /* 0x002fc600048060ff */
[----:B0-----:R-:W2:Y:S04]  /*be500*/  LDL.LU R5, [R1+0x123c] ;  /* 0x00123c0001057983 */ /* 0x001ea80000300800 */
[----:B------:R0:W-:Y:S04]  /*be510*/  STL [R1+0x73c], R8 ;  /* 0x00073c0801007387 */ /* 0x0001e80000100800 */
[----:B------:R-:W2:Y:S04]  /*be520*/  LDL.LU R24, [R1+0x1220] ;  /* 0x0012200001187983 */ /* 0x000ea80000300800 */
[----:B------:R-:W2:Y:S01]  /*be530*/  LDL.LU R18, [R1+0x1224] ;  /* 0x0012240001127983 */ /* 0x000ea20000300800 */
[----:B0-----:R-:W-:-:S03]  /*be540*/  IADD3 R8, P1, PT, R19, R14, RZ ;  /* 0x0000000e13087210 */ /* 0x001fc60007f3e0ff */
[----:B------:R-:W2:Y:S02]  /*be550*/  LDL.LU R17, [R1+0x1228] ;  /* 0x0012280001117983 */ /* 0x000ea40000300800 */
[----:B------:R-:W-:Y:S02]  /*be560*/  IMAD.X R9, R20, 0x1, R16, P1 ;  /* 0x0000000114097824 */ /* 0x000fe400008e0610 */
[----:B------:R-:W2:Y:S04]  /*be570*/  LDL.LU R23, [R1+0x122c] ;  /* 0x00122c0001177983 */ /* 0x000ea80000300800 */
[----:B------:R0:W-:Y:S04]  /*be580*/  STL.64 [R1+0x5d30], R14 ;  /* 0x005d300e01007387 */ /* 0x0001e80000100a00 */
[----:B0-----:R-:W2:Y:S04]  /*be590*/  LDL.LU R14, [R1+0x1244] ;  /* 0x00124400010e7983 */ /* 0x001ea80000300800 */
[----:B------:R0:W-:Y:S04]  /*be5a0*/  STL.64 [R1+0x1578], R8 ;  /* 0x0015780801007387 */ /* 0x0001e80000100a00 */
[----:B0-----:R-:W2:Y:S01]  /*be5b0*/  LDL.LU.64 R8, [R1+0x5d48] ;  /* 0x005d480001087983 */ /* 0x001ea20000300a00 */
[----:B----4-:R-:W-:-:S02]  /*be5c0*/  F2FP.SATFINITE.E5M2.F32.PACK_AB_MERGE_C R11, R26, R11, RZ ;  /* 0x0000000b1a0b723e */ /* 0x010fc400048060ff */
[----:B------:R-:W-:Y:S01]  /*be5d0*/  F2FP.SATFINITE.E5M2.F32.PACK_AB_MERGE_C R10, R22, R21, RZ ;  /* 0x00000015160a723e */ /* 0x000fe200048060ff */
[----:B------:R-:W4:Y:S04]  /*be5e0*/  LDL.LU R15, [R1+0x1210] ;  /* 0x00121000010f7983 */ /* 0x000f280000300800 */
[----:B------:R-:W-:Y:S04]  /*be5f0*/  STL [R1+0x55c], R11 ;  /* 0x00055c0b01007387 */ /* 0x000fe80000100800 */
[----:B------:R-:W4:Y:S04]  /*be600*/  LDL.LU R26, [R1+0x1214] ;  /* 0x00121400011a7983 */ /* 0x000f280000300800 */
[----:B------:R0:W-:Y:S04]  /*be610*/  STL [R1+0x560], R10 ;  /* 0x0005600a01007387 */ /* 0x0001e80000100800 */
[----:B------:R-:W3:Y:S04]  /*be620*/  LDL.LU R21, [R1+0x1218] ;  /* 0x0012180001157983 */ /* 0x000ee80000300800 */
[----:B------:R-:W3:Y:S01]  /*be630*/  LDL.LU R22, [R1+0x121c] ;  /* 0x00121c0001167983 */ /* 0x000ee20000300800 */
[----:B0-----:R-:W-:-:S03]  /*be640*/  IADD3 R10, P1, PT, R19, R7, RZ ;  /* 0x00000007130a7210 */ /* 0x001fc60007f3e0ff */
[----:B------:R0:W-:Y:S04]  /*be650*/  STL.64 [R1+0x5d28], R6 ;  /* 0x005d280601007387 */ /* 0x0001e80000100a00 */
[----:B0-----:R-:W3:Y:S01]  /*be660*/  LDL.LU R7, [R1+0x1240] ;  /* 0x0012400001077983 */ /* 0x001ee20000300800 */
[----:B--2---:R-:W-:-:S05]  /*be670*/  IMAD.X R11, R20, 0x1, R8, P1 ;  /* 0x00000001140b7824 */ /* 0x004fca00008e0608 */
[----:B------:R0:W-:Y:S04]  /*be680*/  STL.64 [R1+0x1570], R10 ;  /* 0x0015700a01007387 */ /* 0x0001e80000100a00 */
[----:B0-----:R-:W2:Y:S01]  /*be690*/  LDL.LU.64 R10, [R1+0x5d40] ;  /* 0x005d4000010a7983 */ /* 0x001ea20000300a00 */
[----:B------:R-:W-:Y:S02]  /*be6a0*/  IADD3 R6, P1, PT, R19, R9, RZ ;  /* 0x0000000913067210 */ /* 0x000fe40007f3e0ff */
[----:B------:R-:W-:Y:S02]  /*be6b0*/  F2FP.SATFINITE.E5M2.F32.PACK_AB_MERGE_C R4, R5, R4, RZ ;  /* 0x000000040504723e */ /* 0x000fe400048060ff */
[----:B---3--:R-:W-:Y:S02]  /*be6c0*/  F2FP.SATFINITE.E5M2.F32.PACK_AB_MERGE_C R7, R14, R7, RZ ;  /* 0x000000070e07723e */ /* 0x008fe400048060ff */
[----:B------:R-:W-:-:S03]  /*be6d0*/  F2FP.SATFINITE.E5M2.F32.PACK_AB_MERGE_C R14, R29, R25, RZ ;  /* 0x000000191d0e723e */ /* 0x000fc600048060ff */
[----:B------:R-:W-:Y:S04]  /*be6e0*/  STL [R1+0x544], R7 ;  /* 0x0005440701007387 */ /* 0x000fe80000100800 */
[----:B------:R0:W-:Y:S04]  /*be6f0*/  STL.64 [R1+0x5d20], R8 ;  /* 0x005d200801007387 */ /* 0x0001e80000100a00 */
[----:B------:R-:W-:Y:S01]  /*be700*/  STL [R1+0x54c], R14 ;  /* 0x00054c0e01007387 */ /* 0x000fe20000100800 */
[----:B0-----:R-:W-:-:S03]  /*be710*/  F2FP.SATFINITE.E5M2.F32.PACK_AB_MERGE_C R9, R28, R27, RZ ;  /* 0x0000001b1c09723e */ /* 0x001fc600048060ff */
[----:B------:R-:W3:Y:S04]  /*be720*/  LDL.LU R8, [R1+0x1200] ;  /* 0x0012000001087983 */ /* 0x000ee80000300800 */
[----:B------:R-:W3:Y:S01]  /*be730*/  LDL.LU R25, [R1+0x1204] ;  /* 0x0012040001197983 */ /* 0x000ee20000300800 */
[----:B------:R-:W-:Y:S01]  /*be740*/  F2FP.SATFINITE.E5M2.F32.PACK_AB_MERGE_C R5, R18, R24, RZ ;  /* 0x000000181205723e */ /* 0x000fe200048060ff */
[----:B--2---:R-:W-:Y:S01]  /*be750*/  IMAD.X R7, R20, 0x1, R11, P1 ;  /* 0x0000000114077824 */ /* 0x004fe200008e060b */
[----:B------:R-:W-:-:S04]  /*be760*/  IADD3 R28, P1, PT, R19, R10, RZ ;  /* 0x0000000a131c7210 */ /* 0x000fc80007f3e0ff */
[----:B------:R0:W-:Y:S01]  /*be770*/  STL.64 [R1+0x1568], R6 ;  /* 0x0015680601007387 */ /* 0x0001e20000100a00 */
[----:B------:R-:W-:-:S03]  /*be780*/  IMAD.X R29, R20, 0x1, R12, P1 ;  /* 0x00000001141d7824 */ /* 0x000fc600008e060c */
[----:B0-----:R-:W2:Y:S04]  /*be790*/  LDL.LU R6, [R1+0x1208] ;  /* 0x0012080001067983 */ /* 0x001ea80000300800 */
[----:B------:R-:W2:Y:S04]  /*be7a0*/  LDL.LU R7, [R1+0x120c] ;  /* 0x00120c0001077983 */ /* 0x000ea80000300800 */
[----:B------:R0:W-:Y:S01]  /*be7b0*/  STL [R1+0x52c], R9 ;  /* 0x00052c0901007387 */ /* 0x0001e20000100800 */
[----:B------:R-:W-:Y:S01]  /*be7c0*/  VIADD R19, R19, UR5 ;  /* 0x0000000513137c36 */ /* 0x000fe20008000000 */
[----:B----4-:R-:W-:Y:S01]  /*be7d0*/  F2FP.SATFINITE.E5M2.F32.PACK_AB_MERGE_C R15, R26, R15, RZ ;  /* 0x0000000f1a0f723e */ /* 0x010fe200048060ff */
[----:B------:R-:W1:Y:S01]  /*be7e0*/  LDCU UR5, c[0x0][0x3b8] ;  /* 0x00007700ff0577ac */ /* 0x000e620008000800 */
[----:B0-----:R-:W4:Y:S04]  /*be7f0*/  LDL.LU R9, [R1+0x11f0] ;  /* 0x0011f00001097983 */ /* 0x001f280000300800 */
[----:B------:R0:W-:Y:S01]  /*be800*/  STL.64 [R1+0x1560], R28 ;  /* 0x0015601c01007387 */ /* 0x0001e20000100a00 */
[----:B------:R-:W-:-:S03]  /*be810*/  SHF.R.S32.HI R20, RZ, 0x1f, R19 ;  /* 0x0000001fff147819 */ /* 0x000fc60000011413 */
[----:B0-----:R-:W4:Y:S04]  /*be820*/  LDL.LU R29, [R1+0x11f4] ;  /* 0x0011f400011d7983 */ /* 0x001f280000300800 */
[----:B------:R-:W2:Y:S04]  /*be830*/  LDL.LU R27, [R1+0x11f8] ;  /* 0x0011f800011b7983 */ /* 0x000ea80000300800 */
[----:B------:R-:W2:Y:S04]  /*be840*/  LDL.LU R28, [R1+0x11fc] ;  /* 0x0011fc00011c7983 */ /* 0x000ea80000300800 */
[----:B------:R0:W-:Y:S04]  /*be850*/  STL [R1+0x530], R4 ;  /* 0x0005300401007387 */ /* 0x0001e80000100800 */
[----:B------:R-:W-:Y:S04]  /*be860*/  STL [R1+0x510], R5 ;  /* 0x0005100501007387 */ /* 0x000fe80000100800 */
[----:B------:R-:W2:Y:S01]  /*be870*/  LDL.LU R24, [R1+0x11e0] ;  /* 0x0011e00001187983 */ /* 0x000ea20000300800 */
[----:B0-----:R-:W-:-:S03]  /*be880*/  F2FP.SATFINITE.E5M2.F32.PACK_AB_MERGE_C R4, R23, R17, RZ ;  /* 0x000000111704723e */ /* 0x001fc600048060ff */
[----:B------:R-:W2:Y:S04]  /*be890*/  LDL.LU R18, [R1+0x11e4] ;  /* 0x0011e40001127983 */ /* 0x000ea80000300800 */
[----:B------:R0:W-:Y:S04]  /*be8a0*/  STL [R1+0x50c], R4 ;  /* 0x00050c0401007387 */ /* 0x0001e80000100800 */
[----:B------:R-:W2:Y:S04]  /*be8b0*/  LDL.LU R17, [R1+0x11e8] ;  /* 0x0011e80001117983 */ /* 0x000ea80000300800 */
[----:B------:R-:W2:Y:S01]  /*be8c0*/  LDL.LU R23, [R1+0x11ec] ;  /* 0x0011ec0001177983 */ /* 0x000ea20000300800 */
[----:B0-----:R-:W-:-:S05]  /*be8d0*/  IADD3 R4, P1, PT, R19, R0, RZ ;  /* 0x0000000013047210 */ /* 0x001fca0007f3e0ff */
[----:B------:R-:W-:-:S05]  /*be8e0*/  IMAD.X R5, R20, 0x1, R2, P1 ;  /* 0x0000000114057824 */ /* 0x000fca00008e0602 */
[----:B------:R0:W-:Y:S04]  /*be8f0*/  STL.64 [R1+0x1558], R4 ;  /* 0x0015580401007387 */ /* 0x0001e80000100a00 */
[----:B0-----:R-:W2:Y:S01]  /*be900*/  LDL.LU.64 R4, [R1+0x5d38] ;  /* 0x005d380001047983 */ /* 0x001ea20000300a00 */
[----:B------:R-:W-:-:S03]  /*be910*/  F2FP.SATFINITE.E5M2.F32.PACK_AB_MERGE_C R14, R22, R21, RZ ;  /* 0x00000015160e723e */ /* 0x000fc600048060ff */
[----:B------:R-:W3:Y:S04]  /*be920*/  LDL.LU R26, [R1+0x11d4] ;  /* 0x0011d400011a7983 */ /* 0x000ee80000300800 */
[----:B------:R-:W-:Y:S04]  /*be930*/  STL [R1+0x4ec], R15 ;  /* 0x0004ec0f01007387 */ /* 0x000fe80000100800 */
[----:B------:R-:W3:Y:S04]  /*be940*/  LDL.LU R21, [R1+0x11d8] ;  /* 0x0011d80001157983 */ /* 0x000ee80000300800 */
[----:B------:R0:W-:Y:S04]  /*be950*/  STL [R1+0x4f8], R14 ;  /* 0x0004f80e01007387 */ /* 0x0001e80000100800 */
[----:B------:R-:W4:Y:S01]  /*be960*/  LDL.LU R22, [R1+0x11dc] ;  /* 0x0011dc0001167983 */ /* 0x000f220000300800 */
[----:B0-----:R-:W-:-:S03]  /*be970*/  IADD3 R14, P1, PT, R19, R3, RZ ;  /* 0x00000003130e7210 */ /* 0x001fc60007f3e0ff */
[----:B------:R-:W-:Y:S02]  /*be980*/  STL [R1+0x5d10], R3 ;  /* 0x005d100301007387 */ /* 0x000fe40000100800 */
[----:B--2---:R-:W-:-:S05]  /*be990*/  IMAD.X R15, R20, 0x1, R4, P1 ;  /* 0x00000001140f7824 */ /* 0x004fca00008e0604 */
[----:B------:R0:W-:Y:S04]  /*be9a0*/  STL.64 [R1+0x1550], R14 ;  /* 0x0015500e01007387 */ /* 0x0001e80000100a00 */
[----:B0-----:R-:W2:Y:S01]  /*be9b0*/  LDL.LU.64 R14, [R1+0x5d30] ;  /* 0x005d3000010e7983 */ /* 0x001ea20000300a00 */
[----:B---3--:R-:W-:-:S03]  /*be9c0*/  F2FP.SATFINITE.E5M2.F32.PACK_AB_MERGE_C R8, R25, R8, RZ ;  /* 0x000000081908723e */ /* 0x008fc600048060ff */
[----:B------:R0:W-:Y:S04]  /*be9d0*/  STL [R1+0x5d14], R4 ;  /* 0x005d140401007387 */ /* 0x0001e80000100800 */
[----:B0-----:R-:W3:Y:S04]  /*be9e0*/  LDL.LU R4, [R1+0x11c4] ;  /* 0x0011c40001047983 */ /* 0x001ee80000300800 */
[----:B------:R-:W3:Y:S04]  /*be9f0*/  LDL.LU R3, [R1+0x11c8] ;  /* 0x0011c80001037983 */ /* 0x000ee80000300800 */
[----:B------:R0:W-:Y:S04]  /*bea00*/  STL [R1+0x4dc], R8 ;  /* 0x0004dc0801007387 */ /* 0x0001e80000100800 */
[----:B------:R-:W3:Y:S01]  /*bea10*/  LDL.LU R25, [R1+0x11cc] ;  /* 0x0011cc0001197983 */ /* 0x000ee20000300800 */
[----:B0-----:R-:W-:-:S02]  /*bea20*/  F2FP.SATFINITE.E5M2.F32.PACK_AB_MERGE_C R8, R7, R6, RZ ;  /* 0x000000060708723e */ /* 0x001fc400048060ff */
[----:B------:R-:W-:Y:S01]  /*bea30*/  IADD3 R6, P1, PT, R19, R13, RZ ;  /* 0x0000000d13067210 */ /* 0x000fe20007f3e0ff */
[----:B------:R0:W-:Y:S04]  /*bea40*/  STL [R1+0x5d00], R13 ;  /* 0x005d000d01007387 */ /* 0x0001e80000100800 */
[----:B------:R4:W-:Y:S01]  /*bea50*/  STL [R1+0x4c8], R8 ;  /* 0x0004c80801007387 */ /* 0x0009e20000100800 */
[----:B------:R-:W-:-:S03]  /*bea60*/  F2FP.SATFINITE.E5M2.F32.PACK_AB_MERGE_C R27, R28, R27, RZ ;  /* 0x0000001b1c1b723e */ /* 0x000fc600048060ff */
[----:B0-----:R-:W3:Y:S01]  /*bea70*/  LDL.LU R13, [R1+0x11c0] ;  /* 0x0011c000010d7983 */ /* 0x001ee20000300800 */
[----:B----4-:R-:W-:Y:S01]  /*bea80*/  F2FP.SATFINITE.E5M2.F32.PACK_AB_MERGE_C R8, R29, R9, RZ ;  /* 0x000000091d08723e */ /* 0x010fe200048060ff */
[----:B--2---:R-:W-:-:S05]  /*bea90*/  IMAD.X R7, R20, 0x1, R15, P1 ;  /* 0x0000000114077824 */ /* 0x004fca00008e060f */
[----:B------:R0:W-:Y:S04]  /*beaa0*/  STL.64 [R1+0x1548], R6 ;  /* 0x0015480601007387 */ /* 0x0001e80000100a00 */
[----:B0-----:R-:W2:Y:S04]  /*beab0*/  LDL.LU.64 R6, [R1+0x5d28] ;  /* 0x005d280001067983 */ /* 0x001ea80000300a00 */
[----:B------:R-:W4:Y:S04]  /*beac0*/  LDL.LU R29, [R1+0x11b0] ;  /* 0x0011b000011d7983 */ /* 0x000f280000300800 */
[----:B------:R0:W-:Y:S04]  /*bead0*/  STL [R1+0x38c], R8 ;  /* 0x00038c0801007387 */ /* 0x0001e80000100800 */
[----:B------:R-:W4:Y:S01]  /*beae0*/  LDL.LU R28, [R1+0x11b4] ;  /* 0x0011b400011c7983 */ /* 0x000f220000300800 */
[----:B0-----:R-:W-:-:S02]  /*beaf0*/  IADD3 R8, P1, PT, R19, R5, RZ ;  /* 0x0000000513087210 */ /* 0x001fc40007f3e0ff */
[----:B------:R-:W-:Y:S02]  /*beb00*/  F2FP.SATFINITE.E5M2.F32.PACK_AB_MERGE_C R18, R18, R24, RZ ;  /* 0x000000181212723e */ /* 0x000fe400048060ff */
[----:B------:R-:W-:Y:S01]  /*beb10*/  F2FP.SATFINITE.E5M2.F32.PACK_AB_MERGE_C R17, R23, R17, RZ ;  /* 0x000000111711723e */ /* 0x000fe200048060ff */
[----:B--2---:R-:W-:Y:S01]  /*beb20*/  IMAD.X R9, R20, 0x1, R6, P1 ;  /* 0x0000000114097824 */ /* 0x004fe200008e0606 */
[----:B----4-:R0:W-:Y:S04]  /*beb30*/  STL.64 [R1+0x5d18], R28 ;  /* 0x005d181c01007387 */ /* 0x0101e80000100a00 */
[----:B0-----:R-:W2:Y:S04]  /*beb40*/  LDL.LU R29, [R1+0x11d0] ;  /* 0x0011d000011d7983 */ /* 0x001ea80000300800 */
[----:B------:R-:W-:Y:S04]  /*beb50*/  STL [R1+0x57b8], R27 ;  /* 0x0057b81b01007387 */ /* 0x000fe80000100800 */
[----:B------:R0:W-:Y:S04]  /*beb60*/  STL.64 [R1+0x1540], R8 ;  /* 0x0015400801007387 */ /* 0x0001e80000100a00 */
[----:B------:R-:W-:Y:S01]  /*beb70*/  STL [R1+0x308], R18 ;  /* 0x0003081201007387 */ /* 0x000fe20000100800 */
[----:B0-----:R-:W-:-:S03]  /*beb80*/  IADD3 R8, P1, PT, R19, R14, RZ ;  /* 0x0000000e13087210 */ /* 0x001fc60007f3e0ff */
[----:B------:R-:W-:Y:S02]  /*beb90*/  STL.64 [R1+0x5d08], R14 ;  /* 0x005d080e01007387 */ /* 0x000fe40000100a00 */
[----:B------:R-:W-:Y:S02]  /*beba0*/  IMAD.X R9, R20, 0x1, R16, P1 ;  /* 0x0000000114097824 */ /* 0x000fe400008e0610 */
[----:B------:R-:W-:Y:S04]  /*bebb0*/  STL [R1+0x30c], R17 ;  /* 0x00030c1101007387 */ /* 0x000fe80000100800 */
[----:B------:R0:W-:Y:S04]  /*bebc0*/  STL.64 [R1+0x1538], R8 ;  /* 0x0015380801007387 */ /* 0x0001e80000100a00 */
[----:B0-----:R-:W4:Y:S04]  /*bebd0*/  LDL.LU.64 R8, [R1+0x5d20] ;  /* 0x005d200001087983 */ /* 0x001f280000300a00 */
[----:B------:R-:W4:Y:S04]  /*bebe0*/  LDL.LU R24, [R1+0x11b8] ;  /* 0x0011b80001187983 */ /* 0x000f280000300800 */
[----:B------:R-:W4:Y:S04]  /*bebf0*/  LDL.LU R18, [R1+0x11bc] ;  /* 0x0011bc0001127983 */ /* 0x000f280000300800 */
[----:B------:R-:W4:Y:S04]  /*bec00*/  LDL.LU R17, [R1+0x11a0] ;  /* 0x0011a00001117983 */ /* 0x000f280000300800 */
[----:B------:R-:W4:Y:S01]  /*bec10*/  LDL.LU R23, [R1+0x11a4] ;  /* 0x0011a40001177983 */ /* 0x000f220000300800 */
[----:B--2---:R-:W-:-:S02]  /*bec20*/  F2FP.SATFINITE.E5M2.F32.PACK_AB_MERGE_C R14, R26, R29, RZ ;  /* 0x0000001d1a0e723e */ /* 0x004fc400048060ff */
[----:B------:R-:W-:Y:S02]  /*bec30*/  F2FP.SATFINITE.E5M2.F32.PACK_AB_MERGE_C R26, R22, R21, RZ ;  /* 0x00000015161a723e */ /* 0x000fe400048060ff */
[----:B------:R-:W2:Y:S04]  /*bec40*/  LDL.LU R21, [R1+0x11a8] ;  /* 0x0011a80001157983 */ /* 0x000ea80000300800 */
[----:B------:R0:W-:Y:S04]  /*bec50*/  STL [R1+0x2ec], R14 ;  /* 0x0002ec0e01007387 */ /* 0x0001e80000100800 */
[----:B------:R-:W2:Y:S01]  /*bec60*/  LDL.LU R22, [R1+0x11ac] ;  /* 0x0011ac0001167983 */ /* 0x000ea20000300800 */
[----:B0-----:R-:W-:-:S03]  /*bec70*/  IADD3 R14, P1, PT, R19, R7, RZ ;  /* 0x00000007130e7210 */ /* 0x001fc60007f3e0ff */
[----:B------:R-:W-:Y:S04]  /*bec80*/  STL [R1+0x57f4], R26 ;  /* 0x0057f41a01007387 */ /* 0x000fe80000100800 */
[----:B------:R3:W-:Y:S02]  /*bec90*/  STL.64 [R1+0x5cf8], R6 ;  /* 0x005cf80601007387 */ /* 0x0007e40000100a00 */
[----:B---3--:R-:W-:Y:S02]  /*beca0*/  F2FP.SATFINITE.E5M2.F32.PACK_AB_MERGE_C R7, R4, R13, RZ ;  /* 0x0000000d0407723e */ /* 0x008fe400048060ff */
[----:B------:R-:W-:Y:S01]  /*becb0*/  F2FP.SATFINITE.E5M2.F32.PACK_AB_MERGE_C R6, R25, R3, RZ ;  /* 0x000000031906723e */ /* 0x000fe200048060ff */
[----:B------:R-:W3:Y:S01]  /*becc0*/  LDL.LU R4, [R1+0x1190] ;  /* 0x0011900001047983 */ /* 0x000ee20000300800 */
[----:B----4-:R-:W-:Y:S01]  /*becd0*/  IMAD.X R15, R20, 0x1, R8, P1 ;  /* 0x00000001140f7824 */ /* 0x010fe200008e0608 */
[----:B------:R-:W-:-:S04]  /*bece0*/  IADD3 R28, P1, PT, R19, R9, RZ ;  /* 0x00000009131c7210 */ /* 0x000fc80007f3e0ff */
[----:B------:R0:W-:Y:S04]  /*becf0*/  STL.64 [R1+0x1530], R14 ;  /* 0x0015300e01007387 */ /* 0x0001e80000100a00 */
[----:B------:R-:W-:Y:S01]  /*bed00*/  STL [R1+0x2c4], R7 ;  /* 0x0002c40701007387 */ /* 0x000fe20000100800 */
[----:B------:R-:W-:-:S03]  /*bed10*/  IMAD.X R29, R20, 0x1, R11, P1 ;  /* 0x00000001141d7824 */ /* 0x000fc600008e060b */
[----:B------:R-:W3:Y:S04]  /*bed20*/  LDL.LU R3, [R1+0x1194] ;  /* 0x0011940001037983 */ /* 0x000ee80000300800 */
[----:B------:R4:W-:Y:S04]  /*bed30*/  STL [R1+0x2b8], R6 ;  /* 0x0002b80601007387 */ /* 0x0009e80000100800 */
[----:B0-----:R-:W2:Y:S04]  /*bed40*/  LDL.LU R14, [R1+0x1198] ;  /* 0x00119800010e7983 */ /* 0x001ea80000300800 */
[----:B------:R-:W2:Y:S04]  /*bed50*/  LDL.LU R15, [R1+0x119c] ;  /* 0x00119c00010f7983 */ /* 0x000ea80000300800 */
[----:B------:R-:W2:Y:S04]  /*bed60*/  LDL.LU R13, [R1+0x1180] ;  /* 0x00118000010d7983 */ /* 0x000ea80000300800 */
[----:B----4-:R-:W4:Y:S04]  /*bed70*/  LDL.LU R6, [R1+0x1184] ;  /* 0x0011840001067983 */ /* 0x010f280000300800 */
[----:B------:R-:W2:Y:S04]  /*bed80*/  LDL.LU R7, [R1+0x1188] ;  /* 0x0011880001077983 */ /* 0x000ea80000300800 */
[----:B------:R-:W2:Y:S04]  /*bed90*/  LDL.LU R26, [R1+0x118c] ;  /* 0x00118c00011a7983 */ /* 0x000ea80000300800 */
[----:B------:R0:W-:Y:S04]  /*beda0*/  STL.64 [R1+0x1528], R28 ;  /* 0x0015281c01007387 */ /* 0x0001e80000100a00 */
[----:B0-----:R-:W2:Y:S01]  /*bedb0*/  LDL.LU.64 R28, [R1+0x5d18] ;  /* 0x005d1800011c7983 */ /* 0x001ea20000300a00 */
[----:B------:R-:W-:-:S03]  /*bedc0*/  F2FP.SATFINITE.E5M2.F32.PACK_AB_MERGE_C R18, R18, R24, RZ ;  /* 0x000000181212723e */ /* 0x000fc600048060ff */
[----:B------:R0:W-:Y:S01]  /*bedd0*/  STL.64 [R1+0x5cf0], R10 ;  /* 0x005cf00a01007387 */ /* 0x0001e20000100a00 */
[----:B------:R-:W-:Y:S02]  /*bede0*/  F2FP.SATFINITE.E5M2.F32.PACK_AB_MERGE_C R17, R23, R17, RZ ;  /* 0x000000111711723e */ /* 0x000fe400048060ff */
[----:B---3--:R-:W-:Y:S02]  /*bedf0*/  F2FP.SATFINITE.E5M2.F32.PACK_AB_MERGE_C R3, R3, R4, RZ ;  /* 0x000000040303723e */ /* 0x008fe400048060ff */
[----:B--2---:R-:W-:Y:S02]  /*bee00*/  F2FP.SATFINITE.E5M2.F32.PACK_AB_MERGE_C R25, R28, R29, RZ ;  /* 0x0000001d1c19723e */ /* 0x004fe400048060ff */
[----:B------:R-:W-:-:S03]  /*bee10*/  IADD3 R28, P1, PT, R19, R10, RZ ;  /* 0x0000000a131c7210 */ /* 0x000fc60007f3e0ff */
[----:B------:R-:W-:Y:S02]  /*bee20*/  STL [R1+0x2a4], R25 ;  /* 0x0002a41901007387 */ /* 0x000fe40000100800 */
[----:B------:R-:W-:Y:S02]  /*bee30*/  IMAD.X R29, R20, 0x1, R12, P1 ;  /* 0x00000001141d7824 */ /* 0x000fe400008e060c */
[----:B0-----:R-:W2:Y:S04]  /*bee40*/  LDL.LU R10, [R1+0x1170] ;  /* 0x00117000010a7983 */ /* 0x001ea80000300800 */
[----:B------:R-:W2:Y:S01]  /*bee50*/  LDL.LU R11, [R1+0x1174] ;  /* 0x00117400010b7983 */ /* 0x000ea20000300800 */
[----:B-1----:R-:W-:Y:S01]  /*bee60*/  VIADD R19, R19, UR5 ;  /* 0x0000000513137c36 */ /* 0x002fe20008000000 */
[----:B------:R-:W-:Y:S01]  /*bee70*/  F2FP.SATFINITE.E5M2.F32.PACK_AB_MERGE_C R15, R15, R14, RZ ;  /* 0x0000000e0f0f723e */ /* 0x000fe200048060ff */
[----:B------:R-:W0:Y:S01]  /*bee80*/  LDCU UR5, c[0x0][0x3b8] ;  /* 0x00007700ff0577ac */ /* 0x000e220008000800 */
[----:B------:R1:W-:Y:S02]  /*bee90*/  STL.64 [R1+0x1520], R28 ;  /* 0x0015201c01007387 */ /* 0x0003e40000100a00 */
[----:B------:R-:W-:-:S02]  /*beea0*/  SHF.R.S32.HI R20, RZ, 0x1f, R19 ;  /* 0x0000001fff147819 */ /* 0x000fc40000011413 */
[----:B-1----:R-:W3:Y:S04]  /*beeb0*/  LDL.LU R29, [R1+0x1178] ;  /* 0x00117800011d7983 */ /* 0x002ee80000300800 */
[----:B------:R-:W3:Y:S04]  /*beec0*/  LDL.LU R28, [R1+0x117c] ;  /* 0x00117c00011c7983 */ /* 0x000ee80000300800 */
[----:B------:R-:W2:Y:S04]  /*beed0*/  LDL.LU R27, [R1+0x1160] ;  /* 0x00116000011b7983 */ /* 0x000ea80000300800 */
[----:B------:R1:W-:Y:S04]  /*beee0*/  STL [R1+0x2a0], R18 ;  /* 0x0002a01201007387 */ /* 0x0003e80000100800 */
[----:B------:R-:W2:Y:S04]  /*beef0*/  LDL.LU R25, [R1+0x1164] ;  /* 0x0011640001197983 */ /* 0x000ea80000300800 */
[----:B------:R0:W-:Y:S04]  /*bef00*/  STL [R1+0x270], R17 ;  /* 0x0002701101007387 */ /* 0x0001e80000100800 */
[----:B------:R-:W2:Y:S04]  /*bef10*/  LDL.LU R24, [R1+0x1168] ;  /* 0x0011680001187983 */ /* 0x000ea80000300800 */
[----:B-1----:R-:W2:Y:S01]  /*bef20*/  LDL.LU R18, [R1+0x116c] ;  /* 0x00116c0001127983 */ /* 0x002ea20000300800 */
[----:B0-----:R-:W-:-:S02]  /*bef30*/  F2FP.SATFINITE.E5M2.F32.PACK_AB_MERGE_C R17, R22, R21, RZ ;  /* 0x000000151611723e */ /* 0x001fc400048060ff */
[----:B------:R-:W-:-:S05]  /*bef40*/  IADD3 R22, P1, PT, R19, R0, RZ ;  /* 0x0000000013167210 */ /* 0x000fca0007f3e0ff */
[----:B------:R-:W-:Y:S01]  /*bef50*/  IMAD.X R23, R20, 0x1, R2, P1 ;  /* 0x0000000114177824 */ /* 0x000fe200008e0602 */
[----:B------:R0:W-:Y:S04]  /*bef60*/  STL [R1+0x280], R17 ;  /* 0x0002801101007387 */ /* 0x0001e80000100800 */
[----:B0-----:R-:W2:Y:S04]  /*bef70*/  LDL.LU R17, [R1+0x1150] ;  /* 0x0011500001117983 */ /* 0x001ea80000300800 */
[----:B------:R0:W-:Y:S04]  /*bef80*/  STL.64 [R1+0x1518], R22 ;  /* 0x0015181601007387 */ /* 0x0001e80000100a00 */
[----:B0-----:R-:W2:Y:S04]  /*bef90*/  LDL.LU R23, [R1+0x1154] ;  /* 0x0011540001177983 */ /* 0x001ea80000300800 */
[----:B------:R-:W2:Y:S04]  /*befa0*/  LDL.LU R21, [R1+0x1158] ;  /* 0x0011580001157983 */ /* 0x000ea80000300800 */
[----:B------:R-:W2:Y:S04]  /*befb0*/  LDL.LU R22, [R1+0x115c] ;  /* 0x00115c0001167983 */ /* 0x000ea80000300800 */
[----:B------:R-:W2:Y:S04]  /*befc0*/  LDL.LU R4, [R1+0x5d14] ;  /* 0x005d140001047983 */ /* 0x000ea80000300800 */
[----:B------:R0:W-:Y:S04]  /*befd0*/  STL [R1+0x248], R3 ;  /* 0x0002480301007387 */ /* 0x0001e80000100800 */
[----:B0-----:R-:W2:Y:S04]  /*befe0*/  LDL.LU R3, [R1+0x5d10] ;  /* 0x005d100001037983 */ /* 0x001ea80000300800 */
[----:B------:R0:W-:Y:S01]  /*beff0*/  STL [R1+0x254], R15 ;  /* 0x0002540f01007387 */ /* 0x0001e20000100800 */
[----:B----4-:R-:W-:-:S02]  /*bf000*/  F2FP.SATFINITE.E5M2.F32.PACK_AB_MERGE_C R6, R6, R13, RZ ;  /* 0x0000000d0606723e */ /* 0x010fc400048060ff */
[----:B--2---:R-:W-:-:S05]  /*bf010*/  IADD3 R14, P1, PT, R19, R3, RZ ;  /* 0x00000003130e7210 */ /* 0x004fca0007f3e0ff */
[----:B0-----:R-:W-:-:S05]  /*bf020*/  IMAD.X R15, R20, 0x1, R4, P1 ;  /* 0x00000001140f7824 */ /* 0x001fca00008e0604 */
[----:B------:R0:W-:Y:S04]  /*bf030*/  STL.64 [R1+0x1510], R14 ;  /* 0x0015100e01007387 */ /* 0x0001e80000100a00 */
[----:B0-----:R-:W2:Y:S04]  /*bf040*/  LDL.LU.64 R14, [R1+0x5d08] ;  /* 0x005d0800010e7983 */ /* 0x001ea80000300a00 */
[----:B------:R-:W4:Y:S04]  /*bf050*/  LDL.LU R13, [R1+0x5d00] ;  /* 0x005d0000010d7983 */ /* 0x000f280000300800 */
[----:B------:R4:W-:Y:S01]  /*bf060*/  STL [R1+0x22c], R6 ;  /* 0x00022c0601007387 */ /* 0x0009e20000100800 */
[----:B------:R-:W-:-:S02]  /*bf070*/  F2FP.SATFINITE.E5M2.F32.PACK_AB_MERGE_C R26, R26, R7, RZ ;  /* 0x000000071a1a723e */ /* 0x000fc400048060ff */
[----:B----4-:R-:W-:Y:S01]  /*bf080*/  IADD3 R6, P1, PT, R19, R13, RZ ;  /* 0x0000000d13067210 */ /* 0x010fe20007f3e0ff */
[----:B------:R-:W-:Y:S04]  /*bf090*/  STL [R1+0x5ce0], R13 ;  /* 0x005ce00d01007387 */ /* 0x000fe80000100800 */
[----:B--2---:R-:W-:Y:S01]  /*bf0a0*/  IMAD.X R7, R20, 0x1, R15, P1 ;  /* 0x0000000114077824 */ /* 0x004fe200008e060f */
[----:B------:R-:W-:Y:S04]  /*bf0b0*/  STL [R1+0x230], R26 ;  /* 0x0002301a01007387 */ /* 0x000fe80000100800 */
[----:B------:R0:W-:Y:S04]  /*bf0c0*/  STL.64 [R1+0x1508], R6 ;  /* 0x0015080601007387 */ /* 0x0001e80000100a00 */
[----:B0-----:R-:W2:Y:S01]  /*bf0d0*/  LDL.LU.64 R6, [R1+0x5cf8] ;  /* 0x005cf80001067983 */ /* 0x001ea20000300a00 */
[----:B------:R-:W-:-:S02]  /*bf0e0*/  F2FP.SATFINITE.E5M2.F32.PACK_AB_MERGE_C R11, R11, R10, RZ ;  /* 0x0000000a0b0b723e */ /* 0x000fc400048060ff */
[----:B------:R-:W-:Y:S01]  /*bf0f0*/  IADD3 R10, P1, PT, R19, R5, RZ ;  /* 0x00000005130a7210 */ /* 0x000fe20007f3e0ff */
[----:B------:R-:W4:Y:S01]  /*bf100*/  LDL.LU R13, [R1+0x1130] ;  /* 0x00113000010d7983 */ /* 0x000f220000300800 */
[----:B---3--:R-:W-:-:S03]  /*bf110*/  F2FP.SATFINITE.E5M2.F32.PACK_AB_MERGE_C R28, R28, R29, RZ ;  /* 0x0000001d1c1c723e */ /* 0x008fc600048060ff */
[----:B------:R-:W4:Y:S04]  /*bf120*/  LDL.LU R26, [R1+0x1134] ;  /* 0x00113400011a7983 */ /* 0x000f280000300800 */
[----:B------:R0:W-:Y:S04]  /*bf130*/  STL [R1+0x5ce4], R15 ;  /* 0x005ce40f01007387 */ /* 0x0001e80000100800 */
[----:B0-----:R-:W3:Y:S04]  /*bf140*/  LDL.LU R15, [R1+0x114c] ;  /* 0x00114c00010f7983 */ /* 0x001ee80000300800 */
[----:B------:R-:W-:Y:S04]  /*bf150*/  STL [R1+0x204], R11 ;  /* 0x0002040b01007387 */ /* 0x000fe80000100800 */
[----:B------:R0:W-:Y:S04]  /*bf160*/  STL [R1+0x5cd0], R5 ;  /* 0x005cd00501007387 */ /* 0x0001e80000100800 */
[----:B------:R1:W-:Y:S04]  /*bf170*/  STL [R1+0x208], R28 ;  /* 0x0002081c01007387 */ /* 0x0003e80000100800 */
[----:B0-----:R-:W3:Y:S04]  /*bf180*/  LDL.LU R5, [R1+0x1148] ;  /* 0x0011480001057983 */ /* 0x001ee80000300800 */
[----:B------:R-:W3:Y:S04]  /*bf190*/  LDL.LU R29, [R1+0x1138] ;  /* 0x00113800011d7983 */ /* 0x000ee80000300800 */
[----:B-1----:R-:W3:Y:S01]  /*bf1a0*/  LDL.LU R28, [R1+0x113c] ;  /* 0x00113c00011c7983 */ /* 0x002ee20000300800 */
        /* <DEDUP_REMOVED lines=23> */
[----:B0-----:R-:W2:Y:S04]  /*bf320*/  LDL.LU R6, [R1+0x1140] ;  /* 0x0011400001067983 */ /* 0x001ea80000300800 */
[----:B------:R-:W2:Y:S01]  /*bf330*/  LDL.LU R7, [R1+0x1144] ;  /* 0x0011440001077983 */ /* 0x000ea20000300800 */
[----:B------:R-:W-:-:S05]  /*bf340*/  IMAD.X R11, R20, 0x1, R8, P1 ;  /* 0x00000001140b7824 */ /* 0x000fca00008e0608 */
[----:B------:R0:W-:Y:S04]  /*bf350*/  STL.64 [R1+0x14f0], R10 ;  /* 0x0014f00a01007387 */ /* 0x0001e80000100a00 */
[----:B0-----:R-:W4:Y:S01]  /*bf360*/  LDL.LU.64 R10, [R1+0x5cf0] ;  /* 0x005cf000010a7983 */ /* 0x001f220000300a00 */
[----:B---3--:R-:W-:Y:S02]  /*bf370*/  F2FP.SATFINITE.E5M2.F32.PACK_AB_MERGE_C R5, R15, R5, RZ ;  /* 0x000000050f05723e */ /* 0x008fe400048060ff */
[----:B--2---:R-:W-:-:S05]  /*bf380*/  F2FP.SATFINITE.E5M2.F32.PACK_AB_MERGE_C R7, R7, R6, RZ ;  /* 0x000000060707723e */ /* 0x004fca00048060ff */
[----:B------:R-:W-:Y:S04]  /*bf390*/  STL [R1+0x104], R7 ;  /* 0x0001040701007387 */ /* 0x000fe80000100800 */
[----:B------:R-:W-:Y:S04]  /*bf3a0*/  STL.64 [R1+0x5ce8], R8 ;  /* 0x005ce80801007387 */ /* 0x000fe80000100a00 */
[----:B------:R4:W-:Y:S04]  /*bf3b0*/  STL [R1+0x108], R5 ;  /* 0x0001080501007387 */ /* 0x0009e80000100800 */
[----:B------:R-:W2:Y:S01]  /*bf3c0*/  LDL.LU R15, [R1+0x1110] ;  /* 0x00111000010f7983 */ /* 0x000ea20000300800 */
[----:B----4-:R-:W-:-:S03]  /*bf3d0*/  F2FP.SATFINITE.E5M2.F32.PACK_AB_MERGE_C R5, R26, R13, RZ ;  /* 0x0000000d1a05723e */ /* 0x010fc600048060ff */
[----:B------:R-:W2:Y:S01]  /*bf3e0*/  LDL.LU R13, [R1+0x1114] ;  /* 0x00111400010d7983 */ /* 0x000ea20000300800 */
[----:B------:R-:W-:-:S05]  /*bf3f0*/  IADD3 R6, P1, PT, R19, R9, RZ ;  /* 0x0000000913067210 */ /* 0x000fca0007f3e0ff */
[----:B------:R-:W-:Y:S01]  /*bf400*/  IMAD.X R7, R20, 0x1, R11, P1 ;  /* 0x0000000114077824 */ /* 0x000fe200008e060b */
[----:B------:R-:W-:-:S04]  /*bf410*/  IADD3 R8, P1, PT, R19, R10, RZ ;  /* 0x0000000a13087210 */ /* 0x000fc80007f3e0ff */
[----:B------:R0:W-:Y:S01]  /*bf420*/  STL.64 [R1+0x14e8], R6 ;  /* 0x0014e80601007387 */ /* 0x0001e20000100a00 */
[----:B------:R-:W-:-:S03]  /*bf430*/  IMAD.X R9, R20, 0x1, R12, P1 ;  /* 0x0000000114097824 */ /* 0x000fc600008e060c */
[----:B------:R1:W-:Y:S04]  /*bf440*/  STL [R1+0xf4], R5 ;  /* 0x0000f40501007387 */ /* 0x0003e80000100800 */
[----:B0-----:R-:W3:Y:S04]  /*bf450*/  LDL.LU R6, [R1+0x1118] ;  /* 0x0011180001067983 */ /* 0x001ee80000300800 */
[----:B------:R-:W3:Y:S04]  /*bf460*/  LDL.LU R7, [R1+0x111c] ;  /* 0x00111c0001077983 */ /* 0x000ee80000300800 */
[----:B------:R0:W-:Y:S04]  /*bf470*/  STL.64 [R1+0x14e0], R8 ;  /* 0x0014e00801007387 */ /* 0x0001e80000100a00 */
[----:B-1----:R-:W4:Y:S01]  /*bf480*/  LDL.LU R5, [R1+0x1100] ;  /* 0x0011000001057983 */ /* 0x002f220000300800 */
[----:B------:R-:W-:Y:S01]  /*bf490*/  VIADD R19, R19, UR5 ;  /* 0x0000000513137c36 */ /* 0x000fe20008000000 */
[----:B------:R-:W1:Y:S01]  /*bf4a0*/  LDCU UR5, c[0x0][0x3b8] ;  /* 0x00007700ff0577ac */ /* 0x000e620008000800 */
[----:B0-----:R-:W-:-:S02]  /*bf4b0*/  F2FP.SATFINITE.E5M2.F32.PACK_AB_MERGE_C R8, R28, R29, RZ ;  /* 0x0000001d1c08723e */ /* 0x001fc400048060ff */
[----:B------:R-:W-:Y:S01]  /*bf4c0*/  F2FP.SATFINITE.E5M2.F32.PACK_AB_MERGE_C R9, R25, R27, RZ ;  /* 0x0000001b1909723e */ /* 0x000fe200048060ff */
[----:B------:R-:W4:Y:S04]  /*bf4d0*/  LDL.LU R29, [R1+0x1108] ;  /* 0x00110800011d7983 */ /* 0x000f280000300800 */
[----:B------:R0:W-:Y:S04]  /*bf4e0*/  STL [R1+0x100], R8 ;  /* 0x0001000801007387 */ /* 0x0001e80000100800 */
[----:B------:R-:W4:Y:S04]  /*bf4f0*/  LDL.LU R28, [R1+0x110c] ;  /* 0x00110c00011c7983 */ /* 0x000f280000300800 */
[----:B------:R-:W-:Y:S01]  /*bf500*/  STL [R1+0xe4], R9 ;  /* 0x0000e40901007387 */ /* 0x000fe20000100800 */
[----:B0-----:R-:W-:-:S03]  /*bf510*/  F2FP.SATFINITE.E5M2.F32.PACK_AB_MERGE_C R8, R18, R24, RZ ;  /* 0x000000181208723e */ /* 0x001fc600048060ff */
[----:B------:R-:W4:Y:S01]  /*bf520*/  LDL.LU R26, [R1+0x10fc] ;  /* 0x0010fc00011a7983 */ /* 0x000f220000300800 */
[----:B------:R-:W-:-:S03]  /*bf530*/  SHF.R.S32.HI R20, RZ, 0x1f, R19 ;  /* 0x0000001fff147819 */ /* 0x000fc60000011413 */
[----:B------:R-:W4:Y:S04]  /*bf540*/  LDL.LU R27, [R1+0x10e0] ;  /* 0x0010e000011b7983 */ /* 0x000f280000300800 */
[----:B------:R0:W-:Y:S04]  /*bf550*/  STL [R1+0xe0], R8 ;  /* 0x0000e00801007387 */ /* 0x0001e80000100800 */
[----:B------:R-:W4:Y:S04]  /*bf560*/  LDL.LU R25, [R1+0x10e4] ;  /* 0x0010e40001197983 */ /* 0x000f280000300800 */
[----:B------:R-:W4:Y:S01]  /*bf570*/  LDL.LU R24, [R1+0x10e8] ;  /* 0x0010e80001187983 */ /* 0x000f220000300800 */
[----:B0-----:R-:W-:-:S03]  /*bf580*/  IADD3 R8, P1, PT, R19, R0, RZ ;  /* 0x0000000013087210 */ /* 0x001fc60007f3e0ff */
[----:B------:R-:W4:Y:S02]  /*bf590*/  LDL.LU R18, [R1+0x10ec] ;  /* 0x0010ec0001127983 */ /* 0x000f240000300800 */
[----:B------:R-:W-:-:S05]  /*bf5a0*/  IMAD.X R9, R20, 0x1, R2, P1 ;  /* 0x0000000114097824 */ /* 0x000fca00008e0602 */
[----:B------:R0:W-:Y:S02]  /*bf5b0*/  STL.64 [R1+0x14d8], R8 ;  /* 0x0014d80801007387 */ /* 0x0001e40000100a00 */
[----:B0-----:R-:W-:Y:S02]  /*bf5c0*/  F2FP.SATFINITE.E5M2.F32.PACK_AB_MERGE_C R9, R23, R17, RZ ;  /* 0x000000111709723e */ /* 0x001fe400048060ff */
[----:B------:R-:W-:Y:S01]  /*bf5d0*/  F2FP.SATFINITE.E5M2.F32.PACK_AB_MERGE_C R8, R22, R21, RZ ;  /* 0x000000151608723e */ /* 0x000fe200048060ff */
[----:B------:R-:W4:Y:S04]  /*bf5e0*/  LDL.LU R17, [R1+0x10d0] ;  /* 0x0010d00001117983 */ /* 0x000f280000300800 */
[----:B------:R-:W-:Y:S04]  /*bf5f0*/  STL [R1+0xcc], R9 ;  /* 0x0000cc0901007387 */ /* 0x000fe80000100800 */
[----:B------:R-:W4:Y:S04]  /*bf600*/  LDL.LU R23, [R1+0x10d4] ;  /* 0x0010d40001177983 */ /* 0x000f280000300800 */
[----:B------:R0:W-:Y:S04]  /*bf610*/  STL [R1+0xd4], R8 ;  /* 0x0000d40801007387 */ /* 0x0001e80000100800 */
[----:B------:R-:W4:Y:S04]  /*bf620*/  LDL.LU R21, [R1+0x10d8] ;  /* 0x0010d80001157983 */ /* 0x000f280000300800 */
[----:B------:R-:W4:Y:S01]  /*bf630*/  LDL.LU R22, [R1+0x10dc] ;  /* 0x0010dc0001167983 */ /* 0x000f220000300800 */
[----:B0-----:R-:W-:-:S03]  /*bf640*/  IADD3 R8, P1, PT, R19, R3, RZ ;  /* 0x0000000313087210 */ /* 0x001fc60007f3e0ff */
[----:B------:R0:W-:Y:S02]  /*bf650*/  STL.64 [R1+0x5cc8], R2 ;  /* 0x005cc80201007387 */ /* 0x0001e40000100a00 */
[----:B------:R-:W-:Y:S02]  /*bf660*/  IMAD.X R9, R20, 0x1, R4, P1 ;  /* 0x0000000114097824 */ /* 0x000fe400008e0604 */
[----:B0-----:R-:W4:Y:S04]  /*bf670*/  LDL.LU R2, [R1+0x10f4] ;  /* 0x0010f40001027983 */ /* 0x001f280000300800 */
[----:B------:R-:W4:Y:S04]  /*bf680*/  LDL.LU R3, [R1+0x10f8] ;  /* 0x0010f80001037983 */ /* 0x000f280000300800 */
[----:B------:R0:W-:Y:S04]  /*bf690*/  STL.64 [R1+0x14d0], R8 ;  /* 0x0014d00801007387 */ /* 0x0001e80000100a00 */
[----:B0-----:R-:W4:Y:S01]  /*bf6a0*/  LDL.LU.64 R8, [R1+0x5ce8] ;  /* 0x005ce80001087983 */ /* 0x001f220000300a00 */
[----:B--2---:R-:W-:-:S03]  /*bf6b0*/  F2FP.SATFINITE.E5M2.F32.PACK_AB_MERGE_C R13, R13, R15, RZ ;  /* 0x0000000f0d0d723e */ /* 0x004fc600048060ff */
[----:B------:R-:W2:Y:S04]  /*bf6c0*/  LDL.LU R15, [R1+0x5ce4] ;  /* 0x005ce400010f7983 */ /* 0x000ea80000300800 */
[----:B------:R0:W-:Y:S04]  /*bf6d0*/  STL [R1+0x1dbc], R13 ;  /* 0x001dbc0d01007387 */ /* 0x0001e80000100800 */
[----:B0-----:R-:W2:Y:S01]  /*bf6e0*/  LDL.LU R13, [R1+0x5ce0] ;  /* 0x005ce000010d7983 */ /* 0x001ea20000300800 */
[----:B---3--:R-:W-:-:S05]  /*bf6f0*/  F2FP.SATFINITE.E5M2.F32.PACK_AB_MERGE_C R7, R7, R6, RZ ;  /* 0x000000060707723e */ /* 0x008fca00048060ff */
[----:B------:R0:W-:Y:S01]  /*bf700*/  STL [R1+0x1e58], R7 ;  /* 0x001e580701007387 */ /* 0x0001e20000100800 */
[----:B--2---:R-:W-:-:S03]  /*bf710*/  IADD3 R6, P1, PT, R19, R13, RZ ;  /* 0x0000000d13067210 */ /* 0x004fc60007f3e0ff */
[----:B------:R2:W-:Y:S02]  /*bf720*/  STL [R1+0x5cb0], R13 ;  /* 0x005cb00d01007387 */ /* 0x0005e40000100800 */
[----:B0-----:R-:W-:Y:S02]  /*bf730*/  IMAD.X R7, R20, 0x1, R15, P1 ;  /* 0x0000000114077824 */ /* 0x001fe400008e060f */
[----:B--2---:R-:W2:Y:S04]  /*bf740*/  LDL.LU R13, [R1+0x10f0] ;  /* 0x0010f000010d7983 */ /* 0x004ea80000300800 */
[----:B------:R0:W-:Y:S04]  /*bf750*/  STL.64 [R1+0x14c8], R6 ;  /* 0x0014c80601007387 */ /* 0x0001e80000100a00 */
[----:B0-----:R-:W3:Y:S04]  /*bf760*/  LDL.LU.64 R6, [R1+0x5cd8] ;  /* 0x005cd80001067983 */ /* 0x001ee80000300a00 */
[----:B------:R0:W-:Y:S04]  /*bf770*/  STL [R1+0x5cb4], R15 ;  /* 0x005cb40f01007387 */ /* 0x0001e80000100800 */
[----:B0-----:R-:W4:Y:S02]  /*bf780*/  LDL.LU R15, [R1+0x1104] ;  /* 0x00110400010f7983 */ /* 0x001f240000300800 */
[----:B----4-:R-:W-:-:S02]  /*bf790*/  F2FP.SATFINITE.E5M2.F32.PACK_AB_MERGE_C R15, R15, R5, RZ ;  /* 0x000000050f0f723e */ /* 0x010fc400048060ff */
[----:B------:R-:W4:Y:S04]  /*bf7a0*/  LDL.LU R5, [R1+0x5cd0] ;  /* 0x005cd00001057983 */ /* 0x000f280000300800 */
[----:B------:R0:W-:Y:S02]  /*bf7b0*/  STL [R1+0x1d28], R15 ;  /* 0x001d280f01007387 */ /* 0x0001e40000100800 */
[----:B0-----:R-:W-:Y:S02]  /*bf7c0*/  F2FP.SATFINITE.E5M2.F32.PACK_AB_MERGE_C R15, R28, R29, RZ ;  /* 0x0000001d1c0f723e */ /* 0x001fe400048060ff */
[----:B----4-:R-:W-:Y:S01]  /*bf7d0*/  IADD3 R28, P1, PT, R19, R5, RZ ;  /* 0x00000005131c7210 */ /* 0x010fe20007f3e0ff */
[----:B------:R2:W-:Y:S04]  /*bf7e0*/  STL.64 [R1+0x5cc0], R4 ;  /* 0x005cc00401007387 */ /* 0x0005e80000100a00 */
[----:B---3--:R-:W-:Y:S01]  /*bf7f0*/  IMAD.X R29, R20, 0x1, R6, P1 ;  /* 0x00000001141d7824 */ /* 0x008fe200008e0606 */
[----:B------:R-:W-:Y:S01]  /*bf800*/  STL [R1+0x1d5c], R15 ;  /* 0x001d5c0f01007387 */ /* 0x000fe20000100800 */
[----:B--2---:R-:W-:-:S02]  /*bf810*/  F2FP.SATFINITE.E5M2.F32.PACK_AB_MERGE_C R5, R2, R13, RZ ;  /* 0x0000000d0205723e */ /* 0x004fc400048060ff */
[----:B------:R-:W-:Y:S01]  /*bf820*/  IADD3 R2, P1, PT, R19, R14, RZ ;  /* 0x0000000e13027210 */ /* 0x000fe20007f3e0ff */
[----:B------:R0:W-:Y:S01]  /*bf830*/  STL.64 [R1+0x14c0], R28 ;  /* 0x0014c01c01007387 */ /* 0x0001e20000100a00 */
[----:B------:R-:W-:-:S03]  /*bf840*/  F2FP.SATFINITE.E5M2.F32.PACK_AB_MERGE_C R4, R26, R3, RZ ;  /* 0x000000031a04723e */ /* 0x000fc600048060ff */
[----:B------:R-:W-:Y:S01]  /*bf850*/  IMAD.X R3, R20, 0x1, R16, P1 ;  /* 0x0000000114037824 */ /* 0x000fe200008e0610 */
[----:B0-----:R-:W2:Y:S04]  /*bf860*/  LDL.LU R29, [R1+0x10c0] ;  /* 0x0010c000011d7983 */ /* 0x001ea80000300800 */
[----:B------:R-:W2:Y:S04]  /*bf870*/  LDL.LU R28, [R1+0x10c4] ;  /* 0x0010c400011c7983 */ /* 0x000ea80000300800 */
[----:B------:R-:W-:Y:S04]  /*bf880*/  STL [R1+0x1c68], R5 ;  /* 0x001c680501007387 */ /* 0x000fe80000100800 */
[----:B------:R0:W-:Y:S04]  /*bf890*/  STL [R1+0x1ca8], R4 ;  /* 0x001ca80401007387 */ /* 0x0001e80000100800 */
[----:B------:R3:W-:Y:S04]  /*bf8a0*/  STL.64 [R1+0x14b8], R2 ;  /* 0x0014b80201007387 */ /* 0x0007e80000100a00 */
[----:B0-----:R-:W4:Y:S01]  /*bf8b0*/  LDL.LU R4, [R1+0x10b0] ;  /* 0x0010b00001047983 */ /* 0x001f220000300800 */
[----:B---3--:R-:W-:-:S02]  /*bf8c0*/  F2FP.SATFINITE.E5M2.F32.PACK_AB_MERGE_C R3, R25, R27, RZ ;  /* 0x0000001b1903723e */ /* 0x008fc400048060ff */
[----:B------:R-:W-:-:S03]  /*bf8d0*/  F2FP.SATFINITE.E5M2.F32.PACK_AB_MERGE_C R2, R18, R24, RZ ;  /* 0x000000181202723e */ /* 0x000fc600048060ff */
[----:B------:R-:W-:Y:S04]  /*bf8e0*/  STL [R1+0x1b3c], R3 ;  /* 0x001b3c0301007387 */ /* 0x000fe80000100800 */
[----:B------:R-:W4:Y:S04]  /*bf8f0*/  LDL.LU R5, [R1+0x10b4] ;  /* 0x0010b40001057983 */ /* 0x000f280000300800 */
[----:B------:R0:W-:Y:S04]  /*bf900*/  STL [R1+0x1b6c], R2 ;  /* 0x001b6c0201007387 */ /* 0x0001e80000100800 */
[----:B------:R-:W3:Y:S04]  /*bf910*/  LDL.LU R24, [R1+0x10b8] ;  /* 0x0010b80001187983 */ /* 0x000ee80000300800 */
[----:B------:R-:W3:Y:S01]  /*bf920*/  LDL.LU R18, [R1+0x10bc] ;  /* 0x0010bc0001127983 */ /* 0x000ee20000300800 */
[----:B0-----:R-:W-:-:S05]  /*bf930*/  IADD3 R2, P1, PT, R19, R7, RZ ;  /* 0x0000000713027210 */ /* 0x001fca0007f3e0ff */
[----:B------:R-:W-:Y:S01]  /*bf940*/  IMAD.X R3, R20, 0x1, R8, P1 ;  /* 0x0000000114037824 */ /* 0x000fe200008e0608 */
[----:B------:R-:W-:Y:S04]  /*bf950*/  STL.64 [R1+0x5ca8], R6 ;  /* 0x005ca80601007387 */ /* 0x000fe80000100a00 */
[----:B------:R0:W-:Y:S04]  /*bf960*/  STL.64 [R1+0x14b0], R2 ;  /* 0x0014b00201007387 */ /* 0x0001e80000100a00 */
[----:B------:R-:W3:Y:S01]  /*bf970*/  LDL.LU R26, [R1+0x10a4] ;  /* 0x0010a400011a7983 */ /* 0x000ee20000300800 */
[----:B0-----:R-:W-:-:S02]  /*bf980*/  F2FP.SATFINITE.E5M2.F32.PACK_AB_MERGE_C R3, R23, R17, RZ ;  /* 0x000000111703723e */ /* 0x001fc400048060ff */
[----:B------:R-:W-:-:S03]  /*bf990*/  F2FP.SATFINITE.E5M2.F32.PACK_AB_MERGE_C R2, R22, R21, RZ ;  /* 0x000000151602723e */ /* 0x000fc600048060ff */
[----:B------:R-:W-:Y:S04]  /*bf9a0*/  STL [R1+0x19a8], R3 ;  /* 0x0019a80301007387 */ /* 0x000fe80000100800 */
[----:B------:R-:W3:Y:S04]  /*bf9b0*/  LDL.LU R17, [R1+0x10a8] ;  /* 0x0010a80001117983 */ /* 0x000ee80000300800 */
[----:B------:R0:W-:Y:S04]  /*bf9c0*/  STL [R1+0x19bc], R2 ;  /* 0x0019bc0201007387 */ /* 0x0001e80000100800 */
[----:B------:R-:W3:Y:S04]  /*bf9d0*/  LDL.LU R23, [R1+0x10ac] ;  /* 0x0010ac0001177983 */ /* 0x000ee80000300800 */
[----:B------:R-:W3:Y:S01]  /*bf9e0*/  LDL.LU R15, [R1+0x1090] ;  /* 0x00109000010f7983 */ /* 0x000ee20000300800 */
[----:B0-----:R-:W-:-:S05]  /*bf9f0*/  IADD3 R2, P1, PT, R19, R9, RZ ;  /* 0x0000000913027210 */ /* 0x001fca0007f3e0ff */
[----:B------:R-:W-:Y:S01]  /*bfa00*/  IMAD.X R3, R20, 0x1, R11, P1 ;  /* 0x0000000114037824 */ /* 0x000fe200008e060b */
[----:B--2---:R-:W-:Y:S02]  /*bfa10*/  F2FP.SATFINITE.E5M2.F32.PACK_AB_MERGE_C R25, R28, R29, RZ ;  /* 0x0000001d1c19723e */ /* 0x004fe400048060ff */
[----:B------:R-:W-:-:S05]  /*bfa20*/  IADD3 R28, P1, PT, R19, R10, RZ ;  /* 0x0000000a131c7210 */ /* 0x000fca0007f3e0ff */
[----:B------:R-:W-:Y:S01]  /*bfa30*/  IMAD.X R29, R20, 0x1, R12, P1 ;  /* 0x00000001141d7824 */ /* 0x000fe200008e060c */
[----:B---3--:R0:W-:Y:S04]  /*bfa40*/  STL.64 [R1+0x5cb8], R14 ;  /* 0x005cb80e01007387 */ /* 0x0081e80000100a00 */
[----:B0-----:R-:W2:Y:S04]  /*bfa50*/  LDL.LU R14, [R1+0x10cc] ;  /* 0x0010cc00010e7983 */ /* 0x001ea80000300800 */
[----:B------:R-:W3:Y:S04]  /*bfa60*/  LDL.LU R15, [R1+0x10a0] ;  /* 0x0010a000010f7983 */ /* 0x000ee80000300800 */
[----:B------:R-:W2:Y:S04]  /*bfa70*/  LDL.LU R13, [R1+0x1094] ;  /* 0x00109400010d7983 */ /* 0x000ea80000300800 */
[----:B------:R-:W2:Y:S04]  /*bfa80*/  LDL.LU R6, [R1+0x1098] ;  /* 0x0010980001067983 */ /* 0x000ea80000300800 */
[----:B------:R-:W2:Y:S04]  /*bfa90*/  LDL.LU R7, [R1+0x109c] ;  /* 0x00109c0001077983 */ /* 0x000ea80000300800 */
[----:B------:R-:W-:Y:S04]  /*bfaa0*/  STL.64 [R1+0x5ca0], R8 ;  /* 0x005ca00801007387 */ /* 0x000fe80000100a00 */
[----:B------:R0:W-:Y:S04]  /*bfab0*/  STL.64 [R1+0x14a8], R2 ;  /* 0x0014a80201007387 */ /* 0x0001e80000100a00 */
[----:B0-----:R-:W2:Y:S04]  /*bfac0*/  LDL.LU.64 R2, [R1+0x5cc8] ;  /* 0x005cc80001027983 */ /* 0x001ea80000300a00 */
[----:B------:R-:W2:Y:S04]  /*bfad0*/  LDL.LU R21, [R1+0x1080] ;  /* 0x0010800001157983 */ /* 0x000ea80000300800 */
[----:B------:R-:W2:Y:S04]  /*bfae0*/  LDL.LU R22, [R1+0x1084] ;  /* 0x0010840001167983 */ /* 0x000ea80000300800 */
[----:B------:R-:W2:Y:S04]  /*bfaf0*/  LDL.LU R8, [R1+0x1088] ;  /* 0x0010880001087983 */ /* 0x000ea80000300800 */
[----:B------:R-:W2:Y:S04]  /*bfb00*/  LDL.LU R9, [R1+0x108c] ;  /* 0x00108c0001097983 */ /* 0x000ea80000300800 */
[----:B------:R0:W-:Y:S04]  /*bfb10*/  STL [R1+0x1968], R25 ;  /* 0x0019681901007387 */ /* 0x0001e80000100800 */
[----:B------:R-:W2:Y:S01]  /*bfb20*/  LDL.LU R20, [R1+0x10c8] ;  /* 0x0010c80001147983 */ /* 0x000ea20000300800 */
[----:B----4-:R-:W-:-:S03]  /*bfb30*/  F2FP.SATFINITE.E5M2.F32.PACK_AB_MERGE_C R5, R5, R4, RZ ;  /* 0x000000040505723e */ /* 0x010fc600048060ff */
[----:B------:R-:W4:Y:S01]  /*bfb40*/  LDL.LU R27, [R1+0x1070] ;  /* 0x00107000011b7983 */ /* 0x000f220000300800 */
[----:B------:R-:W-:-:S03]  /*bfb50*/  F2FP.SATFINITE.E5M2.F32.PACK_AB_MERGE_C R4, R18, R24, RZ ;  /* 0x000000181204723e */ /* 0x000fc600048060ff */
[----:B0-----:R-:W4:Y:S01]  /*bfb60*/  LDL.LU R25, [R1+0x1074] ;  /* 0x0010740001197983 */ /* 0x001f220000300800 */
[----:B-1----:R-:W-:Y:S01]  /*bfb70*/  VIADD R19, R19, UR5 ;  /* 0x0000000513137c36 */ /* 0x002fe20008000000 */
[----:B------:R-:W0:Y:S02]  /*bfb80*/  LDCU UR5, c[0x0][0x3b8] ;  /* 0x00007700ff0577ac */ /* 0x000e240008000800 */
[----:B------:R1:W-:Y:S04]  /*bfb90*/  STL.64 [R1+0x14a0], R28 ;  /* 0x0014a01c01007387 */ /* 0x0003e80000100a00 */
[----:B-1----:R-:W3:Y:S04]  /*bfba0*/  LDL.LU R29, [R1+0x1078] ;  /* 0x00107800011d7983 */ /* 0x002ee80000300800 */
[----:B------:R-:W3:Y:S01]  /*bfbb0*/  LDL.LU R28, [R1+0x107c] ;  /* 0x00107c00011c7983 */ /* 0x000ee20000300800 */
[----:B--2---:R-:W-:-:S05]  /*bfbc0*/  F2FP.SATFINITE.E5M2.F32.PACK_AB_MERGE_C R14, R14, R20, RZ ;  /* 0x000000140e0e723e */ /* 0x004fca00048060ff */
[----:B------:R-:W-:Y:S04]  /*bfbd0*/  STL [R1+0x196c], R14 ;  /* 0x00196c0e01007387 */ /* 0x000fe80000100800 */
[----:B------:R-:W-:Y:S01]  /*bfbe0*/  STL [R1+0x191c], R5 ;  /* 0x00191c0501007387 */ /* 0x000fe20000100800 */
[----:B------:R-:W-:-:S03]  /*bfbf0*/  SHF.R.S32.HI R20, RZ, 0x1f, R19 ;  /* 0x0000001fff147819 */ /* 0x000fc60000011413 */
[----:B------:R-:W2:Y:S04]  /*bfc00*/  LDL.LU R24, [R1+0x1068] ;  /* 0x0010680001187983 */ /* 0x000ea80000300800 */
[----:B------:R-:W2:Y:S04]  /*bfc10*/  LDL.LU R18, [R1+0x106c] ;  /* 0x00106c0001127983 */ /* 0x000ea80000300800 */
[----:B------:R1:W-:Y:S02]  /*bfc20*/  STL [R1+0x1928], R4 ;  /* 0x0019280401007387 */ /* 0x0003e40000100800 */
[----:B-1----:R-:W-:-:S05]  /*bfc30*/  IADD3 R4, P1, PT, R19, R0, RZ ;  /* 0x0000000013047210 */ /* 0x002fca0007f3e0ff */
[----:B------:R-:W-:-:S05]  /*bfc40*/  IMAD.X R5, R20, 0x1, R2, P1 ;  /* 0x0000000114057824 */ /* 0x000fca00008e0602 */
[----:B------:R1:W-:Y:S04]  /*bfc50*/  STL.64 [R1+0x1498], R4 ;  /* 0x0014980401007387 */ /* 0x0003e80000100a00 */
[----:B-1----:R-:W2:Y:S01]  /*bfc60*/  LDL.LU.64 R4, [R1+0x5cc0] ;  /* 0x005cc00001047983 */ /* 0x002ea20000300a00 */
[----:B---3--:R-:W-:Y:S02]  /*bfc70*/  F2FP.SATFINITE.E5M2.F32.PACK_AB_MERGE_C R15, R26, R15, RZ ;  /* 0x0000000f1a0f723e */ /* 0x008fe400048060ff */
[----:B------:R-:W-:Y:S01]  /*bfc80*/  F2FP.SATFINITE.E5M2.F32.PACK_AB_MERGE_C R14, R23, R17, RZ ;  /* 0x00000011170e723e */ /* 0x000fe200048060ff */
[----:B------:R-:W3:Y:S04]  /*bfc90*/  LDL.LU R26, [R1+0x1054] ;  /* 0x00105400011a7983 */ /* 0x000ee80000300800 */
[----:B------:R-:W-:Y:S04]  /*bfca0*/  STL [R1+0x918], R15 ;  /* 0x0009180f01007387 */ /* 0x000fe80000100800 */
[----:B------:R-:W3:Y:S04]  /*bfcb0*/  LDL.LU R17, [R1+0x1058] ;  /* 0x0010580001117983 */ /* 0x000ee80000300800 */
[----:B------:R1:W-:Y:S04]  /*bfcc0*/  STL [R1+0x95c], R14 ;  /* 0x00095c0e01007387 */ /* 0x0003e80000100800 */
[----:B------:R-:W3:Y:S01]  /*bfcd0*/  LDL.LU R23, [R1+0x105c] ;  /* 0x00105c0001177983 */ /* 0x000ee20000300800 */
[----:B-1----:R-:W-:-:S05]  /*bfce0*/  IADD3 R14, P1, PT, R19, R3, RZ ;  /* 0x00000003130e7210 */ /* 0x002fca0007f3e0ff */
[----:B--2---:R-:W-:-:S05]  /*bfcf0*/  IMAD.X R15, R20, 0x1, R4, P1 ;  /* 0x00000001140f7824 */ /* 0x004fca00008e0604 */
[----:B------:R1:W-:Y:S04]  /*bfd00*/  STL.64 [R1+0x1490], R14 ;  /* 0x0014900e01007387 */ /* 0x0003e80000100a00 */
[----:B-1----:R-:W2:Y:S02]  /*bfd10*/  LDL.LU.64 R14, [R1+0x5cb8] ;  /* 0x005cb800010e7983 */ /* 0x002ea40000300a00 */
[----:B--2---:R-:W-:Y:S02]  /*bfd20*/  F2FP.SATFINITE.E5M2.F32.PACK_AB_MERGE_C R13, R13, R15, RZ ;  /* 0x0000000f0d0d723e */ /* 0x004fe400048060ff */
        /* <DEDUP_REMOVED lines=10> */
[----:B------:R-:W-:Y:S01]  /*bfdd0*/  F2FP.SATFINITE.E5M2.F32.PACK_AB_MERGE_C R9, R9, R8, RZ ;  /* 0x000000080909723e */ /* 0x000fe200048060ff */
[----:B------:R-:W3:Y:S01]  /*bfde0*/  LDL.LU R21, [R1+0x1040] ;  /* 0x0010400001157983 */ /* 0x000ee20000300800 */
[----:B------:R-:W-:-:S03]  /*bfdf0*/  IADD3 R8, P1, PT, R19, R5, RZ ;  /* 0x0000000513087210 */ /* 0x000fc60007f3e0ff */
[----:B------:R1:W-:Y:S04]  /*bfe00*/  STL [R1+0x72c], R22 ;  /* 0x00072c1601007387 */ /* 0x0003e80000100800 */
[----:B-1----:R-:W3:Y:S04]  /*bfe10*/  LDL.LU R22, [R1+0x1044] ;  /* 0x0010440001167983 */ /* 0x002ee80000300800 */
[----:B------:R-:W-:Y:S04]  /*bfe20*/  STL [R1+0x754], R9 ;  /* 0x0007540901007387 */ /* 0x000fe80000100800 */
[----:B------:R1:W-:Y:S04]  /*bfe30*/  STL [R1+0x5c80], R5 ;  /* 0x005c800501007387 */ /* 0x0003e80000100800 */
[----:B-1----:R-:W3:Y:S01]  /*bfe40*/  LDL.LU R5, [R1+0x1050] ;  /* 0x0010500001057983 */ /* 0x002ee20000300800 */
[----:B--2---:R-:W-:-:S05]  /*bfe50*/  IMAD.X R9, R20, 0x1, R6, P1 ;  /* 0x0000000114097824 */ /* 0x004fca00008e0606 */
[----:B------:R4:W-:Y:S02]  /*bfe60*/  STL.64 [R1+0x1480], R8 ;  /* 0x0014800801007387 */ /* 0x0009e40000100a00 */
[----:B----4-:R-:W-:Y:S02]  /*bfe70*/  F2FP.SATFINITE.E5M2.F32.PACK_AB_MERGE_C R9, R25, R27, RZ ;  /* 0x0000001b1909723e */ /* 0x010fe400048060ff */
[----:B------:R-:W-:Y:S01]  /*bfe80*/  F2FP.SATFINITE.E5M2.F32.PACK_AB_MERGE_C R8, R28, R29, RZ ;  /* 0x0000001d1c08723e */ /* 0x000fe200048060ff */
[----:B------:R-:W2:Y:S04]  /*bfe90*/  LDL.LU R27, [R1+0x1048] ;  /* 0x00104800011b7983 */ /* 0x000ea80000300800 */
[----:B------:R-:W-:Y:S04]  /*bfea0*/  STL [R1+0x518], R9 ;  /* 0x0005180901007387 */ /* 0x000fe80000100800 */
[----:B------:R-:W2:Y:S04]  /*bfeb0*/  LDL.LU R25, [R1+0x104c] ;  /* 0x00104c0001197983 */ /* 0x000ea80000300800 */
[----:B------:R1:W-:Y:S04]  /*bfec0*/  STL [R1+0x524], R8 ;  /* 0x0005240801007387 */ /* 0x0003e80000100800 */
[----:B------:R-:W4:Y:S04]  /*bfed0*/  LDL.LU R29, [R1+0x1030] ;  /* 0x00103000011d7983 */ /* 0x000f280000300800 */
[----:B------:R-:W4:Y:S01]  /*bfee0*/  LDL.LU R28, [R1+0x1034] ;  /* 0x00103400011c7983 */ /* 0x000f220000300800 */
[----:B-1----:R-:W-:-:S03]  /*bfef0*/  IADD3 R8, P1, PT, R19, R14, RZ ;  /* 0x0000000e13087210 */ /* 0x002fc60007f3e0ff */
[----:B------:R1:W-:Y:S02]  /*bff00*/  STL.64 [R1+0x5c90], R14 ;  /* 0x005c900e01007387 */ /* 0x0003e40000100a00 */
[----:B------:R-:W-:Y:S02]  /*bff10*/  IMAD.X R9, R20, 0x1, R16, P1 ;  /* 0x0000000114097824 */ /* 0x000fe400008e0610 */
[----:B-1----:R-:W2:Y:S04]  /*bff20*/  LDL.LU R14, [R1+0x1060] ;  /* 0x00106000010e7983 */ /* 0x002ea80000300800 */
[----:B------:R-:W2:Y:S04]  /*bff30*/  LDL.LU R15, [R1+0x1064] ;  /* 0x00106400010f7983 */ /* 0x000ea80000300800 */
[----:B------:R1:W-:Y:S04]  /*bff40*/  STL.64 [R1+0x1478], R8 ;  /* 0x0014780801007387 */ /* 0x0003e80000100a00 */
[----:B-1----:R-:W3:Y:S01]  /*bff50*/  LDL.LU.64 R8, [R1+0x5ca0] ;  /* 0x005ca00001087983 */ /* 0x002ee20000300a00 */
[----:B------:R-:W-:-:S02]  /*bff60*/  F2FP.SATFINITE.E5M2.F32.PACK_AB_MERGE_C R18, R18, R24, RZ ;  /* 0x000000181212723e */ /* 0x000fc400048060ff */
[----:B--2---:R-:W-:Y:S02]  /*bff70*/  F2FP.SATFINITE.E5M2.F32.PACK_AB_MERGE_C R15, R15, R14, RZ ;  /* 0x0000000e0f0f723e */ /* 0x004fe400048060ff */
[----:B------:R-:W-:-:S03]  /*bff80*/  IADD3 R14, P1, PT, R19, R7, RZ ;  /* 0x00000007130e7210 */ /* 0x000fc60007f3e0ff */
[----:B------:R3:W-:Y:S04]  /*bff90*/  STL [R1+0x4f4], R15 ;  /* 0x0004f40f01007387 */ /* 0x0007e80000100800 */
[----:B------:R1:W-:Y:S04]  /*bffa0*/  STL.64 [R1+0x5c88], R6 ;  /* 0x005c880601007387 */ /* 0x0003e80000100a00 */
[----:B------:R2:W-:Y:S01]  /*bffb0*/  STL [R1+0x504], R18 ;  /* 0x0005041201007387 */ /* 0x0005e20000100800 */
[----:B---3--:R-:W-:-:S03]  /*bffc0*/  IMAD.X R15, R20, 0x1, R8, P1 ;  /* 0x00000001140f7824 */ /* 0x008fc600008e0608 */
[----:B------:R-:W3:Y:S01]  /*bffd0*/  LDL.LU R24, [R1+0x1038] ;  /* 0x0010380001187983 */ /* 0x000ee20000300800 */
[----:B-1----:R-:W-:-:S03]  /*bffe0*/  F2FP.SATFINITE.E5M2.F32.PACK_AB_MERGE_C R6, R26, R5, RZ ;  /* 0x000000051a06723e */ /* 0x002fc600048060ff */
[----:B--2---:R-:W3:Y:S04]  /*bfff0*/  LDL.LU R18, [R1+0x103c] ;  /* 0x00103c0001127983 */ /* 0x004ee80000300800 */
[----:B------:R1:W-:Y:S04]  /*c0000*/  STL.64 [R1+0x1470], R14 ;  /* 0x0014700e01007387 */ /* 0x0003e80000100a00 */
[----:B-1----:R-:W2:Y:S04]  /*c0010*/  LDL.LU R14, [R1+0x1020] ;  /* 0x00102000010e7983 */ /* 0x002ea80000300800 */
[----:B------:R1:W-:Y:S04]  /*c0020*/  STL [R1+0x4cc], R6 ;  /* 0x0004cc0601007387 */ /* 0x0003e80000100800 */
[----:B------:R-:W2:Y:S01]  /*c0030*/  LDL.LU R15, [R1+0x1024] ;  /* 0x00102400010f7983 */ /* 0x000ea20000300800 */
[----:B------:R-:W-:-:S02]  /*c0040*/  F2FP.SATFINITE.E5M2.F32.PACK_AB_MERGE_C R5, R23, R17, RZ ;  /* 0x000000111705723e */ /* 0x000fc400048060ff */
[----:B-1----:R-:W-:-:S03]  /*c0050*/  IADD3 R6, P1, PT, R19, R9, RZ ;  /* 0x0000000913067210 */ /* 0x002fc60007f3e0ff */
[----:B------:R1:W-:Y:S02]  /*c0060*/  STL [R1+0x4e0], R5 ;  /* 0x0004e00501007387 */ /* 0x0003e40000100800 */
[----:B------:R-:W-:Y:S01]  /*c0070*/  IMAD.X R7, R20, 0x1, R11, P1 ;  /* 0x0000000114077824 */ /* 0x000fe200008e060b */
[----:B-1----:R-:W-:Y:S01]  /*c0080*/  F2FP.SATFINITE.E5M2.F32.PACK_AB_MERGE_C R5, R22, R21, RZ ;  /* 0x000000151605723e */ /* 0x002fe200048060ff */
[----:B--2---:R-:W-:Y:S04]  /*c0090*/  STL.64 [R1+0x5c98], R14 ;  /* 0x005c980e01007387 */ /* 0x004fe80000100a00 */
[----:B------:R-:W2:Y:S04]  /*c00a0*/  LDL.LU R17, [R1+0x1028] ;  /* 0x0010280001117983 */ /* 0x000ea80000300800 */
[----:B------:R-:W2:Y:S04]  /*c00b0*/  LDL.LU R23, [R1+0x102c] ;  /* 0x00102c0001177983 */ /* 0x000ea80000300800 */
[----:B------:R1:W-:Y:S04]  /*c00c0*/  STL.64 [R1+0x5c78], R8 ;  /* 0x005c780801007387 */ /* 0x0003e80000100a00 */
[----:B------:R0:W-:Y:S01]  /*c00d0*/  STL.64 [R1+0x1468], R6 ;  /* 0x0014680601007387 */ /* 0x0001e20000100a00 */
[----:B-1----:R-:W-:-:S03]  /*c00e0*/  IADD3 R8, P1, PT, R19, R10, RZ ;  /* 0x0000000a13087210 */ /* 0x002fc60007f3e0ff */
[----:B0-----:R-:W2:Y:S02]  /*c00f0*/  LDL.LU R6, [R1+0x1010] ;  /* 0x0010100001067983 */ /* 0x001ea40000300800 */
[----:B------:R-:W-:Y:S02]  /*c0100*/  IMAD.X R9, R20, 0x1, R12, P1 ;  /* 0x0000000114097824 */ /* 0x000fe400008e060c */
[----:B------:R-:W2:Y:S04]  /*c0110*/  LDL.LU R7, [R1+0x1014] ;  /* 0x0010140001077983 */ /* 0x000ea80000300800 */
[----:B------:R0:W-:Y:S04]  /*c0120*/  STL [R1+0x3a4], R5 ;  /* 0x0003a40501007387 */ /* 0x0001e80000100800 */
[----:B------:R-:W2:Y:S04]  /*c0130*/  LDL.LU R21, [R1+0x1018] ;  /* 0x0010180001157983 */ /* 0x000ea80000300800 */
[----:B------:R-:W2:Y:S04]  /*c0140*/  LDL.LU R22, [R1+0x101c] ;  /* 0x00101c0001167983 */ /* 0x000ea80000300800 */
[----:B------:R-:W-:Y:S04]  /*c0150*/  STL.64 [R1+0x5c70], R10 ;  /* 0x005c700a01007387 */ /* 0x000fe80000100a00 */
[----:B------:R1:W-:Y:S04]  /*c0160*/  STL.64 [R1+0x1460], R8 ;  /* 0x0014600801007387 */ /* 0x0003e80000100a00 */
[----:B0-----:R-:W2:Y:S01]  /*c0170*/  LDL.LU R5, [R1+0x1000] ;  /* 0x0010000001057983 */ /* 0x001ea20000300800 */
[----:B-1----:R-:W-:-:S02]  /*c0180*/  F2FP.SATFINITE.E5M2.F32.PACK_AB_MERGE_C R9, R25, R27, RZ ;  /* 0x0000001b1909723e */ /* 0x002fc400048060ff */
[----:B----4-:R-:W-:-:S03]  /*c0190*/  F2FP.SATFINITE.E5M2.F32.PACK_AB_MERGE_C R8, R28, R29, RZ ;  /* 0x0000001d1c08723e */ /* 0x010fc600048060ff */
[----:B------:R-:W-:Y:S04]  /*c01a0*/  STL [R1+0x3ac], R9 ;  /* 0x0003ac0901007387 */ /* 0x000fe80000100800 */
[----:B------:R-:W4:Y:S04]  /*c01b0*/  LDL.LU R10, [R1+0x1004] ;  /* 0x00100400010a7983 */ /* 0x000f280000300800 */
[----:B------:R0:W-:Y:S01]  /*c01c0*/  STL [R1+0x320], R8 ;  /* 0x0003200801007387 */ /* 0x0001e20000100800 */
[----:B---3--:R-:W-:Y:S01]  /*c01d0*/  F2FP.SATFINITE.E5M2.F32.PACK_AB_MERGE_C R14, R18, R24, RZ ;  /* 0x00000018120e723e */ /* 0x008fe200048060ff */
[----:B------:R-:W-:Y:S01]  /*c01e0*/  VIADD R19, R19, UR5 ;  /* 0x0000000513137c36 */ /* 0x000fe20008000000 */
[----:B------:R-:W1:Y:S01]  /*c01f0*/  LDCU UR5, c[0x0][0x3b8] ;  /* 0x00007700ff0577ac */ /* 0x000e620008000800 */
[----:B0-----:R-:W3:Y:S04]  /*c0200*/  LDL.LU R8, [R1+0x1008] ;  /* 0x0010080001087983 */ /* 0x001ee80000300800 */
[----:B------:R-:W3:Y:S04]  /*c0210*/  LDL.LU R9, [R1+0x100c] ;  /* 0x00100c0001097983 */ /* 0x000ee80000300800 */
[----:B------:R-:W3:Y:S04]  /*c0220*/  LDL.LU R11, [R1+0xff0] ;  /* 0x000ff000010b7983 */ /* 0x000ee80000300800 */
[----:B------:R-:W3:Y:S04]  /*c0230*/  LDL.LU R28, [R1+0xff4] ;  /* 0x000ff400011c7983 */ /* 0x000ee80000300800 */
[----:B------:R-:W3:Y:S04]  /*c0240*/  LDL.LU R26, [R1+0xff8] ;  /* 0x000ff800011a7983 */ /* 0x000ee80000300800 */
[----:B------:R-:W3:Y:S01]  /*c0250*/  LDL.LU R27, [R1+0xffc] ;  /* 0x000ffc00011b7983 */ /* 0x000ee20000300800 */
[----:B------:R-:W-:-:S03]  /*c0260*/  SHF.R.S32.HI R20, RZ, 0x1f, R19 ;  /* 0x0000001fff147819 */ /* 0x000fc60000011413 */
[----:B------:R-:W3:Y:S04]  /*c0270*/  LDL.LU R25, [R1+0xfe0] ;  /* 0x000fe00001197983 */ /* 0x000ee80000300800 */
        /* <DEDUP_REMOVED lines=8> */
[----:B--2---:R-:W-:Y:S02]  /*c0300*/  F2FP.SATFINITE.E5M2.F32.PACK_AB_MERGE_C R17, R23, R17, RZ ;  /* 0x000000111711723e */ /* 0x004fe400048060ff */
[----:B---3--:R-:W-:Y:S02]  /*c0310*/  F2FP.SATFINITE.E5M2.F32.PACK_AB_MERGE_C R15, R15, R14, RZ ;  /* 0x0000000e0f0f723e */ /* 0x008fe400048060ff */
[----:B------:R-:W-:-:S03]  /*c0320*/  IADD3 R14, P1, PT, R19, R3, RZ ;  /* 0x00000003130e7210 */ /* 0x000fc60007f3e0ff */
[----:B------:R0:W-:Y:S04]  /*c0330*/  STL [R1+0x2e4], R15 ;  /* 0x0002e40f01007387 */ /* 0x0001e80000100800 */
[----:B------:R-:W-:Y:S01]  /*c0340*/  STL [R1+0x2f4], R17 ;  /* 0x0002f41101007387 */ /* 0x000fe20000100800 */
[----:B0-----:R-:W-:-:S05]  /*c0350*/  IMAD.X R15, R20, 0x1, R4, P1 ;  /* 0x00000001140f7824 */ /* 0x001fca00008e0604 */
[----:B------:R0:W-:Y:S04]  /*c0360*/  STL.64 [R1+0x1450], R14 ;  /* 0x0014500e01007387 */ /* 0x0001e80000100a00 */
[----:B0-----:R-:W2:Y:S01]  /*c0370*/  LDL.LU.64 R14, [R1+0x5c90] ;  /* 0x005c9000010e7983 */ /* 0x001ea20000300a00 */
[----:B------:R-:W-:Y:S02]  /*c0380*/  F2FP.SATFINITE.E5M2.F32.PACK_AB_MERGE_C R7, R7, R6, RZ ;  /* 0x000000060707723e */ /* 0x000fe400048060ff */
[----:B------:R-:W-:Y:S01]  /*c0390*/  IADD3 R6, P1, PT, R19, R13, RZ ;  /* 0x0000000d13067210 */ /* 0x000fe20007f3e0ff */
[----:B------:R-:W3:Y:S01]  /*c03a0*/  LDL.LU R17, [R1+0xfd0] ;  /* 0x000fd00001117983 */ /* 0x000ee20000300800 */
[----:B------:R-:W-:-:S03]  /*c03b0*/  F2FP.SATFINITE.E5M2.F32.PACK_AB_MERGE_C R21, R22, R21, RZ ;  /* 0x000000151615723e */ /* 0x000fc600048060ff */
[----:B------:R-:W3:Y:S04]  /*c03c0*/  LDL.LU R23, [R1+0xfd4] ;  /* 0x000fd40001177983 */ /* 0x000ee80000300800 */
[----:B------:R-:W-:Y:S04]  /*c03d0*/  STL [R1+0x2cc], R7 ;  /* 0x0002cc0701007387 */ /* 0x000fe80000100800 */
[----:B------:R0:W-:Y:S04]  /*c03e0*/  STL [R1+0x5c60], R13 ;  /* 0x005c600d01007387 */ /* 0x0001e80000100800 */
[----:B------:R-:W-:Y:S04]  /*c03f0*/  STL [R1+0x2d4], R21 ;  /* 0x0002d41501007387 */ /* 0x000fe80000100800 */
[----:B0-----:R-:W3:Y:S01]  /*c0400*/  LDL.LU R13, [R1+0xfdc] ;  /* 0x000fdc00010d7983 */ /* 0x001ee20000300800 */
[----:B----4-:R-:W-:Y:S01]  /*c0410*/  F2FP.SATFINITE.E5M2.F32.PACK_AB_MERGE_C R10, R10, R5, RZ ;  /* 0x000000050a0a723e */ /* 0x010fe200048060ff */
[----:B--2---:R-:W-:-:S05]  /*c0420*/  IMAD.X R7, R20, 0x1, R15, P1 ;  /* 0x0000000114077824 */ /* 0x004fca00008e060f */
[----:B------:R0:W-:Y:S04]  /*c0430*/  STL.64 [R1+0x1448], R6 ;  /* 0x0014480601007387 */ /* 0x0001e80000100a00 */
[----:B0-----:R-:W2:Y:S04]  /*c0440*/  LDL.LU.64 R6, [R1+0x5c88] ;  /* 0x005c880001067983 */ /* 0x001ea80000300a00 */
[----:B------:R-:W4:Y:S04]  /*c0450*/  LDL.LU R21, [R1+0xfc0] ;  /* 0x000fc00001157983 */ /* 0x000f280000300800 */
[----:B------:R-:W4:Y:S04]  /*c0460*/  LDL.LU R22, [R1+0xfc4] ;  /* 0x000fc40001167983 */ /* 0x000f280000300800 */
[----:B------:R0:W-:Y:S04]  /*c0470*/  STL [R1+0x5c64], R15 ;  /* 0x005c640f01007387 */ /* 0x0001e80000100800 */
[----:B0-----:R-:W2:Y:S04]  /*c0480*/  LDL.LU R15, [R1+0xfd8] ;  /* 0x000fd800010f7983 */ /* 0x001ea80000300800 */
        /* <DEDUP_REMOVED lines=8> */
[----:B------:R-:W-:Y:S02]  /*c0510*/  IADD3 R10, P1, PT, R19, R14, RZ ;  /* 0x0000000e130a7210 */ /* 0x000fe40007f3e0ff */
[----:B------:R-:W-:Y:S02]  /*c0520*/  F2FP.SATFINITE.E5M2.F32.PACK_AB_MERGE_C R28, R28, R11, RZ ;  /* 0x0000000b1c1c723e */ /* 0x000fe400048060ff */
[----:B------:R-:W-:Y:S01]  /*c0530*/  F2FP.SATFINITE.E5M2.F32.PACK_AB_MERGE_C R26, R27, R26, RZ ;  /* 0x0000001a1b1a723e */ /* 0x000fe200048060ff */
[----:B------:R-:W-:-:S02]  /*c0540*/  IMAD.X R11, R20, 0x1, R16, P1 ;  /* 0x00000001140b7824 */ /* 0x000fc400008e0610 */
[----:B------:R0:W-:Y:S04]  /*c0550*/  STL [R1+0x57dc], R28 ;  /* 0x0057dc1c01007387 */ /* 0x0001e80000100800 */
[----:B------:R1:W-:Y:S04]  /*c0560*/  STL [R1+0x28c], R26 ;  /* 0x00028c1a01007387 */ /* 0x0003e80000100800 */
[----:B------:R3:W-:Y:S04]  /*c0570*/  STL.64 [R1+0x1438], R10 ;  /* 0x0014380a01007387 */ /* 0x0007e80000100a00 */
[----:B0-----:R-:W4:Y:S04]  /*c0580*/  LDL.LU R28, [R1+0xfb0] ;  /* 0x000fb000011c7983 */ /* 0x001f280000300800 */
[----:B-1----:R-:W4:Y:S01]  /*c0590*/  LDL.LU R26, [R1+0xfb4] ;  /* 0x000fb400011a7983 */ /* 0x002f220000300800 */
[----:B---3--:R-:W-:-:S02]  /*c05a0*/  F2FP.SATFINITE.E5M2.F32.PACK_AB_MERGE_C R10, R29, R25, RZ ;  /* 0x000000191d0a723e */ /* 0x008fc400048060ff */
[----:B------:R-:W-:-:S03]  /*c05b0*/  F2FP.SATFINITE.E5M2.F32.PACK_AB_MERGE_C R25, R18, R24, RZ ;  /* 0x000000181219723e */ /* 0x000fc600048060ff */
[----:B------:R0:W-:Y:S04]  /*c05c0*/  STL [R1+0x258], R10 ;  /* 0x0002580a01007387 */ /* 0x0001e80000100800 */
[----:B------:R-:W3:Y:S04]  /*c05d0*/  LDL.LU R27, [R1+0xfb8] ;  /* 0x000fb800011b7983 */ /* 0x000ee80000300800 */
[----:B------:R-:W3:Y:S01]  /*c05e0*/  LDL.LU R24, [R1+0xfbc] ;  /* 0x000fbc0001187983 */ /* 0x000ee20000300800 */
[----:B0-----:R-:W-:-:S03]  /*c05f0*/  IADD3 R10, P1, PT, R19, R7, RZ ;  /* 0x00000007130a7210 */ /* 0x001fc60007f3e0ff */
[----:B------:R0:W-:Y:S04]  /*c0600*/  STL [R1+0x57f0], R25 ;  /* 0x0057f01901007387 */ /* 0x0001e80000100800 */
[----:B0-----:R-:W3:Y:S04]  /*c0610*/  LDL.LU R25, [R1+0xfcc] ;  /* 0x000fcc0001197983 */ /* 0x001ee80000300800 */
[----:B------:R-:W-:Y:S01]  /*c0620*/  STL.64 [R1+0x5c58], R6 ;  /* 0x005c580601007387 */ /* 0x000fe20000100a00 */
[----:B--2---:R-:W-:-:S05]  /*c0630*/  IMAD.X R11, R20, 0x1, R8, P1 ;  /* 0x00000001140b7824 */ /* 0x004fca00008e0608 */
[----:B------:R0:W-:Y:S04]  /*c0640*/  STL.64 [R1+0x1430], R10 ;  /* 0x0014300a01007387 */ /* 0x0001e80000100a00 */
[----:B0-----:R-:W2:Y:S01]  /*c0650*/  LDL.LU.64 R10, [R1+0x5c70] ;  /* 0x005c7000010a7983 */ /* 0x001ea20000300a00 */
[----:B------:R-:W-:-:S03]  /*c0660*/  F2FP.SATFINITE.E5M2.F32.PACK_AB_MERGE_C R6, R23, R17, RZ ;  /* 0x000000111706723e */ /* 0x000fc600048060ff */
[----:B------:R-:W3:Y:S04]  /*c0670*/  LDL.LU R29, [R1+0xfa0] ;  /* 0x000fa000011d7983 */ /* 0x000ee80000300800 */
[----:B------:R-:W3:Y:S04]  /*c0680*/  LDL.LU R18, [R1+0xfa4] ;  /* 0x000fa40001127983 */ /* 0x000ee80000300800 */
[----:B------:R0:W-:Y:S01]  /*c0690*/  STL [R1+0x23c], R6 ;  /* 0x00023c0601007387 */ /* 0x0001e20000100800 */
[----:B------:R-:W-:-:S03]  /*c06a0*/  F2FP.SATFINITE.E5M2.F32.PACK_AB_MERGE_C R13, R13, R15, RZ ;  /* 0x0000000f0d0d723e */ /* 0x000fc600048060ff */
[----:B------:R-:W3:Y:S04]  /*c06b0*/  LDL.LU R17, [R1+0xfa8] ;  /* 0x000fa80001117983 */ /* 0x000ee80000300800 */
[----:B------:R-:W3:Y:S01]  /*c06c0*/  LDL.LU R23, [R1+0xfac] ;  /* 0x000fac0001177983 */ /* 0x000ee20000300800 */
[----:B0-----:R-:W-:-:S03]  /*c06d0*/  IADD3 R6, P1, PT, R19, R9, RZ ;  /* 0x0000000913067210 */ /* 0x001fc60007f3e0ff */
[----:B------:R-:W-:Y:S04]  /*c06e0*/  STL.64 [R1+0x5c50], R8 ;  /* 0x005c500801007387 */ /* 0x000fe80000100a00 */
[----:B------:R-:W-:Y:S01]  /*c06f0*/  STL [R1+0x240], R13 ;  /* 0x0002400d01007387 */ /* 0x000fe20000100800 */
[----:B--2---:R-:W-:-:S05]  /*c0700*/  IMAD.X R7, R20, 0x1, R11, P1 ;  /* 0x0000000114077824 */ /* 0x004fca00008e060b */
[----:B------:R4:W-:Y:S04]  /*c0710*/  STL.64 [R1+0x1428], R6 ;  /* 0x0014280601007387 */ /* 0x0009e80000100a00 */
[----:B------:R-:W2:Y:S01]  /*c0720*/  LDL.LU R15, [R1+0xf90] ;  /* 0x000f9000010f7983 */ /* 0x000ea20000300800 */
[----:B----4-:R-:W-:-:S03]  /*c0730*/  F2FP.SATFINITE.E5M2.F32.PACK_AB_MERGE_C R6, R22, R21, RZ ;  /* 0x000000151606723e */ /* 0x010fc600048060ff */
[----:B--2---:R0:W-:Y:S04]  /*c0740*/  STL.64 [R1+0x5c68], R14 ;  /* 0x005c680e01007387 */ /* 0x0041e80000100a00 */
[----:B------:R1:W-:Y:S04]  /*c0750*/  STL [R1+0x218], R6 ;  /* 0x0002180601007387 */ /* 0x0003e80000100800 */
[----:B0-----:R-:W3:Y:S01]  /*c0760*/  LDL.LU R15, [R1+0xfc8] ;  /* 0x000fc800010f7983 */ /* 0x001ee20000300800 */
[----:B------:R-:W-:-:S03]  /*c0770*/  IADD3 R8, P1, PT, R19, R10, RZ ;  /* 0x0000000a13087210 */ /* 0x000fc60007f3e0ff */
[----:B------:R-:W2:Y:S02]  /*c0780*/  LDL.LU R13, [R1+0xf94] ;  /* 0x000f9400010d7983 */ /* 0x000ea40000300800 */
[----:B------:R-:W-:Y:S02]  /*c0790*/  IMAD.X R9, R20, 0x1, R12, P1 ;  /* 0x0000000114097824 */ /* 0x000fe400008e060c */
[----:B-1----:R-:W4:Y:S01]  /*c07a0*/  LDL.LU R6, [R1+0xf98] ;  /* 0x000f980001067983 */ /* 0x002f220000300800 */
[----:B------:R-:W-:-:S03]  /*c07b0*/  F2FP.SATFINITE.E5M2.F32.PACK_AB_MERGE_C R14, R26, R28, RZ ;  /* 0x0000001c1a0e723e */ /* 0x000fc600048060ff */
[----:B------:R-:W4:Y:S04]  /*c07c0*/  LDL.LU R7, [R1+0xf9c] ;  /* 0x000f9c0001077983 */ /* 0x000f280000300800 */
[----:B------:R-:W2:Y:S04]  /*c07d0*/  LDL.LU R21, [R1+0xf80] ;  /* 0x000f800001157983 */ /* 0x000ea80000300800 */
[----:B------:R-:W2:Y:S04]  /*c07e0*/  LDL.LU R22, [R1+0xf84] ;  /* 0x000f840001167983 */ /* 0x000ea80000300800 */
[----:B------:R0:W-:Y:S01]  /*c07f0*/  STL.64 [R1+0x1420], R8 ;  /* 0x0014200801007387 */ /* 0x0001e20000100a00 */
[----:B------:R-:W-:Y:S01]  /*c0800*/  VIADD R19, R19, UR5 ;  /* 0x0000000513137c36 */ /* 0x000fe20008000000 */
[----:B------:R-:W1:Y:S02]  /*c0810*/  LDCU UR5, c[0x0][0x3b8] ;  /* 0x00007700ff0577ac */ /* 0x000e640008000800 */
[----:B0-----:R-:W2:Y:S04]  /*c0820*/  LDL.LU R8, [R1+0xf88] ;  /* 0x000f880001087983 */ /* 0x001ea80000300800 */
[----:B------:R-:W2:Y:S01]  /*c0830*/  LDL.LU R9, [R1+0xf8c] ;  /* 0x000f8c0001097983 */ /* 0x000ea20000300800 */
[----:B------:R-:W-:-:S02]  /*c0840*/  SHF.R.S32.HI R20, RZ, 0x1f, R19 ;  /* 0x0000001fff147819 */ /* 0x000fc40000011413 */
[----:B---3--:R-:W-:Y:S02]  /*c0850*/  F2FP.SATFINITE.E5M2.F32.PACK_AB_MERGE_C R15, R25, R15, RZ ;  /* 0x0000000f190f723e */ /* 0x008fe400048060ff */
[----:B------:R-:W3:Y:S04]  /*c0860*/  LDL.LU R25, [R1+0xf7c] ;  /* 0x000f7c0001197983 */ /* 0x000ee80000300800 */
[----:B------:R-:W-:Y:S04]  /*c0870*/  STL [R1+0x220], R15 ;  /* 0x0002200f01007387 */ /* 0x000fe80000100800 */
[----:B------:R0:W-:Y:S04]  /*c0880*/  STL [R1+0x1fc], R14 ;  /* 0x0001fc0e01007387 */ /* 0x0001e80000100800 */
[----:B------:R-:W2:Y:S04]  /*c0890*/  LDL.LU R28, [R1+0xf60] ;  /* 0x000f6000011c7983 */ /* 0x000ea80000300800 */
[----:B------:R-:W2:Y:S01]  /*c08a0*/  LDL.LU R26, [R1+0xf64] ;  /* 0x000f6400011a7983 */ /* 0x000ea20000300800 */
[----:B0-----:R-:W-:-:S05]  /*c08b0*/  F2FP.SATFINITE.E5M2.F32.PACK_AB_MERGE_C R14, R24, R27, RZ ;  /* 0x0000001b180e723e */ /* 0x001fca00048060ff */
        /* <DEDUP_REMOVED lines=18> */
[----:B------:R-:W3:Y:S04]  /*c09e0*/  LDL.LU R3, [R1+0xf78] ;  /* 0x000f780001037983 */ /* 0x000ee80000300800 */
[----:B------:R0:W-:Y:S04]  /*c09f0*/  STL.64 [R1+0x1410], R14 ;  /* 0x0014100e01007387 */ /* 0x0001e80000100a00 */
[----:B0-----:R-:W2:Y:S02]  /*c0a00*/  LDL.LU.64 R14, [R1+0x5c68] ;  /* 0x005c6800010e7983 */ /* 0x001ea40000300a00 */
[----:B--2---:R-:W-:-:S02]  /*c0a10*/  F2FP.SATFINITE.E5M2.F32.PACK_AB_MERGE_C R13, R13, R15, RZ ;  /* 0x0000000f0d0d723e */ /* 0x004fc400048060ff */
[----:B------:R-:W2:Y:S04]  /*c0a20*/  LDL.LU R15, [R1+0x5c64] ;  /* 0x005c6400010f7983 */ /* 0x000ea80000300800 */
[----:B------:R0:W-:Y:S04]  /*c0a30*/  STL [R1+0x1ac], R13 ;  /* 0x0001ac0d01007387 */ /* 0x0001e80000100800 */
[----:B0-----:R-:W2:Y:S01]  /*c0a40*/  LDL.LU R13, [R1+0x5c60] ;  /* 0x005c6000010d7983 */ /* 0x001ea20000300800 */
[----:B----4-:R-:W-:-:S05]  /*c0a50*/  F2FP.SATFINITE.E5M2.F32.PACK_AB_MERGE_C R7, R7, R6, RZ ;  /* 0x000000060707723e */ /* 0x010fca00048060ff */
[----:B------:R0:W-:Y:S01]  /*c0a60*/  STL [R1+0x1c4], R7 ;  /* 0x0001c40701007387 */ /* 0x0001e20000100800 */
[----:B------:R-:W-:Y:S02]  /*c0a70*/  F2FP.SATFINITE.E5M2.F32.PACK_AB_MERGE_C R22, R22, R21, RZ ;  /* 0x000000151616723e */ /* 0x000fe400048060ff */
[----:B------:R-:W-:Y:S02]  /*c0a80*/  F2FP.SATFINITE.E5M2.F32.PACK_AB_MERGE_C R9, R9, R8, RZ ;  /* 0x000000080909723e */ /* 0x000fe400048060ff */
[----:B--2---:R-:W-:-:S05]  /*c0a90*/  IADD3 R6, P1, PT, R19, R13, RZ ;  /* 0x0000000d13067210 */ /* 0x004fca0007f3e0ff */
[----:B0-----:R-:W-:-:S05]  /*c0aa0*/  IMAD.X R7, R20, 0x1, R15, P1 ;  /* 0x0000000114077824 */ /* 0x001fca00008e060f */
[----:B------:R0:W-:Y:S04]  /*c0ab0*/  STL.64 [R1+0x1408], R6 ;  /* 0x0014080601007387 */ /* 0x0001e80000100a00 */
[----:B0-----:R-:W2:Y:S04]  /*c0ac0*/  LDL.LU.64 R6, [R1+0x5c58] ;  /* 0x005c580001067983 */ /* 0x001ea80000300a00 */
[----:B------:R-:W4:Y:S01]  /*c0ad0*/  LDL.LU R21, [R1+0xf40] ;  /* 0x000f400001157983 */ /* 0x000f220000300800 */
[----:B------:R-:W-:-:S03]  /*c0ae0*/  IADD3 R8, P1, PT, R19, R5, RZ ;  /* 0x0000000513087210 */ /* 0x000fc60007f3e0ff */
[----:B------:R0:W-:Y:S04]  /*c0af0*/  STL [R1+0xfc], R22 ;  /* 0x0000fc1601007387 */ /* 0x0001e80000100800 */
[----:B0-----:R-:W4:Y:S04]  /*c0b00*/  LDL.LU R22, [R1+0xf44] ;  /* 0x000f440001167983 */ /* 0x001f280000300800 */
[----:B------:R-:W-:Y:S04]  /*c0b10*/  STL [R1+0xe8], R9 ;  /* 0x0000e80901007387 */ /* 0x000fe80000100800 */
[----:B------:R0:W-:Y:S04]  /*c0b20*/  STL [R1+0x5c30], R5 ;  /* 0x005c300501007387 */ /* 0x0001e80000100800 */
[----:B0-----:R-:W3:Y:S01]  /*c0b30*/  LDL.LU R5, [R1+0xf70] ;  /* 0x000f700001057983 */ /* 0x001ee20000300800 */
[----:B--2---:R-:W-:-:S05]  /*c0b40*/  IMAD.X R9, R20, 0x1, R6, P1 ;  /* 0x0000000114097824 */ /* 0x004fca00008e0606 */
[----:B------:R0:W-:Y:S04]  /*c0b50*/  STL.64 [R1+0x1400], R8 ;  /* 0x0014000801007387 */ /* 0x0001e80000100a00 */
[----:B0-----:R-:W2:Y:S04]  /*c0b60*/  LDL.LU.64 R8, [R1+0x5c50] ;  /* 0x005c500001087983 */ /* 0x001ea80000300a00 */
[----:B------:R0:W-:Y:S04]  /*c0b70*/  STL [R1+0x5c34], R6 ;  /* 0x005c340601007387 */ /* 0x0001e80000100800 */
[----:B0-----:R-:W4:Y:S01]  /*c0b80*/  LDL.LU R6, [R1+0xf48] ;  /* 0x000f480001067983 */ /* 0x001f220000300800 */
[----:B---3--:R-:W-:-:S02]  /*c0b90*/  F2FP.SATFINITE.E5M2.F32.PACK_AB_MERGE_C R5, R2, R5, RZ ;  /* 0x000000050205723e */ /* 0x008fc400048060ff */
[----:B------:R-:W-:-:S03]  /*c0ba0*/  F2FP.SATFINITE.E5M2.F32.PACK_AB_MERGE_C R2, R25, R3, RZ ;  /* 0x000000031902723e */ /* 0x000fc600048060ff */
[----:B------:R0:W-:Y:S04]  /*c0bb0*/  STL [R1+0xd8], R5 ;  /* 0x0000d80501007387 */ /* 0x0001e80000100800 */
[----:B0-----:R-:W3:Y:S04]  /*c0bc0*/  LDL.LU R5, [R1+0xf4c] ;  /* 0x000f4c0001057983 */ /* 0x001ee80000300800 */
[----:B------:R0:W-:Y:S02]  /*c0bd0*/  STL [R1+0xdc], R2 ;  /* 0x0000dc0201007387 */ /* 0x0001e40000100800 */
[----:B0-----:R-:W-:-:S02]  /*c0be0*/  IADD3 R2, P1, PT, R19, R14, RZ ;  /* 0x0000000e13027210 */ /* 0x001fc40007f3e0ff */
[----:B------:R-:W-:Y:S03]  /*c0bf0*/  STL [R1+0x5c20], R14 ;  /* 0x005c200e01007387 */ /* 0x000fe60000100800 */
[----:B------:R-:W-:-:S05]  /*c0c00*/  IMAD.X R3, R20, 0x1, R16, P1 ;  /* 0x0000000114037824 */ /* 0x000fca00008e0610 */
[----:B------:R0:W-:Y:S04]  /*c0c10*/  STL.64 [R1+0x13f8], R2 ;  /* 0x0013f80201007387 */ /* 0x0001e80000100a00 */
[----:B------:R-:W3:Y:S01]  /*c0c20*/  LDL.LU R25, [R1+0xf30] ;  /* 0x000f300001197983 */ /* 0x000ee20000300800 */
[----:B0-----:R-:W-:Y:S02]  /*c0c30*/  F2FP.SATFINITE.E5M2.F32.PACK_AB_MERGE_C R3, R26, R28, RZ ;  /* 0x0000001c1a03723e */ /* 0x001fe400048060ff */
[----:B------:R-:W-:-:S03]  /*c0c40*/  F2FP.SATFINITE.E5M2.F32.PACK_AB_MERGE_C R2, R24, R27, RZ ;  /* 0x0000001b1802723e */ /* 0x000fc600048060ff */
        /* <DEDUP_REMOVED lines=9> */
[----:B0-----:R-:W-:-:S05]  /*c0ce0*/  F2FP.SATFINITE.E5M2.F32.PACK_AB_MERGE_C R2, R18, R29, RZ ;  /* 0x0000001d1202723e */ /* 0x001fca00048060ff */
[----:B------:R0:W-:Y:S01]  /*c0cf0*/  STL [R1+0xb4], R2 ;  /* 0x0000b40201007387 */ /* 0x0001e20000100800 */
[----:B------:R-:W-:-:S03]  /*c0d00*/  F2FP.SATFINITE.E5M2.F32.PACK_AB_MERGE_C R18, R23, R17, RZ ;  /* 0x000000111712723e */ /* 0x000fc600048060ff */
[----:B------:R-:W2:Y:S04]  /*c0d10*/  LDL.LU R29, [R1+0x8c4] ;  /* 0x0008c400011d7983 */ /* 0x000ea80000300800 */
[----:B------:R-:W2:Y:S01]  /*c0d20*/  LDL.LU R17, [R1+0x8c8] ;  /* 0x0008c80001117983 */ /* 0x000ea20000300800 */
[----:B0-----:R-:W-:-:S03]  /*c0d30*/  IADD3 R2, P1, PT, R19, R9, RZ ;  /* 0x0000000913027210 */ /* 0x001fc60007f3e0ff */
[----:B------:R-:W2:Y:S02]  /*c0d40*/  LDL.LU R23, [R1+0x8cc] ;  /* 0x0008cc0001177983 */ /* 0x000ea40000300800 */
[----:B------:R-:W-:Y:S02]  /*c0d50*/  IMAD.X R3, R20, 0x1, R11, P1 ;  /* 0x0000000114037824 */ /* 0x000fe400008e060b */
[----:B------:R-:W-:Y:S04]  /*c0d60*/  STL [R1+0x58f8], R18 ;  /* 0x0058f81201007387 */ /* 0x000fe80000100800 */
[----:B------:R-:W-:Y:S04]  /*c0d70*/  STL.64 [R1+0x5c28], R8 ;  /* 0x005c280801007387 */ /* 0x000fe80000100a00 */
[----:B------:R0:W-:Y:S04]  /*c0d80*/  STL.64 [R1+0x13e8], R2 ;  /* 0x0013e80201007387 */ /* 0x0001e80000100a00 */
[----:B0-----:R-:W2:Y:S01]  /*c0d90*/  LDL.LU.64 R2, [R1+0x5c48] ;  /* 0x005c480001027983 */ /* 0x001ea20000300a00 */
[----:B------:R-:W-:-:S02]  /*c0da0*/  IADD3 R8, P1, PT, R19, R10, RZ ;  /* 0x0000000a13087210 */ /* 0x000fc40007f3e0ff */
[----:B----4-:R-:W-:Y:S01]  /*c0db0*/  F2FP.SATFINITE.E5M2.F32.PACK_AB_MERGE_C R14, R22, R21, RZ ;  /* 0x00000015160e723e */ /* 0x010fe200048060ff */
[----:B------:R0:W-:Y:S02]  /*c0dc0*/  STL.64 [R1+0x5c38], R10 ;  /* 0x005c380a01007387 */ /* 0x0001e40000100a00 */
[----:B------:R-:W-:Y:S02]  /*c0dd0*/  IMAD.X R9, R20, 0x1, R12, P1 ;  /* 0x0000000114097824 */ /* 0x000fe400008e060c */
[----:B------:R-:W-:Y:S04]  /*c0de0*/  STL [R1+0xa8], R14 ;  /* 0x0000a80e01007387 */ /* 0x000fe80000100800 */
[----:B------:R3:W-:Y:S04]  /*c0df0*/  STL.64 [R1+0x5c40], R12 ;  /* 0x005c400c01007387 */ /* 0x0007e80000100a00 */
[----:B0-----:R-:W4:Y:S04]  /*c0e00*/  LDL.LU R10, [R1+0xf20] ;  /* 0x000f2000010a7983 */ /* 0x001f280000300800 */
[----:B------:R-:W4:Y:S04]  /*c0e10*/  LDL.LU R11, [R1+0xf24] ;  /* 0x000f2400010b7983 */ /* 0x000f280000300800 */
[----:B------:R0:W-:Y:S04]  /*c0e20*/  STL.64 [R1+0x13e0], R8 ;  /* 0x0013e00801007387 */ /* 0x0001e80000100a00 */
[----:B------:R-:W4:Y:S01]  /*c0e30*/  LDL.LU R21, [R1+0xf28] ;  /* 0x000f280001157983 */ /* 0x000f220000300800 */
[----:B---3--:R-:W-:-:S03]  /*c0e40*/  F2FP.SATFINITE.E5M2.F32.PACK_AB_MERGE_C R12, R28, R25, RZ ;  /* 0x000000191c0c723e */ /* 0x008fc600048060ff */
[----:B------:R-:W3:Y:S01]  /*c0e50*/  LDL.LU R22, [R1+0xf2c] ;  /* 0x000f2c0001167983 */ /* 0x000ee20000300800 */
[----:B0-----:R-:W-:-:S03]  /*c0e60*/  F2FP.SATFINITE.E5M2.F32.PACK_AB_MERGE_C R8, R5, R6, RZ ;  /* 0x000000060508723e */ /* 0x001fc600048060ff */
[----:B------:R-:W3:Y:S04]  /*c0e70*/  LDL.LU R6, [R1+0xf10] ;  /* 0x000f100001067983 */ /* 0x000ee80000300800 */
[----:B------:R-:W3:Y:S04]  /*c0e80*/  LDL.LU R5, [R1+0xf14] ;  /* 0x000f140001057983 */ /* 0x000ee80000300800 */
[----:B------:R0:W-:Y:S01]  /*c0e90*/  STL [R1+0xac], R8 ;  /* 0x0000ac0801007387 */ /* 0x0001e20000100800 */
[----:B-1----:R-:W-:Y:S01]  /*c0ea0*/  VIADD R19, R19, UR5 ;  /* 0x0000000513137c36 */ /* 0x002fe20008000000 */
[----:B------:R-:W1:Y:S02]  /*c0eb0*/  LDCU UR5, c[0x0][0x3b8] ;  /* 0x00007700ff0577ac */ /* 0x000e640008000800 */
[----:B0-----:R-:W3:Y:S04]  /*c0ec0*/  LDL.LU R8, [R1+0xf18] ;  /* 0x000f180001087983 */ /* 0x001ee80000300800 */
[----:B------:R-:W3:Y:S04]  /*c0ed0*/  LDL.LU R9, [R1+0xf1c] ;  /* 0x000f1c0001097983 */ /* 0x000ee80000300800 */
[----:B------:R-:W3:Y:S04]  /*c0ee0*/  LDL.LU R18, [R1+0xf0c] ;  /* 0x000f0c0001127983 */ /* 0x000ee80000300800 */
[----:B------:R-:W3:Y:S04]  /*c0ef0*/  LDL.LU R14, [R1+0xf00] ;  /* 0x000f0000010e7983 */ /* 0x000ee80000300800 */
[----:B------:R0:W-:Y:S01]  /*c0f00*/  STL [R1+0x94], R12 ;  /* 0x0000940c01007387 */ /* 0x0001e20000100800 */
[----:B------:R-:W-:-:S03]  /*c0f10*/  SHF.R.S32.HI R20, RZ, 0x1f, R19 ;  /* 0x0000001fff147819 */ /* 0x000fc60000011413 */
[----:B------:R-:W3:Y:S04]  /*c0f20*/  LDL.LU R25, [R1+0xef0] ;  /* 0x000ef00001197983 */ /* 0x000ee80000300800 */
[----:B------:R-:W3:Y:S01]  /*c0f30*/  LDL.LU R28, [R1+0xef4] ;  /* 0x000ef400011c7983 */ /* 0x000ee20000300800 */
[----:B0-----:R-:W-:-:S05]  /*c0f40*/  F2FP.SATFINITE.E5M2.F32.PACK_AB_MERGE_C R12, R24, R26, RZ ;  /* 0x0000001a180c723e */ /* 0x001fca00048060ff */
[----:B------:R0:W-:Y:S04]  /*c0f50*/  STL [R1+0x90], R12 ;  /* 0x0000900c01007387 */ /* 0x0001e80000100800 */
[----:B------:R-:W3:Y:S04]  /*c0f60*/  LDL.LU R26, [R1+0xef8] ;  /* 0x000ef800011a7983 */ /* 0x000ee80000300800 */
[----:B------:R-:W3:Y:S01]  /*c0f70*/  LDL.LU R24, [R1+0xefc] ;  /* 0x000efc0001187983 */ /* 0x000ee20000300800 */
[----:B0-----:R-:W-:-:S05]  /*c0f80*/  IADD3 R12, P1, PT, R19, R0, RZ ;  /* 0x00000000130c7210 */ /* 0x001fca0007f3e0ff */
        /* <DEDUP_REMOVED lines=16> */
[----:B0-----:R-:W2:Y:S01]  /*c1090*/  LDL.LU.64 R12, [R1+0x5c40] ;  /* 0x005c4000010c7983 */ /* 0x001ea20000300a00 */
[----:B----4-:R-:W-:-:S02]  /*c10a0*/  F2FP.SATFINITE.E5M2.F32.PACK_AB_MERGE_C R11, R11, R10, RZ ;  /* 0x0000000a0b0b723e */ /* 0x010fc400048060ff */
[----:B---3--:R-:W-:Y:S02]  /*c10b0*/  F2FP.SATFINITE.E5M2.F32.PACK_AB_MERGE_C R10, R22, R21, RZ ;  /* 0x00000015160a723e */ /* 0x008fe400048060ff */
[----:B------:R-:W3:Y:S04]  /*c10c0*/  LDL.LU R21, [R1+0xed0] ;  /* 0x000ed00001157983 */ /* 0x000ee80000300800 */
[----:B------:R-:W-:Y:S04]  /*c10d0*/  STL [R1+0x1cf8], R11 ;  /* 0x001cf80b01007387 */ /* 0x000fe80000100800 */
[----:B------:R-:W3:Y:S04]  /*c10e0*/  LDL.LU R22, [R1+0xed4] ;  /* 0x000ed40001167983 */ /* 0x000ee80000300800 */
[----:B------:R2:W-:Y:S01]  /*c10f0*/  STL [R1+0x1cfc], R10 ;  /* 0x001cfc0a01007387 */ /* 0x0005e20000100800 */
[----:B------:R-:W-:-:S02]  /*c1100*/  F2FP.SATFINITE.E5M2.F32.PACK_AB_MERGE_C R5, R5, R6, RZ ;  /* 0x000000060505723e */ /* 0x000fc400048060ff */
[----:B--2---:R-:W-:-:S05]  /*c1110*/  IADD3 R10, P1, PT, R19, R13, RZ ;  /* 0x0000000d130a7210 */ /* 0x004fca0007f3e0ff */
[----:B------:R-:W-:-:S05]  /*c1120*/  IMAD.X R11, R20, 0x1, R15, P1 ;  /* 0x00000001140b7824 */ /* 0x000fca00008e060f */
[----:B------:R0:W-:Y:S04]  /*c1130*/  STL.64 [R1+0x13c8], R10 ;  /* 0x0013c80a01007387 */ /* 0x0001e80000100a00 */
[----:B0-----:R-:W2:Y:S04]  /*c1140*/  LDL.LU.64 R10, [R1+0x5c38] ;  /* 0x005c3800010a7983 */ /* 0x001ea80000300a00 */
[----:B------:R-:W4:Y:S04]  /*c1150*/  LDL.LU R6, [R1+0x5c34] ;  /* 0x005c340001067983 */ /* 0x000f280000300800 */
[----:B------:R0:W-:Y:S04]  /*c1160*/  STL [R1+0x1c48], R5 ;  /* 0x001c480501007387 */ /* 0x0001e80000100800 */
[----:B0-----:R-:W2:Y:S01]  /*c1170*/  LDL.LU R5, [R1+0x5c30] ;  /* 0x005c300001057983 */ /* 0x001ea20000300800 */
[----:B------:R-:W-:-:S05]  /*c1180*/  F2FP.SATFINITE.E5M2.F32.PACK_AB_MERGE_C R9, R9, R8, RZ ;  /* 0x000000080909723e */ /* 0x000fca00048060ff */
[----:B------:R4:W-:Y:S01]  /*c1190*/  STL [R1+0x1c5c], R9 ;  /* 0x001c5c0901007387 */ /* 0x0009e20000100800 */
[----:B------:R-:W-:Y:S02]  /*c11a0*/  F2FP.SATFINITE.E5M2.F32.PACK_AB_MERGE_C R2, R2, R14, RZ ;  /* 0x0000000e0202723e */ /* 0x000fe400048060ff */
[----:B--2---:R-:W-:-:S05]  /*c11b0*/  IADD3 R8, P1, PT, R19, R5, RZ ;  /* 0x0000000513087210 */ /* 0x004fca0007f3e0ff */
[----:B----4-:R-:W-:-:S05]  /*c11c0*/  IMAD.X R9, R20, 0x1, R6, P1 ;  /* 0x0000000114097824 */ /* 0x010fca00008e0606 */
[----:B------:R0:W-:Y:S04]  /*c11d0*/  STL.64 [R1+0x13c0], R8 ;  /* 0x0013c00801007387 */ /* 0x0001e80000100a00 */
[----:B0-----:R-:W2:Y:S04]  /*c11e0*/  LDL.LU.64 R8, [R1+0x5c28] ;  /* 0x005c280001087983 */ /* 0x001ea80000300a00 */
[----:B------:R-:W4:Y:S01]  /*c11f0*/  LDL.LU R14, [R1+0x5c20] ;  /* 0x005c2000010e7983 */ /* 0x000f220000300800 */
[----:B------:R-:W-:-:S03]  /*c1200*/  F2FP.SATFINITE.E5M2.F32.PACK_AB_MERGE_C R18, R18, R3, RZ ;  /* 0x000000031212723e */ /* 0x000fc600048060ff */
[----:B------:R4:W-:Y:S01]  /*c1210*/  STL [R1+0x1b58], R2 ;  /* 0x001b580201007387 */ /* 0x0009e20000100800 */
[----:B------:R-:W-:Y:S02]  /*c1220*/  F2FP.SATFINITE.E5M2.F32.PACK_AB_MERGE_C R25, R28, R25, RZ ;  /* 0x000000191c19723e */ /* 0x000fe400048060ff */
[----:B------:R-:W-:Y:S02]  /*c1230*/  F2FP.SATFINITE.E5M2.F32.PACK_AB_MERGE_C R17, R23, R17, RZ ;  /* 0x000000111711723e */ /* 0x000fe400048060ff */
[----:B----4-:R-:W-:Y:S01]  /*c1240*/  IADD3 R2, P1, PT, R19, R14, RZ ;  /* 0x0000000e13027210 */ /* 0x010fe20007f3e0ff */
[----:B------:R0:W-:Y:S04]  /*c1250*/  STL [R1+0x5c08], R14 ;  /* 0x005c080e01007387 */ /* 0x0001e80000100800 */
[----:B------:R-:W-:Y:S01]  /*c1260*/  IMAD.X R3, R20, 0x1, R16, P1 ;  /* 0x0000000114037824 */ /* 0x000fe200008e0610 */
[----:B------:R4:W-:Y:S04]  /*c1270*/  STL [R1+0x1b78], R18 ;  /* 0x001b781201007387 */ /* 0x0009e80000100800 */
[----:B0-----:R-:W3:Y:S04]  /*c1280*/  LDL.LU R14, [R1+0xecc] ;  /* 0x000ecc00010e7983 */ /* 0x001ee80000300800 */
[----:B------:R0:W-:Y:S01]  /*c1290*/  STL [R1+0x5c0c], R16 ;  /* 0x005c0c1001007387 */ /* 0x0001e20000100800 */
[----:B----4-:R-:W-:-:S03]  /*c12a0*/  F2FP.SATFINITE.E5M2.F32.PACK_AB_MERGE_C R18, R24, R26, RZ ;  /* 0x0000001a1812723e */ /* 0x010fc600048060ff */
[----:B0-----:R-:W4:Y:S04]  /*c12b0*/  LDL.LU R16, [R1+0xec8] ;  /* 0x000ec80001107983 */ /* 0x001f280000300800 */
[----:B------:R0:W-:Y:S04]  /*c12c0*/  STL.64 [R1+0x13b8], R2 ;  /* 0x0013b80201007387 */ /* 0x0001e80000100a00 */
[----:B------:R-:W-:Y:S01]  /*c12d0*/  STL [R1+0x1a08], R25 ;  /* 0x001a081901007387 */ /* 0x000fe20000100800 */
[----:B0-----:R-:W-:-:S03]  /*c12e0*/  IADD3 R2, P1, PT, R19, R7, RZ ;  /* 0x0000000713027210 */ /* 0x001fc60007f3e0ff */
[----:B------:R0:W-:Y:S02]  /*c12f0*/  STL [R1+0x5bf8], R7 ;  /* 0x005bf80701007387 */ /* 0x0001e40000100800 */
[----:B--2---:R-:W-:Y:S02]  /*c1300*/  IMAD.X R3, R20, 0x1, R8, P1 ;  /* 0x0000000114037824 */ /* 0x004fe400008e0608 */
[----:B------:R2:W-:Y:S01]  /*c1310*/  STL [R1+0x1a0c], R18 ;  /* 0x001a0c1201007387 */ /* 0x0005e20000100800 */
[----:B------:R-:W-:-:S03]  /*c1320*/  F2FP.SATFINITE.E5M2.F32.PACK_AB_MERGE_C R26, R29, R27, RZ ;  /* 0x0000001b1d1a723e */ /* 0x000fc600048060ff */
[----:B0-----:R-:W4:Y:S04]  /*c1330*/  LDL.LU R7, [R1+0xeb0] ;  /* 0x000eb00001077983 */ /* 0x001f280000300800 */
[----:B--2---:R-:W2:Y:S04]  /*c1340*/  LDL.LU R18, [R1+0xeb4] ;  /* 0x000eb40001127983 */ /* 0x004ea80000300800 */
[----:B------:R-:W2:Y:S04]  /*c1350*/  LDL.LU R25, [R1+0xeb8] ;  /* 0x000eb80001197983 */ /* 0x000ea80000300800 */
[----:B------:R0:W-:Y:S04]  /*c1360*/  STL.64 [R1+0x13b0], R2 ;  /* 0x0013b00201007387 */ /* 0x0001e80000100a00 */
[----:B------:R-:W2:Y:S01]  /*c1370*/  LDL.LU R24, [R1+0xebc] ;  /* 0x000ebc0001187983 */ /* 0x000ea20000300800 */
[----:B0-----:R-:W-:-:S03]  /*c1380*/  IADD3 R2, P1, PT, R19, R9, RZ ;  /* 0x0000000913027210 */ /* 0x001fc60007f3e0ff */
[----:B------:R-:W-:Y:S02]  /*c1390*/  STL [R1+0x1948], R26 ;  /* 0x0019481a01007387 */ /* 0x000fe40000100800 */
[----:B------:R-:W-:Y:S02]  /*c13a0*/  IMAD.X R3, R20, 0x1, R11, P1 ;  /* 0x0000000114037824 */ /* 0x000fe400008e060b */
[----:B------:R0:W-:Y:S04]  /*c13b0*/  STL.64 [R1+0x5c00], R8 ;  /* 0x005c000801007387 */ /* 0x0001e80000100a00 */
[----:B------:R-:W-:Y:S04]  /*c13c0*/  STL [R1+0x194c], R17 ;  /* 0x00194c1101007387 */ /* 0x000fe80000100800 */
[----:B0-----:R-:W2:Y:S04]  /*c13d0*/  LDL.LU R8, [R1+0xec0] ;  /* 0x000ec00001087983 */ /* 0x001ea80000300800 */
[----:B------:R-:W2:Y:S04]  /*c13e0*/  LDL.LU R9, [R1+0xec4] ;  /* 0x000ec40001097983 */ /* 0x000ea80000300800 */
[----:B------:R3:W-:Y:S04]  /*c13f0*/  STL.64 [R1+0x13a8], R2 ;  /* 0x0013a80201007387 */ /* 0x0007e80000100a00 */
[----:B------:R-:W4:Y:S04]  /*c1400*/  LDL.LU R28, [R1+0xea0] ;  /* 0x000ea000011c7983 */ /* 0x000f280000300800 */
[----:B------:R-:W4:Y:S01]  /*c1410*/  LDL.LU R26, [R1+0xea4] ;  /* 0x000ea400011a7983 */ /* 0x000f220000300800 */
[----:B---3--:R-:W-:-:S05]  /*c1420*/  F2FP.SATFINITE.E5M2.F32.PACK_AB_MERGE_C R2, R22, R21, RZ ;  /* 0x000000151602723e */ /* 0x008fca00048060ff */
[----:B------:R0:W-:Y:S04]  /*c1430*/  STL [R1+0x18f8], R2 ;  /* 0x0018f80201007387 */ /* 0x0001e80000100800 */
[----:B------:R-:W3:Y:S04]  /*c1440*/  LDL.LU R21, [R1+0xea8] ;  /* 0x000ea80001157983 */ /* 0x000ee80000300800 */
[----:B------:R-:W3:Y:S01]  /*c1450*/  LDL.LU R22, [R1+0xeac] ;  /* 0x000eac0001167983 */ /* 0x000ee20000300800 */
[----:B0-----:R-:W-:-:S03]  /*c1460*/  IADD3 R2, P1, PT, R19, R10, RZ ;  /* 0x0000000a13027210 */ /* 0x001fc60007f3e0ff */
[----:B------:R0:W-:Y:S04]  /*c1470*/  STL.64 [R1+0x5c10], R10 ;  /* 0x005c100a01007387 */ /* 0x0001e80000100a00 */
[----:B0-----:R-:W3:Y:S04]  /*c1480*/  LDL.LU R10, [R1+0xed8] ;  /* 0x000ed800010a7983 */ /* 0x001ee80000300800 */
[----:B------:R-:W3:Y:S01]  /*c1490*/  LDL.LU R11, [R1+0xedc] ;  /* 0x000edc00010b7983 */ /* 0x000ee20000300800 */
[----:B------:R-:W-:-:S05]  /*c14a0*/  IMAD.X R3, R20, 0x1, R12, P1 ;  /* 0x0000000114037824 */ /* 0x000fca00008e060c */
[----:B------:R0:W-:Y:S04]  /*c14b0*/  STL.64 [R1+0x13a0], R2 ;  /* 0x0013a00201007387 */ /* 0x0001e80000100a00 */
[----:B0-----:R-:W3:Y:S04]  /*c14c0*/  LDL.LU.64 R2, [R1+0x5c18] ;  /* 0x005c180001027983 */ /* 0x001ee80000300a00 */
[----:B------:R-:W3:Y:S04]  /*c14d0*/  LDL.LU R27, [R1+0xe90] ;  /* 0x000e9000011b7983 */ /* 0x000ee80000300800 */
[----:B------:R-:W3:Y:S04]  /*c14e0*/  LDL.LU R29, [R1+0xe94] ;  /* 0x000e9400011d7983 */ /* 0x000ee80000300800 */
[----:B------:R-:W3:Y:S04]  /*c14f0*/  LDL.LU R17, [R1+0xe98] ;  /* 0x000e980001117983 */ /* 0x000ee80000300800 */
[----:B------:R-:W3:Y:S01]  /*c1500*/  LDL.LU R23, [R1+0xe9c] ;  /* 0x000e9c0001177983 */ /* 0x000ee20000300800 */
[----:B--2---:R-:W-:-:S02]  /*c1510*/  F2FP.SATFINITE.E5M2.F32.PACK_AB_MERGE_C R9, R9, R8, RZ ;  /* 0x000000080909723e */ /* 0x004fc400048060ff */
[----:B----4-:R-:W-:Y:S02]  /*c1520*/  F2FP.SATFINITE.E5M2.F32.PACK_AB_MERGE_C R8, R14, R16, RZ ;  /* 0x000000100e08723e */ /* 0x010fe400048060ff */
[----:B---3--:R-:W-:-:S05]  /*c1530*/  F2FP.SATFINITE.E5M2.F32.PACK_AB_MERGE_C R10, R11, R10, RZ ;  /* 0x0000000a0b0a723e */ /* 0x008fca00048060ff */
[----:B------:R0:W-:Y:S04]  /*c1540*/  STL [R1+0x18dc], R10 ;  /* 0x0018dc0a01007387 */ /* 0x0001e80000100800 */
[----:B------:R-:W-:Y:S04]  /*c1550*/  STL [R1+0x18cc], R9 ;  /* 0x0018cc0901007387 */ /* 0x000fe80000100800 */
[----:B------:R-:W2:Y:S04]  /*c1560*/  LDL.LU R16, [R1+0xe80] ;  /* 0x000e800001107983 */ /* 0x000ea80000300800 */
[----:B------:R-:W2:Y:S01]  /*c1570*/  LDL.LU R14, [R1+0xe84] ;  /* 0x000e8400010e7983 */ /* 0x000ea20000300800 */
[----:B-1----:R-:W-:Y:S01]  /*c1580*/  VIADD R19, R19, UR5 ;  /* 0x0000000513137c36 */ /* 0x002fe20008000000 */
[----:B------:R-:W1:Y:S04]  /*c1590*/  LDCU UR5, c[0x0][0x3b8] ;  /* 0x00007700ff0577ac */ /* 0x000e680008000800 */
[----:B------:R-:W-:-:S02]  /*c15a0*/  SHF.R.S32.HI R20, RZ, 0x1f, R19 ;  /* 0x0000001fff147819 */ /* 0x000fc40000011413 */
[----:B0-----:R-:W-:Y:S01]  /*c15b0*/  IADD3 R10, P1, PT, R19, R0, RZ ;  /* 0x00000000130a7210 */ /* 0x001fe20007f3e0ff */
[----:B------:R0:W-:Y:S04]  /*c15c0*/  STL [R1+0x18c8], R8 ;  /* 0x0018c80801007387 */ /* 0x0001e80000100800 */
[----:B------:R-:W-:Y:S01]  /*c15d0*/  IMAD.X R11, R20, 0x1, R2, P1 ;  /* 0x00000001140b7824 */ /* 0x000fe200008e0602 */
[----:B0-----:R-:W3:Y:S04]  /*c15e0*/  LDL.LU R8, [R1+0xe88] ;  /* 0x000e880001087983 */ /* 0x001ee80000300800 */
[----:B------:R-:W3:Y:S04]  /*c15f0*/  LDL.LU R9, [R1+0xe8c] ;  /* 0x000e8c0001097983 */ /* 0x000ee80000300800 */
[----:B------:R0:W-:Y:S02]  /*c1600*/  STL.64 [R1+0x1398], R10 ;  /* 0x0013980a01007387 */ /* 0x0001e40000100a00 */
[----:B0-----:R-:W-:-:S02]  /*c1610*/  F2FP.SATFINITE.E5M2.F32.PACK_AB_MERGE_C R11, R18, R7, RZ ;  /* 0x00000007120b723e */ /* 0x001fc400048060ff */
        /* <DEDUP_REMOVED lines=8> */
[----:B------:R0:W-:Y:S02]  /*c16a0*/  STL [R1+0x5be8], R3 ;  /* 0x005be80301007387 */ /* 0x0001e40000100800 */
[----:B------:R-:W-:Y:S02]  /*c16b0*/  IMAD.X R11, R20, 0x1, R4, P1 ;  /* 0x00000001140b7824 */ /* 0x000fe400008e0604 */
[----:B0-----:R-:W4:Y:S04]  /*c16c0*/  LDL.LU R3, [R1+0xe60] ;  /* 0x000e600001037983 */ /* 0x001f280000300800 */
[----:B------:R0:W-:Y:S04]  /*c16d0*/  STL [R1+0x5bec], R4 ;  /* 0x005bec0401007387 */ /* 0x0001e80000100800 */
[----:B0-----:R-:W4:Y:S04]  /*c16e0*/  LDL.LU R4, [R1+0xe7c] ;  /* 0x000e7c0001047983 */ /* 0x001f280000300800 */
[----:B------:R0:W-:Y:S02]  /*c16f0*/  STL.64 [R1+0x1390], R10 ;  /* 0x0013900a01007387 */ /* 0x0001e40000100a00 */
[----:B0-----:R-:W-:-:S02]  /*c1700*/  F2FP.SATFINITE.E5M2.F32.PACK_AB_MERGE_C R11, R26, R28, RZ ;  /* 0x0000001c1a0b723e */ /* 0x001fc400048060ff */
[----:B------:R-:W-:Y:S02]  /*c1710*/  F2FP.SATFINITE.E5M2.F32.PACK_AB_MERGE_C R10, R22, R21, RZ ;  /* 0x00000015160a723e */ /* 0x000fe400048060ff */
[----:B------:R-:W4:Y:S04]  /*c1720*/  LDL.LU R21, [R1+0xe50] ;  /* 0x000e500001157983 */ /* 0x000f280000300800 */
[----:B------:R-:W-:Y:S04]  /*c1730*/  STL [R1+0x4c4], R11 ;  /* 0x0004c40b01007387 */ /* 0x000fe80000100800 */
[----:B------:R-:W4:Y:S04]  /*c1740*/  LDL.LU R22, [R1+0xe54] ;  /* 0x000e540001167983 */ /* 0x000f280000300800 */
[----:B------:R0:W-:Y:S01]  /*c1750*/  STL [R1+0x4d4], R10 ;  /* 0x0004d40a01007387 */ /* 0x0001e20000100800 */
[----:B------:R-:W-:-:S02]  /*c1760*/  F2FP.SATFINITE.E5M2.F32.PACK_AB_MERGE_C R28, R29, R27, RZ ;  /* 0x0000001b1d1c723e */ /* 0x000fc400048060ff */
[----:B0-----:R-:W-:-:S05]  /*c1770*/  IADD3 R10, P1, PT, R19, R13, RZ ;  /* 0x0000000d130a7210 */ /* 0x001fca0007f3e0ff */
[C---:B------:R-:W-:Y:S01]  /*c1780*/  IMAD.X R11, R20.reuse, 0x1, R15, P1 ;  /* 0x00000001140b7824 */ /* 0x040fe200008e060f */
[----:B------:R-:W-:Y:S02]  /*c1790*/  IADD3 R26, P1, PT, R19, R5, RZ ;  /* 0x00000005131a7210 */ /* 0x000fe40007f3e0ff */
[----:B------:R-:W-:Y:S02]  /*c17a0*/  F2FP.SATFINITE.E5M2.F32.PACK_AB_MERGE_C R17, R23, R17, RZ ;  /* 0x000000111711723e */ /* 0x000fe400048060ff */
[----:B------:R0:W-:Y:S01]  /*c17b0*/  STL.64 [R1+0x1388], R10 ;  /* 0x0013880a01007387 */ /* 0x0001e20000100a00 */
[----:B------:R-:W-:-:S03]  /*c17c0*/  IMAD.X R27, R20, 0x1, R6, P1 ;  /* 0x00000001141b7824 */ /* 0x000fc600008e0606 */
[----:B0-----:R-:W4:Y:S04]  /*c17d0*/  LDL.LU.64 R10, [R1+0x5c10] ;  /* 0x005c1000010a7983 */ /* 0x001f280000300a00 */
[----:B------:R0:W-:Y:S04]  /*c17e0*/  STL [R1+0x384], R28 ;  /* 0x0003841c01007387 */ /* 0x0001e80000100800 */
[----:B------:R-:W-:Y:S04]  /*c17f0*/  STL [R1+0x388], R17 ;  /* 0x0003881101007387 */ /* 0x000fe80000100800 */
[----:B0-----:R-:W4:Y:S04]  /*c1800*/  LDL.LU R28, [R1+0xe58] ;  /* 0x000e5800011c7983 */ /* 0x001f280000300800 */
[----:B------:R0:W-:Y:S04]  /*c1810*/  STL.64 [R1+0x1380], R26 ;  /* 0x0013801a01007387 */ /* 0x0001e80000100a00 */
[----:B0-----:R-:W4:Y:S04]  /*c1820*/  LDL.LU R26, [R1+0xe5c] ;  /* 0x000e5c00011a7983 */ /* 0x001f280000300800 */
[----:B------:R-:W4:Y:S04]  /*c1830*/  LDL.LU R27, [R1+0xe40] ;  /* 0x000e4000011b7983 */ /* 0x000f280000300800 */
[----:B------:R-:W4:Y:S04]  /*c1840*/  LDL.LU R29, [R1+0xe44] ;  /* 0x000e4400011d7983 */ /* 0x000f280000300800 */
[----:B------:R-:W4:Y:S04]  /*c1850*/  LDL.LU R17, [R1+0xe48] ;  /* 0x000e480001117983 */ /* 0x000f280000300800 */
[----:B------:R-:W4:Y:S01]  /*c1860*/  LDL.LU R23, [R1+0xe4c] ;  /* 0x000e4c0001177983 */ /* 0x000f220000300800 */
[----:B--2---:R-:W-:-:S03]  /*c1870*/  F2FP.SATFINITE.E5M2.F32.PACK_AB_MERGE_C R14, R14, R16, RZ ;  /* 0x000000100e0e723e */ /* 0x004fc600048060ff */
[----:B------:R-:W2:Y:S04]  /*c1880*/  LDL.LU R16, [R1+0x5c0c] ;  /* 0x005c0c0001107983 */ /* 0x000ea80000300800 */
[----:B------:R0:W-:Y:S04]  /*c1890*/  STL [R1+0x368], R14 ;  /* 0x0003680e01007387 */ /* 0x0001e80000100800 */
[----:B0-----:R-:W2:Y:S01]  /*c18a0*/  LDL.LU R14, [R1+0x5c08] ;  /* 0x005c0800010e7983 */ /* 0x001ea20000300800 */
[----:B---3--:R-:W-:-:S05]  /*c18b0*/  F2FP.SATFINITE.E5M2.F32.PACK_AB_MERGE_C R9, R9, R8, RZ ;  /* 0x000000080909723e */ /* 0x008fca00048060ff */
[----:B------:R-:W-:Y:S01]  /*c18c0*/  STL [R1+0x36c], R9 ;  /* 0x00036c0901007387 */ /* 0x000fe20000100800 */
[----:B--2---:R-:W-:-:S03]  /*c18d0*/  IADD3 R8, P1, PT, R19, R14, RZ ;  /* 0x0000000e13087210 */ /* 0x004fc60007f3e0ff */
[----:B------:R0:W-:Y:S04]  /*c18e0*/  STL.64 [R1+0x5be0], R14 ;  /* 0x005be00e01007387 */ /* 0x0001e80000100a00 */
[----:B0-----:R-:W4:Y:S01]  /*c18f0*/  LDL.LU R14, [R1+0xe74] ;  /* 0x000e7400010e7983 */ /* 0x001f220000300800 */
[----:B------:R-:W-:-:S03]  /*c1900*/  IMAD.X R9, R20, 0x1, R16, P1 ;  /* 0x0000000114097824 */ /* 0x000fc600008e0610 */
[----:B------:R-:W2:Y:S04]  /*c1910*/  LDL.LU R15, [R1+0xe78] ;  /* 0x000e7800010f7983 */ /* 0x000ea80000300800 */
[----:B------:R0:W-:Y:S04]  /*c1920*/  STL.64 [R1+0x1378], R8 ;  /* 0x0013780801007387 */ /* 0x0001e80000100a00 */
[----:B0-----:R-:W3:Y:S01]  /*c1930*/  LDL.LU.64 R8, [R1+0x5c00] ;  /* 0x005c000001087983 */ /* 0x001ee20000300a00 */
[----:B----4-:R-:W-:-:S03]  /*c1940*/  F2FP.SATFINITE.E5M2.F32.PACK_AB_MERGE_C R14, R14, R7, RZ ;  /* 0x000000070e0e723e */ /* 0x010fc600048060ff */
[----:B------:R-:W4:Y:S04]  /*c1950*/  LDL.LU R7, [R1+0x5bf8] ;  /* 0x005bf80001077983 */ /* 0x000f280000300800 */
[----:B------:R4:W-:Y:S01]  /*c1960*/  STL [R1+0x2d8], R14 ;  /* 0x0002d80e01007387 */ /* 0x0009e20000100800 */
[----:B--2---:R-:W-:Y:S02]  /*c1970*/  F2FP.SATFINITE.E5M2.F32.PACK_AB_MERGE_C R4, R4, R15, RZ ;  /* 0x0000000f0404723e */ /* 0x004fe400048060ff */
[----:B------:R-:W-:Y:S02]  /*c1980*/  F2FP.SATFINITE.E5M2.F32.PACK_AB_MERGE_C R3, R18, R3, RZ ;  /* 0x000000031203723e */ /* 0x000fe400048060ff */
[----:B----4-:R-:W-:Y:S01]  /*c1990*/  IADD3 R14, P1, PT, R19, R7, RZ ;  /* 0x00000007130e7210 */ /* 0x010fe20007f3e0ff */
[----:B------:R-:W-:Y:S04]  /*c19a0*/  STL.64 [R1+0x5bf0], R6 ;  /* 0x005bf00601007387 */ /* 0x000fe80000100a00 */
[----:B---3--:R-:W-:Y:S01]  /*c19b0*/  IMAD.X R15, R20, 0x1, R8, P1 ;  /* 0x00000001140f7824 */ /* 0x008fe200008e0608 */
[----:B------:R0:W-:Y:S04]  /*c19c0*/  STL [R1+0x2e0], R4 ;  /* 0x0002e00401007387 */ /* 0x0001e80000100800 */
[----:B0-----:R-:W2:Y:S04]  /*c19d0*/  LDL.LU R4, [R1+0xe30] ;  /* 0x000e300001047983 */ /* 0x001ea80000300800 */
[----:B------:R-:W-:Y:S04]  /*c19e0*/  STL.64 [R1+0x1370], R14 ;  /* 0x0013700e01007387 */ /* 0x000fe80000100a00 */
[----:B------:R0:W-:Y:S04]  /*c19f0*/  STL [R1+0x2b4], R3 ;  /* 0x0002b40301007387 */ /* 0x0001e80000100800 */
[----:B0-----:R-:W2:Y:S01]  /*c1a00*/  LDL.LU R3, [R1+0xe34] ;  /* 0x000e340001037983 */ /* 0x001ea20000300800 */
[----:B------:R-:W-:-:S05]  /*c1a10*/  F2FP.SATFINITE.E5M2.F32.PACK_AB_MERGE_C R6, R24, R25, RZ ;  /* 0x000000191806723e */ /* 0x000fca00048060ff */
[----:B------:R0:W-:Y:S04]  /*c1a20*/  STL [R1+0x2bc], R6 ;  /* 0x0002bc0601007387 */ /* 0x0001e80000100800 */
[----:B------:R-:W3:Y:S04]  /*c1a30*/  LDL.LU R14, [R1+0xe38] ;  /* 0x000e3800010e7983 */ /* 0x000ee80000300800 */
[----:B------:R-:W3:Y:S01]  /*c1a40*/  LDL.LU R15, [R1+0xe3c] ;  /* 0x000e3c00010f7983 */ /* 0x000ee20000300800 */
[----:B0-----:R-:W-:-:S05]  /*c1a50*/  IADD3 R6, P1, PT, R19, R9, RZ ;  /* 0x0000000913067210 */ /* 0x001fca0007f3e0ff */
[----:B------:R-:W-:Y:S01]  /*c1a60*/  IMAD.X R7, R20, 0x1, R11, P1 ;  /* 0x0000000114077824 */ /* 0x000fe200008e060b */
[----:B------:R-:W-:Y:S04]  /*c1a70*/  STL.64 [R1+0x5bd8], R8 ;  /* 0x005bd80801007387 */ /* 0x000fe80000100a00 */
[----:B------:R0:W-:Y:S04]  /*c1a80*/  STL.64 [R1+0x1368], R6 ;  /* 0x0013680601007387 */ /* 0x0001e80000100a00 */
[----:B------:R-:W4:Y:S01]  /*c1a90*/  LDL.LU R24, [R1+0xe24] ;  /* 0x000e240001187983 */ /* 0x000f220000300800 */
[----:B0-----:R-:W-:-:S03]  /*c1aa0*/  F2FP.SATFINITE.E5M2.F32.PACK_AB_MERGE_C R6, R22, R21, RZ ;  /* 0x000000151606723e */ /* 0x001fc600048060ff */
[----:B------:R-:W4:Y:S04]  /*c1ab0*/  LDL.LU R21, [R1+0xe28] ;  /* 0x000e280001157983 */ /* 0x000f280000300800 */
[----:B------:R0:W-:Y:S04]  /*c1ac0*/  STL [R1+0x290], R6 ;  /* 0x0002900601007387 */ /* 0x0001e80000100800 */
[----:B------:R-:W4:Y:S01]  /*c1ad0*/  LDL.LU R22, [R1+0xe2c] ;  /* 0x000e2c0001167983 */ /* 0x000f220000300800 */
[----:B0-----:R-:W-:-:S03]  /*c1ae0*/  IADD3 R6, P1, PT, R19, R10, RZ ;  /* 0x0000000a13067210 */ /* 0x001fc60007f3e0ff */
[----:B------:R-:W-:Y:S02]  /*c1af0*/  STL.64 [R1+0x5bd0], R10 ;  /* 0x005bd00a01007387 */ /* 0x000fe40000100a00 */
[----:B------:R-:W-:-:S05]  /*c1b00*/  IMAD.X R7, R20, 0x1, R12, P1 ;  /* 0x0000000114077824 */ /* 0x000fca00008e060c */
[----:B------:R0:W-:Y:S01]  /*c1b10*/  STL.64 [R1+0x1360], R6 ;  /* 0x0013600601007387 */ /* 0x0001e20000100a00 */
[----:B-1----:R-:W-:Y:S01]  /*c1b20*/  VIADD R19, R19, UR5 ;  /* 0x0000000513137c36 */ /* 0x002fe20008000000 */
[----:B------:R-:W1:Y:S01]  /*c1b30*/  LDCU UR5, c[0x0][0x3b8] ;  /* 0x00007700ff0577ac */ /* 0x000e620008000800 */
[----:B0-----:R-:W-:Y:S02]  /*c1b40*/  F2FP.SATFINITE.E5M2.F32.PACK_AB_MERGE_C R6, R26, R28, RZ ;  /* 0x0000001c1a06723e */ /* 0x001fe400048060ff */
[----:B------:R-:W-:-:S03]  /*c1b50*/  F2FP.SATFINITE.E5M2.F32.PACK_AB_MERGE_C R7, R29, R27, RZ ;  /* 0x0000001b1d07723e */ /* 0x000fc600048060ff */
[----:B------:R0:W-:Y:S04]  /*c1b60*/  STL [R1+0x29c], R6 ;  /* 0x00029c0601007387 */ /* 0x0001e80000100800 */
[----:B------:R-:W-:Y:S01]  /*c1b70*/  STL [R1+0x26c], R7 ;  /* 0x00026c0701007387 */ /* 0x000fe20000100800 */
[----:B------:R-:W-:-:S03]  /*c1b80*/  SHF.R.S32.HI R20, RZ, 0x1f, R19 ;  /* 0x0000001fff147819 */ /* 0x000fc60000011413 */
[----:B------:R-:W4:Y:S01]  /*c1b90*/  LDL.LU R10, [R1+0xe10] ;  /* 0x000e1000010a7983 */ /* 0x000f220000300800 */
[----:B0-----:R-:W-:-:S03]  /*c1ba0*/  F2FP.SATFINITE.E5M2.F32.PACK_AB_MERGE_C R6, R23, R17, RZ ;  /* 0x000000111706723e */ /* 0x001fc600048060ff */
[----:B------:R-:W4:Y:S04]  /*c1bb0*/  LDL.LU R27, [R1+0xe14] ;  /* 0x000e1400011b7983 */ /* 0x000f280000300800 */
[----:B------:R0:W-:Y:S04]  /*c1bc0*/  STL [R1+0x268], R6 ;  /* 0x0002680601007387 */ /* 0x0001e80000100800 */
[----:B------:R-:W4:Y:S04]  /*c1bd0*/  LDL.LU R8, [R1+0xe18] ;  /* 0x000e180001087983 */ /* 0x000f280000300800 */
[----:B------:R-:W4:Y:S01]  /*c1be0*/  LDL.LU R9, [R1+0xe1c] ;  /* 0x000e1c0001097983 */ /* 0x000f220000300800 */
[----:B0-----:R-:W-:-:S03]  /*c1bf0*/  IADD3 R6, P1, PT, R19, R0, RZ ;  /* 0x0000000013067210 */ /* 0x001fc60007f3e0ff */
[----:B------:R-:W4:Y:S04]  /*c1c00*/  LDL.LU R11, [R1+0xe00] ;  /* 0x000e0000010b7983 */ /* 0x000f280000300800 */
[----:B------:R-:W4:Y:S01]  /*c1c10*/  LDL.LU R28, [R1+0xe04] ;  /* 0x000e0400011c7983 */ /* 0x000f220000300800 */
[----:B------:R-:W-:-:S03]  /*c1c20*/  IMAD.X R7, R20, 0x1, R2, P1 ;  /* 0x0000000114077824 */ /* 0x000fc600008e0602 */
[----:B------:R-:W4:Y:S04]  /*c1c30*/  LDL.LU R18, [R1+0xe08] ;  /* 0x000e080001127983 */ /* 0x000f280000300800 */
[----:B------:R-:W4:Y:S04]  /*c1c40*/  LDL.LU R25, [R1+0xe0c] ;  /* 0x000e0c0001197983 */ /* 0x000f280000300800 */
[----:B------:R-:W4:Y:S04]  /*c1c50*/  LDL.LU R26, [R1+0xdf0] ;  /* 0x000df000011a7983 */ /* 0x000f280000300800 */
[----:B------:R-:W4:Y:S04]  /*c1c60*/  LDL.LU R29, [R1+0xdf4] ;  /* 0x000df400011d7983 */ /* 0x000f280000300800 */
[----:B------:R-:W4:Y:S04]  /*c1c70*/  LDL.LU R17, [R1+0xdf8] ;  /* 0x000df80001117983 */ /* 0x000f280000300800 */
        /* <DEDUP_REMOVED lines=10> */
[----:B------:R2:W-:Y:S02]  /*c1d20*/  STL.64 [R1+0x5bc8], R2 ;  /* 0x005bc80201007387 */ /* 0x0005e40000100a00 */
[----:B0-----:R-:W-:Y:S02]  /*c1d30*/  IMAD.X R15, R20, 0x1, R4, P1 ;  /* 0x00000001140f7824 */ /* 0x001fe400008e0604 */
[----:B--2---:R-:W2:Y:S04]  /*c1d40*/  LDL.LU R3, [R1+0xe20] ;  /* 0x000e200001037983 */ /* 0x004ea80000300800 */
[----:B------:R0:W-:Y:S04]  /*c1d50*/  STL.64 [R1+0x1340], R14 ;  /* 0x0013400e01007387 */ /* 0x0001e80000100a00 */
[----:B0-----:R-:W3:Y:S01]  /*c1d60*/  LDL.LU.64 R14, [R1+0x5be0] ;  /* 0x005be000010e7983 */ /* 0x001ee20000300a00 */
[----:B----4-:R-:W-:-:S02]  /*c1d70*/  F2FP.SATFINITE.E5M2.F32.PACK_AB_MERGE_C R2, R22, R21, RZ ;  /* 0x000000151602723e */ /* 0x010fc400048060ff */
[----:B------:R-:W-:Y:S02]  /*c1d80*/  F2FP.SATFINITE.E5M2.F32.PACK_AB_MERGE_C R27, R27, R10, RZ ;  /* 0x0000000a1b1b723e */ /* 0x000fe400048060ff */
[----:B------:R-:W-:Y:S02]  /*c1d90*/  F2FP.SATFINITE.E5M2.F32.PACK_AB_MERGE_C R10, R9, R8, RZ ;  /* 0x00000008090a723e */ /* 0x000fe400048060ff */
[----:B--2---:R-:W-:-:S05]  /*c1da0*/  F2FP.SATFINITE.E5M2.F32.PACK_AB_MERGE_C R24, R24, R3, RZ ;  /* 0x000000031818723e */ /* 0x004fca00048060ff */
[----:B------:R-:W-:Y:S04]  /*c1db0*/  STL [R1+0x57a8], R24 ;  /* 0x0057a81801007387 */ /* 0x000fe80000100800 */
[----:B------:R-:W2:Y:S04]  /*c1dc0*/  LDL.LU R21, [R1+0xde0] ;  /* 0x000de00001157983 */ /* 0x000ea80000300800 */
[----:B------:R-:W2:Y:S04]  /*c1dd0*/  LDL.LU R22, [R1+0xde4] ;  /* 0x000de40001167983 */ /* 0x000ea80000300800 */
[----:B------:R0:W-:Y:S02]  /*c1de0*/  STL [R1+0x224], R2 ;  /* 0x0002240201007387 */ /* 0x0001e40000100800 */
[----:B0-----:R-:W-:-:S02]  /*c1df0*/  IADD3 R2, P1, PT, R19, R13, RZ ;  /* 0x0000000d13027210 */ /* 0x001fc40007f3e0ff */
[----:B------:R-:W-:Y:S03]  /*c1e00*/  STL [R1+0x5bb8], R13 ;  /* 0x005bb80d01007387 */ /* 0x000fe60000100800 */
[----:B---3--:R-:W-:Y:S01]  /*c1e10*/  IMAD.X R3, R20, 0x1, R15, P1 ;  /* 0x0000000114037824 */ /* 0x008fe200008e060f */
[----:B------:R-:W-:-:S04]  /*c1e20*/  IADD3 R8, P1, PT, R19, R5, RZ ;  /* 0x0000000513087210 */ /* 0x000fc80007f3e0ff */
[----:B------:R0:W-:Y:S01]  /*c1e30*/  STL.64 [R1+0x1338], R2 ;  /* 0x0013380201007387 */ /* 0x0001e20000100a00 */
[----:B------:R-:W-:-:S03]  /*c1e40*/  IMAD.X R9, R20, 0x1, R6, P1 ;  /* 0x0000000114097824 */ /* 0x000fc600008e0606 */
[----:B0-----:R-:W3:Y:S04]  /*c1e50*/  LDL.LU R2, [R1+0xde8] ;  /* 0x000de80001027983 */ /* 0x001ee80000300800 */
[----:B------:R-:W3:Y:S04]  /*c1e60*/  LDL.LU R3, [R1+0xdec] ;  /* 0x000dec0001037983 */ /* 0x000ee80000300800 */
[----:B------:R-:W4:Y:S04]  /*c1e70*/  LDL.LU R13, [R1+0xdd0] ;  /* 0x000dd000010d7983 */ /* 0x000f280000300800 */
[----:B------:R-:W4:Y:S04]  /*c1e80*/  LDL.LU R24, [R1+0xdd4] ;  /* 0x000dd40001187983 */ /* 0x000f280000300800 */
[----:B------:R-:W-:Y:S04]  /*c1e90*/  STL [R1+0x5bbc], R15 ;  /* 0x005bbc0f01007387 */ /* 0x000fe80000100800 */
[----:B------:R-:W-:Y:S04]  /*c1ea0*/  STL [R1+0x210], R10 ;  /* 0x0002100a01007387 */ /* 0x000fe80000100800 */
[----:B------:R0:W-:Y:S04]  /*c1eb0*/  STL.64 [R1+0x1330], R8 ;  /* 0x0013300801007387 */ /* 0x0001e80000100a00 */
[----:B0-----:R-:W2:Y:S01]  /*c1ec0*/  LDL.LU.64 R8, [R1+0x5bd8] ;  /* 0x005bd80001087983 */ /* 0x001ea20000300a00 */
[----:B------:R-:W-:-:S02]  /*c1ed0*/  IADD3 R10, P1, PT, R19, R14, RZ ;  /* 0x0000000e130a7210 */ /* 0x000fc40007f3e0ff */
[----:B------:R-:W-:Y:S02]  /*c1ee0*/  F2FP.SATFINITE.E5M2.F32.PACK_AB_MERGE_C R28, R28, R11, RZ ;  /* 0x0000000b1c1c723e */ /* 0x000fe400048060ff */
[----:B------:R-:W-:Y:S01]  /*c1ef0*/  F2FP.SATFINITE.E5M2.F32.PACK_AB_MERGE_C R15, R25, R18, RZ ;  /* 0x00000012190f723e */ /* 0x000fe200048060ff */
[----:B------:R-:W-:Y:S01]  /*c1f00*/  IMAD.X R11, R20, 0x1, R16, P1 ;  /* 0x00000001140b7824 */ /* 0x000fe200008e0610 */
[----:B------:R-:W-:Y:S01]  /*c1f10*/  F2FP.SATFINITE.E5M2.F32.PACK_AB_MERGE_C R26, R29, R26, RZ ;  /* 0x0000001a1d1a723e */ /* 0x000fe200048060ff */
[----:B------:R-:W-:Y:S04]  /*c1f20*/  STL [R1+0x5b40], R28 ;  /* 0x005b401c01007387 */ /* 0x000fe80000100800 */
[----:B------:R-:W-:Y:S01]  /*c1f30*/  STL [R1+0x1f0], R15 ;  /* 0x0001f00f01007387 */ /* 0x000fe20000100800 */
[----:B------:R-:W-:-:S03]  /*c1f40*/  F2FP.SATFINITE.E5M2.F32.PACK_AB_MERGE_C R25, R23, R17, RZ ;  /* 0x000000111719723e */ /* 0x000fc600048060ff */
[----:B------:R0:W-:Y:S04]  /*c1f50*/  STL.64 [R1+0x57f8], R26 ;  /* 0x0057f81a01007387 */ /* 0x0001e80000100a00 */
[----:B------:R1:W-:Y:S04]  /*c1f60*/  STL.64 [R1+0x1328], R10 ;  /* 0x0013280a01007387 */ /* 0x0003e80000100a00 */
[----:B0-----:R-:W3:Y:S01]  /*c1f70*/  LDL.LU R26, [R1+0xdc0] ;  /* 0x000dc000011a7983 */ /* 0x001ee20000300800 */
[----:B-1----:R-:W-:-:S03]  /*c1f80*/  IADD3 R10, P1, PT, R19, R7, RZ ;  /* 0x00000007130a7210 */ /* 0x002fc60007f3e0ff */
[----:B------:R-:W3:Y:S04]  /*c1f90*/  LDL.LU R27, [R1+0xdc4] ;  /* 0x000dc400011b7983 */ /* 0x000ee80000300800 */
[----:B------:R-:W3:Y:S04]  /*c1fa0*/  LDL.LU R29, [R1+0xdc8] ;  /* 0x000dc800011d7983 */ /* 0x000ee80000300800 */
[----:B------:R-:W4:Y:S04]  /*c1fb0*/  LDL.LU R23, [R1+0xdcc] ;  /* 0x000dcc0001177983 */ /* 0x000f280000300800 */
[----:B------:R0:W-:Y:S04]  /*c1fc0*/  STL [R1+0x5b60], R25 ;  /* 0x005b601901007387 */ /* 0x0001e80000100800 */
[----:B0-----:R-:W4:Y:S04]  /*c1fd0*/  LDL.LU R25, [R1+0xddc] ;  /* 0x000ddc0001197983 */ /* 0x001f280000300800 */
[----:B------:R0:W-:Y:S04]  /*c1fe0*/  STL [R1+0x5ba0], R7 ;  /* 0x005ba00701007387 */ /* 0x0001e80000100800 */
[----:B0-----:R-:W4:Y:S01]  /*c1ff0*/  LDL.LU R7, [R1+0xdd8] ;  /* 0x000dd80001077983 */ /* 0x001f220000300800 */
[----:B--2---:R-:W-:-:S05]  /*c2000*/  IMAD.X R11, R20, 0x1, R8, P1 ;  /* 0x00000001140b7824 */ /* 0x004fca00008e0608 */
[----:B------:R0:W-:Y:S04]  /*c2010*/  STL.64 [R1+0x1320], R10 ;  /* 0x0013200a01007387 */ /* 0x0001e80000100a00 */
[----:B0-----:R-:W2:Y:S01]  /*c2020*/  LDL.LU.64 R10, [R1+0x5bd0] ;  /* 0x005bd000010a7983 */ /* 0x001ea20000300a00 */
[----:B------:R-:W-:-:S03]  /*c2030*/  F2FP.SATFINITE.E5M2.F32.PACK_AB_MERGE_C R15, R22, R21, RZ ;  /* 0x00000015160f723e */ /* 0x000fc600048060ff */
[----:B------:R-:W4:Y:S04]  /*c2040*/  LDL.LU R18, [R1+0xdb0] ;  /* 0x000db00001127983 */ /* 0x000f280000300800 */
[----:B------:R-:W4:Y:S04]  /*c2050*/  LDL.LU R17, [R1+0xdb4] ;  /* 0x000db40001117983 */ /* 0x000f280000300800 */
[----:B------:R3:W-:Y:S04]  /*c2060*/  STL [R1+0x1a8], R15 ;  /* 0x0001a80f01007387 */ /* 0x0007e80000100800 */
[----:B------:R-:W4:Y:S04]  /*c2070*/  LDL.LU R21, [R1+0xdb8] ;  /* 0x000db80001157983 */ /* 0x000f280000300800 */
[----:B------:R-:W4:Y:S01]  /*c2080*/  LDL.LU R22, [R1+0xdbc] ;  /* 0x000dbc0001167983 */ /* 0x000f220000300800 */
[----:B---3--:R-:W-:-:S02]  /*c2090*/  F2FP.SATFINITE.E5M2.F32.PACK_AB_MERGE_C R15, R3, R2, RZ ;  /* 0x00000002030f723e */ /* 0x008fc400048060ff */
[----:B------:R-:W-:Y:S01]  /*c20a0*/  IADD3 R2, P1, PT, R19, R9, RZ ;  /* 0x0000000913027210 */ /* 0x000fe20007f3e0ff */
[----:B------:R-:W-:Y:S04]  /*c20b0*/  STL.64 [R1+0x5ba8], R8 ;  /* 0x005ba80801007387 */ /* 0x000fe80000100a00 */
[----:B------:R-:W-:Y:S01]  /*c20c0*/  STL [R1+0x1a0], R15 ;  /* 0x0001a00f01007387 */ /* 0x000fe20000100800 */
[----:B--2---:R-:W-:-:S05]  /*c20d0*/  IMAD.X R3, R20, 0x1, R11, P1 ;  /* 0x0000000114037824 */ /* 0x004fca00008e060b */
[----:B------:R0:W-:Y:S04]  /*c20e0*/  STL.64 [R1+0x1358], R2 ;  /* 0x0013580201007387 */ /* 0x0001e80000100a00 */
[----:B0-----:R-:W2:Y:S04]  /*c20f0*/  LDL.LU.64 R2, [R1+0x5bc8] ;  /* 0x005bc80001027983 */ /* 0x001ea80000300a00 */
[----:B------:R-:W3:Y:S01]  /*c2100*/  LDL.LU R15, [R1+0xda0] ;  /* 0x000da000010f7983 */ /* 0x000ee20000300800 */
[----:B----4-:R-:W-:Y:S02]  /*c2110*/  F2FP.SATFINITE.E5M2.F32.PACK_AB_MERGE_C R8, R24, R13, RZ ;  /* 0x0000000d1808723e */ /* 0x010fe400048060ff */
[----:B------:R-:W-:Y:S01]  /*c2120*/  F2FP.SATFINITE.E5M2.F32.PACK_AB_MERGE_C R7, R25, R7, RZ ;  /* 0x000000071907723e */ /* 0x000fe200048060ff */
[----:B---3--:R-:W-:Y:S04]  /*c2130*/  STL.64 [R1+0x5bc0], R14 ;  /* 0x005bc00e01007387 */ /* 0x008fe80000100a00 */
[----:B------:R0:W-:Y:S04]  /*c2140*/  STL [R1+0x15c], R8 ;  /* 0x00015c0801007387 */ /* 0x0001e80000100800 */
[----:B------:R-:W3:Y:S01]  /*c2150*/  LDL.LU R13, [R1+0xda4] ;  /* 0x000da400010d7983 */ /* 0x000ee20000300800 */
[----:B0-----:R-:W-:-:S03]  /*c2160*/  IADD3 R8, P1, PT, R19, R10, RZ ;  /* 0x0000000a13087210 */ /* 0x001fc60007f3e0ff */
[----:B------:R0:W-:Y:S02]  /*c2170*/  STL.64 [R1+0x5bb0], R10 ;  /* 0x005bb00a01007387 */ /* 0x0001e40000100a00 */
[----:B------:R-:W-:Y:S01]  /*c2180*/  IMAD.X R9, R20, 0x1, R12, P1 ;  /* 0x0000000114097824 */ /* 0x000fe200008e060c */
[----:B------:R-:W-:Y:S01]  /*c2190*/  F2FP.SATFINITE.E5M2.F32.PACK_AB_MERGE_C R14, R27, R26, RZ ;  /* 0x0000001a1b0e723e */ /* 0x000fe200048060ff */
[----:B------:R-:W-:Y:S01]  /*c21a0*/  VIADD R19, R19, UR5 ;  /* 0x0000000513137c36 */ /* 0x000fe20008000000 */
[----:B------:R-:W1:Y:S01]  /*c21b0*/  LDCU UR5, c[0x0][0x3b8] ;  /* 0x00007700ff0577ac */ /* 0x000e620008000800 */
[----:B0-----:R-:W4:Y:S04]  /*c21c0*/  LDL.LU R10, [R1+0xda8] ;  /* 0x000da800010a7983 */ /* 0x001f280000300800 */
[----:B------:R-:W4:Y:S04]  /*c21d0*/  LDL.LU R11, [R1+0xdac] ;  /* 0x000dac00010b7983 */ /* 0x000f280000300800 */
[----:B------:R0:W-:Y:S01]  /*c21e0*/  STL.64 [R1+0x1348], R8 ;  /* 0x0013480801007387 */ /* 0x0001e20000100a00 */
[----:B------:R-:W-:-:S03]  /*c21f0*/  SHF.R.S32.HI R20, RZ, 0x1f, R19 ;  /* 0x0000001fff147819 */ /* 0x000fc60000011413 */
[----:B0-----:R-:W3:Y:S04]  /*c2200*/  LDL.LU R8, [R1+0xd90] ;  /* 0x000d900001087983 */ /* 0x001ee80000300800 */
[----:B------:R-:W3:Y:S04]  /*c2210*/  LDL.LU R9, [R1+0xd94] ;  /* 0x000d940001097983 */ /* 0x000ee80000300800 */
[----:B------:R-:W3:Y:S04]  /*c2220*/  LDL.LU R28, [R1+0xd98] ;  /* 0x000d9800011c7983 */ /* 0x000ee80000300800 */
[----:B------:R-:W3:Y:S04]  /*c2230*/  LDL.LU R24, [R1+0xd9c] ;  /* 0x000d9c0001187983 */ /* 0x000ee80000300800 */
[----:B------:R0:W-:Y:S04]  /*c2240*/  STL [R1+0x158], R7 ;  /* 0x0001580701007387 */ /* 0x0001e80000100800 */
[----:B------:R1:W-:Y:S04]  /*c2250*/  STL [R1+0xec], R14 ;  /* 0x0000ec0e01007387 */ /* 0x0003e80000100800 */
[----:B------:R-:W3:Y:S01]  /*c2260*/  LDL.LU R25, [R1+0xd80] ;  /* 0x000d800001197983 */ /* 0x000ee20000300800 */
[----:B0-----:R-:W-:-:S03]  /*c2270*/  F2FP.SATFINITE.E5M2.F32.PACK_AB_MERGE_C R7, R23, R29, RZ ;  /* 0x0000001d1707723e */ /* 0x001fc600048060ff */
[----:B------:R-:W3:Y:S01]  /*c2280*/  LDL.LU R26, [R1+0xd84] ;  /* 0x000d8400011a7983 */ /* 0x000ee20000300800 */
[----:B-1----:R-:W-:-:S03]  /*c2290*/  IADD3 R14, P1, PT, R19, R0, RZ ;  /* 0x00000000130e7210 */ /* 0x002fc60007f3e0ff */
[----:B------:R0:W-:Y:S02]  /*c22a0*/  STL [R1+0xf8], R7 ;  /* 0x0000f80701007387 */ /* 0x0001e40000100800 */
[----:B--2---:R-:W-:Y:S02]  /*c22b0*/  IMAD.X R15, R20, 0x1, R2, P1 ;  /* 0x00000001140f7824 */ /* 0x004fe400008e0602 */
[----:B------:R-:W2:Y:S04]  /*c22c0*/  LDL.LU R29, [R1+0xd88] ;  /* 0x000d8800011d7983 */ /* 0x000ea80000300800 */
[----:B------:R-:W2:Y:S04]  /*c22d0*/  LDL.LU R23, [R1+0xd8c] ;  /* 0x000d8c0001177983 */ /* 0x000ea80000300800 */
[----:B------:R1:W-:Y:S04]  /*c22e0*/  STL.64 [R1+0x1318], R14 ;  /* 0x0013180e01007387 */ /* 0x0003e80000100a00 */
[----:B0-----:R-:W2:Y:S01]  /*c22f0*/  LDL.LU R7, [R1+0xd70] ;  /* 0x000d700001077983 */ /* 0x001ea20000300800 */
[----:B-1----:R-:W-:-:S02]  /*c2300*/  F2FP.SATFINITE.E5M2.F32.PACK_AB_MERGE_C R15, R17, R18, RZ ;  /* 0x00000012110f723e */ /* 0x002fc400048060ff */
[----:B------:R-:W-:-:S03]  /*c2310*/  F2FP.SATFINITE.E5M2.F32.PACK_AB_MERGE_C R14, R22, R21, RZ ;  /* 0x00000015160e723e */ /* 0x000fc600048060ff */
[----:B------:R-:W-:Y:S04]  /*c2320*/  STL [R1+0xb0], R15 ;  /* 0x0000b00f01007387 */ /* 0x000fe80000100800 */
[----:B------:R-:W2:Y:S04]  /*c2330*/  LDL.LU R27, [R1+0xd7c] ;  /* 0x000d7c00011b7983 */ /* 0x000ea80000300800 */
        /* <DEDUP_REMOVED lines=8> */
[----:B0-----:R-:W3:Y:S02]  /*c23c0*/  LDL.LU.64 R14, [R1+0x5bc0] ;  /* 0x005bc000010e7983 */ /* 0x001ee40000300a00 */
[----:B---3--:R-:W-:-:S02]  /*c23d0*/  F2FP.SATFINITE.E5M2.F32.PACK_AB_MERGE_C R13, R13, R15, RZ ;  /* 0x0000000f0d0d723e */ /* 0x008fc400048060ff */
[----:B------:R-:W3:Y:S04]  /*c23e0*/  LDL.LU R15, [R1+0x5bbc] ;  /* 0x005bbc00010f7983 */ /* 0x000ee80000300800 */
[----:B------:R0:W-:Y:S04]  /*c23f0*/  STL [R1+0xa0], R13 ;  /* 0x0000a00d01007387 */ /* 0x0001e80000100800 */
[----:B0-----:R-:W2:Y:S01]  /*c2400*/  LDL.LU R13, [R1+0x5bb8] ;  /* 0x005bb800010d7983 */ /* 0x001ea20000300800 */
[----:B----4-:R-:W-:-:S05]  /*c2410*/  F2FP.SATFINITE.E5M2.F32.PACK_AB_MERGE_C R11, R11, R10, RZ ;  /* 0x0000000a0b0b723e */ /* 0x010fca00048060ff */
[----:B------:R3:W-:Y:S01]  /*c2420*/  STL [R1+0xa4], R11 ;  /* 0x0000a40b01007387 */ /* 0x0007e20000100800 */
[----:B------:R-:W-:Y:S02]  /*c2430*/  F2FP.SATFINITE.E5M2.F32.PACK_AB_MERGE_C R9, R9, R8, RZ ;  /* 0x000000080909723e */ /* 0x000fe400048060ff */
[----:B------:R-:W-:Y:S02]  /*c2440*/  F2FP.SATFINITE.E5M2.F32.PACK_AB_MERGE_C R8, R24, R28, RZ ;  /* 0x0000001c1808723e */ /* 0x000fe400048060ff */
[----:B--2---:R-:W-:Y:S01]  /*c2450*/  IADD3 R10, P1, PT, R19, R13, RZ ;  /* 0x0000000d130a7210 */ /* 0x004fe20007f3e0ff */
[----:B------:R-:W-:Y:S04]  /*c2460*/  STL [R1+0x5b90], R13 ;  /* 0x005b900d01007387 */ /* 0x000fe80000100800 */
[----:B---3--:R-:W-:-:S05]  /*c2470*/  IMAD.X R11, R20, 0x1, R15, P1 ;  /* 0x00000001140b7824 */ /* 0x008fca00008e060f */
[----:B------:R0:W-:Y:S04]  /*c2480*/  STL.64 [R1+0x1308], R10 ;  /* 0x0013080a01007387 */ /* 0x0001e80000100a00 */
[----:B0-----:R-:W2:Y:S04]  /*c2490*/  LDL.LU.64 R10, [R1+0x5bb0] ;  /* 0x005bb000010a7983 */ /* 0x001ea80000300a00 */
[----:B------:R-:W3:Y:S04]  /*c24a0*/  LDL.LU R13, [R1+0xd54] ;  /* 0x000d5400010d7983 */ /* 0x000ee80000300800 */
[----:B------:R0:W-:Y:S04]  /*c24b0*/  STL [R1+0x5b94], R15 ;  /* 0x005b940f01007387 */ /* 0x0001e80000100800 */
[----:B0-----:R-:W3:Y:S04]  /*c24c0*/  LDL.LU R15, [R1+0xd50] ;  /* 0x000d5000010f7983 */ /* 0x001ee80000300800 */
[----:B------:R-:W4:Y:S04]  /*c24d0*/  LDL.LU R28, [R1+0xd58] ;  /* 0x000d5800011c7983 */ /* 0x000f280000300800 */
[----:B------:R-:W-:Y:S04]  /*c24e0*/  STL [R1+0x88], R9 ;  /* 0x0000880901007387 */ /* 0x000fe80000100800 */
[----:B------:R-:W4:Y:S04]  /*c24f0*/  LDL.LU R24, [R1+0xd5c] ;  /* 0x000d5c0001187983 */ /* 0x000f280000300800 */
[----:B------:R-:W-:Y:S04]  /*c2500*/  STL [R1+0x8c], R8 ;  /* 0x00008c0801007387 */ /* 0x000fe80000100800 */
[----:B------:R0:W-:Y:S04]  /*c2510*/  STL.64 [R1+0x5b98], R4 ;  /* 0x005b980401007387 */ /* 0x0001e80000100a00 */
[----:B0-----:R-:W2:Y:S01]  /*c2520*/  LDL.LU R4, [R1+0xd74] ;  /* 0x000d740001047983 */ /* 0x001ea20000300800 */
[----:B------:R-:W-:-:S03]  /*c2530*/  IADD3 R8, P1, PT, R19, R5, RZ ;  /* 0x0000000513087210 */ /* 0x000fc60007f3e0ff */
[----:B------:R-:W3:Y:S02]  /*c2540*/  LDL.LU R5, [R1+0xd78] ;  /* 0x000d780001057983 */ /* 0x000ee40000300800 */
[----:B------:R-:W-:Y:S01]  /*c2550*/  IMAD.X R9, R20, 0x1, R6, P1 ;  /* 0x0000000114097824 */ /* 0x000fe200008e0606 */
[----:B------:R-:W-:-:S04]  /*c2560*/  F2FP.SATFINITE.E5M2.F32.PACK_AB_MERGE_C R25, R26, R25, RZ ;  /* 0x000000191a19723e */ /* 0x000fc800048060ff */
[----:B------:R0:W-:Y:S01]  /*c2570*/  STL.64 [R1+0x1300], R8 ;  /* 0x0013000801007387 */ /* 0x0001e20000100a00 */
[----:B------:R-:W-:-:S03]  /*c2580*/  F2FP.SATFINITE.E5M2.F32.PACK_AB_MERGE_C R23, R23, R29, RZ ;  /* 0x0000001d1717723e */ /* 0x000fc600048060ff */
[----:B------:R-:W-:Y:S01]  /*c2590*/  STL [R1+0x74], R25 ;  /* 0x0000741901007387 */ /* 0x000fe20000100800 */
[----:B0-----:R-:W-:-:S03]  /*c25a0*/  IADD3 R8, P1, PT, R19, R14, RZ ;  /* 0x0000000e13087210 */ /* 0x001fc60007f3e0ff */
[----:B------:R-:W-:Y:S02]  /*c25b0*/  STL [R1+0x70], R23 ;  /* 0x0000701701007387 */ /* 0x000fe40000100800 */
[----:B------:R-:W-:-:S05]  /*c25c0*/  IMAD.X R9, R20, 0x1, R16, P1 ;  /* 0x0000000114097824 */ /* 0x000fca00008e0610 */
[----:B------:R0:W-:Y:S04]  /*c25d0*/  STL.64 [R1+0x12f8], R8 ;  /* 0x0012f80801007387 */ /* 0x0001e80000100a00 */
[----:B0-----:R-:W4:Y:S04]  /*c25e0*/  LDL.LU.64 R8, [R1+0x5ba8] ;  /* 0x005ba80001087983 */ /* 0x001f280000300a00 */
[----:B------:R-:W4:Y:S04]  /*c25f0*/  LDL.LU R25, [R1+0xd40] ;  /* 0x000d400001197983 */ /* 0x000f280000300800 */
[----:B------:R-:W4:Y:S04]  /*c2600*/  LDL.LU R26, [R1+0xd44] ;  /* 0x000d4400011a7983 */ /* 0x000f280000300800 */
[----:B------:R-:W4:Y:S04]  /*c2610*/  LDL.LU R29, [R1+0xd48] ;  /* 0x000d4800011d7983 */ /* 0x000f280000300800 */
[----:B------:R-:W4:Y:S01]  /*c2620*/  LDL.LU R23, [R1+0xd4c] ;  /* 0x000d4c0001177983 */ /* 0x000f220000300800 */
[----:B--2---:R-:W-:-:S03]  /*c2630*/  F2FP.SATFINITE.E5M2.F32.PACK_AB_MERGE_C R4, R4, R7, RZ ;  /* 0x000000070404723e */ /* 0x004fc600048060ff */
[----:B------:R-:W2:Y:S04]  /*c2640*/  LDL.LU R7, [R1+0x5ba0] ;  /* 0x005ba00001077983 */ /* 0x000ea80000300800 */
[----:B------:R2:W-:Y:S01]  /*c2650*/  STL [R1+0x60], R4 ;  /* 0x0000600401007387 */ /* 0x0005e20000100800 */
[----:B---3--:R-:W-:Y:S02]  /*c2660*/  F2FP.SATFINITE.E5M2.F32.PACK_AB_MERGE_C R27, R27, R5, RZ ;  /* 0x000000051b1b723e */ /* 0x008fe400048060ff */
[----:B--2---:R-:W-:Y:S01]  /*c2670*/  IADD3 R4, P1, PT, R19, R7, RZ ;  /* 0x0000000713047210 */ /* 0x004fe20007f3e0ff */
[----:B------:R-:W-:Y:S04]  /*c2680*/  STL.64 [R1+0x5b88], R6 ;  /* 0x005b880601007387 */ /* 0x000fe80000100a00 */
[----:B----4-:R-:W-:Y:S01]  /*c2690*/  IMAD.X R5, R20, 0x1, R8, P1 ;  /* 0x0000000114057824 */ /* 0x010fe200008e0608 */
[----:B------:R0:W-:Y:S04]  /*c26a0*/  STL [R1+0x64], R27 ;  /* 0x0000641b01007387 */ /* 0x0001e80000100800 */
[----:B------:R1:W-:Y:S04]  /*c26b0*/  STL.64 [R1+0x12e0], R4 ;  /* 0x0012e00401007387 */ /* 0x0003e80000100a00 */
[----:B0-----:R-:W2:Y:S01]  /*c26c0*/  LDL.LU R27, [R1+0x8b0] ;  /* 0x0008b000011b7983 */ /* 0x001ea20000300800 */
[----:B-1----:R-:W-:-:S05]  /*c26d0*/  F2FP.SATFINITE.E5M2.F32.PACK_AB_MERGE_C R4, R17, R18, RZ ;  /* 0x000000121104723e */ /* 0x002fca00048060ff */
[----:B------:R0:W-:Y:S01]  /*c26e0*/  STL [R1+0x50], R4 ;  /* 0x0000500401007387 */ /* 0x0001e20000100800 */
[----:B------:R-:W-:-:S03]  /*c26f0*/  F2FP.SATFINITE.E5M2.F32.PACK_AB_MERGE_C R18, R22, R21, RZ ;  /* 0x000000151612723e */ /* 0x000fc600048060ff */
[----:B------:R-:W2:Y:S04]  /*c2700*/  LDL.LU R21, [R1+0x8b4] ;  /* 0x0008b40001157983 */ /* 0x000ea80000300800 */
[----:B------:R-:W3:Y:S01]  /*c2710*/  LDL.LU R17, [R1+0x8b8] ;  /* 0x0008b80001117983 */ /* 0x000ee20000300800 */
[----:B0-----:R-:W-:-:S03]  /*c2720*/  IADD3 R4, P1, PT, R19, R9, RZ ;  /* 0x0000000913047210 */ /* 0x001fc60007f3e0ff */
[----:B------:R-:W3:Y:S02]  /*c2730*/  LDL.LU R22, [R1+0x8bc] ;  /* 0x0008bc0001167983 */ /* 0x000ee40000300800 */
[----:B------:R-:W-:Y:S02]  /*c2740*/  IMAD.X R5, R20, 0x1, R11, P1 ;  /* 0x0000000114057824 */ /* 0x000fe400008e060b */
[----:B------:R-:W-:Y:S04]  /*c2750*/  STL [R1+0x5914], R18 ;  /* 0x0059141201007387 */ /* 0x000fe80000100800 */
[----:B------:R-:W-:Y:S04]  /*c2760*/  STL.64 [R1+0x5b80], R8 ;  /* 0x005b800801007387 */ /* 0x000fe80000100a00 */
[----:B------:R0:W-:Y:S01]  /*c2770*/  STL.64 [R1+0x12f0], R4 ;  /* 0x0012f00401007387 */ /* 0x0001e20000100a00 */
[----:B------:R-:W-:-:S02]  /*c2780*/  F2FP.SATFINITE.E5M2.F32.PACK_AB_MERGE_C R6, R13, R15, RZ ;  /* 0x0000000f0d06723e */ /* 0x000fc400048060ff */
[----:B0-----:R-:W-:-:S03]  /*c2790*/  IADD3 R4, P1, PT, R19, R10, RZ ;  /* 0x0000000a13047210 */ /* 0x001fc60007f3e0ff */
[----:B------:R-:W-:Y:S02]  /*c27a0*/  STL [R1+0x40], R6 ;  /* 0x0000400601007387 */ /* 0x000fe40000100800 */
[----:B------:R-:W-:-:S05]  /*c27b0*/  IMAD.X R5, R20, 0x1, R12, P1 ;  /* 0x0000000114057824 */ /* 0x000fca00008e060c */
[----:B------:R0:W-:Y:S04]  /*c27c0*/  STL.64 [R1+0x12e8], R4 ;  /* 0x0012e80401007387 */ /* 0x0001e80000100a00 */
[----:B------:R-:W4:Y:S04]  /*c27d0*/  LDL.LU R15, [R1+0xd30] ;  /* 0x000d3000010f7983 */ /* 0x000f280000300800 */
[----:B------:R-:W4:Y:S01]  /*c27e0*/  LDL.LU R13, [R1+0xd34] ;  /* 0x000d3400010d7983 */ /* 0x000f220000300800 */
[----:B0-----:R-:W-:Y:S02]  /*c27f0*/  F2FP.SATFINITE.E5M2.F32.PACK_AB_MERGE_C R4, R24, R28, RZ ;  /* 0x0000001c1804723e */ /* 0x001fe400048060ff */
[----:B------:R-:W-:-:S03]  /*c2800*/  F2FP.SATFINITE.E5M2.F32.PACK_AB_MERGE_C R5, R26, R25, RZ ;  /* 0x000000191a05723e */ /* 0x000fc600048060ff */
[----:B------:R0:W-:Y:S04]  /*c2810*/  STL [R1+0x44], R4 ;  /* 0x0000440401007387 */ /* 0x0001e80000100800 */
[----:B------:R-:W4:Y:S04]  /*c2820*/  LDL.LU R6, [R1+0xd38] ;  /* 0x000d380001067983 */ /* 0x000f280000300800 */
[----:B------:R-:W4:Y:S01]  /*c2830*/  LDL.LU R7, [R1+0xd3c] ;  /* 0x000d3c0001077983 */ /* 0x000f220000300800 */
[----:B------:R-:W-:Y:S01]  /*c2840*/  VIADD R19, R19, UR5 ;  /* 0x0000000513137c36 */ /* 0x000fe20008000000 */
[----:B0-----:R-:W-:Y:S01]  /*c2850*/  F2FP.SATFINITE.E5M2.F32.PACK_AB_MERGE_C R4, R23, R29, RZ ;  /* 0x0000001d1704723e */ /* 0x001fe200048060ff */
[----:B------:R-:W0:Y:S01]  /*c2860*/  LDCU UR5, c[0x0][0x3b8] ;  /* 0x00007700ff0577ac */ /* 0x000e220008000800 */
[----:B------:R-:W4:Y:S04]  /*c2870*/  LDL.LU R8, [R1+0xd20] ;  /* 0x000d200001087983 */ /* 0x000f280000300800 */
[----:B------:R-:W4:Y:S04]  /*c2880*/  LDL.LU R9, [R1+0xd24] ;  /* 0x000d240001097983 */ /* 0x000f280000300800 */
        /* <DEDUP_REMOVED lines=9> */
[----:B-1----:R-:W-:-:S03]  /*c2920*/  IADD3 R4, P1, PT, R19, R0, RZ ;  /* 0x0000000013047210 */ /* 0x002fc60007f3e0ff */
[----:B------:R1:W-:Y:S02]  /*c2930*/  STL [R1+0x5b70], R0 ;  /* 0x005b700001007387 */ /* 0x0003e40000100800 */
[----:B------:R-:W-:Y:S02]  /*c2940*/  IMAD.X R5, R20, 0x1, R2, P1 ;  /* 0x0000000114057824 */ /* 0x000fe400008e0602 */
[----:B-1----:R-:W4:Y:S04]  /*c2950*/  LDL.LU R0, [R1+0xd04] ;  /* 0x000d040001007983 */ /* 0x002f280000300800 */
[----:B------:R1:W-:Y:S04]  /*c2960*/  STL.64 [R1+0x12d0], R4 ;  /* 0x0012d00401007387 */ /* 0x0003e80000100a00 */
[----:B-1----:R-:W4:Y:S01]  /*c2970*/  LDL.LU.64 R4, [R1+0x5b98] ;  /* 0x005b980001047983 */ /* 0x002f220000300a00 */
[----:B------:R-:W-:-:S02]  /*c2980*/  IADD3 R26, P1, PT, R19, R3, RZ ;  /* 0x00000003131a7210 */ /* 0x000fc40007f3e0ff */
[----:B--2---:R-:W-:-:S05]  /*c2990*/  F2FP.SATFINITE.E5M2.F32.PACK_AB_MERGE_C R21, R21, R27, RZ ;  /* 0x0000001b1515723e */ /* 0x004fca00048060ff */
[----:B------:R1:W-:Y:S01]  /*c29a0*/  STL [R1+0x5978], R21 ;  /* 0x0059781501007387 */ /* 0x0003e20000100800 */
[----:B---3--:R-:W-:-:S03]  /*c29b0*/  F2FP.SATFINITE.E5M2.F32.PACK_AB_MERGE_C R17, R22, R17, RZ ;  /* 0x000000111611723e */ /* 0x008fc600048060ff */
[----:B-1----:R-:W2:Y:S04]  /*c29c0*/  LDL.LU R21, [R1+0xd00] ;  /* 0x000d000001157983 */ /* 0x002ea80000300800 */
[----:B------:R1:W-:Y:S04]  /*c29d0*/  STL.64 [R1+0x5b78], R2 ;  /* 0x005b780201007387 */ /* 0x0003e80000100a00 */
[----:B------:R-:W-:Y:S04]  /*c29e0*/  STL [R1+0x24], R17 ;  /* 0x0000241101007387 */ /* 0x000fe80000100800 */
[----:B-1----:R-:W3:Y:S04]  /*c29f0*/  LDL.LU R2, [R1+0xd10] ;  /* 0x000d100001027983 */ /* 0x002ee80000300800 */
[----:B------:R-:W3:Y:S01]  /*c2a00*/  LDL.LU R3, [R1+0xd14] ;  /* 0x000d140001037983 */ /* 0x000ee20000300800 */
[----:B----4-:R-:W-:Y:S01]  /*c2a10*/  F2FP.SATFINITE.E5M2.F32.PACK_AB_MERGE_C R13, R13, R15, RZ ;  /* 0x0000000f0d0d723e */ /* 0x010fe200048060ff */
[----:B------:R-:W-:-:S05]  /*c2a20*/  IMAD.X R27, R20, 0x1, R4, P1 ;  /* 0x00000001141b7824 */ /* 0x000fca00008e0604 */
[----:B------:R1:W-:Y:S04]  /*c2a30*/  STL.64 [R1+0x12d8], R26 ;  /* 0x0012d81a01007387 */ /* 0x0003e80000100a00 */
[----:B-1----:R-:W4:Y:S04]  /*c2a40*/  LDL.LU R26, [R1+0xcf0] ;  /* 0x000cf000011a7983 */ /* 0x002f280000300800 */
[----:B------:R-:W4:Y:S04]  /*c2a50*/  LDL.LU R27, [R1+0xcf4] ;  /* 0x000cf400011b7983 */ /* 0x000f280000300800 */
        /* <DEDUP_REMOVED lines=18> */
[----:B------:R-:W-:Y:S03]  /*c2b80*/  STL.64 [R1+0x5b68], R4 ;  /* 0x005b680401007387 */ /* 0x000fe60000100a00 */
[----:B--2---:R-:W-:-:S05]  /*c2b90*/  IMAD.X R9, R20, 0x1, R6, P1 ;  /* 0x0000000114097824 */ /* 0x004fca00008e0606 */
[----:B------:R1:W-:Y:S04]  /*c2ba0*/  STL.64 [R1+0x12b8], R8 ;  /* 0x0012b80801007387 */ /* 0x0003e80000100a00 */
[----:B-1----:R-:W2:Y:S01]  /*c2bb0*/  LDL.LU.64 R8, [R1+0x5b80] ;  /* 0x005b800001087983 */ /* 0x002ea20000300a00 */
[----:B---3--:R-:W-:Y:S02]  /*c2bc0*/  F2FP.SATFINITE.E5M2.F32.PACK_AB_MERGE_C R3, R3, R2, RZ ;  /* 0x000000020303723e */ /* 0x008fe400048060ff */
[----:B------:R-:W-:Y:S02]  /*c2bd0*/  F2FP.SATFINITE.E5M2.F32.PACK_AB_MERGE_C R2, R23, R29, RZ ;  /* 0x0000001d1702723e */ /* 0x000fe400048060ff */
[----:B------:R-:W3:Y:S04]  /*c2be0*/  LDL.LU R29, [R1+0xce8] ;  /* 0x000ce800011d7983 */ /* 0x000ee80000300800 */
[----:B------:R-:W-:Y:S04]  /*c2bf0*/  STL [R1+0x1a18], R3 ;  /* 0x001a180301007387 */ /* 0x000fe80000100800 */
[----:B------:R-:W3:Y:S04]  /*c2c00*/  LDL.LU R23, [R1+0xcec] ;  /* 0x000cec0001177983 */ /* 0x000ee80000300800 */
[----:B------:R1:W-:Y:S02]  /*c2c10*/  STL [R1+0x1a28], R2 ;  /* 0x001a280201007387 */ /* 0x0003e40000100800 */
[----:B-1----:R-:W-:-:S05]  /*c2c20*/  IADD3 R2, P1, PT, R19, R14, RZ ;  /* 0x0000000e13027210 */ /* 0x002fca0007f3e0ff */
[----:B------:R-:W-:-:S05]  /*c2c30*/  IMAD.X R3, R20, 0x1, R16, P1 ;  /* 0x0000000114037824 */ /* 0x000fca00008e0610 */
[----:B------:R1:W-:Y:S02]  /*c2c40*/  STL.64 [R1+0x12c0], R2 ;  /* 0x0012c00201007387 */ /* 0x0003e40000100a00 */
[----:B-1----:R-:W-:Y:S02]  /*c2c50*/  F2FP.SATFINITE.E5M2.F32.PACK_AB_MERGE_C R3, R0, R21, RZ ;  /* 0x000000150003723e */ /* 0x002fe400048060ff */
        /* <DEDUP_REMOVED lines=9> */
[----:B------:R1:W-:Y:S04]  /*c2cf0*/  STL.64 [R1+0x5b58], R6 ;  /* 0x005b580601007387 */ /* 0x0003e80000100a00 */
[----:B-1----:R-:W3:Y:S04]  /*c2d00*/  LDL.LU R6, [R1+0xcc4] ;  /* 0x000cc40001067983 */ /* 0x002ee80000300800 */
[----:B------:R-:W3:Y:S01]  /*c2d10*/  LDL.LU R7, [R1+0xcc8] ;  /* 0x000cc80001077983 */ /* 0x000ee20000300800 */
        /* <DEDUP_REMOVED lines=11> */
[----:B------:R-:W-:Y:S01]  /*c2dd0*/  IMAD.X R3, R20, 0x1, R11, P1 ;  /* 0x0000000114037824 */ /* 0x000fe200008e060b */
[----:B------:R1:W-:Y:S04]  /*c2de0*/  STL.64 [R1+0x5b50], R8 ;  /* 0x005b500801007387 */ /* 0x0003e80000100a00 */
[----:B------:R0:W-:Y:S04]  /*c2df0*/  STL.64 [R1+0x12a8], R2 ;  /* 0x0012a80201007387 */ /* 0x0001e80000100a00 */
[----:B-1----:R-:W2:Y:S01]  /*c2e00*/  LDL.LU R8, [R1+0xca4] ;  /* 0x000ca40001087983 */ /* 0x002ea20000300800 */
[----:B0-----:R-:W-:-:S03]  /*c2e10*/  F2FP.SATFINITE.E5M2.F32.PACK_AB_MERGE_C R2, R24, R28, RZ ;  /* 0x0000001c1802723e */ /* 0x001fc600048060ff */
[----:B------:R-:W2:Y:S04]  /*c2e20*/  LDL.LU R9, [R1+0xca8] ;  /* 0x000ca80001097983 */ /* 0x000ea80000300800 */
[----:B------:R0:W-:Y:S04]  /*c2e30*/  STL [R1+0x8b4], R2 ;  /* 0x0008b40201007387 */ /* 0x0001e80000100800 */
[----:B------:R-:W2:Y:S01]  /*c2e40*/  LDL.LU R24, [R1+0xcac] ;  /* 0x000cac0001187983 */ /* 0x000ea20000300800 */
[----:B0-----:R-:W-:-:S05]  /*c2e50*/  IADD3 R2, P1, PT, R19, R10, RZ ;  /* 0x0000000a13027210 */ /* 0x001fca0007f3e0ff */
[----:B------:R-:W-:-:S05]  /*c2e60*/  IMAD.X R3, R20, 0x1, R12, P1 ;  /* 0x0000000114037824 */ /* 0x000fca00008e060c */
[----:B------:R0:W-:Y:S04]  /*c2e70*/  STL.64 [R1+0x12a0], R2 ;  /* 0x0012a00201007387 */ /* 0x0001e80000100a00 */
[----:B0-----:R-:W2:Y:S04]  /*c2e80*/  LDL.LU.64 R2, [R1+0x5b78] ;  /* 0x005b780001027983 */ /* 0x001ea80000300a00 */
[----:B------:R-:W2:Y:S01]  /*c2e90*/  LDL.LU R20, [R1+0xcd4] ;  /* 0x000cd40001147983 */ /* 0x000ea20000300800 */
[----:B---3--:R-:W-:-:S03]  /*c2ea0*/  F2FP.SATFINITE.E5M2.F32.PACK_AB_MERGE_C R23, R23, R29, RZ ;  /* 0x0000001d1717723e */ /* 0x008fc600048060ff */
[----:B------:R-:W3:Y:S04]  /*c2eb0*/  LDL.LU R21, [R1+0xc94] ;  /* 0x000c940001157983 */ /* 0x000ee80000300800 */
[----:B------:R-:W3:Y:S04]  /*c2ec0*/  LDL.LU R28, [R1+0xc98] ;  /* 0x000c9800011c7983 */ /* 0x000ee80000300800 */
[----:B------:R-:W3:Y:S04]  /*c2ed0*/  LDL.LU R29, [R1+0xc9c] ;  /* 0x000c9c00011d7983 */ /* 0x000ee80000300800 */
[----:B------:R0:W-:Y:S04]  /*c2ee0*/  STL [R1+0x56c0], R23 ;  /* 0x0056c01701007387 */ /* 0x0001e80000100800 */
[----:B0-----:R-:W3:Y:S01]  /*c2ef0*/  LDL.LU R23, [R1+0xca0] ;  /* 0x000ca00001177983 */ /* 0x001ee20000300800 */
[----:B--2---:R-:W-:-:S03]  /*c2f00*/  F2FP.SATFINITE.E5M2.F32.PACK_AB_MERGE_C R20, R20, R0, RZ ;  /* 0x000000001414723e */ /* 0x004fc600048060ff */
[----:B------:R-:W2:Y:S01]  /*c2f10*/  LDL.LU R0, [R1+0x5b70] ;  /* 0x005b700001007983 */ /* 0x000ea20000300800 */
[----:B------:R-:W-:Y:S01]  /*c2f20*/  VIADD R19, R19, UR5 ;  /* 0x0000000513137c36 */ /* 0x000fe20008000000 */
[----:B------:R-:W-:Y:S01]  /*c2f30*/  F2FP.SATFINITE.E5M2.F32.PACK_AB_MERGE_C R5, R5, R4, RZ ;  /* 0x000000040505723e */ /* 0x000fe200048060ff */
[----:B------:R-:W0:Y:S01]  /*c2f40*/  LDCU UR5, c[0x0][0x3b8] ;  /* 0x00007700ff0577ac */ /* 0x000e220008000800 */
[----:B------:R1:W-:Y:S04]  /*c2f50*/  STL [R1+0x788], R20 ;  /* 0x0007881401007387 */ /* 0x0003e80000100800 */
[----:B------:R0:W-:Y:S01]  /*c2f60*/  STL [R1+0x8b0], R5 ;  /* 0x0008b00501007387 */ /* 0x0001e20000100800 */
[----:B-1----:R-:W-:Y:S02]  /*c2f70*/  SHF.R.S32.HI R20, RZ, 0x1f, R19 ;  /* 0x0000001fff147819 */ /* 0x002fe40000011413 */
[----:B--2---:R-:W-:-:S05]  /*c2f80*/  IADD3 R4, P1, PT, R19, R0, RZ ;  /* 0x0000000013047210 */ /* 0x004fca0007f3e0ff */
[----:B0-----:R-:W-:-:S05]  /*c2f90*/  IMAD.X R5, R20, 0x1, R2, P1 ;  /* 0x0000000114057824 */ /* 0x001fca00008e0602 */
[----:B------:R0:W-:Y:S04]  /*c2fa0*/  STL.64 [R1+0x1298], R4 ;  /* 0x0012980401007387 */ /* 0x0001e80000100a00 */
[----:B0-----:R-:W2:Y:S01]  /*c2fb0*/  LDL.LU.64 R4, [R1+0x5b68] ;  /* 0x005b680001047983 */ /* 0x001ea20000300a00 */
[----:B------:R-:W-:Y:S02]  /*c2fc0*/  F2FP.SATFINITE.E5M2.F32.PACK_AB_MERGE_C R6, R6, R25, RZ ;  /* 0x000000190606723e */ /* 0x000fe400048060ff */
[----:B------:R-:W-:Y:S01]  /*c2fd0*/  F2FP.SATFINITE.E5M2.F32.PACK_AB_MERGE_C R7, R18, R7, RZ ;  /* 0x000000071207723e */ /* 0x000fe200048060ff */
[----:B------:R-:W4:Y:S04]  /*c2fe0*/  LDL.LU R25, [R1+0x5b60] ;  /* 0x005b600001197983 */ /* 0x000f280000300800 */
[----:B------:R-:W4:Y:S04]  /*c2ff0*/  LDL.LU R18, [R1+0xc84] ;  /* 0x000c840001127983 */ /* 0x000f280000300800 */
[----:B------:R0:W-:Y:S04]  /*c3000*/  STL [R1+0x360], R6 ;  /* 0x0003600601007387 */ /* 0x0001e80000100800 */
[----:B------:R-:W-:Y:S01]  /*c3010*/  STL [R1+0x364], R7 ;  /* 0x0003640701007387 */ /* 0x000fe20000100800 */
[----:B0-----:R-:W-:-:S03]  /*c3020*/  IADD3 R6, P1, PT, R19, R3, RZ ;  /* 0x0000000313067210 */ /* 0x001fc60007f3e0ff */
[----:B------:R0:W-:Y:S02]  /*c3030*/  STL.64 [R1+0x5b48], R2 ;  /* 0x005b480201007387 */ /* 0x0001e40000100a00 */
[----:B0-----:R-:W-:Y:S02]  /*c3040*/  F2FP.SATFINITE.E5M2.F32.PACK_AB_MERGE_C R2, R27, R26, RZ ;  /* 0x0000001a1b02723e */ /* 0x001fe400048060ff */
[----:B---3--:R-:W-:Y:S01]  /*c3050*/  F2FP.SATFINITE.E5M2.F32.PACK_AB_MERGE_C R8, R8, R23, RZ ;  /* 0x000000170808723e */ /* 0x008fe200048060ff */
[----:B--2---:R-:W-:-:S05]  /*c3060*/  IMAD.X R7, R20, 0x1, R4, P1 ;  /* 0x0000000114077824 */ /* 0x004fca00008e0604 */
[----:B------:R0:W-:Y:S04]  /*c3070*/  STL.64 [R1+0x1290], R6 ;  /* 0x0012900601007387 */ /* 0x0001e80000100a00 */
[----:B0-----:R-:W2:Y:S04]  /*c3080*/  LDL.LU.64 R6, [R1+0x5b58] ;  /* 0x005b580001067983 */ /* 0x001ea80000300a00 */
[----:B------:R-:W3:Y:S04]  /*c3090*/  LDL.LU R26, [R1+0xc88] ;  /* 0x000c8800011a7983 */ /* 0x000ee80000300800 */
[----:B------:R-:W3:Y:S04]  /*c30a0*/  LDL.LU R27, [R1+0xc8c] ;  /* 0x000c8c00011b7983 */ /* 0x000ee80000300800 */
[----:B------:R4:W-:Y:S02]  /*c30b0*/  STL [R1+0x348], R2 ;  /* 0x0003480201007387 */ /* 0x0009e40000100800 */
[----:B----4-:R-:W-:-:S02]  /*c30c0*/  F2FP.SATFINITE.E5M2.F32.PACK_AB_MERGE_C R2, R22, R17, RZ ;  /* 0x000000111602723e */ /* 0x010fc400048060ff */
[----:B------:R-:W4:Y:S04]  /*c30d0*/  LDL.LU R17, [R1+0xc70] ;  /* 0x000c700001117983 */ /* 0x000f280000300800 */
[----:B------:R-:W4:Y:S04]  /*c30e0*/  LDL.LU R22, [R1+0xc74] ;  /* 0x000c740001167983 */ /* 0x000f280000300800 */
[----:B------:R0:W-:Y:S02]  /*c30f0*/  STL [R1+0x34c], R2 ;  /* 0x00034c0201007387 */ /* 0x0001e40000100800 */
[----:B0-----:R-:W-:-:S05]  /*c3100*/  IADD3 R2, P1, PT, R19, R13, RZ ;  /* 0x0000000d13027210 */ /* 0x001fca0007f3e0ff */
[----:B------:R-:W-:-:S05]  /*c3110*/  IMAD.X R3, R20, 0x1, R15, P1 ;  /* 0x0000000114037824 */ /* 0x000fca00008e060f */
[----:B------:R0:W-:Y:S04]  /*c3120*/  STL.64 [R1+0x1288], R2 ;  /* 0x0012880201007387 */ /* 0x0001e80000100a00 */
[----:B0-----:R-:W3:Y:S04]  /*c3130*/  LDL.LU R2, [R1+0xc78] ;  /* 0x000c780001027983 */ /* 0x001ee80000300800 */
[----:B------:R-:W3:Y:S04]  /*c3140*/  LDL.LU R3, [R1+0xc7c] ;  /* 0x000c7c0001037983 */ /* 0x000ee80000300800 */
[----:B------:R0:W-:Y:S04]  /*c3150*/  STL [R1+0x294], R8 ;  /* 0x0002940801007387 */ /* 0x0001e80000100800 */
[----:B------:R-:W3:Y:S01]  /*c3160*/  LDL.LU R23, [R1+0xc60] ;  /* 0x000c600001177983 */ /* 0x000ee20000300800 */
[----:B0-----:R-:W-:-:S03]  /*c3170*/  F2FP.SATFINITE.E5M2.F32.PACK_AB_MERGE_C R8, R24, R9, RZ ;  /* 0x000000091808723e */ /* 0x001fc600048060ff */
[----:B------:R-:W3:Y:S04]  /*c3180*/  LDL.LU R24, [R1+0xc64] ;  /* 0x000c640001187983 */ /* 0x000ee80000300800 */
[----:B------:R0:W-:Y:S04]  /*c3190*/  STL [R1+0x344], R8 ;  /* 0x0003440801007387 */ /* 0x0001e80000100800 */
[----:B------:R1:W-:Y:S01]  /*c31a0*/  STL.64 [R1+0x5b38], R4 ;  /* 0x005b380401007387 */ /* 0x0003e20000100a00 */
[----:B0-----:R-:W-:-:S03]  /*c31b0*/  IADD3 R8, P1, PT, R19, R5, RZ ;  /* 0x0000000513087210 */ /* 0x001fc60007f3e0ff */
[----:B-1----:R-:W3:Y:S01]  /*c31c0*/  LDL.LU R5, [R1+0xc90] ;  /* 0x000c900001057983 */ /* 0x002ee20000300800 */
[----:B------:R-:W-:Y:S01]  /*c31d0*/  F2FP.SATFINITE.E5M2.F32.PACK_AB_MERGE_C R4, R29, R28, RZ ;  /* 0x0000001c1d04723e */ /* 0x000fe200048060ff */
[----:B--2---:R-:W-:-:S05]  /*c31e0*/  IMAD.X R9, R20, 0x1, R6, P1 ;  /* 0x0000000114097824 */ /* 0x004fca00008e0606 */
[----:B------:R0:W-:Y:S04]  /*c31f0*/  STL.64 [R1+0x1280], R8 ;  /* 0x0012800801007387 */ /* 0x0001e80000100a00 */
[----:B0-----:R-:W2:Y:S04]  /*c3200*/  LDL.LU.64 R8, [R1+0x5b50] ;  /* 0x005b500001087983 */ /* 0x001ea80000300a00 */
[----:B------:R-:W2:Y:S01]  /*c3210*/  LDL.LU R28, [R1+0xc68] ;  /* 0x000c6800011c7983 */ /* 0x000ea20000300800 */
[----:B---3--:R-:W-:-:S05]  /*c3220*/  F2FP.SATFINITE.E5M2.F32.PACK_AB_MERGE_C R5, R21, R5, RZ ;  /* 0x000000051505723e */ /* 0x008fca00048060ff */
[----:B------:R-:W-:Y:S04]  /*c3230*/  STL [R1+0x274], R5 ;  /* 0x0002740501007387 */ /* 0x000fe80000100800 */
[----:B------:R-:W3:Y:S04]  /*c3240*/  LDL.LU R21, [R1+0xc50] ;  /* 0x000c500001157983 */ /* 0x000ee80000300800 */
[----:B------:R-:W-:Y:S04]  /*c3250*/  STL [R1+0x288], R4 ;  /* 0x0002880401007387 */ /* 0x000fe80000100800 */
[----:B------:R-:W3:Y:S04]  /*c3260*/  LDL.LU R29, [R1+0xc54] ;  /* 0x000c5400011d7983 */ /* 0x000ee80000300800 */
[----:B------:R0:W-:Y:S04]  /*c3270*/  STL.64 [R1+0x5b30], R14 ;  /* 0x005b300e01007387 */ /* 0x0001e80000100a00 */
[----:B0-----:R-:W2:Y:S01]  /*c3280*/  LDL.LU R15, [R1+0xc80] ;  /* 0x000c8000010f7983 */ /* 0x001ea20000300800 */
[----:B------:R-:W-:-:S05]  /*c3290*/  IADD3 R4, P1, PT, R19, R14, RZ ;  /* 0x0000000e13047210 */ /* 0x000fca0007f3e0ff */
[----:B------:R-:W-:Y:S01]  /*c32a0*/  IMAD.X R5, R20, 0x1, R16, P1 ;  /* 0x0000000114057824 */ /* 0x000fe200008e0610 */
[----:B------:R-:W-:-:S04]  /*c32b0*/  F2FP.SATFINITE.E5M2.F32.PACK_AB_MERGE_C R27, R27, R26, RZ ;  /* 0x0000001a1b1b723e */ /* 0x000fc800048060ff */
[----:B------:R0:W-:Y:S01]  /*c32c0*/  STL.64 [R1+0x1278], R4 ;  /* 0x0012780401007387 */ /* 0x0001e20000100a00 */
[----:B------:R-:W-:-:S03]  /*c32d0*/  IADD3 R26, P1, PT, R19, R7, RZ ;  /* 0x00000007131a7210 */ /* 0x000fc60007f3e0ff */
[----:B0-----:R-:W3:Y:S04]  /*c32e0*/  LDL.LU R4, [R1+0xc58] ;  /* 0x000c580001047983 */ /* 0x001ee80000300800 */
[----:B------:R-:W3:Y:S04]  /*c32f0*/  LDL.LU R5, [R1+0xc5c] ;  /* 0x000c5c0001057983 */ /* 0x000ee80000300800 */
[----:B------:R0:W-:Y:S01]  /*c3300*/  STL [R1+0x5b28], R16 ;  /* 0x005b281001007387 */ /* 0x0001e20000100800 */
[----:B----4-:R-:W-:-:S03]  /*c3310*/  F2FP.SATFINITE.E5M2.F32.PACK_AB_MERGE_C R17, R22, R17, RZ ;  /* 0x000000111611723e */ /* 0x010fc600048060ff */
[----:B0-----:R-:W4:Y:S04]  /*c3320*/  LDL.LU R16, [R1+0xc40] ;  /* 0x000c400001107983 */ /* 0x001f280000300800 */
[----:B------:R-:W4:Y:S01]  /*c3330*/  LDL.LU R14, [R1+0xc44] ;  /* 0x000c4400010e7983 */ /* 0x000f220000300800 */
[----:B------:R-:W-:Y:S02]  /*c3340*/  F2FP.SATFINITE.E5M2.F32.PACK_AB_MERGE_C R3, R3, R2, RZ ;  /* 0x000000020303723e */ /* 0x000fe400048060ff */
[----:B--2---:R-:W-:-:S05]  /*c3350*/  F2FP.SATFINITE.E5M2.F32.PACK_AB_MERGE_C R15, R18, R15, RZ ;  /* 0x0000000f120f723e */ /* 0x004fca00048060ff */
[----:B------:R0:W-:Y:S04]  /*c3360*/  STL [R1+0x24c], R15 ;  /* 0x00024c0f01007387 */ /* 0x0001e80000100800 */
[----:B0-----:R-:W2:Y:S04]  /*c3370*/  LDL.LU R15, [R1+0xc48] ;  /* 0x000c4800010f7983 */ /* 0x001ea80000300800 */
[----:B------:R-:W2:Y:S04]  /*c3380*/  LDL.LU R18, [R1+0xc4c] ;  /* 0x000c4c0001127983 */ /* 0x000ea80000300800 */
[----:B------:R0:W-:Y:S02]  /*c3390*/  STL [R1+0x25c], R27 ;  /* 0x00025c1b01007387 */ /* 0x0001e40000100800 */
[----:B0-----:R-:W-:Y:S01]  /*c33a0*/  IMAD.X R27, R20, 0x1, R8, P1 ;  /* 0x00000001141b7824 */ /* 0x001fe200008e0608 */
[----:B------:R-:W-:-:S04]  /*c33b0*/  IADD3 R2, P1, PT, R19, R9, RZ ;  /* 0x0000000913027210 */ /* 0x000fc80007f3e0ff */
[----:B------:R0:W-:Y:S04]  /*c33c0*/  STL.64 [R1+0x1270], R26 ;  /* 0x0012701a01007387 */ /* 0x0001e80000100a00 */
[----:B0-----:R-:W2:Y:S04]  /*c33d0*/  LDL.LU R26, [R1+0xc30] ;  /* 0x000c3000011a7983 */ /* 0x001ea80000300800 */
[----:B------:R-:W2:Y:S04]  /*c33e0*/  LDL.LU R27, [R1+0xc34] ;  /* 0x000c3400011b7983 */ /* 0x000ea80000300800 */
[----:B------:R0:W-:Y:S04]  /*c33f0*/  STL [R1+0x228], R17 ;  /* 0x0002281101007387 */ /* 0x0001e80000100800 */
[----:B0-----:R-:W2:Y:S04]  /*c3400*/  LDL.LU R17, [R1+0xc38] ;  /* 0x000c380001117983 */ /* 0x001ea80000300800 */
[----:B------:R-:W2:Y:S04]  /*c3410*/  LDL.LU R22, [R1+0xc3c] ;  /* 0x000c3c0001167983 */ /* 0x000ea80000300800 */
[----:B------:R0:W-:Y:S04]  /*c3420*/  STL [R1+0x238], R3 ;  /* 0x0002380301007387 */ /* 0x0001e80000100800 */
[----:B------:R1:W-:Y:S01]  /*c3430*/  STL.64 [R1+0x5b20], R8 ;  /* 0x005b200801007387 */ /* 0x0003e20000100a00 */
[----:B0-----:R-:W-:-:S05]  /*c3440*/  IMAD.X R3, R20, 0x1, R11, P1 ;  /* 0x0000000114037824 */ /* 0x001fca00008e060b */
[----:B------:R0:W-:Y:S04]  /*c3450*/  STL.64 [R1+0x1260], R2 ;  /* 0x0012600201007387 */ /* 0x0001e80000100a00 */
[----:B-1----:R-:W2:Y:S01]  /*c3460*/  LDL.LU R8, [R1+0xc20] ;  /* 0x000c200001087983 */ /* 0x002ea20000300800 */
        /* <DEDUP_REMOVED lines=8> */
[----:B0-----:R-:W2:Y:S04]  /*c34f0*/  LDL.LU.64 R2, [R1+0x5b48] ;  /* 0x005b480001027983 */ /* 0x001ea80000300a00 */
[----:B------:R-:W2:Y:S01]  /*c3500*/  LDL.LU R20, [R1+0xc6c] ;  /* 0x000c6c0001147983 */ /* 0x000ea20000300800 */
[----:B------:R-:W-:Y:S01]  /*c3510*/  VIADD R19, R19, UR5 ;  /* 0x0000000513137c36 */ /* 0x000fe20008000000 */
[----:B---3--:R-:W-:Y:S01]  /*c3520*/  F2FP.SATFINITE.E5M2.F32.PACK_AB_MERGE_C R5, R5, R4, RZ ;  /* 0x000000040505723e */ /* 0x008fe200048060ff */
[----:B------:R-:W0:Y:S03]  /*c3530*/  LDCU UR5, c[0x0][0x3b8] ;  /* 0x00007700ff0577ac */ /* 0x000e260008000800 */
[----:B------:R-:W-:-:S02]  /*c3540*/  IADD3 R4, P1, PT, R19, R0, RZ ;  /* 0x0000000013047210 */ /* 0x000fc40007f3e0ff */
[----:B--2---:R-:W-:Y:S02]  /*c3550*/  F2FP.SATFINITE.E5M2.F32.PACK_AB_MERGE_C R20, R20, R28, RZ ;  /* 0x0000001c1414723e */ /* 0x004fe400048060ff */
[----:B------:R-:W2:Y:S04]  /*c3560*/  LDL.LU R28, [R1+0x5b40] ;  /* 0x005b4000011c7983 */ /* 0x000ea80000300800 */
[----:B------:R1:W-:Y:S02]  /*c3570*/  STL [R1+0x21c], R20 ;  /* 0x00021c1401007387 */ /* 0x0003e40000100800 */
[----:B-1----:R-:W-:Y:S02]  /*c3580*/  F2FP.SATFINITE.E5M2.F32.PACK_AB_MERGE_C R20, R29, R21, RZ ;  /* 0x000000151d14723e */ /* 0x002fe400048060ff */
[----:B------:R-:W3:Y:S04]  /*c3590*/  LDL.LU R29, [R1+0xc14] ;  /* 0x000c1400011d7983 */ /* 0x000ee80000300800 */
[----:B------:R-:W2:Y:S04]  /*c35a0*/  LDL.LU R21, [R1+0xc1c] ;  /* 0x000c1c0001157983 */ /* 0x000ea80000300800 */
[----:B------:R1:W-:Y:S04]  /*c35b0*/  STL [R1+0x1f4], R20 ;  /* 0x0001f41401007387 */ /* 0x0003e80000100800 */
[----:B------:R0:W-:Y:S01]  /*c35c0*/  STL [R1+0x1f8], R5 ;  /* 0x0001f80501007387 */ /* 0x0001e20000100800 */
[----:B-1----:R-:W-:-:S05]  /*c35d0*/  SHF.R.S32.HI R20, RZ, 0x1f, R19 ;  /* 0x0000001fff147819 */ /* 0x002fca0000011413 */
[----:B0-----:R-:W-:-:S05]  /*c35e0*/  IMAD.X R5, R20, 0x1, R2, P1 ;  /* 0x0000000114057824 */ /* 0x001fca00008e0602 */
[----:B------:R0:W-:Y:S04]  /*c35f0*/  STL.64 [R1+0x1258], R4 ;  /* 0x0012580401007387 */ /* 0x0001e80000100a00 */
[----:B0-----:R-:W2:Y:S01]  /*c3600*/  LDL.LU.64 R4, [R1+0x5b38] ;  /* 0x005b380001047983 */ /* 0x001ea20000300a00 */
[----:B----4-:R-:W-:Y:S02]  /*c3610*/  F2FP.SATFINITE.E5M2.F32.PACK_AB_MERGE_C R14, R14, R16, RZ ;  /* 0x000000100e0e723e */ /* 0x010fe400048060ff */
[----:B------:R-:W-:Y:S02]  /*c3620*/  F2FP.SATFINITE.E5M2.F32.PACK_AB_MERGE_C R16, R18, R15, RZ ;  /* 0x0000000f1210723e */ /* 0x000fe400048060ff */
[----:B------:R-:W4:Y:S04]  /*c3630*/  LDL.LU R18, [R1+0xc0c] ;  /* 0x000c0c0001127983 */ /* 0x000f280000300800 */
[----:B------:R0:W-:Y:S04]  /*c3640*/  STL [R1+0x1d4], R14 ;  /* 0x0001d40e01007387 */ /* 0x0001e80000100800 */
[----:B------:R-:W-:Y:S01]  /*c3650*/  STL [R1+0x1e0], R16 ;  /* 0x0001e01001007387 */ /* 0x000fe20000100800 */
[----:B0-----:R-:W-:-:S03]  /*c3660*/  IADD3 R14, P1, PT, R19, R3, RZ ;  /* 0x00000003130e7210 */ /* 0x001fc60007f3e0ff */
[----:B------:R0:W-:Y:S04]  /*c3670*/  STL.64 [R1+0x5b18], R2 ;  /* 0x005b180201007387 */ /* 0x0001e80000100a00 */
[----:B0-----:R-:W3:Y:S04]  /*c3680*/  LDL.LU R2, [R1+0xc04] ;  /* 0x000c040001027983 */ /* 0x001ee80000300800 */
[----:B------:R-:W4:Y:S01]  /*c3690*/  LDL.LU R3, [R1+0xc08] ;  /* 0x000c080001037983 */ /* 0x000f220000300800 */
[----:B--2---:R-:W-:-:S05]  /*c36a0*/  IMAD.X R15, R20, 0x1, R4, P1 ;  /* 0x00000001140f7824 */ /* 0x004fca00008e0604 */
[----:B------:R0:W-:Y:S04]  /*c36b0*/  STL.64 [R1+0x1250], R14 ;  /* 0x0012500e01007387 */ /* 0x0001e80000100a00 */
[----:B0-----:R-:W2:Y:S01]  /*c36c0*/  LDL.LU.64 R14, [R1+0x5b30] ;  /* 0x005b3000010e7983 */ /* 0x001ea20000300a00 */
[----:B------:R-:W-:Y:S02]  /*c36d0*/  F2FP.SATFINITE.E5M2.F32.PACK_AB_MERGE_C R27, R27, R26, RZ ;  /* 0x0000001a1b1b723e */ /* 0x000fe400048060ff */
[----:B------:R-:W-:Y:S01]  /*c36e0*/  F2FP.SATFINITE.E5M2.F32.PACK_AB_MERGE_C R16, R22, R17, RZ ;  /* 0x000000111610723e */ /* 0x000fe200048060ff */
[----:B------:R-:W3:Y:S04]  /*c36f0*/  LDL.LU R26, [R1+0xbf0] ;  /* 0x000bf000011a7983 */ /* 0x000ee80000300800 */
[----:B------:R0:W-:Y:S04]  /*c3700*/  STL [R1+0x1c0], R27 ;  /* 0x0001c01b01007387 */ /* 0x0001e80000100800 */
[----:B0-----:R-:W3:Y:S04]  /*c3710*/  LDL.LU R27, [R1+0xbf4] ;  /* 0x000bf400011b7983 */ /* 0x001ee80000300800 */
[----:B------:R0:W-:Y:S01]  /*c3720*/  STL [R1+0x1c8], R16 ;  /* 0x0001c81001007387 */ /* 0x0001e20000100800 */
[----:B------:R-:W-:-:S02]  /*c3730*/  F2FP.SATFINITE.E5M2.F32.PACK_AB_MERGE_C R24, R24, R8, RZ ;  /* 0x000000081818723e */ /* 0x000fc400048060ff */
[----:B0-----:R-:W-:Y:S02]  /*c3740*/  IADD3 R16, P1, PT, R19, R13, RZ ;  /* 0x0000000d13107210 */ /* 0x001fe40007f3e0ff */
[----:B------:R-:W-:-:S03]  /*c3750*/  F2FP.SATFINITE.E5M2.F32.PACK_AB_MERGE_C R23, R23, R9, RZ ;  /* 0x000000091717723e */ /* 0x000fc600048060ff */
[----:B--2---:R-:W-:-:S05]  /*c3760*/  IMAD.X R17, R20, 0x1, R15, P1 ;  /* 0x0000000114117824 */ /* 0x004fca00008e060f */
[----:B------:R0:W-:Y:S01]  /*c3770*/  STL.64 [R1+0x1240], R16 ;  /* 0x0012401001007387 */ /* 0x0001e20000100a00 */
[----:B------:R-:W-:-:S03]  /*c3780*/  IADD3 R8, P1, PT, R19, R5, RZ ;  /* 0x0000000513087210 */ /* 0x000fc60007f3e0ff */
[----:B0-----:R-:W2:Y:S04]  /*c3790*/  LDL.LU R16, [R1+0x5b28] ;  /* 0x005b280001107983 */ /* 0x001ea80000300800 */
[----:B------:R-:W2:Y:S04]  /*c37a0*/  LDL.LU R17, [R1+0xbf8] ;  /* 0x000bf80001117983 */ /* 0x000ea80000300800 */
[----:B------:R-:W2:Y:S04]  /*c37b0*/  LDL.LU R22, [R1+0xbfc] ;  /* 0x000bfc0001167983 */ /* 0x000ea80000300800 */
[----:B------:R0:W-:Y:S04]  /*c37c0*/  STL [R1+0x57c0], R24 ;  /* 0x0057c01801007387 */ /* 0x0001e80000100800 */
[----:B0-----:R-:W2:Y:S04]  /*c37d0*/  LDL.LU R24, [R1+0xc18] ;  /* 0x000c180001187983 */ /* 0x001ea80000300800 */
[----:B------:R0:W-:Y:S04]  /*c37e0*/  STL [R1+0x58b0], R23 ;  /* 0x0058b01701007387 */ /* 0x0001e80000100800 */
[----:B0-----:R-:W3:Y:S04]  /*c37f0*/  LDL.LU R23, [R1+0xc00] ;  /* 0x000c000001177983 */ /* 0x001ee80000300800 */
[----:B------:R0:W-:Y:S04]  /*c3800*/  STL.64 [R1+0x5b10], R4 ;  /* 0x005b100401007387 */ /* 0x0001e80000100a00 */
[----:B0-----:R-:W3:Y:S01]  /*c3810*/  LDL.LU R5, [R1+0xc10] ;  /* 0x000c100001057983 */ /* 0x001ee20000300800 */
[----:B------:R-:W-:-:S05]  /*c3820*/  IMAD.X R9, R20, 0x1, R6, P1 ;  /* 0x0000000114097824 */ /* 0x000fca00008e0606 */
[----:B------:R0:W-:Y:S04]  /*c3830*/  STL.64 [R1+0x1248], R8 ;  /* 0x0012480801007387 */ /* 0x0001e80000100a00 */
[----:B0-----:R-:W4:Y:S01]  /*c3840*/  LDL.LU.64 R8, [R1+0x5b20] ;  /* 0x005b200001087983 */ /* 0x001f220000300a00 */
[----:B------:R-:W-:Y:S02]  /*c3850*/  IADD3 R4, P1, PT, R19, R14, RZ ;  /* 0x0000000e13047210 */ /* 0x000fe40007f3e0ff */
[----:B--2---:R-:W-:Y:S02]  /*c3860*/  F2FP.SATFINITE.E5M2.F32.PACK_AB_MERGE_C R24, R21, R24, RZ ;  /* 0x000000181518723e */ /* 0x004fe400048060ff */
[----:B---3--:R-:W-:Y:S01]  /*c3870*/  F2FP.SATFINITE.E5M2.F32.PACK_AB_MERGE_C R29, R29, R5, RZ ;  /* 0x000000051d1d723e */ /* 0x008fe200048060ff */
[----:B------:R-:W-:-:S04]  /*c3880*/  IMAD.X R5, R20, 0x1, R16, P1 ;  /* 0x0000000114057824 */ /* 0x000fc800008e0610 */
[----:B------:R0:W-:Y:S04]  /*c3890*/  STL.64 [R1+0x57e0], R28 ;  /* 0x0057e01c01007387 */ /* 0x0001e80000100a00 */
[----:B------:R1:W-:Y:S04]  /*c38a0*/  STL [R1+0x57c8], R24 ;  /* 0x0057c81801007387 */ /* 0x0003e80000100800 */
[----:B0-----:R-:W2:Y:S01]  /*c38b0*/  LDL.LU R28, [R1+0xbe8] ;  /* 0x000be800011c7983 */ /* 0x001ea20000300800 */
[----:B-1----:R-:W-:-:S03]  /*c38c0*/  F2FP.SATFINITE.E5M2.F32.PACK_AB_MERGE_C R24, R2, R23, RZ ;  /* 0x000000170218723e */ /* 0x002fc600048060ff */
[----:B------:R-:W2:Y:S01]  /*c38d0*/  LDL.LU R21, [R1+0xbec] ;  /* 0x000bec0001157983 */ /* 0x000ea20000300800 */
[----:B----4-:R-:W-:-:S03]  /*c38e0*/  F2FP.SATFINITE.E5M2.F32.PACK_AB_MERGE_C R2, R18, R3, RZ ;  /* 0x000000031202723e */ /* 0x010fc600048060ff */
[----:B------:R-:W-:Y:S04]  /*c38f0*/  STL [R1+0x5b08], R16 ;  /* 0x005b081001007387 */ /* 0x000fe80000100800 */
[----:B------:R-:W-:Y:S04]  /*c3900*/  STL.64 [R1+0x1238], R4 ;  /* 0x0012380401007387 */ /* 0x000fe80000100a00 */
[----:B------:R0:W-:Y:S04]  /*c3910*/  STL.64 [R1+0x5800], R24 ;  /* 0x0058001801007387 */ /* 0x0001e80000100a00 */
[----:B0-----:R-:W3:Y:S04]  /*c3920*/  LDL.LU R25, [R1+0xbe4] ;  /* 0x000be40001197983 */ /* 0x001ee80000300800 */
[----:B------:R-:W4:Y:S04]  /*c3930*/  LDL.LU R4, [R1+0xbd0] ;  /* 0x000bd00001047983 */ /* 0x000f280000300800 */
[----:B------:R-:W4:Y:S04]  /*c3940*/  LDL.LU R5, [R1+0xbd4] ;  /* 0x000bd40001057983 */ /* 0x000f280000300800 */
[----:B------:R0:W-:Y:S01]  /*c3950*/  STL [R1+0xd0], R2 ;  /* 0x0000d00201007387 */ /* 0x0001e20000100800 */
[----:B------:R-:W-:-:S03]  /*c3960*/  F2FP.SATFINITE.E5M2.F32.PACK_AB_MERGE_C R24, R27, R26, RZ ;  /* 0x0000001a1b18723e */ /* 0x000fc600048060ff */
[----:B------:R-:W2:Y:S04]  /*c3970*/  LDL.LU R23, [R1+0xbd8] ;  /* 0x000bd80001177983 */ /* 0x000ea80000300800 */
[----:B------:R-:W2:Y:S01]  /*c3980*/  LDL.LU R18, [R1+0xbdc] ;  /* 0x000bdc0001127983 */ /* 0x000ea20000300800 */
[----:B0-----:R-:W-:-:S03]  /*c3990*/  IADD3 R2, P1, PT, R19, R7, RZ ;  /* 0x0000000713027210 */ /* 0x001fc60007f3e0ff */
[----:B------:R-:W3:Y:S02]  /*c39a0*/  LDL.LU R29, [R1+0xbcc] ;  /* 0x000bcc00011d7983 */ /* 0x000ee40000300800 */
[----:B------:R-:W-:Y:S02]  /*c39b0*/  IMAD.X R3, R20, 0x1, R8, P1 ;  /* 0x0000000114037824 */ /* 0x000fe400008e0608 */
[----:B------:R0:W-:Y:S04]  /*c39c0*/  STL [R1+0x582c], R24 ;  /* 0x00582c1801007387 */ /* 0x0001e80000100800 */
[----:B------:R1:W-:Y:S04]  /*c39d0*/  STL.64 [R1+0x1230], R2 ;  /* 0x0012300201007387 */ /* 0x0003e80000100a00 */
[----:B0-----:R-:W3:Y:S01]  /*c39e0*/  LDL.LU R24, [R1+0xbe0] ;  /* 0x000be00001187983 */ /* 0x001ee20000300800 */
[----:B------:R-:W-:-:S03]  /*c39f0*/  F2FP.SATFINITE.E5M2.F32.PACK_AB_MERGE_C R26, R22, R17, RZ ;  /* 0x00000011161a723e */ /* 0x000fc600048060ff */
[----:B------:R-:W3:Y:S01]  /*c3a00*/  LDL.LU R16, [R1+0xbb0] ;  /* 0x000bb00001107983 */ /* 0x000ee20000300800 */
[----:B-1----:R-:W-:-:S03]  /*c3a10*/  IADD3 R2, P1, PT, R19, R9, RZ ;  /* 0x0000000913027210 */ /* 0x002fc60007f3e0ff */
[----:B------:R-:W3:Y:S02]  /*c3a20*/  LDL.LU R27, [R1+0xbb4] ;  /* 0x000bb400011b7983 */ /* 0x000ee40000300800 */
[----:B------:R-:W-:Y:S02]  /*c3a30*/  IMAD.X R3, R20, 0x1, R11, P1 ;  /* 0x0000000114037824 */ /* 0x000fe400008e060b */
[----:B------:R-:W-:Y:S04]  /*c3a40*/  STL [R1+0x5828], R26 ;  /* 0x0058281a01007387 */ /* 0x000fe80000100800 */
[----:B------:R-:W-:Y:S04]  /*c3a50*/  STL.64 [R1+0x5b00], R8 ;  /* 0x005b000801007387 */ /* 0x000fe80000100a00 */
[----:B------:R0:W-:Y:S04]  /*c3a60*/  STL.64 [R1+0x1220], R2 ;  /* 0x0012200201007387 */ /* 0x0001e80000100a00 */
[----:B0-----:R-:W3:Y:S01]  /*c3a70*/  LDL.LU.64 R2, [R1+0x5b18] ;  /* 0x005b180001027983 */ /* 0x001ee20000300a00 */
[----:B------:R-:W-:-:S03]  /*c3a80*/  IADD3 R8, P1, PT, R19, R10, RZ ;  /* 0x0000000a13087210 */ /* 0x000fc60007f3e0ff */
[----:B------:R-:W3:Y:S02]  /*c3a90*/  LDL.LU R17, [R1+0xbb8] ;  /* 0x000bb80001117983 */ /* 0x000ee40000300800 */
[----:B------:R-:W-:Y:S02]  /*c3aa0*/  IMAD.X R9, R20, 0x1, R12, P1 ;  /* 0x0000000114097824 */ /* 0x000fe400008e060c */
[----:B------:R-:W3:Y:S04]  /*c3ab0*/  LDL.LU R22, [R1+0xbbc] ;  /* 0x000bbc0001167983 */ /* 0x000ee80000300800 */
[----:B------:R0:W-:Y:S01]  /*c3ac0*/  STL.64 [R1+0x5af8], R10 ;  /* 0x005af80a01007387 */ /* 0x0001e20000100a00 */
[----:B------:R-:W-:Y:S01]  /*c3ad0*/  VIADD R19, R19, UR5 ;  /* 0x0000000513137c36 */ /* 0x000fe20008000000 */
[----:B------:R-:W1:Y:S02]  /*c3ae0*/  LDCU UR5, c[0x0][0x3b8] ;  /* 0x00007700ff0577ac */ /* 0x000e640008000800 */
[----:B0-----:R-:W3:Y:S04]  /*c3af0*/  LDL.LU R10, [R1+0xbc4] ;  /* 0x000bc400010a7983 */ /* 0x001ee80000300800 */
[----:B------:R-:W3:Y:S04]  /*c3b00*/  LDL.LU R11, [R1+0xbc8] ;  /* 0x000bc800010b7983 */ /* 0x000ee80000300800 */
[----:B------:R0:W-:Y:S01]  /*c3b10*/  STL.64 [R1+0x1228], R8 ;  /* 0x0012280801007387 */ /* 0x0001e20000100a00 */
[----:B------:R-:W-:-:S03]  /*c3b20*/  SHF.R.S32.HI R20, RZ, 0x1f, R19 ;  /* 0x0000001fff147819 */ /* 0x000fc60000011413 */
[----:B0-----:R-:W3:Y:S04]  /*c3b30*/  LDL.LU R8, [R1+0xba0] ;  /* 0x000ba00001087983 */ /* 0x001ee80000300800 */
[----:B------:R-:W3:Y:S01]  /*c3b40*/  LDL.LU R9, [R1+0xba4] ;  /* 0x000ba40001097983 */ /* 0x000ee20000300800 */
[----:B----4-:R-:W-:Y:S02]  /*c3b50*/  F2FP.SATFINITE.E5M2.F32.PACK_AB_MERGE_C R26, R5, R4, RZ ;  /* 0x00000004051a723e */ /* 0x010fe400048060ff */
[----:B--2---:R-:W-:Y:S02]  /*c3b60*/  F2FP.SATFINITE.E5M2.F32.PACK_AB_MERGE_C R4, R18, R23, RZ ;  /* 0x000000171204723e */ /* 0x004fe400048060ff */
[----:B---3--:R-:W-:Y:S02]  /*c3b70*/  F2FP.SATFINITE.E5M2.F32.PACK_AB_MERGE_C R25, R25, R24, RZ ;  /* 0x000000181919723e */ /* 0x008fe400048060ff */
[----:B------:R-:W-:-:S02]  /*c3b80*/  F2FP.SATFINITE.E5M2.F32.PACK_AB_MERGE_C R24, R21, R28, RZ ;  /* 0x0000001c1518723e */ /* 0x000fc400048060ff */
[----:B------:R-:W2:Y:S04]  /*c3b90*/  LDL.LU R28, [R1+0xba8] ;  /* 0x000ba800011c7983 */ /* 0x000ea80000300800 */
[----:B------:R-:W2:Y:S04]  /*c3ba0*/  LDL.LU R21, [R1+0xbac] ;  /* 0x000bac0001157983 */ /* 0x000ea80000300800 */
[----:B------:R0:W-:Y:S04]  /*c3bb0*/  STL.64 [R1+0x5838], R24 ;  /* 0x0058381801007387 */ /* 0x0001e80000100a00 */
[----:B0-----:R-:W3:Y:S04]  /*c3bc0*/  LDL.LU R25, [R1+0xbc0] ;  /* 0x000bc00001197983 */ /* 0x001ee80000300800 */
[----:B------:R-:W-:Y:S04]  /*c3bd0*/  STL [R1+0x5860], R26 ;  /* 0x0058601a01007387 */ /* 0x000fe80000100800 */
[----:B------:R-:W4:Y:S04]  /*c3be0*/  LDL.LU R23, [R1+0xb94] ;  /* 0x000b940001177983 */ /* 0x000f280000300800 */
[----:B------:R-:W2:Y:S04]  /*c3bf0*/  LDL.LU R18, [R1+0xb9c] ;  /* 0x000b9c0001127983 */ /* 0x000ea80000300800 */
[----:B------:R0:W-:Y:S02]  /*c3c00*/  STL [R1+0x6c], R4 ;  /* 0x00006c0401007387 */ /* 0x0001e40000100800 */
[----:B0-----:R-:W-:-:S05]  /*c3c10*/  IADD3 R4, P1, PT, R19, R0, RZ ;  /* 0x0000000013047210 */ /* 0x001fca0007f3e0ff */
[----:B------:R-:W-:-:S05]  /*c3c20*/  IMAD.X R5, R20, 0x1, R2, P1 ;  /* 0x0000000114057824 */ /* 0x000fca00008e0602 */
[----:B------:R0:W-:Y:S04]  /*c3c30*/  STL.64 [R1+0x1218], R4 ;  /* 0x0012180401007387 */ /* 0x0001e80000100a00 */
[----:B0-----:R-:W2:Y:S01]  /*c3c40*/  LDL.LU.64 R4, [R1+0x5b10] ;  /* 0x005b100001047983 */ /* 0x001ea20000300a00 */
[----:B------:R-:W-:Y:S02]  /*c3c50*/  F2FP.SATFINITE.E5M2.F32.PACK_AB_MERGE_C R24, R29, R11, RZ ;  /* 0x0000000b1d18723e */ /* 0x000fe400048060ff */
[----:B------:R-:W-:Y:S02]  /*c3c60*/  F2FP.SATFINITE.E5M2.F32.PACK_AB_MERGE_C R27, R27, R16, RZ ;  /* 0x000000101b1b723e */ /* 0x000fe400048060ff */
[----:B---3--:R-:W-:Y:S02]  /*c3c70*/  F2FP.SATFINITE.E5M2.F32.PACK_AB_MERGE_C R26, R10, R25, RZ ;  /* 0x000000190a1a723e */ /* 0x008fe400048060ff */
[----:B------:R-:W-:-:S02]  /*c3c80*/  IADD3 R10, P1, PT, R19, R3, RZ ;  /* 0x00000003130a7210 */ /* 0x000fc40007f3e0ff */
[----:B------:R-:W-:-:S03]  /*c3c90*/  F2FP.SATFINITE.E5M2.F32.PACK_AB_MERGE_C R25, R22, R17, RZ ;  /* 0x000000111619723e */ /* 0x000fc600048060ff */
[----:B--2---:R-:W-:Y:S01]  /*c3ca0*/  IMAD.X R11, R20, 0x1, R4, P1 ;  /* 0x00000001140b7824 */ /* 0x004fe200008e0604 */
[----:B------:R-:W-:-:S04]  /*c3cb0*/  IADD3 R16, P1, PT, R19, R13, RZ ;  /* 0x0000000d13107210 */ /* 0x000fc80007f3e0ff */
[----:B------:R0:W-:Y:S01]  /*c3cc0*/  STL.64 [R1+0x1210], R10 ;  /* 0x0012100a01007387 */ /* 0x0001e20000100a00 */
[----:B------:R-:W-:-:S03]  /*c3cd0*/  IMAD.X R17, R20, 0x1, R15, P1 ;  /* 0x0000000114117824 */ /* 0x000fc600008e060f */
[----:B0-----:R-:W2:Y:S04]  /*c3ce0*/  LDL.LU R10, [R1+0xb84] ;  /* 0x000b8400010a7983 */ /* 0x001ea80000300800 */
[----:B------:R-:W3:Y:S04]  /*c3cf0*/  LDL.LU R11, [R1+0xb88] ;  /* 0x000b8800010b7983 */ /* 0x000ee80000300800 */
[----:B------:R-:W3:Y:S04]  /*c3d00*/  LDL.LU R29, [R1+0xb8c] ;  /* 0x000b8c00011d7983 */ /* 0x000ee80000300800 */
[----:B------:R0:W-:Y:S04]  /*c3d10*/  STL.64 [R1+0x5880], R26 ;  /* 0x0058801a01007387 */ /* 0x0001e80000100a00 */
[----:B0-----:R-:W2:Y:S01]  /*c3d20*/  LDL.LU R26, [R1+0xb98] ;  /* 0x000b9800011a7983 */ /* 0x001ea20000300800 */
[----:B------:R-:W-:-:S03]  /*c3d30*/  F2FP.SATFINITE.E5M2.F32.PACK_AB_MERGE_C R27, R9, R8, RZ ;  /* 0x00000008091b723e */ /* 0x000fc600048060ff */
[----:B------:R0:W-:Y:S01]  /*c3d40*/  STL.64 [R1+0x5878], R24 ;  /* 0x0058781801007387 */ /* 0x0001e20000100a00 */
[----:B------:R-:W-:-:S03]  /*c3d50*/  IADD3 R8, P1, PT, R19, R5, RZ ;  /* 0x0000000513087210 */ /* 0x000fc60007f3e0ff */
[----:B0-----:R-:W3:Y:S04]  /*c3d60*/  LDL.LU R25, [R1+0xb80] ;  /* 0x000b800001197983 */ /* 0x001ee80000300800 */
[----:B------:R0:W-:Y:S01]  /*c3d70*/  STL.64 [R1+0x1208], R16 ;  /* 0x0012081001007387 */ /* 0x0001e20000100a00 */
[----:B------:R-:W-:-:S03]  /*c3d80*/  F2FP.SATFINITE.E5M2.F32.PACK_AB_MERGE_C R24, R21, R28, RZ ;  /* 0x0000001c1518723e */ /* 0x000fc600048060ff */
[----:B0-----:R-:W4:Y:S04]  /*c3d90*/  LDL.LU R16, [R1+0x5b08] ;  /* 0x005b080001107983 */ /* 0x001f280000300800 */
[----:B------:R-:W4:Y:S04]  /*c3da0*/  LDL.LU R17, [R1+0xb78] ;  /* 0x000b780001117983 */ /* 0x000f280000300800 */
[----:B------:R-:W4:Y:S04]  /*c3db0*/  LDL.LU R22, [R1+0xb7c] ;  /* 0x000b7c0001167983 */ /* 0x000f280000300800 */
[----:B------:R0:W-:Y:S01]  /*c3dc0*/  STL [R1+0x5890], R27 ;  /* 0x0058901b01007387 */ /* 0x0001e20000100800 */
[----:B------:R-:W-:-:S03]  /*c3dd0*/  IMAD.X R9, R20, 0x1, R6, P1 ;  /* 0x0000000114097824 */ /* 0x000fc600008e0606 */
[----:B0-----:R-:W4:Y:S04]  /*c3de0*/  LDL.LU R27, [R1+0xb90] ;  /* 0x000b9000011b7983 */ /* 0x001f280000300800 */
[----:B------:R0:W-:Y:S04]  /*c3df0*/  STL [R1+0x5894], R24 ;  /* 0x0058941801007387 */ /* 0x0001e80000100800 */
[----:B0-----:R-:W4:Y:S04]  /*c3e00*/  LDL.LU R24, [R1+0xb74] ;  /* 0x000b740001187983 */ /* 0x001f280000300800 */
[----:B------:R-:W-:Y:S04]  /*c3e10*/  STL.64 [R1+0x5af0], R4 ;  /* 0x005af00401007387 */ /* 0x000fe80000100a00 */
[----:B------:R0:W-:Y:S04]  /*c3e20*/  STL.64 [R1+0x1200], R8 ;  /* 0x0012000801007387 */ /* 0x0001e80000100a00 */
[----:B0-----:R-:W4:Y:S01]  /*c3e30*/  LDL.LU.64 R8, [R1+0x5b00] ;  /* 0x005b000001087983 */ /* 0x001f220000300a00 */
[----:B------:R-:W-:-:S03]  /*c3e40*/  IADD3 R4, P1, PT, R19, R14, RZ ;  /* 0x0000000e13047210 */ /* 0x000fc60007f3e0ff */
[----:B------:R-:W4:Y:S04]  /*c3e50*/  LDL.LU R28, [R1+0xb60] ;  /* 0x000b6000011c7983 */ /* 0x000f280000300800 */
[----:B------:R-:W4:Y:S01]  /*c3e60*/  LDL.LU R21, [R1+0xb64] ;  /* 0x000b640001157983 */ /* 0x000f220000300800 */
[----:B--2---:R-:W-:Y:S02]  /*c3e70*/  F2FP.SATFINITE.E5M2.F32.PACK_AB_MERGE_C R26, R18, R26, RZ ;  /* 0x0000001a121a723e */ /* 0x004fe400048060ff */
[----:B---3--:R-:W-:Y:S01]  /*c3e80*/  F2FP.SATFINITE.E5M2.F32.PACK_AB_MERGE_C R25, R10, R25, RZ ;  /* 0x000000190a19723e */ /* 0x008fe200048060ff */
[----:B----4-:R-:W-:Y:S01]  /*c3e90*/  IMAD.X R5, R20, 0x1, R16, P1 ;  /* 0x0000000114057824 */ /* 0x010fe200008e0610 */
[----:B------:R-:W-:Y:S02]  /*c3ea0*/  IADD3 R10, P1, PT, R19, R7, RZ ;  /* 0x00000007130a7210 */ /* 0x000fe40007f3e0ff */
[----:B------:R-:W-:-:S05]  /*c3eb0*/  F2FP.SATFINITE.E5M2.F32.PACK_AB_MERGE_C R23, R23, R27, RZ ;  /* 0x0000001b1717723e */ /* 0x000fca00048060ff */
[----:B------:R0:W-:Y:S04]  /*c3ec0*/  STL [R1+0x58c8], R23 ;  /* 0x0058c81701007387 */ /* 0x0001e80000100800 */
[----:B------:R-:W-:Y:S04]  /*c3ed0*/  STL [R1+0x5918], R26 ;  /* 0x0059181a01007387 */ /* 0x000fe80000100800 */
[----:B------:R2:W-:Y:S01]  /*c3ee0*/  STL.64 [R1+0x5ae8], R14 ;  /* 0x005ae80e01007387 */ /* 0x0005e20000100a00 */
[----:B0-----:R-:W-:-:S03]  /*c3ef0*/  F2FP.SATFINITE.E5M2.F32.PACK_AB_MERGE_C R23, R29, R11, RZ ;  /* 0x0000000b1d17723e */ /* 0x001fc600048060ff */
[----:B--2---:R-:W2:Y:S04]  /*c3f00*/  LDL.LU R15, [R1+0xb70] ;  /* 0x000b7000010f7983 */ /* 0x004ea80000300800 */
[----:B------:R-:W3:Y:S04]  /*c3f10*/  LDL.LU R26, [R1+0xb68] ;  /* 0x000b6800011a7983 */ /* 0x000ee80000300800 */
[----:B------:R-:W3:Y:S01]  /*c3f20*/  LDL.LU R18, [R1+0xb6c] ;  /* 0x000b6c0001127983 */ /* 0x000ee20000300800 */
[----:B------:R-:W-:-:S03]  /*c3f30*/  IMAD.X R11, R20, 0x1, R8, P1 ;  /* 0x00000001140b7824 */ /* 0x000fc600008e0608 */
[----:B------:R0:W-:Y:S04]  /*c3f40*/  STL.64 [R1+0x11f8], R4 ;  /* 0x0011f80401007387 */ /* 0x0001e80000100a00 */
[----:B------:R-:W-:Y:S04]  /*c3f50*/  STL [R1+0x58e0], R25 ;  /* 0x0058e01901007387 */ /* 0x000fe80000100800 */
[----:B0-----:R-:W4:Y:S04]  /*c3f60*/  LDL.LU R4, [R1+0xb50] ;  /* 0x000b500001047983 */ /* 0x001f280000300800 */
[----:B------:R-:W4:Y:S04]  /*c3f70*/  LDL.LU R5, [R1+0xb54] ;  /* 0x000b540001057983 */ /* 0x000f280000300800 */
[----:B------:R-:W3:Y:S04]  /*c3f80*/  LDL.LU R27, [R1+0xb58] ;  /* 0x000b5800011b7983 */ /* 0x000ee80000300800 */
[----:B------:R-:W3:Y:S04]  /*c3f90*/  LDL.LU R29, [R1+0xb5c] ;  /* 0x000b5c00011d7983 */ /* 0x000ee80000300800 */
[----:B------:R-:W-:Y:S04]  /*c3fa0*/  STL [R1+0x593c], R23 ;  /* 0x00593c1701007387 */ /* 0x000fe80000100800 */
[----:B------:R-:W-:Y:S04]  /*c3fb0*/  STL.64 [R1+0x5ae0], R6 ;  /* 0x005ae00601007387 */ /* 0x000fe80000100a00 */
[----:B------:R0:W-:Y:S04]  /*c3fc0*/  STL.64 [R1+0x11f0], R10 ;  /* 0x0011f00a01007387 */ /* 0x0001e80000100a00 */
[----:B0-----:R-:W4:Y:S01]  /*c3fd0*/  LDL.LU.64 R10, [R1+0x5af8] ;  /* 0x005af800010a7983 */ /* 0x001f220000300a00 */
[----:B------:R-:W-:-:S02]  /*c3fe0*/  IADD3 R6, P1, PT, R19, R9, RZ ;  /* 0x0000000913067210 */ /* 0x000fc40007f3e0ff */
[----:B------:R-:W-:Y:S02]  /*c3ff0*/  F2FP.SATFINITE.E5M2.F32.PACK_AB_MERGE_C R17, R22, R17, RZ ;  /* 0x000000111611723e */ /* 0x000fe400048060ff */
[----:B--2---:R-:W-:-:S05]  /*c4000*/  F2FP.SATFINITE.E5M2.F32.PACK_AB_MERGE_C R24, R24, R15, RZ ;  /* 0x0000000f1818723e */ /* 0x004fca00048060ff */
[----:B------:R0:W-:Y:S04]  /*c4010*/  STL [R1+0x5910], R24 ;  /* 0x0059101801007387 */ /* 0x0001e80000100800 */
[----:B------:R-:W2:Y:S04]  /*c4020*/  LDL.LU R23, [R1+0x8a0] ;  /* 0x0008a00001177983 */ /* 0x000ea80000300800 */
[----:B------:R-:W2:Y:S01]  /*c4030*/  LDL.LU R22, [R1+0x8a4] ;  /* 0x0008a40001167983 */ /* 0x000ea20000300800 */
[----:B0-----:R-:W-:-:S03]  /*c4040*/  F2FP.SATFINITE.E5M2.F32.PACK_AB_MERGE_C R24, R21, R28, RZ ;  /* 0x0000001c1518723e */ /* 0x001fc600048060ff */
[----:B------:R-:W2:Y:S04]  /*c4050*/  LDL.LU R14, [R1+0x8a8] ;  /* 0x0008a800010e7983 */ /* 0x000ea80000300800 */
[----:B------:R-:W2:Y:S04]  /*c4060*/  LDL.LU R15, [R1+0x8ac] ;  /* 0x0008ac00010f7983 */ /* 0x000ea80000300800 */
[----:B------:R-:W-:Y:S04]  /*c4070*/  STL [R1+0x597c], R17 ;  /* 0x00597c1101007387 */ /* 0x000fe80000100800 */
[----:B------:R-:W-:Y:S04]  /*c4080*/  STL [R1+0x5ad8], R16 ;  /* 0x005ad81001007387 */ /* 0x000fe80000100800 */
[----:B------:R-:W-:Y:S04]  /*c4090*/  STL.64 [R1+0x5ad0], R8 ;  /* 0x005ad00801007387 */ /* 0x000fe80000100a00 */
[----:B------:R0:W-:Y:S01]  /*c40a0*/  STL [R1+0x5938], R24 ;  /* 0x0059381801007387 */ /* 0x0001e20000100800 */
[----:B---3--:R-:W-:Y:S01]  /*c40b0*/  F2FP.SATFINITE.E5M2.F32.PACK_AB_MERGE_C R18, R18, R26, RZ ;  /* 0x0000001a1212723e */ /* 0x008fe200048060ff */
[----:B----4-:R-:W-:-:S05]  /*c40c0*/  IMAD.X R7, R20, 0x1, R11, P1 ;  /* 0x0000000114077824 */ /* 0x010fca00008e060b */
[----:B------:R3:W-:Y:S04]  /*c40d0*/  STL.64 [R1+0x11e8], R6 ;  /* 0x0011e80601007387 */ /* 0x0007e80000100a00 */
[----:B------:R-:W4:Y:S01]  /*c40e0*/  LDL.LU R28, [R1+0xb40] ;  /* 0x000b4000011c7983 */ /* 0x000f220000300800 */
[----:B0-----:R-:W-:-:S03]  /*c40f0*/  F2FP.SATFINITE.E5M2.F32.PACK_AB_MERGE_C R24, R5, R4, RZ ;  /* 0x000000040518723e */ /* 0x001fc600048060ff */
[----:B------:R-:W4:Y:S01]  /*c4100*/  LDL.LU R21, [R1+0xb44] ;  /* 0x000b440001157983 */ /* 0x000f220000300800 */
[C---:B---3--:R-:W-:Y:S01]  /*c4110*/  IADD3 R6, P1, PT, R19.reuse, R10, RZ ;  /* 0x0000000a13067210 */ /* 0x048fe20007f3e0ff */
[----:B-1----:R-:W-:Y:S01]  /*c4120*/  VIADD R19, R19, UR5 ;  /* 0x0000000513137c36 */ /* 0x002fe20008000000 */
[----:B------:R-:W-:Y:S01]  /*c4130*/  F2FP.SATFINITE.E5M2.F32.PACK_AB_MERGE_C R27, R29, R27, RZ ;  /* 0x0000001b1d1b723e */ /* 0x000fe200048060ff */
[----:B------:R-:W0:Y:S02]  /*c4140*/  LDCU UR5, c[0x0][0x3b8] ;  /* 0x00007700ff0577ac */ /* 0x000e240008000800 */
[----:B------:R-:W-:Y:S01]  /*c4150*/  IMAD.X R7, R20, 0x1, R12, P1 ;  /* 0x0000000114077824 */ /* 0x000fe200008e060c */
[----:B------:R-:W-:-:S04]  /*c4160*/  SHF.R.S32.HI R20, RZ, 0x1f, R19 ;  /* 0x0000001fff147819 */ /* 0x000fc80000011413 */
[----:B------:R1:W-:Y:S01]  /*c4170*/  STL.64 [R1+0x11e0], R6 ;  /* 0x0011e00601007387 */ /* 0x0003e20000100a00 */
[----:B------:R-:W-:-:S03]  /*c4180*/  IADD3 R4, P1, PT, R19, R0, RZ ;  /* 0x0000000013047210 */ /* 0x000fc60007f3e0ff */
[----:B-1----:R-:W3:Y:S04]  /*c4190*/  LDL.LU R6, [R1+0xb48] ;  /* 0x000b480001067983 */ /* 0x002ee80000300800 */
[----:B------:R-:W3:Y:S04]  /*c41a0*/  LDL.LU R7, [R1+0xb4c] ;  /* 0x000b4c0001077983 */ /* 0x000ee80000300800 */
[----:B------:R-:W3:Y:S04]  /*c41b0*/  LDL.LU R16, [R1+0xb34] ;  /* 0x000b340001107983 */ /* 0x000ee80000300800 */
[----:B------:R-:W3:Y:S01]  /*c41c0*/  LDL.LU R17, [R1+0xb38] ;  /* 0x000b380001117983 */ /* 0x000ee20000300800 */
[----:B------:R-:W-:-:S03]  /*c41d0*/  IMAD.X R5, R20, 0x1, R2, P1 ;  /* 0x0000000114057824 */ /* 0x000fc600008e0602 */
[----:B------:R-:W3:Y:S04]  /*c41e0*/  LDL.LU R25, [R1+0xb3c] ;  /* 0x000b3c0001197983 */ /* 0x000ee80000300800 */
[----:B------:R-:W-:Y:S04]  /*c41f0*/  STL [R1+0x5980], R18 ;  /* 0x0059801201007387 */ /* 0x000fe80000100800 */
[----:B------:R-:W-:Y:S04]  /*c4200*/  STL [R1+0x5958], R24 ;  /* 0x0059581801007387 */ /* 0x000fe80000100800 */
[----:B------:R-:W3:Y:S04]  /*c4210*/  LDL.LU R8, [R1+0xb20] ;  /* 0x000b200001087983 */ /* 0x000ee80000300800 */
[----:B------:R-:W3:Y:S04]  /*c4220*/  LDL.LU R9, [R1+0xb24] ;  /* 0x000b240001097983 */ /* 0x000ee80000300800 */
[----:B------:R-:W3:Y:S04]  /*c4230*/  LDL.LU R26, [R1+0xb28] ;  /* 0x000b2800011a7983 */ /* 0x000ee80000300800 */
[----:B------:R-:W3:Y:S04]  /*c4240*/  LDL.LU R29, [R1+0xb2c] ;  /* 0x000b2c00011d7983 */ /* 0x000ee80000300800 */
[----:B------:R-:W-:Y:S04]  /*c4250*/  STL [R1+0x5990], R27 ;  /* 0x0059901b01007387 */ /* 0x000fe80000100800 */
[----:B------:R1:W-:Y:S04]  /*c4260*/  STL.64 [R1+0x11d8], R4 ;  /* 0x0011d80401007387 */ /* 0x0003e80000100a00 */
[----:B-1----:R-:W3:Y:S04]  /*c4270*/  LDL.LU.64 R4, [R1+0x5af0] ;  /* 0x005af00001047983 */ /* 0x002ee80000300a00 */
[----:B------:R-:W4:Y:S01]  /*c4280*/  LDL.LU R27, [R1+0xb1c] ;  /* 0x000b1c00011b7983 */ /* 0x000f220000300800 */
[----:B--2---:R-:W-:-:S02]  /*c4290*/  F2FP.SATFINITE.E5M2.F32.PACK_AB_MERGE_C R22, R22, R23, RZ ;  /* 0x000000171616723e */ /* 0x004fc400048060ff */
[----:B------:R-:W-:Y:S02]  /*c42a0*/  F2FP.SATFINITE.E5M2.F32.PACK_AB_MERGE_C R23, R15, R14, RZ ;  /* 0x0000000e0f17723e */ /* 0x000fe400048060ff */
[----:B------:R-:W-:-:S03]  /*c42b0*/  IADD3 R14, P1, PT, R19, R3, RZ ;  /* 0x00000003130e7210 */ /* 0x000fc60007f3e0ff */
[----:B------:R1:W-:Y:S04]  /*c42c0*/  STL.64 [R1+0x5968], R22 ;  /* 0x0059681601007387 */ /* 0x0003e80000100a00 */
[----:B-1----:R-:W2:Y:S04]  /*c42d0*/  LDL.LU R22, [R1+0xb14] ;  /* 0x000b140001167983 */ /* 0x002ea80000300800 */
[----:B------:R-:W2:Y:S04]  /*c42e0*/  LDL.LU R23, [R1+0xb18] ;  /* 0x000b180001177983 */ /* 0x000ea80000300800 */
[----:B------:R1:W-:Y:S04]  /*c42f0*/  STL.64 [R1+0x5ac8], R2 ;  /* 0x005ac80201007387 */ /* 0x0003e80000100a00 */
[----:B-1----:R-:W2:Y:S04]  /*c4300*/  LDL.LU R2, [R1+0xb30] ;  /* 0x000b300001027983 */ /* 0x002ea80000300800 */
[----:B------:R-:W2:Y:S01]  /*c4310*/  LDL.LU R3, [R1+0xb10] ;  /* 0x000b100001037983 */ /* 0x000ea20000300800 */
[----:B---3--:R-:W-:-:S05]  /*c4320*/  IMAD.X R15, R20, 0x1, R4, P1 ;  /* 0x00000001140f7824 */ /* 0x008fca00008e0604 */
[----:B------:R1:W-:Y:S04]  /*c4330*/  STL.64 [R1+0x11c8], R14 ;  /* 0x0011c80e01007387 */ /* 0x0003e80000100a00 */
[----:B-1----:R-:W3:Y:S01]  /*c4340*/  LDL.LU.64 R14, [R1+0x5ae8] ;  /* 0x005ae800010e7983 */ /* 0x002ee20000300a00 */
[----:B----4-:R-:W-:Y:S02]  /*c4350*/  F2FP.SATFINITE.E5M2.F32.PACK_AB_MERGE_C R21, R21, R28, RZ ;  /* 0x0000001c1515723e */ /* 0x010fe400048060ff */
[----:B------:R-:W-:Y:S01]  /*c4360*/  F2FP.SATFINITE.E5M2.F32.PACK_AB_MERGE_C R7, R7, R6, RZ ;  /* 0x000000060707723e */ /* 0x000fe200048060ff */
[----:B------:R-:W4:Y:S01]  /*c4370*/  LDL.LU R24, [R1+0xb00] ;  /* 0x000b000001187983 */ /* 0x000f220000300800 */
[----:B------:R-:W-:-:S03]  /*c4380*/  IADD3 R6, P1, PT, R19, R13, RZ ;  /* 0x0000000d13067210 */ /* 0x000fc60007f3e0ff */
[----:B------:R-:W4:Y:S04]  /*c4390*/  LDL.LU R18, [R1+0xb04] ;  /* 0x000b040001127983 */ /* 0x000f280000300800 */
[----:B------:R1:W-:Y:S04]  /*c43a0*/  STL [R1+0x1f6c], R21 ;  /* 0x001f6c1501007387 */ /* 0x0003e80000100800 */
[----:B------:R-:W2:Y:S04]  /*c43b0*/  LDL.LU R28, [R1+0xb08] ;  /* 0x000b0800011c7983 */ /* 0x000ea80000300800 */
[----:B-1----:R-:W4:Y:S04]  /*c43c0*/  LDL.LU R21, [R1+0xb0c] ;  /* 0x000b0c0001157983 */ /* 0x002f280000300800 */
[----:B------:R3:W-:Y:S02]  /*c43d0*/  STL [R1+0x1f68], R7 ;  /* 0x001f680701007387 */ /* 0x0007e40000100800 */
[----:B---3--:R-:W-:-:S05]  /*c43e0*/  IMAD.X R7, R20, 0x1, R15, P1 ;  /* 0x0000000114077824 */ /* 0x008fca00008e060f */
[----:B------:R1:W-:Y:S04]  /*c43f0*/  STL.64 [R1+0x11d0], R6 ;  /* 0x0011d00601007387 */ /* 0x0003e80000100a00 */
[----:B-1----:R-:W3:Y:S01]  /*c4400*/  LDL.LU.64 R6, [R1+0x5ae0] ;  /* 0x005ae00001067983 */ /* 0x002ee20000300a00 */
[----:B--2---:R-:W-:-:S05]  /*c4410*/  F2FP.SATFINITE.E5M2.F32.PACK_AB_MERGE_C R16, R16, R2, RZ ;  /* 0x000000021010723e */ /* 0x004fca00048060ff */
[----:B------:R1:W-:Y:S01]  /*c4420*/  STL [R1+0x1f9c], R16 ;  /* 0x001f9c1001007387 */ /* 0x0003e20000100800 */
[----:B------:R-:W-:Y:S02]  /*c4430*/  F2FP.SATFINITE.E5M2.F32.PACK_AB_MERGE_C R2, R25, R17, RZ ;  /* 0x000000111902723e */ /* 0x000fe400048060ff */
[----:B-1----:R-:W-:Y:S01]  /*c4440*/  IADD3 R16, P1, PT, R19, R5, RZ ;  /* 0x0000000513107210 */ /* 0x002fe20007f3e0ff */
[----:B------:R-:W-:Y:S04]  /*c4450*/  STL [R1+0x5ab0], R5 ;  /* 0x005ab00501007387 */ /* 0x000fe80000100800 */
[----:B------:R-:W-:Y:S01]  /*c4460*/  STL [R1+0x1f8c], R2 ;  /* 0x001f8c0201007387 */ /* 0x000fe20000100800 */
[----:B---3--:R-:W-:-:S05]  /*c4470*/  IMAD.X R17, R20, 0x1, R6, P1 ;  /* 0x0000000114117824 */ /* 0x008fca00008e0606 */
[----:B------:R1:W-:Y:S04]  /*c4480*/  STL.64 [R1+0x11c0], R16 ;  /* 0x0011c01001007387 */ /* 0x0003e80000100a00 */
[----:B-1----:R-:W2:Y:S01]  /*c4490*/  LDL.LU R16, [R1+0x5ad8] ;  /* 0x005ad80001107983 */ /* 0x002ea20000300800 */
[----:B------:R-:W-:-:S03]  /*c44a0*/  F2FP.SATFINITE.E5M2.F32.PACK_AB_MERGE_C R8, R9, R8, RZ ;  /* 0x000000080908723e */ /* 0x000fc600048060ff */
[----:B------:R-:W3:Y:S01]  /*c44b0*/  LDL.LU R5, [R1+0xafc] ;  /* 0x000afc0001057983 */ /* 0x000ee20000300800 */
[----:B------:R-:W-:-:S03]  /*c44c0*/  F2FP.SATFINITE.E5M2.F32.PACK_AB_MERGE_C R2, R29, R26, RZ ;  /* 0x0000001a1d02723e */ /* 0x000fc600048060ff */
[----:B------:R-:W3:Y:S04]  /*c44d0*/  LDL.LU R17, [R1+0xae0] ;  /* 0x000ae00001117983 */ /* 0x000ee80000300800 */
[----:B------:R-:W3:Y:S04]  /*c44e0*/  LDL.LU R25, [R1+0xae4] ;  /* 0x000ae40001197983 */ /* 0x000ee80000300800 */
[----:B------:R1:W-:Y:S04]  /*c44f0*/  STL [R1+0x5ab4], R6 ;  /* 0x005ab40601007387 */ /* 0x0003e80000100800 */
[----:B-1----:R-:W3:Y:S04]  /*c4500*/  LDL.LU R6, [R1+0xaf8] ;  /* 0x000af80001067983 */ /* 0x002ee80000300800 */
[----:B------:R-:W3:Y:S04]  /*c4510*/  LDL.LU R26, [R1+0xae8] ;  /* 0x000ae800011a7983 */ /* 0x000ee80000300800 */
[----:B------:R1:W-:Y:S04]  /*c4520*/  STL [R1+0x206c], R8 ;  /* 0x00206c0801007387 */ /* 0x0003e80000100800 */
[----:B------:R-:W3:Y:S01]  /*c4530*/  LDL.LU R29, [R1+0xaec] ;  /* 0x000aec00011d7983 */ /* 0x000ee20000300800 */
[----:B-1----:R-:W-:-:S03]  /*c4540*/  IADD3 R8, P1, PT, R19, R14, RZ ;  /* 0x0000000e13087210 */ /* 0x002fc60007f3e0ff */
[----:B------:R-:W-:Y:S04]  /*c4550*/  STL [R1+0x2068], R2 ;  /* 0x0020680201007387 */ /* 0x000fe80000100800 */
[----:B------:R1:W-:Y:S04]  /*c4560*/  STL.64 [R1+0x5ac0], R14 ;  /* 0x005ac00e01007387 */ /* 0x0003e80000100a00 */
[----:B-1----:R-:W3:Y:S04]  /*c4570*/  LDL.LU R14, [R1+0xaf0] ;  /* 0x000af000010e7983 */ /* 0x002ee80000300800 */
[----:B------:R-:W3:Y:S01]  /*c4580*/  LDL.LU R15, [R1+0xaf4] ;  /* 0x000af400010f7983 */ /* 0x000ee20000300800 */
[----:B--2---:R-:W-:-:S05]  /*c4590*/  IMAD.X R9, R20, 0x1, R16, P1 ;  /* 0x0000000114097824 */ /* 0x004fca00008e0610 */
[----:B------:R1:W-:Y:S04]  /*c45a0*/  STL.64 [R1+0x11b8], R8 ;  /* 0x0011b80801007387 */ /* 0x0003e80000100a00 */
[----:B-1----:R-:W2:Y:S01]  /*c45b0*/  LDL.LU.64 R8, [R1+0x5ad0] ;  /* 0x005ad00001087983 */ /* 0x002ea20000300a00 */
[----:B------:R-:W-:Y:S02]  /*c45c0*/  F2FP.SATFINITE.E5M2.F32.PACK_AB_MERGE_C R3, R22, R3, RZ ;  /* 0x000000031603723e */ /* 0x000fe400048060ff */
[----:B------:R-:W-:Y:S02]  /*c45d0*/  IADD3 R2, P1, PT, R19, R7, RZ ;  /* 0x0000000713027210 */ /* 0x000fe40007f3e0ff */
[----:B------:R-:W-:Y:S01]  /*c45e0*/  F2FP.SATFINITE.E5M2.F32.PACK_AB_MERGE_C R22, R27, R23, RZ ;  /* 0x000000171b16723e */ /* 0x000fe200048060ff */
[----:B------:R-:W-:Y:S04]  /*c45f0*/  STL [R1+0x20c8], R3 ;  /* 0x0020c80301007387 */ /* 0x000fe80000100800 */
[----:B------:R1:W-:Y:S01]  /*c4600*/  STL [R1+0x20bc], R22 ;  /* 0x0020bc1601007387 */ /* 0x0003e20000100800 */
[----:B----4-:R-:W-:-:S03]  /*c4610*/  F2FP.SATFINITE.E5M2.F32.PACK_AB_MERGE_C R24, R18, R24, RZ ;  /* 0x000000181218723e */ /* 0x010fc600048060ff */
[----:B-1----:R-:W4:Y:S04]  /*c4620*/  LDL.LU R22, [R1+0xad4] ;  /* 0x000ad40001167983 */ /* 0x002f280000300800 */
[----:B------:R-:W3:Y:S04]  /*c4630*/  LDL.LU R23, [R1+0xad8] ;  /* 0x000ad80001177983 */ /* 0x000ee80000300800 */
[----:B------:R-:W3:Y:S01]  /*c4640*/  LDL.LU R27, [R1+0xadc] ;  /* 0x000adc00011b7983 */ /* 0x000ee20000300800 */
[----:B------:R-:W-:Y:S01]  /*c4650*/  F2FP.SATFINITE.E5M2.F32.PACK_AB_MERGE_C R18, R21, R28, RZ ;  /* 0x0000001c1512723e */ /* 0x000fe200048060ff */
[----:B--2---:R-:W-:-:S05]  /*c4660*/  IMAD.X R3, R20, 0x1, R8, P1 ;  /* 0x0000000114037824 */ /* 0x004fca00008e0608 */
[----:B------:R1:W-:Y:S04]  /*c4670*/  STL.64 [R1+0x11b0], R2 ;  /* 0x0011b00201007387 */ /* 0x0003e80000100a00 */
[----:B------:R-:W-:Y:S01]  /*c4680*/  STL [R1+0x20f8], R24 ;  /* 0x0020f81801007387 */ /* 0x000fe20000100800 */
[----:B-1----:R-:W-:-:S03]  /*c4690*/  IADD3 R2, P1, PT, R19, R9, RZ ;  /* 0x0000000913027210 */ /* 0x002fc60007f3e0ff */
[----:B------:R-:W-:Y:S02]  /*c46a0*/  STL.64 [R1+0x5aa8], R8 ;  /* 0x005aa80801007387 */ /* 0x000fe40000100a00 */
[----:B------:R-:W-:Y:S02]  /*c46b0*/  IMAD.X R3, R20, 0x1, R11, P1 ;  /* 0x0000000114037824 */ /* 0x000fe400008e060b */
[----:B------:R-:W-:Y:S04]  /*c46c0*/  STL [R1+0x20ec], R18 ;  /* 0x0020ec1201007387 */ /* 0x000fe80000100800 */
[----:B------:R1:W-:Y:S04]  /*c46d0*/  STL.64 [R1+0x11a8], R2 ;  /* 0x0011a80201007387 */ /* 0x0003e80000100a00 */
[----:B-1----:R-:W2:Y:S01]  /*c46e0*/  LDL.LU.64 R2, [R1+0x5ac8] ;  /* 0x005ac80001027983 */ /* 0x002ea20000300a00 */
[----:B---3--:R-:W-:-:S03]  /*c46f0*/  F2FP.SATFINITE.E5M2.F32.PACK_AB_MERGE_C R14, R15, R14, RZ ;  /* 0x0000000e0f0e723e */ /* 0x008fc600048060ff */
[----:B------:R-:W3:Y:S04]  /*c4700*/  LDL.LU R24, [R1+0xac0] ;  /* 0x000ac00001187983 */ /* 0x000ee80000300800 */
[----:B------:R-:W3:Y:S04]  /*c4710*/  LDL.LU R18, [R1+0xac4] ;  /* 0x000ac40001127983 */ /* 0x000ee80000300800 */
[----:B------:R-:W3:Y:S04]  /*c4720*/  LDL.LU R28, [R1+0xac8] ;  /* 0x000ac800011c7983 */ /* 0x000ee80000300800 */
[----:B------:R-:W3:Y:S04]  /*c4730*/  LDL.LU R21, [R1+0xacc] ;  /* 0x000acc0001157983 */ /* 0x000ee80000300800 */
[----:B------:R1:W-:Y:S04]  /*c4740*/  STL.64 [R1+0x5ab8], R10 ;  /* 0x005ab80a01007387 */ /* 0x0003e80000100a00 */
[----:B------:R0:W-:Y:S01]  /*c4750*/  STL [R1+0x212c], R14 ;  /* 0x00212c0e01007387 */ /* 0x0001e20000100800 */
[----:B------:R-:W-:-:S03]  /*c4760*/  IADD3 R8, P1, PT, R19, R10, RZ ;  /* 0x0000000a13087210 */ /* 0x000fc60007f3e0ff */
[----:B-1----:R-:W4:Y:S02]  /*c4770*/  LDL.LU R11, [R1+0xad0] ;  /* 0x000ad000010b7983 */ /* 0x002f240000300800 */
[----:B------:R-:W-:Y:S01]  /*c4780*/  IMAD.X R9, R20, 0x1, R12, P1 ;  /* 0x0000000114097824 */ /* 0x000fe200008e060c */
[----:B------:R-:W-:Y:S01]  /*c4790*/  F2FP.SATFINITE.E5M2.F32.PACK_AB_MERGE_C R5, R5, R6, RZ ;  /* 0x000000060505723e */ /* 0x000fe200048060ff */
[----:B0-----:R-:W-:Y:S01]  /*c47a0*/  VIADD R19, R19, UR5 ;  /* 0x0000000513137c36 */ /* 0x001fe20008000000 */
[----:B------:R-:W-:Y:S01]  /*c47b0*/  F2FP.SATFINITE.E5M2.F32.PACK_AB_MERGE_C R10, R29, R26, RZ ;  /* 0x0000001a1d0a723e */ /* 0x000fe200048060ff */
[----:B------:R-:W0:Y:S01]  /*c47c0*/  LDCU UR5, c[0x0][0x3b8] ;  /* 0x00007700ff0577ac */ /* 0x000e220008000800 */
[----:B------:R1:W-:Y:S02]  /*c47d0*/  STL.64 [R1+0x11a0], R8 ;  /* 0x0011a00801007387 */ /* 0x0003e40000100a00 */
[----:B------:R-:W-:Y:S02]  /*c47e0*/  SHF.R.S32.HI R20, RZ, 0x1f, R19 ;  /* 0x0000001fff147819 */ /* 0x000fe40000011413 */
[----:B------:R-:W3:Y:S01]  /*c47f0*/  LDL.LU R6, [R1+0xab0] ;  /* 0x000ab00001067983 */ /* 0x000ee20000300800 */
[----:B------:R-:W-:-:S03]  /*c4800*/  IADD3 R14, P1, PT, R19, R0, RZ ;  /* 0x00000000130e7210 */ /* 0x000fc60007f3e0ff */
[----:B------:R0:W-:Y:S01]  /*c4810*/  STL [R1+0x2128], R5 ;  /* 0x0021280501007387 */ /* 0x0001e20000100800 */
[----:B-1----:R-:W-:-:S03]  /*c4820*/  F2FP.SATFINITE.E5M2.F32.PACK_AB_MERGE_C R8, R25, R17, RZ ;  /* 0x000000111908723e */ /* 0x002fc600048060ff */
[----:B0-----:R-:W3:Y:S04]  /*c4830*/  LDL.LU R5, [R1+0xab4] ;  /* 0x000ab40001057983 */ /* 0x001ee80000300800 */
[----:B------:R0:W-:Y:S04]  /*c4840*/  STL [R1+0x4d18], R8 ;  /* 0x004d180801007387 */ /* 0x0001e80000100800 */
[----:B0-----:R-:W3:Y:S04]  /*c4850*/  LDL.LU R8, [R1+0xab8] ;  /* 0x000ab80001087983 */ /* 0x001ee80000300800 */
[----:B------:R-:W3:Y:S04]  /*c4860*/  LDL.LU R9, [R1+0xabc] ;  /* 0x000abc0001097983 */ /* 0x000ee80000300800 */
[----:B------:R-:W3:Y:S04]  /*c4870*/  LDL.LU R17, [R1+0xaa0] ;  /* 0x000aa00001117983 */ /* 0x000ee80000300800 */
[----:B------:R-:W3:Y:S04]  /*c4880*/  LDL.LU R25, [R1+0xaa4] ;  /* 0x000aa40001197983 */ /* 0x000ee80000300800 */
[----:B------:R-:W-:Y:S04]  /*c4890*/  STL [R1+0x215c], R10 ;  /* 0x00215c0a01007387 */ /* 0x000fe80000100800 */
[----:B------:R-:W3:Y:S04]  /*c48a0*/  LDL.LU R26, [R1+0xaa8] ;  /* 0x000aa800011a7983 */ /* 0x000ee80000300800 */
[----:B------:R-:W3:Y:S01]  /*c48b0*/  LDL.LU R29, [R1+0xaac] ;  /* 0x000aac00011d7983 */ /* 0x000ee20000300800 */
[----:B--2---:R-:W-:-:S05]  /*c48c0*/  IMAD.X R15, R20, 0x1, R2, P1 ;  /* 0x00000001140f7824 */ /* 0x004fca00008e0602 */
[----:B------:R0:W-:Y:S04]  /*c48d0*/  STL.64 [R1+0x1198], R14 ;  /* 0x0011980e01007387 */ /* 0x0001e80000100a00 */
[----:B0-----:R-:W2:Y:S01]  /*c48e0*/  LDL.LU.64 R14, [R1+0x5ac0] ;  /* 0x005ac000010e7983 */ /* 0x001ea20000300a00 */
[----:B------:R-:W-:Y:S02]  /*c48f0*/  F2FP.SATFINITE.E5M2.F32.PACK_AB_MERGE_C R10, R27, R23, RZ ;  /* 0x000000171b0a723e */ /* 0x000fe400048060ff */
[----:B----4-:R-:W-:Y:S02]  /*c4900*/  F2FP.SATFINITE.E5M2.F32.PACK_AB_MERGE_C R11, R22, R11, RZ ;  /* 0x0000000b160b723e */ /* 0x010fe400048060ff */
[----:B------:R-:W4:Y:S04]  /*c4910*/  LDL.LU R22, [R1+0xa94] ;  /* 0x000a940001167983 */ /* 0x000f280000300800 */
[----:B------:R-:W-:Y:S04]  /*c4920*/  STL [R1+0x4ea0], R11 ;  /* 0x004ea00b01007387 */ /* 0x000fe80000100800 */
[----:B------:R-:W4:Y:S04]  /*c4930*/  LDL.LU R23, [R1+0xa98] ;  /* 0x000a980001177983 */ /* 0x000f280000300800 */
[----:B------:R0:W-:Y:S04]  /*c4940*/  STL [R1+0x4e9c], R10 ;  /* 0x004e9c0a01007387 */ /* 0x0001e80000100800 */
[----:B------:R-:W4:Y:S01]  /*c4950*/  LDL.LU R27, [R1+0xa9c] ;  /* 0x000a9c00011b7983 */ /* 0x000f220000300800 */
[----:B0-----:R-:W-:-:S03]  /*c4960*/  IADD3 R10, P1, PT, R19, R3, RZ ;  /* 0x00000003130a7210 */ /* 0x001fc60007f3e0ff */
[----:B------:R0:W-:Y:S02]  /*c4970*/  STL [R1+0x5a90], R3 ;  /* 0x005a900301007387 */ /* 0x0001e40000100800 */
[----:B------:R-:W-:Y:S02]  /*c4980*/  IMAD.X R11, R20, 0x1, R4, P1 ;  /* 0x00000001140b7824 */ /* 0x000fe400008e0604 */
[----:B0-----:R-:W4:Y:S04]  /*c4990*/  LDL.LU R3, [R1+0xa90] ;  /* 0x000a900001037983 */ /* 0x001f280000300800 */
[----:B------:R3:W-:Y:S02]  /*c49a0*/  STL.64 [R1+0x1190], R10 ;  /* 0x0011900a01007387 */ /* 0x0007e40000100a00 */
[----:B---3--:R-:W-:-:S02]  /*c49b0*/  F2FP.SATFINITE.E5M2.F32.PACK_AB_MERGE_C R11, R18, R24, RZ ;  /* 0x00000018120b723e */ /* 0x008fc400048060ff */
[----:B------:R-:W-:Y:S01]  /*c49c0*/  F2FP.SATFINITE.E5M2.F32.PACK_AB_MERGE_C R10, R21, R28, RZ ;  /* 0x0000001c150a723e */ /* 0x000fe200048060ff */
[----:B------:R-:W3:Y:S04]  /*c49d0*/  LDL.LU R24, [R1+0xa88] ;  /* 0x000a880001187983 */ /* 0x000ee80000300800 */
[----:B------:R-:W-:Y:S04]  /*c49e0*/  STL [R1+0x4eb4], R11 ;  /* 0x004eb40b01007387 */ /* 0x000fe80000100800 */
[----:B------:R-:W3:Y:S04]  /*c49f0*/  LDL.LU R18, [R1+0xa8c] ;  /* 0x000a8c0001127983 */ /* 0x000ee80000300800 */
[----:B------:R0:W-:Y:S02]  /*c4a00*/  STL [R1+0x4eb0], R10 ;  /* 0x004eb00a01007387 */ /* 0x0001e40000100800 */
[----:B0-----:R-:W-:-:S02]  /*c4a10*/  IADD3 R10, P1, PT, R19, R13, RZ ;  /* 0x0000000d130a7210 */ /* 0x001fc40007f3e0ff */
[----:B------:R0:W-:Y:S01]  /*c4a20*/  STL [R1+0x5a88], R13 ;  /* 0x005a880d01007387 */ /* 0x0001e20000100800 */
[----:B------:R-:W-:-:S03]  /*c4a30*/  F2FP.SATFINITE.E5M2.F32.PACK_AB_MERGE_C R5, R5, R6, RZ ;  /* 0x000000060505723e */ /* 0x000fc600048060ff */
[----:B0-----:R-:W3:Y:S01]  /*c4a40*/  LDL.LU R13, [R1+0xa84] ;  /* 0x000a8400010d7983 */ /* 0x001ee20000300800 */
[----:B--2---:R-:W-:-:S05]  /*c4a50*/  IMAD.X R11, R20, 0x1, R15, P1 ;  /* 0x00000001140b7824 */ /* 0x004fca00008e060f */
[----:B------:R0:W-:Y:S04]  /*c4a60*/  STL.64 [R1+0x1188], R10 ;  /* 0x0011880a01007387 */ /* 0x0001e80000100a00 */
[----:B0-----:R-:W2:Y:S04]  /*c4a70*/  LDL.LU.64 R10, [R1+0x5ab8] ;  /* 0x005ab800010a7983 */ /* 0x001ea80000300a00 */
[----:B------:R-:W2:Y:S04]  /*c4a80*/  LDL.LU R28, [R1+0xa70] ;  /* 0x000a7000011c7983 */ /* 0x000ea80000300800 */
[----:B------:R-:W2:Y:S04]  /*c4a90*/  LDL.LU R21, [R1+0xa74] ;  /* 0x000a740001157983 */ /* 0x000ea80000300800 */
[----:B------:R0:W-:Y:S04]  /*c4aa0*/  STL [R1+0x5a8c], R15 ;  /* 0x005a8c0f01007387 */ /* 0x0001e80000100800 */
[----:B0-----:R-:W3:Y:S04]  /*c4ab0*/  LDL.LU R15, [R1+0xa80] ;  /* 0x000a8000010f7983 */ /* 0x001ee80000300800 */
[----:B------:R-:W2:Y:S04]  /*c4ac0*/  LDL.LU R6, [R1+0x5ab4] ;  /* 0x005ab40001067983 */ /* 0x000ea80000300800 */
[----:B------:R0:W-:Y:S04]  /*c4ad0*/  STL [R1+0x4ed4], R5 ;  /* 0x004ed40501007387 */ /* 0x0001e80000100800 */
[----:B0-----:R-:W2:Y:S01]  /*c4ae0*/  LDL.LU R5, [R1+0x5ab0] ;  /* 0x005ab00001057983 */ /* 0x001ea20000300800 */
[----:B------:R-:W-:-:S05]  /*c4af0*/  F2FP.SATFINITE.E5M2.F32.PACK_AB_MERGE_C R9, R9, R8, RZ ;  /* 0x000000080909723e */ /* 0x000fca00048060ff */
[----:B------:R0:W-:Y:S01]  /*c4b00*/  STL [R1+0x4ed0], R9 ;  /* 0x004ed00901007387 */ /* 0x0001e20000100800 */
[----:B--2---:R-:W-:-:S03]  /*c4b10*/  IADD3 R8, P1, PT, R19, R5, RZ ;  /* 0x0000000513087210 */ /* 0x004fc60007f3e0ff */
[----:B------:R1:W-:Y:S02]  /*c4b20*/  STL.64 [R1+0x5a98], R4 ;  /* 0x005a980401007387 */ /* 0x0003e40000100a00 */
[----:B0-----:R-:W-:-:S05]  /*c4b30*/  IMAD.X R9, R20, 0x1, R6, P1 ;  /* 0x0000000114097824 */ /* 0x001fca00008e0606 */
[----:B------:R0:W-:Y:S01]  /*c4b40*/  STL.64 [R1+0x1180], R8 ;  /* 0x0011800801007387 */ /* 0x0001e20000100a00 */
[----:B-1----:R-:W-:-:S03]  /*c4b50*/  F2FP.SATFINITE.E5M2.F32.PACK_AB_MERGE_C R5, R25, R17, RZ ;  /* 0x000000111905723e */ /* 0x002fc600048060ff */
[----:B0-----:R-:W2:Y:S04]  /*c4b60*/  LDL.LU.64 R8, [R1+0x5aa8] ;  /* 0x005aa80001087983 */ /* 0x001ea80000300a00 */
[----:B------:R-:W2:Y:S04]  /*c4b70*/  LDL.LU R4, [R1+0xa78] ;  /* 0x000a780001047983 */ /* 0x000ea80000300800 */
[----:B------:R0:W-:Y:S04]  /*c4b80*/  STL [R1+0x4ef8], R5 ;  /* 0x004ef80501007387 */ /* 0x0001e80000100800 */
[----:B0-----:R-:W2:Y:S01]  /*c4b90*/  LDL.LU R5, [R1+0xa7c] ;  /* 0x000a7c0001057983 */ /* 0x001ea20000300800 */
[----:B------:R-:W-:-:S05]  /*c4ba0*/  F2FP.SATFINITE.E5M2.F32.PACK_AB_MERGE_C R17, R29, R26, RZ ;  /* 0x0000001a1d11723e */ /* 0x000fca00048060ff */
[----:B------:R0:W-:Y:S01]  /*c4bb0*/  STL [R1+0x4ef4], R17 ;  /* 0x004ef41101007387 */ /* 0x0001e20000100800 */
[----:B---3--:R-:W-:Y:S02]  /*c4bc0*/  F2FP.SATFINITE.E5M2.F32.PACK_AB_MERGE_C R15, R13, R15, RZ ;  /* 0x0000000f0d0f723e */ /* 0x008fe400048060ff */
[----:B------:R-:W-:Y:S01]  /*c4bd0*/  F2FP.SATFINITE.E5M2.F32.PACK_AB_MERGE_C R13, R18, R24, RZ ;  /* 0x00000018120d723e */ /* 0x000fe200048060ff */
[----:B--2---:R1:W-:Y:S04]  /*c4be0*/  STL.64 [R1+0x5aa0], R4 ;  /* 0x005aa00401007387 */ /* 0x0043e80000100a00 */
[----:B0-----:R-:W2:Y:S04]  /*c4bf0*/  LDL.LU R17, [R1+0xa60] ;  /* 0x000a600001117983 */ /* 0x001ea80000300800 */
[----:B------:R-:W2:Y:S01]  /*c4c00*/  LDL.LU R25, [R1+0xa64] ;  /* 0x000a640001197983 */ /* 0x000ea20000300800 */
[----:B-1----:R-:W-:-:S03]  /*c4c10*/  IADD3 R4, P1, PT, R19, R14, RZ ;  /* 0x0000000e13047210 */ /* 0x002fc60007f3e0ff */
[----:B------:R-:W3:Y:S02]  /*c4c20*/  LDL.LU R26, [R1+0xa68] ;  /* 0x000a6800011a7983 */ /* 0x000ee40000300800 */
[----:B------:R-:W-:Y:S02]  /*c4c30*/  IMAD.X R5, R20, 0x1, R16, P1 ;  /* 0x0000000114057824 */ /* 0x000fe400008e0610 */
[----:B------:R-:W3:Y:S04]  /*c4c40*/  LDL.LU R29, [R1+0xa6c] ;  /* 0x000a6c00011d7983 */ /* 0x000ee80000300800 */
[----:B------:R4:W-:Y:S02]  /*c4c50*/  STL.64 [R1+0x1178], R4 ;  /* 0x0011780401007387 */ /* 0x0009e40000100a00 */
[----:B----4-:R-:W-:-:S02]  /*c4c60*/  F2FP.SATFINITE.E5M2.F32.PACK_AB_MERGE_C R5, R22, R3, RZ ;  /* 0x000000031605723e */ /* 0x010fc400048060ff */
[----:B------:R-:W-:Y:S01]  /*c4c70*/  F2FP.SATFINITE.E5M2.F32.PACK_AB_MERGE_C R4, R27, R23, RZ ;  /* 0x000000171b04723e */ /* 0x000fe200048060ff */
[----:B------:R-:W4:Y:S04]  /*c4c80*/  LDL.LU R3, [R1+0xa50] ;  /* 0x000a500001037983 */ /* 0x000f280000300800 */
[----:B------:R-:W-:Y:S04]  /*c4c90*/  STL [R1+0x4f1c], R5 ;  /* 0x004f1c0501007387 */ /* 0x000fe80000100800 */
[----:B------:R-:W4:Y:S04]  /*c4ca0*/  LDL.LU R22, [R1+0xa54] ;  /* 0x000a540001167983 */ /* 0x000f280000300800 */
[----:B------:R0:W-:Y:S04]  /*c4cb0*/  STL [R1+0x4f18], R4 ;  /* 0x004f180401007387 */ /* 0x0001e80000100800 */
[----:B------:R-:W2:Y:S04]  /*c4cc0*/  LDL.LU R23, [R1+0xa58] ;  /* 0x000a580001177983 */ /* 0x000ea80000300800 */
[----:B------:R-:W2:Y:S01]  /*c4cd0*/  LDL.LU R27, [R1+0xa5c] ;  /* 0x000a5c00011b7983 */ /* 0x000ea20000300800 */
[----:B0-----:R-:W-:-:S05]  /*c4ce0*/  IADD3 R4, P1, PT, R19, R7, RZ ;  /* 0x0000000713047210 */ /* 0x001fca0007f3e0ff */
[----:B------:R-:W-:-:S05]  /*c4cf0*/  IMAD.X R5, R20, 0x1, R8, P1 ;  /* 0x0000000114057824 */ /* 0x000fca00008e0608 */
[----:B------:R0:W-:Y:S04]  /*c4d00*/  STL.64 [R1+0x1170], R4 ;  /* 0x0011700401007387 */ /* 0x0001e80000100a00 */
[----:B------:R1:W-:Y:S01]  /*c4d10*/  STL [R1+0x4f48], R15 ;  /* 0x004f480f01007387 */ /* 0x0003e20000100800 */
[----:B0-----:R-:W-:-:S03]  /*c4d20*/  IADD3 R4, P1, PT, R19, R9, RZ ;  /* 0x0000000913047210 */ /* 0x001fc60007f3e0ff */
[----:B------:R-:W-:Y:S02]  /*c4d30*/  STL.64 [R1+0x5a80], R8 ;  /* 0x005a800801007387 */ /* 0x000fe40000100a00 */
[----:B------:R-:W-:Y:S02]  /*c4d40*/  IMAD.X R5, R20, 0x1, R11, P1 ;  /* 0x0000000114057824 */ /* 0x000fe400008e060b */
[----:B------:R0:W-:Y:S04]  /*c4d50*/  STL [R1+0x4f44], R13 ;  /* 0x004f440d01007387 */ /* 0x0001e80000100800 */
[----:B------:R0:W-:Y:S04]  /*c4d60*/  STL.64 [R1+0x1160], R4 ;  /* 0x0011600401007387 */ /* 0x0001e80000100a00 */
[----:B-1----:R-:W2:Y:S04]  /*c4d70*/  LDL.LU R15, [R1+0xa40] ;  /* 0x000a4000010f7983 */ /* 0x002ea80000300800 */
[----:B0-----:R-:W2:Y:S01]  /*c4d80*/  LDL.LU R13, [R1+0xa44] ;  /* 0x000a4400010d7983 */ /* 0x001ea20000300800 */
[----:B------:R-:W-:-:S05]  /*c4d90*/  F2FP.SATFINITE.E5M2.F32.PACK_AB_MERGE_C R4, R21, R28, RZ ;  /* 0x0000001c1504723e */ /* 0x000fca00048060ff */
        /* <DEDUP_REMOVED lines=9> */
[----:B------:R0:W-:Y:S04]  /*c4e30*/  STL.64 [R1+0x1168], R4 ;  /* 0x0011680401007387 */ /* 0x0001e80000100a00 */
[----:B0-----:R-:W2:Y:S01]  /*c4e40*/  LDL.LU.64 R4, [R1+0x5aa0] ;  /* 0x005aa00001047983 */ /* 0x001ea20000300a00 */
[----:B------:R-:W-:Y:S01]  /*c4e50*/  VIADD R19, R19, UR5 ;  /* 0x0000000513137c36 */ /* 0x000fe20008000000 */
[----:B------:R-:W0:Y:S04]  /*c4e60*/  LDCU UR5, c[0x0][0x3b8] ;  /* 0x00007700ff0577ac */ /* 0x000e280008000800 */
[----:B------:R-:W-:-:S02]  /*c4e70*/  SHF.R.S32.HI R20, RZ, 0x1f, R19 ;  /* 0x0000001fff147819 */ /* 0x000fc40000011413 */
[----:B----4-:R-:W-:Y:S02]  /*c4e80*/  F2FP.SATFINITE.E5M2.F32.PACK_AB_MERGE_C R22, R22, R3, RZ ;  /* 0x000000031616723e */ /* 0x010fe400048060ff */
[----:B--2---:R-:W-:Y:S02]  /*c4e90*/  F2FP.SATFINITE.E5M2.F32.PACK_AB_MERGE_C R5, R5, R4, RZ ;  /* 0x000000040505723e */ /* 0x004fe400048060ff */
[----:B------:R-:W-:Y:S02]  /*c4ea0*/  F2FP.SATFINITE.E5M2.F32.PACK_AB_MERGE_C R4, R25, R17, RZ ;  /* 0x000000111904723e */ /* 0x000fe400048060ff */
[----:B------:R-:W2:Y:S04]  /*c4eb0*/  LDL.LU R17, [R1+0xa20] ;  /* 0x000a200001117983 */ /* 0x000ea80000300800 */
[----:B------:R-:W-:Y:S04]  /*c4ec0*/  STL [R1+0x4f6c], R5 ;  /* 0x004f6c0501007387 */ /* 0x000fe80000100800 */
[----:B------:R-:W2:Y:S04]  /*c4ed0*/  LDL.LU R25, [R1+0xa24] ;  /* 0x000a240001197983 */ /* 0x000ea80000300800 */
[----:B------:R3:W-:Y:S02]  /*c4ee0*/  STL [R1+0x4f94], R4 ;  /* 0x004f940401007387 */ /* 0x0007e40000100800 */
[----:B---3--:R-:W-:-:S02]  /*c4ef0*/  F2FP.SATFINITE.E5M2.F32.PACK_AB_MERGE_C R4, R29, R26, RZ ;  /* 0x0000001a1d04723e */ /* 0x008fc400048060ff */
[----:B------:R-:W3:Y:S04]  /*c4f00*/  LDL.LU R26, [R1+0xa28] ;  /* 0x000a2800011a7983 */ /* 0x000ee80000300800 */
[----:B------:R-:W3:Y:S04]  /*c4f10*/  LDL.LU R29, [R1+0xa2c] ;  /* 0x000a2c00011d7983 */ /* 0x000ee80000300800 */
[----:B------:R1:W-:Y:S02]  /*c4f20*/  STL [R1+0x4f90], R4 ;  /* 0x004f900401007387 */ /* 0x0003e40000100800 */
[----:B-1----:R-:W-:-:S05]  /*c4f30*/  IADD3 R4, P1, PT, R19, R0, RZ ;  /* 0x0000000013047210 */ /* 0x002fca0007f3e0ff */
[----:B------:R-:W-:-:S05]  /*c4f40*/  IMAD.X R5, R20, 0x1, R2, P1 ;  /* 0x0000000114057824 */ /* 0x000fca00008e0602 */
[----:B------:R1:W-:Y:S04]  /*c4f50*/  STL.64 [R1+0x1148], R4 ;  /* 0x0011480401007387 */ /* 0x0003e80000100a00 */
[----:B-1----:R-:W4:Y:S04]  /*c4f60*/  LDL.LU.64 R4, [R1+0x5a98] ;  /* 0x005a980001047983 */ /* 0x002f280000300a00 */
[----:B------:R-:W2:Y:S04]  /*c4f70*/  LDL.LU R3, [R1+0x5a90] ;  /* 0x005a900001037983 */ /* 0x000ea80000300800 */
[----:B------:R2:W-:Y:S01]  /*c4f80*/  STL [R1+0x4fb4], R22 ;  /* 0x004fb41601007387 */ /* 0x0005e20000100800 */
[----:B------:R-:W-:-:S02]  /*c4f90*/  F2FP.SATFINITE.E5M2.F32.PACK_AB_MERGE_C R27, R27, R23, RZ ;  /* 0x000000171b1b723e */ /* 0x000fc400048060ff */
[----:B------:R-:W-:Y:S02]  /*c4fa0*/  F2FP.SATFINITE.E5M2.F32.PACK_AB_MERGE_C R13, R13, R15, RZ ;  /* 0x0000000f0d0d723e */ /* 0x000fe400048060ff */
[----:B--2---:R-:W-:Y:S01]  /*c4fb0*/  IADD3 R22, P1, PT, R19, R3, RZ ;  /* 0x0000000313167210 */ /* 0x004fe20007f3e0ff */
[----:B------:R1:W-:Y:S04]  /*c4fc0*/  STL [R1+0x5a70], R3 ;  /* 0x005a700301007387 */ /* 0x0003e80000100800 */
[----:B----4-:R-:W-:Y:S01]  /*c4fd0*/  IMAD.X R23, R20, 0x1, R4, P1 ;  /* 0x0000000114177824 */ /* 0x010fe200008e0604 */
[----:B------:R-:W-:Y:S04]  /*c4fe0*/  STL [R1+0x4fac], R27 ;  /* 0x004fac1b01007387 */ /* 0x000fe80000100800 */
[----:B-1----:R-:W2:Y:S04]  /*c4ff0*/  LDL.LU R3, [R1+0xa00] ;  /* 0x000a000001037983 */ /* 0x002ea80000300800 */
[----:B------:R1:W-:Y:S04]  /*c5000*/  STL.64 [R1+0x1140], R22 ;  /* 0x0011401601007387 */ /* 0x0003e80000100a00 */
[----:B-1----:R-:W2:Y:S04]  /*c5010*/  LDL.LU R22, [R1+0xa04] ;  /* 0x000a040001167983 */ /* 0x002ea80000300800 */
        /* <DEDUP_REMOVED lines=8> */
[----:B------:R1:W-:Y:S01]  /*c50a0*/  STL [R1+0x1d6c], R9 ;  /* 0x001d6c0901007387 */ /* 0x0003e20000100800 */
[----:B---3--:R-:W-:Y:S02]  /*c50b0*/  F2FP.SATFINITE.E5M2.F32.PACK_AB_MERGE_C R26, R29, R26, RZ ;  /* 0x0000001a1d1a723e */ /* 0x008fe400048060ff */
[----:B--2---:R-:W-:-:S05]  /*c50c0*/  IADD3 R8, P1, PT, R19, R13, RZ ;  /* 0x0000000d13087210 */ /* 0x004fca0007f3e0ff */
[----:B-1----:R-:W-:-:S05]  /*c50d0*/  IMAD.X R9, R20, 0x1, R15, P1 ;  /* 0x0000000114097824 */ /* 0x002fca00008e060f */
[----:B------:R1:W-:Y:S02]  /*c50e0*/  STL.64 [R1+0x1128], R8 ;  /* 0x0011280801007387 */ /* 0x0003e40000100a00 */
[----:B-1----:R-:W-:Y:S02]  /*c50f0*/  F2FP.SATFINITE.E5M2.F32.PACK_AB_MERGE_C R9, R18, R24, RZ ;  /* 0x000000181209723e */ /* 0x002fe400048060ff */
[----:B------:R-:W-:Y:S02]  /*c5100*/  F2FP.SATFINITE.E5M2.F32.PACK_AB_MERGE_C R8, R21, R28, RZ ;  /* 0x0000001c1508723e */ /* 0x000fe400048060ff */
[----:B------:R-:W2:Y:S04]  /*c5110*/  LDL.LU R28, [R1+0x9f0] ;  /* 0x0009f000011c7983 */ /* 0x000ea80000300800 */
[----:B------:R-:W-:Y:S04]  /*c5120*/  STL [R1+0x1d0c], R9 ;  /* 0x001d0c0901007387 */ /* 0x000fe80000100800 */
[----:B------:R-:W2:Y:S04]  /*c5130*/  LDL.LU R21, [R1+0x9f4] ;  /* 0x0009f40001157983 */ /* 0x000ea80000300800 */
[----:B------:R1:W-:Y:S02]  /*c5140*/  STL [R1+0x1d08], R8 ;  /* 0x001d080801007387 */ /* 0x0003e40000100800 */
[----:B-1----:R-:W-:-:S02]  /*c5150*/  IADD3 R8, P1, PT, R19, R5, RZ ;  /* 0x0000000513087210 */ /* 0x002fc40007f3e0ff */
[----:B------:R1:W-:Y:S03]  /*c5160*/  STL [R1+0x5a58], R5 ;  /* 0x005a580501007387 */ /* 0x0003e60000100800 */
[----:B------:R-:W-:Y:S01]  /*c5170*/  IMAD.X R9, R20, 0x1, R6, P1 ;  /* 0x0000000114097824 */ /* 0x000fe200008e0606 */
[----:B-1----:R-:W3:Y:S04]  /*c5180*/  LDL.LU R5, [R1+0xa18] ;  /* 0x000a180001057983 */ /* 0x002ee80000300800 */
[----:B------:R1:W-:Y:S04]  /*c5190*/  STL.64 [R1+0x1158], R8 ;  /* 0x0011580801007387 */ /* 0x0003e80000100a00 */
[----:B------:R-:W2:Y:S04]  /*c51a0*/  LDL.LU R24, [R1+0x9f8] ;  /* 0x0009f80001187983 */ /* 0x000ea80000300800 */
[----:B------:R-:W2:Y:S01]  /*c51b0*/  LDL.LU R18, [R1+0x9fc] ;  /* 0x0009fc0001127983 */ /* 0x000ea20000300800 */
[----:B-1----:R-:W-:-:S05]  /*c51c0*/  F2FP.SATFINITE.E5M2.F32.PACK_AB_MERGE_C R8, R25, R17, RZ ;  /* 0x000000111908723e */ /* 0x002fca00048060ff */
[----:B------:R1:W-:Y:S04]  /*c51d0*/  STL [R1+0x1cd8], R8 ;  /* 0x001cd80801007387 */ /* 0x0003e80000100800 */
[----:B------:R-:W2:Y:S04]  /*c51e0*/  LDL.LU R17, [R1+0x9e0] ;  /* 0x0009e00001117983 */ /* 0x000ea80000300800 */
[----:B------:R-:W2:Y:S01]  /*c51f0*/  LDL.LU R25, [R1+0x9e4] ;  /* 0x0009e40001197983 */ /* 0x000ea20000300800 */
[----:B-1----:R-:W-:-:S03]  /*c5200*/  IADD3 R8, P1, PT, R19, R14, RZ ;  /* 0x0000000e13087210 */ /* 0x002fc60007f3e0ff */
[----:B------:R1:W-:Y:S04]  /*c5210*/  STL.64 [R1+0x5a68], R14 ;  /* 0x005a680e01007387 */ /* 0x0003e80000100a00 */
[----:B------:R-:W-:Y:S01]  /*c5220*/  STL [R1+0x1cbc], R26 ;  /* 0x001cbc1a01007387 */ /* 0x000fe20000100800 */
[----:B------:R-:W-:-:S03]  /*c5230*/  IMAD.X R9, R20, 0x1, R16, P1 ;  /* 0x0000000114097824 */ /* 0x000fc600008e0610 */
[----:B-1----:R-:W2:Y:S04]  /*c5240*/  LDL.LU R14, [R1+0xa10] ;  /* 0x000a1000010e7983 */ /* 0x002ea80000300800 */
[----:B------:R-:W2:Y:S04]  /*c5250*/  LDL.LU R15, [R1+0xa14] ;  /* 0x000a1400010f7983 */ /* 0x000ea80000300800 */
[----:B------:R1:W-:Y:S04]  /*c5260*/  STL.64 [R1+0x1150], R8 ;  /* 0x0011500801007387 */ /* 0x0003e80000100a00 */
[----:B-1----:R-:W4:Y:S04]  /*c5270*/  LDL.LU.64 R8, [R1+0x5a80] ;  /* 0x005a800001087983 */ /* 0x002f280000300a00 */
[----:B------:R-:W4:Y:S04]  /*c5280*/  LDL.LU R26, [R1+0x9e8] ;  /* 0x0009e800011a7983 */ /* 0x000f280000300800 */
[----:B------:R-:W4:Y:S01]  /*c5290*/  LDL.LU R29, [R1+0x9ec] ;  /* 0x0009ec00011d7983 */ /* 0x000f220000300800 */
[----:B------:R-:W-:-:S03]  /*c52a0*/  F2FP.SATFINITE.E5M2.F32.PACK_AB_MERGE_C R3, R22, R3, RZ ;  /* 0x000000031603723e */ /* 0x000fc600048060ff */
[----:B------:R-:W-:Y:S01]  /*c52b0*/  STL [R1+0x5a78], R16 ;  /* 0x005a781001007387 */ /* 0x000fe20000100800 */
[----:B--2---:R-:W-:Y:S02]  /*c52c0*/  F2FP.SATFINITE.E5M2.F32.PACK_AB_MERGE_C R15, R15, R14, RZ ;  /* 0x0000000e0f0f723e */ /* 0x004fe400048060ff */
[----:B---3--:R-:W-:Y:S02]  /*c52d0*/  F2FP.SATFINITE.E5M2.F32.PACK_AB_MERGE_C R14, R4, R5, RZ ;  /* 0x00000005040e723e */ /* 0x008fe400048060ff */
[----:B------:R-:W-:Y:S01]  /*c52e0*/  IADD3 R4, P1, PT, R19, R7, RZ ;  /* 0x0000000713047210 */ /* 0x000fe20007f3e0ff */
[----:B------:R-:W-:Y:S04]  /*c52f0*/  STL [R1+0x1c88], R15 ;  /* 0x001c880f01007387 */ /* 0x000fe80000100800 */
[----:B------:R-:W-:Y:S01]  /*c5300*/  STL.64 [R1+0x5a60], R6 ;  /* 0x005a600601007387 */ /* 0x000fe20000100a00 */
[----:B----4-:R-:W-:-:S03]  /*c5310*/  IMAD.X R5, R20, 0x1, R8, P1 ;  /* 0x0000000114057824 */ /* 0x010fc600008e0608 */
[----:B------:R-:W-:Y:S04]  /*c5320*/  STL [R1+0x1c8c], R14 ;  /* 0x001c8c0e01007387 */ /* 0x000fe80000100800 */
[----:B------:R1:W-:Y:S04]  /*c5330*/  STL.64 [R1+0x1138], R4 ;  /* 0x0011380401007387 */ /* 0x0003e80000100a00 */
[----:B-1----:R-:W2:Y:S04]  /*c5340*/  LDL.LU R4, [R1+0x9d0] ;  /* 0x0009d00001047983 */ /* 0x002ea80000300800 */
[----:B------:R1:W-:Y:S04]  /*c5350*/  STL [R1+0x1c4c], R3 ;  /* 0x001c4c0301007387 */ /* 0x0003e80000100800 */
[----:B-1----:R-:W2:Y:S01]  /*c5360*/  LDL.LU R3, [R1+0x9d4] ;  /* 0x0009d40001037983 */ /* 0x002ea20000300800 */
[----:B------:R-:W-:-:S02]  /*c5370*/  F2FP.SATFINITE.E5M2.F32.PACK_AB_MERGE_C R5, R27, R23, RZ ;  /* 0x000000171b05723e */ /* 0x000fc400048060ff */
[----:B------:R-:W-:-:S03]  /*c5380*/  IADD3 R6, P1, PT, R19, R9, RZ ;  /* 0x0000000913067210 */ /* 0x000fc60007f3e0ff */
[----:B------:R1:W-:Y:S02]  /*c5390*/  STL [R1+0x1c58], R5 ;  /* 0x001c580501007387 */ /* 0x0003e40000100800 */
[----:B------:R-:W-:Y:S02]  /*c53a0*/  IMAD.X R7, R20, 0x1, R11, P1 ;  /* 0x0000000114077824 */ /* 0x000fe400008e060b */
[----:B------:R-:W3:Y:S04]  /*c53b0*/  LDL.LU R14, [R1+0x9d8] ;  /* 0x0009d800010e7983 */ /* 0x000ee80000300800 */
[----:B------:R-:W3:Y:S04]  /*c53c0*/  LDL.LU R15, [R1+0x9dc] ;  /* 0x0009dc00010f7983 */ /* 0x000ee80000300800 */
[----:B------:R4:W-:Y:S01]  /*c53d0*/  STL.64 [R1+0x5a50], R8 ;  /* 0x005a500801007387 */ /* 0x0009e20000100a00 */
[----:B-1----:R-:W-:-:S03]  /*c53e0*/  F2FP.SATFINITE.E5M2.F32.PACK_AB_MERGE_C R5, R21, R28, RZ ;  /* 0x0000001c1505723e */ /* 0x002fc600048060ff */
[----:B------:R1:W-:Y:S01]  /*c53f0*/  STL.64 [R1+0x1130], R6 ;  /* 0x0011300601007387 */ /* 0x0003e20000100a00 */
[----:B----4-:R-:W-:-:S03]  /*c5400*/  IADD3 R8, P1, PT, R19, R10, RZ ;  /* 0x0000000a13087210 */ /* 0x010fc60007f3e0ff */
[----:B-1----:R-:W4:Y:S02]  /*c5410*/  LDL.LU R6, [R1+0x9c0] ;  /* 0x0009c00001067983 */ /* 0x002f240000300800 */
[----:B------:R-:W-:Y:S02]  /*c5420*/  IMAD.X R9, R20, 0x1, R12, P1 ;  /* 0x0000000114097824 */ /* 0x000fe400008e060c */
[----:B------:R-:W4:Y:S04]  /*c5430*/  LDL.LU R7, [R1+0x9c4] ;  /* 0x0009c40001077983 */ /* 0x000f280000300800 */
[----:B------:R-:W4:Y:S04]  /*c5440*/  LDL.LU R28, [R1+0x9c8] ;  /* 0x0009c800011c7983 */ /* 0x000f280000300800 */
[----:B------:R-:W4:Y:S04]  /*c5450*/  LDL.LU R21, [R1+0x9cc] ;  /* 0x0009cc0001157983 */ /* 0x000f280000300800 */
[----:B------:R1:W-:Y:S04]  /*c5460*/  STL [R1+0x1bfc], R5 ;  /* 0x001bfc0501007387 */ /* 0x0003e80000100800 */
[----:B------:R1:W-:Y:S01]  /*c5470*/  STL.64 [R1+0x1120], R8 ;  /* 0x0011200801007387 */ /* 0x0003e20000100a00 */
[----:B------:R-:W-:Y:S01]  /*c5480*/  F2FP.SATFINITE.E5M2.F32.PACK_AB_MERGE_C R16, R29, R26, RZ ;  /* 0x0000001a1d10723e */ /* 0x000fe200048060ff */
[----:B0-----:R-:W-:Y:S01]  /*c5490*/  VIADD R19, R19, UR5 ;  /* 0x0000000513137c36 */ /* 0x001fe20008000000 */
[----:B------:R-:W0:Y:S01]  /*c54a0*/  LDCU UR5, c[0x0][0x3b8] ;  /* 0x00007700ff0577ac */ /* 0x000e220008000800 */
[----:B-1----:R-:W4:Y:S01]  /*c54b0*/  LDL.LU R5, [R1+0x9b0] ;  /* 0x0009b00001057983 */ /* 0x002f220000300800 */
[----:B------:R-:W-:-:S02]  /*c54c0*/  F2FP.SATFINITE.E5M2.F32.PACK_AB_MERGE_C R8, R18, R24, RZ ;  /* 0x000000181208723e */ /* 0x000fc400048060ff */
[----:B------:R-:W-:-:S03]  /*c54d0*/  F2FP.SATFINITE.E5M2.F32.PACK_AB_MERGE_C R9, R25, R17, RZ ;  /* 0x000000111909723e */ /* 0x000fc600048060ff */
[----:B------:R1:W-:Y:S01]  /*c54e0*/  STL [R1+0x1c3c], R8 ;  /* 0x001c3c0801007387 */ /* 0x0003e20000100800 */
[----:B------:R-:W-:-:S03]  /*c54f0*/  SHF.R.S32.HI R20, RZ, 0x1f, R19 ;  /* 0x0000001fff147819 */ /* 0x000fc60000011413 */
[----:B-1----:R-:W4:Y:S04]  /*c5500*/  LDL.LU R8, [R1+0x9b4] ;  /* 0x0009b40001087983 */ /* 0x002f280000300800 */
[----:B------:R1:W-:Y:S04]  /*c5510*/  STL [R1+0x1bac], R9 ;  /* 0x001bac0901007387 */ /* 0x0003e80000100800 */
[----:B-1----:R-:W4:Y:S04]  /*c5520*/  LDL.LU R9, [R1+0x9b8] ;  /* 0x0009b80001097983 */ /* 0x002f280000300800 */
[----:B------:R-:W4:Y:S04]  /*c5530*/  LDL.LU R22, [R1+0x9bc] ;  /* 0x0009bc0001167983 */ /* 0x000f280000300800 */
[----:B------:R-:W4:Y:S04]  /*c5540*/  LDL.LU R23, [R1+0x9a0] ;  /* 0x0009a00001177983 */ /* 0x000f280000300800 */
[----:B------:R-:W4:Y:S04]  /*c5550*/  LDL.LU R27, [R1+0x9a4] ;  /* 0x0009a400011b7983 */ /* 0x000f280000300800 */
[----:B------:R1:W-:Y:S04]  /*c5560*/  STL [R1+0x1ba8], R16 ;  /* 0x001ba81001007387 */ /* 0x0003e80000100800 */
[----:B------:R-:W4:Y:S04]  /*c5570*/  LDL.LU R24, [R1+0x9a8] ;  /* 0x0009a80001187983 */ /* 0x000f280000300800 */
[----:B------:R-:W4:Y:S01]  /*c5580*/  LDL.LU R29, [R1+0x9ac] ;  /* 0x0009ac00011d7983 */ /* 0x000f220000300800 */
[----:B-1----:R-:W-:-:S05]  /*c5590*/  IADD3 R16, P1, PT, R19, R0, RZ ;  /* 0x0000000013107210 */ /* 0x002fca0007f3e0ff */
[----:B------:R-:W-:-:S05]  /*c55a0*/  IMAD.X R17, R20, 0x1, R2, P1 ;  /* 0x0000000114117824 */ /* 0x000fca00008e0602 */
[----:B------:R1:W-:Y:S04]  /*c55b0*/  STL.64 [R1+0x1118], R16 ;  /* 0x0011181001007387 */ /* 0x0003e80000100a00 */
[----:B-1----:R-:W4:Y:S04]  /*c55c0*/  LDL.LU R16, [R1+0x5a78] ;  /* 0x005a780001107983 */ /* 0x002f280000300800 */
[----:B------:R-:W4:Y:S04]  /*c55d0*/  LDL.LU R18, [R1+0x990] ;  /* 0x0009900001127983 */ /* 0x000f280000300800 */
[----:B------:R-:W4:Y:S04]  /*c55e0*/  LDL.LU R17, [R1+0x994] ;  /* 0x0009940001117983 */ /* 0x000f280000300800 */
[----:B------:R-:W4:Y:S04]  /*c55f0*/  LDL.LU R25, [R1+0x998] ;  /* 0x0009980001197983 */ /* 0x000f280000300800 */
[----:B------:R-:W4:Y:S01]  /*c5600*/  LDL.LU R26, [R1+0x99c] ;  /* 0x00099c00011a7983 */ /* 0x000f220000300800 */
[----:B--2---:R-:W-:-:S03]  /*c5610*/  F2FP.SATFINITE.E5M2.F32.PACK_AB_MERGE_C R3, R3, R4, RZ ;  /* 0x000000040303723e */ /* 0x004fc600048060ff */
[----:B------:R-:W2:Y:S04]  /*c5620*/  LDL.LU R4, [R1+0x5a74] ;  /* 0x005a740001047983 */ /* 0x000ea80000300800 */
[----:B------:R1:W-:Y:S04]  /*c5630*/  STL [R1+0x1b8c], R3 ;  /* 0x001b8c0301007387 */ /* 0x0003e80000100800 */
[----:B-1----:R-:W2:Y:S01]  /*c5640*/  LDL.LU R3, [R1+0x5a70] ;  /* 0x005a700001037983 */ /* 0x002ea20000300800 */
[----:B---3--:R-:W-:-:S05]  /*c5650*/  F2FP.SATFINITE.E5M2.F32.PACK_AB_MERGE_C R15, R15, R14, RZ ;  /* 0x0000000e0f0f723e */ /* 0x008fca00048060ff */
[----:B------:R1:W-:Y:S01]  /*c5660*/  STL [R1+0x1b7c], R15 ;  /* 0x001b7c0f01007387 */ /* 0x0003e20000100800 */
[----:B--2---:R-:W-:-:S03]  /*c5670*/  IADD3 R14, P1, PT, R19, R3, RZ ;  /* 0x00000003130e7210 */ /* 0x004fc60007f3e0ff */
[----:B------:R-:W-:Y:S02]  /*c5680*/  STL.64 [R1+0x5a40], R2 ;  /* 0x005a400201007387 */ /* 0x000fe40000100a00 */
[----:B-1----:R-:W-:-:S05]  /*c5690*/  IMAD.X R15, R20, 0x1, R4, P1 ;  /* 0x00000001140f7824 */ /* 0x002fca00008e0604 */
[----:B------:R1:W-:Y:S04]  /*c56a0*/  STL.64 [R1+0x1110], R14 ;  /* 0x0011100e01007387 */ /* 0x0003e80000100a00 */
[----:B-1----:R-:W2:Y:S01]  /*c56b0*/  LDL.LU.64 R14, [R1+0x5a68] ;  /* 0x005a6800010e7983 */ /* 0x002ea20000300a00 */
[----:B----4-:R-:W-:-:S03]  /*c56c0*/  F2FP.SATFINITE.E5M2.F32.PACK_AB_MERGE_C R6, R7, R6, RZ ;  /* 0x000000060706723e */ /* 0x010fc600048060ff */
[----:B------:R-:W3:Y:S04]  /*c56d0*/  LDL.LU R2, [R1+0x988] ;  /* 0x0009880001027983 */ /* 0x000ee80000300800 */
[----:B------:R-:W3:Y:S04]  /*c56e0*/  LDL.LU R3, [R1+0x98c] ;  /* 0x00098c0001037983 */ /* 0x000ee80000300800 */
[----:B------:R1:W-:Y:S02]  /*c56f0*/  STL [R1+0x5038], R6 ;  /* 0x0050380601007387 */ /* 0x0003e40000100800 */
[----:B-1----:R-:W-:-:S02]  /*c5700*/  F2FP.SATFINITE.E5M2.F32.PACK_AB_MERGE_C R6, R21, R28, RZ ;  /* 0x0000001c1506723e */ /* 0x002fc400048060ff */
[----:B------:R-:W4:Y:S04]  /*c5710*/  LDL.LU R28, [R1+0x970] ;  /* 0x00097000011c7983 */ /* 0x000f280000300800 */
[----:B------:R-:W4:Y:S04]  /*c5720*/  LDL.LU R21, [R1+0x974] ;  /* 0x0009740001157983 */ /* 0x000f280000300800 */
[----:B------:R1:W-:Y:S02]  /*c5730*/  STL [R1+0x5034], R6 ;  /* 0x0050340601007387 */ /* 0x0003e40000100800 */
[----:B-1----:R-:W-:-:S02]  /*c5740*/  IADD3 R6, P1, PT, R19, R13, RZ ;  /* 0x0000000d13067210 */ /* 0x002fc40007f3e0ff */
[----:B------:R1:W-:Y:S01]  /*c5750*/  STL [R1+0x5a30], R13 ;  /* 0x005a300d01007387 */ /* 0x0003e20000100800 */
[----:B------:R-:W-:-:S03]  /*c5760*/  F2FP.SATFINITE.E5M2.F32.PACK_AB_MERGE_C R8, R8, R5, RZ ;  /* 0x000000050808723e */ /* 0x000fc600048060ff */
[----:B-1----:R-:W3:Y:S01]  /*c5770*/  LDL.LU R13, [R1+0x984] ;  /* 0x00098400010d7983 */ /* 0x002ee20000300800 */
[----:B--2---:R-:W-:-:S05]  /*c5780*/  IMAD.X R7, R20, 0x1, R15, P1 ;  /* 0x0000000114077824 */ /* 0x004fca00008e060f */
[----:B------:R1:W-:Y:S04]  /*c5790*/  STL.64 [R1+0x1108], R6 ;  /* 0x0011080601007387 */ /* 0x0003e80000100a00 */
[----:B-1----:R-:W2:Y:S04]  /*c57a0*/  LDL.LU.64 R6, [R1+0x5a60] ;  /* 0x005a600001067983 */ /* 0x002ea80000300a00 */
[----:B------:R1:W-:Y:S04]  /*c57b0*/  STL [R1+0x5a34], R15 ;  /* 0x005a340f01007387 */ /* 0x0003e80000100800 */
[----:B-1----:R-:W2:Y:S04]  /*c57c0*/  LDL.LU R15, [R1+0x980] ;  /* 0x00098000010f7983 */ /* 0x002ea80000300800 */
[----:B------:R-:W2:Y:S04]  /*c57d0*/  LDL.LU R5, [R1+0x5a58] ;  /* 0x005a580001057983 */ /* 0x000ea80000300800 */
[----:B------:R2:W-:Y:S01]  /*c57e0*/  STL [R1+0x505c], R8 ;  /* 0x00505c0801007387 */ /* 0x0005e20000100800 */
[----:B------:R-:W-:-:S02]  /*c57f0*/  F2FP.SATFINITE.E5M2.F32.PACK_AB_MERGE_C R22, R22, R9, RZ ;  /* 0x000000091616723e */ /* 0x000fc400048060ff */
[----:B------:R-:W-:Y:S02]  /*c5800*/  F2FP.SATFINITE.E5M2.F32.PACK_AB_MERGE_C R23, R27, R23, RZ ;  /* 0x000000171b17723e */ /* 0x000fe400048060ff */
[C---:B--2---:R-:W-:Y:S01]  /*c5810*/  IADD3 R8, P1, PT, R19.reuse, R5, RZ ;  /* 0x0000000513087210 */ /* 0x044fe20007f3e0ff */
[----:B------:R-:W-:Y:S04]  /*c5820*/  STL.64 [R1+0x5a48], R4 ;  /* 0x005a480401007387 */ /* 0x000fe80000100a00 */
[----:B------:R-:W-:Y:S01]  /*c5830*/  IMAD.X R9, R20, 0x1, R6, P1 ;  /* 0x0000000114097824 */ /* 0x000fe200008e0606 */
[----:B------:R-:W-:Y:S04]  /*c5840*/  STL [R1+0x5054], R22 ;  /* 0x0050541601007387 */ /* 0x000fe80000100800 */
[----:B------:R1:W-:Y:S04]  /*c5850*/  STL.64 [R1+0x1100], R8 ;  /* 0x0011000801007387 */ /* 0x0003e80000100a00 */
[----:B-1----:R-:W2:Y:S01]  /*c5860*/  LDL.LU.64 R8, [R1+0x5a50] ;  /* 0x005a500001087983 */ /* 0x002ea20000300a00 */
[----:B------:R-:W-:-:S02]  /*c5870*/  IADD3 R4, P1, PT, R19, R14, RZ ;  /* 0x0000000e13047210 */ /* 0x000fc40007f3e0ff */
[----:B------:R-:W-:Y:S01]  /*c5880*/  F2FP.SATFINITE.E5M2.F32.PACK_AB_MERGE_C R22, R29, R24, RZ ;  /* 0x000000181d16723e */ /* 0x000fe200048060ff */
[----:B------:R-:W-:Y:S02]  /*c5890*/  STL [R1+0x5078], R23 ;  /* 0x0050781701007387 */ /* 0x000fe40000100800 */
[----:B------:R-:W-:Y:S02]  /*c58a0*/  IMAD.X R5, R20, 0x1, R16, P1 ;  /* 0x0000000114057824 */ /* 0x000fe400008e0610 */
[----:B------:R1:W-:Y:S04]  /*c58b0*/  STL [R1+0x5074], R22 ;  /* 0x0050741601007387 */ /* 0x0003e80000100800 */
[----:B-1----:R-:W4:Y:S04]  /*c58c0*/  LDL.LU R22, [R1+0x97c] ;  /* 0x00097c0001167983 */ /* 0x002f280000300800 */
[----:B------:R-:W4:Y:S04]  /*c58d0*/  LDL.LU R24, [R1+0x960] ;  /* 0x0009600001187983 */ /* 0x000f280000300800 */
[----:B------:R-:W4:Y:S04]  /*c58e0*/  LDL.LU R29, [R1+0x964] ;  /* 0x00096400011d7983 */ /* 0x000f280000300800 */
[----:B------:R1:W-:Y:S04]  /*c58f0*/  STL.64 [R1+0x10f8], R4 ;  /* 0x0010f80401007387 */ /* 0x0003e80000100a00 */
[----:B------:R-:W4:Y:S01]  /*c5900*/  LDL.LU R23, [R1+0x968] ;  /* 0x0009680001177983 */ /* 0x000f220000300800 */
[----:B-1----:R-:W-:-:S02]  /*c5910*/  F2FP.SATFINITE.E5M2.F32.PACK_AB_MERGE_C R5, R17, R18, RZ ;  /* 0x000000121105723e */ /* 0x002fc400048060ff */
[----:B------:R-:W-:-:S03]  /*c5920*/  F2FP.SATFINITE.E5M2.F32.PACK_AB_MERGE_C R4, R26, R25, RZ ;  /* 0x000000191a04723e */ /* 0x000fc600048060ff */
[----:B------:R-:W-:Y:S04]  /*c5930*/  STL [R1+0x5098], R5 ;  /* 0x0050980501007387 */ /* 0x000fe80000100800 */
[----:B------:R-:W4:Y:S04]  /*c5940*/  LDL.LU R27, [R1+0x96c] ;  /* 0x00096c00011b7983 */ /* 0x000f280000300800 */
[----:B------:R1:W-:Y:S04]  /*c5950*/  STL [R1+0x5094], R4 ;  /* 0x0050940401007387 */ /* 0x0003e80000100800 */
[----:B------:R-:W4:Y:S04]  /*c5960*/  LDL.LU R18, [R1+0x890] ;  /* 0x0008900001127983 */ /* 0x000f280000300800 */
[----:B------:R-:W4:Y:S01]  /*c5970*/  LDL.LU R17, [R1+0x894] ;  /* 0x0008940001117983 */ /* 0x000f220000300800 */
[----:B-1----:R-:W-:-:S03]  /*c5980*/  IADD3 R4, P1, PT, R19, R7, RZ ;  /* 0x0000000713047210 */ /* 0x002fc60007f3e0ff */
[----:B------:R-:W4:Y:S04]  /*c5990*/  LDL.LU R25, [R1+0x898] ;  /* 0x0008980001197983 */ /* 0x000f280000300800 */
[----:B------:R-:W4:Y:S04]  /*c59a0*/  LDL.LU R26, [R1+0x89c] ;  /* 0x00089c00011a7983 */ /* 0x000f280000300800 */
[----:B------:R3:W-:Y:S02]  /*c59b0*/  STL.64 [R1+0x5a28], R6 ;  /* 0x005a280601007387 */ /* 0x0007e40000100a00 */
[----:B---3--:R-:W-:-:S02]  /*c59c0*/  F2FP.SATFINITE.E5M2.F32.PACK_AB_MERGE_C R6, R3, R2, RZ ;  /* 0x000000020306723e */ /* 0x008fc400048060ff */
[----:B------:R-:W-:Y:S01]  /*c59d0*/  F2FP.SATFINITE.E5M2.F32.PACK_AB_MERGE_C R7, R13, R15, RZ ;  /* 0x0000000f0d07723e */ /* 0x000fe200048060ff */
[----:B--2---:R-:W-:Y:S01]  /*c59e0*/  IMAD.X R5, R20, 0x1, R8, P1 ;  /* 0x0000000114057824 */ /* 0x004fe200008e0608 */
[----:B------:R-:W-:-:S04]  /*c59f0*/  IADD3 R2, P1, PT, R19, R9, RZ ;  /* 0x0000000913027210 */ /* 0x000fc80007f3e0ff */
[----:B------:R1:W-:Y:S01]  /*c5a00*/  STL.64 [R1+0x10e0], R4 ;  /* 0x0010e00401007387 */ /* 0x0003e20000100a00 */
[----:B------:R-:W-:-:S03]  /*c5a10*/  IMAD.X R3, R20, 0x1, R11, P1 ;  /* 0x0000000114037824 */ /* 0x000fc600008e060b */
[----:B-1----:R-:W2:Y:S04]  /*c5a20*/  LDL.LU.64 R4, [R1+0x5a48] ;  /* 0x005a480001047983 */ /* 0x002ea80000300a00 */
[----:B------:R-:W-:Y:S04]  /*c5a30*/  STL [R1+0x50b8], R7 ;  /* 0x0050b80701007387 */ /* 0x000fe80000100800 */
[----:B------:R-:W-:Y:S04]  /*c5a40*/  STL.64 [R1+0x5a20], R8 ;  /* 0x005a200801007387 */ /* 0x000fe80000100a00 */
[----:B------:R-:W-:Y:S04]  /*c5a50*/  STL [R1+0x50b4], R6 ;  /* 0x0050b40601007387 */ /* 0x000fe80000100800 */
[----:B------:R4:W-:Y:S04]  /*c5a60*/  STL.64 [R1+0x10f0], R2 ;  /* 0x0010f00201007387 */ /* 0x0009e80000100a00 */
[----:B------:R-:W3:Y:S01]  /*c5a70*/  LDL.LU R15, [R1+0x880] ;  /* 0x00088000010f7983 */ /* 0x000ee20000300800 */
[----:B----4-:R-:W-:-:S03]  /*c5a80*/  F2FP.SATFINITE.E5M2.F32.PACK_AB_MERGE_C R2, R21, R28, RZ ;  /* 0x0000001c1502723e */ /* 0x010fc600048060ff */
[----:B---3--:R1:W-:Y:S04]  /*c5a90*/  STL.64 [R1+0x5a38], R14 ;  /* 0x005a380e01007387 */ /* 0x0083e80000100a00 */
[----:B------:R3:W-:Y:S04]  /*c5aa0*/  STL [R1+0x50c8], R2 ;  /* 0x0050c80201007387 */ /* 0x0007e80000100800 */
[----:B-1----:R-:W4:Y:S01]  /*c5ab0*/  LDL.LU R15, [R1+0x978] ;  /* 0x00097800010f7983 */ /* 0x002f220000300800 */
[----:B---3--:R-:W-:-:S03]  /*c5ac0*/  IADD3 R2, P1, PT, R19, R10, RZ ;  /* 0x0000000a13027210 */ /* 0x008fc60007f3e0ff */
[----:B------:R-:W3:Y:S02]  /*c5ad0*/  LDL.LU R13, [R1+0x884] ;  /* 0x00088400010d7983 */ /* 0x000ee40000300800 */
[----:B------:R-:W-:Y:S02]  /*c5ae0*/  IMAD.X R3, R20, 0x1, R12, P1 ;  /* 0x0000000114037824 */ /* 0x000fe400008e060c */
[----:B------:R-:W2:Y:S04]  /*c5af0*/  LDL.LU R6, [R1+0x888] ;  /* 0x0008880001067983 */ /* 0x000ea80000300800 */
[----:B------:R-:W2:Y:S04]  /*c5b00*/  LDL.LU R7, [R1+0x88c] ;  /* 0x00088c0001077983 */ /* 0x000ea80000300800 */
[----:B------:R-:W2:Y:S04]  /*c5b10*/  LDL.LU R8, [R1+0x870] ;  /* 0x0008700001087983 */ /* 0x000ea80000300800 */
[----:B------:R-:W2:Y:S04]  /*c5b20*/  LDL.LU R9, [R1+0x874] ;  /* 0x0008740001097983 */ /* 0x000ea80000300800 */
[----:B------:R-:W2:Y:S04]  /*c5b30*/  LDL.LU R28, [R1+0x878] ;  /* 0x00087800011c7983 */ /* 0x000ea80000300800 */
[----:B------:R-:W2:Y:S04]  /*c5b40*/  LDL.LU R21, [R1+0x87c] ;  /* 0x00087c0001157983 */ /* 0x000ea80000300800 */
[----:B------:R1:W-:Y:S04]  /*c5b50*/  STL.64 [R1+0x10e8], R2 ;  /* 0x0010e80201007387 */ /* 0x0003e80000100a00 */
[----:B-1----:R-:W2:Y:S01]  /*c5b60*/  LDL.LU.64 R2, [R1+0x5a40] ;  /* 0x005a400001027983 */ /* 0x002ea20000300a00 */
[----:B------:R-:W-:Y:S01]  /*c5b70*/  F2FP.SATFINITE.E5M2.F32.PACK_AB_MERGE_C R14, R29, R24, RZ ;  /* 0x000000181d0e723e */ /* 0x000fe200048060ff */
[----:B0-----:R-:W-:Y:S01]  /*c5b80*/  VIADD R19, R19, UR5 ;  /* 0x0000000513137c36 */ /* 0x001fe20008000000 */
[----:B------:R-:W0:Y:S01]  /*c5b90*/  LDCU UR5, c[0x0][0x3b8] ;  /* 0x00007700ff0577ac */ /* 0x000e220008000800 */
[----:B------:R-:W3:Y:S03]  /*c5ba0*/  LDL.LU R24, [R1+0x868] ;  /* 0x0008680001187983 */ /* 0x000ee60000300800 */
[----:B------:R-:W-:-:S02]  /*c5bb0*/  SHF.R.S32.HI R20, RZ, 0x1f, R19 ;  /* 0x0000001fff147819 */ /* 0x000fc40000011413 */
[----:B----4-:R-:W-:-:S05]  /*c5bc0*/  F2FP.SATFINITE.E5M2.F32.PACK_AB_MERGE_C R15, R22, R15, RZ ;  /* 0x0000000f160f723e */ /* 0x010fca00048060ff */
[----:B------:R-:W-:Y:S04]  /*c5bd0*/  STL [R1+0x50c4], R15 ;  /* 0x0050c40f01007387 */ /* 0x000fe80000100800 */
[----:B------:R-:W4:Y:S04]  /*c5be0*/  LDL.LU R29, [R1+0x86c] ;  /* 0x00086c00011d7983 */ /* 0x000f280000300800 */
[----:B------:R1:W-:Y:S01]  /*c5bf0*/  STL [R1+0x50dc], R14 ;  /* 0x0050dc0e01007387 */ /* 0x0003e20000100800 */
[----:B------:R-:W-:Y:S02]  /*c5c00*/  F2FP.SATFINITE.E5M2.F32.PACK_AB_MERGE_C R22, R27, R23, RZ ;  /* 0x000000171b16723e */ /* 0x000fe400048060ff */
[----:B-1----:R-:W-:-:S03]  /*c5c10*/  IADD3 R14, P1, PT, R19, R0, RZ ;  /* 0x00000000130e7210 */ /* 0x002fc60007f3e0ff */
[----:B------:R1:W-:Y:S02]  /*c5c20*/  STL [R1+0x50d4], R22 ;  /* 0x0050d41601007387 */ /* 0x0003e40000100800 */
[----:B--2---:R-:W-:-:S05]  /*c5c30*/  IMAD.X R15, R20, 0x1, R2, P1 ;  /* 0x00000001140f7824 */ /* 0x004fca00008e0602 */
[----:B------:R2:W-:Y:S04]  /*c5c40*/  STL.64 [R1+0x10d0], R14 ;  /* 0x0010d00e01007387 */ /* 0x0005e80000100a00 */
[----:B-1----:R-:W3:Y:S01]  /*c5c50*/  LDL.LU R22, [R1+0x854] ;  /* 0x0008540001167983 */ /* 0x002ee20000300800 */
[----:B--2---:R-:W-:Y:S02]  /*c5c60*/  F2FP.SATFINITE.E5M2.F32.PACK_AB_MERGE_C R15, R17, R18, RZ ;  /* 0x00000012110f723e */ /* 0x004fe400048060ff */
[----:B------:R-:W-:-:S03]  /*c5c70*/  F2FP.SATFINITE.E5M2.F32.PACK_AB_MERGE_C R14, R26, R25, RZ ;  /* 0x000000191a0e723e */ /* 0x000fc600048060ff */
[----:B------:R-:W-:Y:S04]  /*c5c80*/  STL [R1+0x50f8], R15 ;  /* 0x0050f80f01007387 */ /* 0x000fe80000100800 */
[----:B------:R-:W2:Y:S04]  /*c5c90*/  LDL.LU R23, [R1+0x858] ;  /* 0x0008580001177983 */ /* 0x000ea80000300800 */
        /* <DEDUP_REMOVED lines=8> */
[----:B------:R1:W-:Y:S04]  /*c5d20*/  STL.64 [R1+0x5a18], R2 ;  /* 0x005a180201007387 */ /* 0x0003e80000100a00 */
[----:B-1----:R-:W2:Y:S04]  /*c5d30*/  LDL.LU R2, [R1+0x864] ;  /* 0x0008640001027983 */ /* 0x002ea80000300800 */
[----:B------:R-:W2:Y:S04]  /*c5d40*/  LDL.LU R3, [R1+0x850] ;  /* 0x0008500001037983 */ /* 0x000ea80000300800 */
[----:B------:R1:W-:Y:S04]  /*c5d50*/  STL.64 [R1+0x10d8], R14 ;  /* 0x0010d80e01007387 */ /* 0x0003e80000100a00 */
[----:B-1----:R-:W3:Y:S02]  /*c5d60*/  LDL.LU.64 R14, [R1+0x5a38] ;  /* 0x005a3800010e7983 */ /* 0x002ee40000300a00 */
[----:B---3--:R-:W-:-:S02]  /*c5d70*/  F2FP.SATFINITE.E5M2.F32.PACK_AB_MERGE_C R13, R13, R15, RZ ;  /* 0x0000000f0d0d723e */ /* 0x008fc400048060ff */
[----:B------:R-:W3:Y:S04]  /*c5d80*/  LDL.LU R15, [R1+0x5a34] ;  /* 0x005a3400010f7983 */ /* 0x000ee80000300800 */
[----:B------:R1:W-:Y:S04]  /*c5d90*/  STL [R1+0x1ed8], R13 ;  /* 0x001ed80d01007387 */ /* 0x0003e80000100800 */
[----:B-1----:R-:W2:Y:S01]  /*c5da0*/  LDL.LU R13, [R1+0x5a30] ;  /* 0x005a3000010d7983 */ /* 0x002ea20000300800 */
[----:B------:R-:W-:-:S05]  /*c5db0*/  F2FP.SATFINITE.E5M2.F32.PACK_AB_MERGE_C R7, R7, R6, RZ ;  /* 0x000000060707723e */ /* 0x000fca00048060ff */
[----:B------:R3:W-:Y:S01]  /*c5dc0*/  STL [R1+0x1ecc], R7 ;  /* 0x001ecc0701007387 */ /* 0x0007e20000100800 */
[----:B------:R-:W-:Y:S02]  /*c5dd0*/  F2FP.SATFINITE.E5M2.F32.PACK_AB_MERGE_C R9, R9, R8, RZ ;  /* 0x000000080909723e */ /* 0x000fe400048060ff */
[----:B------:R-:W-:Y:S02]  /*c5de0*/  F2FP.SATFINITE.E5M2.F32.PACK_AB_MERGE_C R8, R21, R28, RZ ;  /* 0x0000001c1508723e */ /* 0x000fe400048060ff */
[----:B--2---:R-:W-:-:S05]  /*c5df0*/  IADD3 R6, P1, PT, R19, R13, RZ ;  /* 0x0000000d13067210 */ /* 0x004fca0007f3e0ff */
[----:B---3--:R-:W-:-:S05]  /*c5e00*/  IMAD.X R7, R20, 0x1, R15, P1 ;  /* 0x0000000114077824 */ /* 0x008fca00008e060f */
[----:B------:R1:W-:Y:S04]  /*c5e10*/  STL.64 [R1+0x10c8], R6 ;  /* 0x0010c80601007387 */ /* 0x0003e80000100a00 */
[----:B-1----:R-:W2:Y:S04]  /*c5e20*/  LDL.LU.64 R6, [R1+0x5a28] ;  /* 0x005a280001067983 */ /* 0x002ea80000300a00 */
[----:B------:R-:W3:Y:S04]  /*c5e30*/  LDL.LU R28, [R1+0x848] ;  /* 0x00084800011c7983 */ /* 0x000ee80000300800 */
[----:B------:R-:W-:Y:S04]  /*c5e40*/  STL [R1+0x1ee8], R9 ;  /* 0x001ee80901007387 */ /* 0x000fe80000100800 */
[----:B------:R-:W3:Y:S04]  /*c5e50*/  LDL.LU R21, [R1+0x84c] ;  /* 0x00084c0001157983 */ /* 0x000ee80000300800 */
[----:B------:R1:W-:Y:S04]  /*c5e60*/  STL [R1+0x1edc], R8 ;  /* 0x001edc0801007387 */ /* 0x0003e80000100800 */
[----:B------:R0:W-:Y:S01]  /*c5e70*/  STL.64 [R1+0x5a10], R4 ;  /* 0x005a100401007387 */ /* 0x0001e20000100a00 */
[----:B-1----:R-:W-:-:S03]  /*c5e80*/  IADD3 R8, P1, PT, R19, R5, RZ ;  /* 0x0000000513087210 */ /* 0x002fc60007f3e0ff */
[----:B0-----:R-:W3:Y:S02]  /*c5e90*/  LDL.LU R5, [R1+0x860] ;  /* 0x0008600001057983 */ /* 0x001ee40000300800 */
[----:B--2---:R-:W-:-:S05]  /*c5ea0*/  IMAD.X R9, R20, 0x1, R6, P1 ;  /* 0x0000000114097824 */ /* 0x004fca00008e0606 */
[----:B------:R0:W-:Y:S04]  /*c5eb0*/  STL.64 [R1+0x10b8], R8 ;  /* 0x0010b80801007387 */ /* 0x0001e80000100a00 */
[----:B0-----:R-:W2:Y:S01]  /*c5ec0*/  LDL.LU.64 R8, [R1+0x5a20] ;  /* 0x005a200001087983 */ /* 0x001ea20000300a00 */
[----:B------:R-:W-:Y:S02]  /*c5ed0*/  IADD3 R4, P1, PT, R19, R14, RZ ;  /* 0x0000000e13047210 */ /* 0x000fe40007f3e0ff */
[----:B---3--:R-:W-:Y:S02]  /*c5ee0*/  F2FP.SATFINITE.E5M2.F32.PACK_AB_MERGE_C R5, R2, R5, RZ ;  /* 0x000000050205723e */ /* 0x008fe400048060ff */
[----:B----4-:R-:W-:-:S03]  /*c5ef0*/  F2FP.SATFINITE.E5M2.F32.PACK_AB_MERGE_C R2, R29, R24, RZ ;  /* 0x000000181d02723e */ /* 0x010fc600048060ff */
[----:B------:R0:W-:Y:S04]  /*c5f00*/  STL [R1+0x1f18], R5 ;  /* 0x001f180501007387 */ /* 0x0001e80000100800 */
[----:B------:R1:W-:Y:S01]  /*c5f10*/  STL [R1+0x59f8], R14 ;  /* 0x0059f80e01007387 */ /* 0x0003e20000100800 */
[----:B0-----:R-:W-:-:S03]  /*c5f20*/  IMAD.X R5, R20, 0x1, R16, P1 ;  /* 0x0000000114057824 */ /* 0x001fc600008e0610 */
[----:B------:R0:W-:Y:S01]  /*c5f30*/  STL [R1+0x1f0c], R2 ;  /* 0x001f0c0201007387 */ /* 0x0001e20000100800 */
[----:B------:R-:W-:-:S03]  /*c5f40*/  F2FP.SATFINITE.E5M2.F32.PACK_AB_MERGE_C R3, R22, R3, RZ ;  /* 0x000000031603723e */ /* 0x000fc600048060ff */
[----:B-1----:R-:W3:Y:S04]  /*c5f50*/  LDL.LU R14, [R1+0x834] ;  /* 0x00083400010e7983 */ /* 0x002ee80000300800 */
[----:B------:R1:W-:Y:S01]  /*c5f60*/  STL.64 [R1+0x10c0], R4 ;  /* 0x0010c00401007387 */ /* 0x0003e20000100a00 */
[----:B0-----:R-:W-:Y:S02]  /*c5f70*/  IADD3 R2, P1, PT, R19, R7, RZ ;  /* 0x0000000713027210 */ /* 0x001fe40007f3e0ff */
[----:B------:R-:W-:Y:S01]  /*c5f80*/  F2FP.SATFINITE.E5M2.F32.PACK_AB_MERGE_C R22, R27, R23, RZ ;  /* 0x000000171b16723e */ /* 0x000fe200048060ff */
[----:B-1----:R-:W4:Y:S04]  /*c5f90*/  LDL.LU R4, [R1+0x838] ;  /* 0x0008380001047983 */ /* 0x002f280000300800 */
[----:B------:R-:W4:Y:S04]  /*c5fa0*/  LDL.LU R5, [R1+0x83c] ;  /* 0x00083c0001057983 */ /* 0x000f280000300800 */
[----:B------:R-:W3:Y:S04]  /*c5fb0*/  LDL.LU R24, [R1+0x820] ;  /* 0x0008200001187983 */ /* 0x000ee80000300800 */
[----:B------:R-:W3:Y:S04]  /*c5fc0*/  LDL.LU R29, [R1+0x824] ;  /* 0x00082400011d7983 */ /* 0x000ee80000300800 */
[----:B------:R0:W-:Y:S04]  /*c5fd0*/  STL [R1+0x59fc], R16 ;  /* 0x0059fc1001007387 */ /* 0x0001e80000100800 */
[----:B0-----:R-:W3:Y:S04]  /*c5fe0*/  LDL.LU R16, [R1+0x830] ;  /* 0x0008300001107983 */ /* 0x001ee80000300800 */
[----:B------:R2:W-:Y:S04]  /*c5ff0*/  STL [R1+0x1f4c], R3 ;  /* 0x001f4c0301007387 */ /* 0x0005e80000100800 */
[----:B------:R0:W-:Y:S04]  /*c6000*/  STL.64 [R1+0x5a08], R6 ;  /* 0x005a080601007387 */ /* 0x0001e80000100a00 */
[----:B------:R-:W-:Y:S01]  /*c6010*/  STL [R1+0x1f48], R22 ;  /* 0x001f481601007387 */ /* 0x000fe20000100800 */
[----:B--2---:R-:W-:-:S05]  /*c6020*/  IMAD.X R3, R20, 0x1, R8, P1 ;  /* 0x0000000114037824 */ /* 0x004fca00008e0608 */
[----:B------:R1:W-:Y:S04]  /*c6030*/  STL.64 [R1+0x10b0], R2 ;  /* 0x0010b00201007387 */ /* 0x0003e80000100a00 */
[----:B0-----:R-:W2:Y:S01]  /*c6040*/  LDL.LU R7, [R1+0x828] ;  /* 0x0008280001077983 */ /* 0x001ea20000300800 */
[----:B-1----:R-:W-:Y:S02]  /*c6050*/  F2FP.SATFINITE.E5M2.F32.PACK_AB_MERGE_C R3, R17, R18, RZ ;  /* 0x000000121103723e */ /* 0x002fe400048060ff */
[----:B------:R-:W-:-:S03]  /*c6060*/  F2FP.SATFINITE.E5M2.F32.PACK_AB_MERGE_C R2, R26, R25, RZ ;  /* 0x000000191a02723e */ /* 0x000fc600048060ff */
[----:B------:R-:W-:Y:S04]  /*c6070*/  STL [R1+0x1f7c], R3 ;  /* 0x001f7c0301007387 */ /* 0x000fe80000100800 */
[----:B------:R-:W2:Y:S04]  /*c6080*/  LDL.LU R22, [R1+0x82c] ;  /* 0x00082c0001167983 */ /* 0x000ea80000300800 */
[----:B------:R0:W-:Y:S04]  /*c6090*/  STL [R1+0x50e4], R2 ;  /* 0x0050e40201007387 */ /* 0x0001e80000100800 */
[----:B------:R-:W2:Y:S04]  /*c60a0*/  LDL.LU R23, [R1+0x810] ;  /* 0x0008100001177983 */ /* 0x000ea80000300800 */
[----:B------:R-:W2:Y:S01]  /*c60b0*/  LDL.LU R27, [R1+0x814] ;  /* 0x00081400011b7983 */ /* 0x000ea20000300800 */
[----:B0-----:R-:W-:-:S05]  /*c60c0*/  IADD3 R2, P1, PT, R19, R9, RZ ;  /* 0x0000000913027210 */ /* 0x001fca0007f3e0ff */
[----:B------:R-:W-:Y:S01]  /*c60d0*/  IMAD.X R3, R20, 0x1, R11, P1 ;  /* 0x0000000114037824 */ /* 0x000fe200008e060b */
[----:B------:R-:W-:Y:S04]  /*c60e0*/  STL.64 [R1+0x59f0], R8 ;  /* 0x0059f00801007387 */ /* 0x000fe80000100a00 */
[----:B------:R0:W-:Y:S04]  /*c60f0*/  STL.64 [R1+0x10a8], R2 ;  /* 0x0010a80201007387 */ /* 0x0001e80000100a00 */
[----:B0-----:R-:W2:Y:S01]  /*c6100*/  LDL.LU.64 R2, [R1+0x5a18] ;  /* 0x005a180001027983 */ /* 0x001ea20000300a00 */
[----:B------:R-:W-:-:S02]  /*c6110*/  F2FP.SATFINITE.E5M2.F32.PACK_AB_MERGE_C R6, R21, R28, RZ ;  /* 0x0000001c1506723e */ /* 0x000fc400048060ff */
[----:B------:R-:W-:Y:S01]  /*c6120*/  IADD3 R8, P1, PT, R19, R10, RZ ;  /* 0x0000000a13087210 */ /* 0x000fe20007f3e0ff */
[----:B------:R-:W2:Y:S04]  /*c6130*/  LDL.LU R25, [R1+0x800] ;  /* 0x0008000001197983 */ /* 0x000ea80000300800 */
[----:B------:R-:W2:Y:S01]  /*c6140*/  LDL.LU R26, [R1+0x804] ;  /* 0x00080400011a7983 */ /* 0x000ea20000300800 */
[----:B------:R-:W-:-:S03]  /*c6150*/  IMAD.X R9, R20, 0x1, R12, P1 ;  /* 0x0000000114097824 */ /* 0x000fc600008e060c */
[----:B------:R-:W2:Y:S04]  /*c6160*/  LDL.LU R18, [R1+0x808] ;  /* 0x0008080001127983 */ /* 0x000ea80000300800 */
[----:B------:R-:W2:Y:S01]  /*c6170*/  LDL.LU R17, [R1+0x80c] ;  /* 0x00080c0001117983 */ /* 0x000ea20000300800 */
[----:B----4-:R-:W-:-:S03]  /*c6180*/  F2FP.SATFINITE.E5M2.F32.PACK_AB_MERGE_C R5, R5, R4, RZ ;  /* 0x000000040505723e */ /* 0x010fc600048060ff */
[----:B------:R3:W-:Y:S04]  /*c6190*/  STL [R1+0x1f78], R6 ;  /* 0x001f780601007387 */ /* 0x0007e80000100800 */
[----:B------:R-:W4:Y:S04]  /*c61a0*/  LDL.LU R28, [R1+0x7f0] ;  /* 0x0007f000011c7983 */ /* 0x000f280000300800 */
[----:B------:R-:W4:Y:S01]  /*c61b0*/  LDL.LU R21, [R1+0x7f4] ;  /* 0x0007f40001157983 */ /* 0x000f220000300800 */
[----:B---3--:R-:W-:-:S03]  /*c61c0*/  F2FP.SATFINITE.E5M2.F32.PACK_AB_MERGE_C R6, R14, R16, RZ ;  /* 0x000000100e06723e */ /* 0x008fc600048060ff */
[----:B------:R0:W-:Y:S01]  /*c61d0*/  STL.64 [R1+0x5a00], R10 ;  /* 0x005a000a01007387 */ /* 0x0001e20000100a00 */
[----:B------:R-:W-:Y:S01]  /*c61e0*/  F2FP.SATFINITE.E5M2.F32.PACK_AB_MERGE_C R4, R29, R24, RZ ;  /* 0x000000181d04723e */ /* 0x000fe200048060ff */
[----:B------:R-:W-:Y:S01]  /*c61f0*/  VIADD R19, R19, UR5 ;  /* 0x0000000513137c36 */ /* 0x000fe20008000000 */
[----:B------:R-:W1:Y:S01]  /*c6200*/  LDCU UR5, c[0x0][0x3b8] ;  /* 0x00007700ff0577ac */ /* 0x000e620008000800 */
[----:B0-----:R-:W3:Y:S04]  /*c6210*/  LDL.LU R10, [R1+0x818] ;  /* 0x00081800010a7983 */ /* 0x001ee80000300800 */
[----:B------:R-:W3:Y:S04]  /*c6220*/  LDL.LU R11, [R1+0x81c] ;  /* 0x00081c00010b7983 */ /* 0x000ee80000300800 */
[----:B------:R0:W-:Y:S04]  /*c6230*/  STL.64 [R1+0x10a0], R8 ;  /* 0x0010a00801007387 */ /* 0x0001e80000100a00 */
[----:B------:R-:W-:Y:S04]  /*c6240*/  STL [R1+0x201c], R6 ;  /* 0x00201c0601007387 */ /* 0x000fe80000100800 */
[----:B------:R-:W-:Y:S01]  /*c6250*/  STL [R1+0x1fdc], R5 ;  /* 0x001fdc0501007387 */ /* 0x000fe20000100800 */
[----:B------:R-:W-:-:S03]  /*c6260*/  SHF.R.S32.HI R20, RZ, 0x1f, R19 ;  /* 0x0000001fff147819 */ /* 0x000fc60000011413 */
[----:B------:R-:W3:Y:S04]  /*c6270*/  LDL.LU R16, [R1+0x7f8] ;  /* 0x0007f80001107983 */ /* 0x000ee80000300800 */
[----:B------:R-:W3:Y:S04]  /*c6280*/  LDL.LU R14, [R1+0x7fc] ;  /* 0x0007fc00010e7983 */ /* 0x000ee80000300800 */
[----:B------:R1:W-:Y:S04]  /*c6290*/  STL [R1+0x207c], R4 ;  /* 0x00207c0401007387 */ /* 0x0003e80000100800 */
[----:B0-----:R-:W3:Y:S04]  /*c62a0*/  LDL.LU R8, [R1+0x7e0] ;  /* 0x0007e00001087983 */ /* 0x001ee80000300800 */
[----:B------:R-:W3:Y:S01]  /*c62b0*/  LDL.LU R9, [R1+0x7e4] ;  /* 0x0007e40001097983 */ /* 0x000ee20000300800 */
[----:B-1----:R-:W-:-:S05]  /*c62c0*/  IADD3 R4, P1, PT, R19, R0, RZ ;  /* 0x0000000013047210 */ /* 0x002fca0007f3e0ff */
[----:B--2---:R-:W-:-:S05]  /*c62d0*/  IMAD.X R5, R20, 0x1, R2, P1 ;  /* 0x0000000114057824 */ /* 0x004fca00008e0602 */
[----:B------:R0:W-:Y:S04]  /*c62e0*/  STL.64 [R1+0x1098], R4 ;  /* 0x0010980401007387 */ /* 0x0001e80000100a00 */
[----:B0-----:R-:W2:Y:S01]  /*c62f0*/  LDL.LU.64 R4, [R1+0x5a10] ;  /* 0x005a100001047983 */ /* 0x001ea20000300a00 */
[----:B------:R-:W-:Y:S02]  /*c6300*/  F2FP.SATFINITE.E5M2.F32.PACK_AB_MERGE_C R7, R22, R7, RZ ;  /* 0x000000071607723e */ /* 0x000fe400048060ff */
[----:B------:R-:W-:Y:S01]  /*c6310*/  F2FP.SATFINITE.E5M2.F32.PACK_AB_MERGE_C R6, R27, R23, RZ ;  /* 0x000000171b06723e */ /* 0x000fe200048060ff */
[----:B------:R-:W3:Y:S04]  /*c6320*/  LDL.LU R24, [R1+0x7d0] ;  /* 0x0007d00001187983 */ /* 0x000ee80000300800 */
[----:B------:R-:W3:Y:S04]  /*c6330*/  LDL.LU R29, [R1+0x7d4] ;  /* 0x0007d400011d7983 */ /* 0x000ee80000300800 */
[----:B------:R-:W3:Y:S04]  /*c6340*/  LDL.LU R22, [R1+0x7dc] ;  /* 0x0007dc0001167983 */ /* 0x000ee80000300800 */
[----:B------:R-:W-:Y:S04]  /*c6350*/  STL [R1+0x2078], R7 ;  /* 0x0020780701007387 */ /* 0x000fe80000100800 */
[----:B------:R-:W4:Y:S04]  /*c6360*/  LDL.LU R23, [R1+0x7c0] ;  /* 0x0007c00001177983 */ /* 0x000f280000300800 */
[----:B------:R0:W-:Y:S04]  /*c6370*/  STL [R1+0x20dc], R6 ;  /* 0x0020dc0601007387 */ /* 0x0001e80000100800 */
[----:B------:R-:W4:Y:S01]  /*c6380*/  LDL.LU R27, [R1+0x7c4] ;  /* 0x0007c400011b7983 */ /* 0x000f220000300800 */
[----:B0-----:R-:W-:-:S05]  /*c6390*/  IADD3 R6, P1, PT, R19, R3, RZ ;  /* 0x0000000313067210 */ /* 0x001fca0007f3e0ff */
[----:B--2---:R-:W-:-:S05]  /*c63a0*/  IMAD.X R7, R20, 0x1, R4, P1 ;  /* 0x0000000114077824 */ /* 0x004fca00008e0604 */
[----:B------:R0:W-:Y:S04]  /*c63b0*/  STL.64 [R1+0x1090], R6 ;  /* 0x0010900601007387 */ /* 0x0001e80000100a00 */
[----:B0-----:R-:W2:Y:S01]  /*c63c0*/  LDL.LU.64 R6, [R1+0x5a08] ;  /* 0x005a080001067983 */ /* 0x001ea20000300a00 */
[----:B---3--:R-:W-:Y:S02]  /*c63d0*/  F2FP.SATFINITE.E5M2.F32.PACK_AB_MERGE_C R11, R11, R10, RZ ;  /* 0x0000000a0b0b723e */ /* 0x008fe400048060ff */
[----:B------:R-:W-:Y:S02]  /*c63e0*/  F2FP.SATFINITE.E5M2.F32.PACK_AB_MERGE_C R10, R26, R25, RZ ;  /* 0x000000191a0a723e */ /* 0x000fe400048060ff */
[----:B------:R-:W3:Y:S04]  /*c63f0*/  LDL.LU R25, [R1+0x7c8] ;  /* 0x0007c80001197983 */ /* 0x000ee80000300800 */
[----:B------:R-:W-:Y:S04]  /*c6400*/  STL [R1+0x20d8], R11 ;  /* 0x0020d80b01007387 */ /* 0x000fe80000100800 */
[----:B------:R-:W3:Y:S04]  /*c6410*/  LDL.LU R26, [R1+0x7cc] ;  /* 0x0007cc00011a7983 */ /* 0x000ee80000300800 */
[----:B------:R0:W-:Y:S02]  /*c6420*/  STL [R1+0x2108], R10 ;  /* 0x0021080a01007387 */ /* 0x0001e40000100800 */
[----:B0-----:R-:W-:-:S05]  /*c6430*/  IADD3 R10, P1, PT, R19, R13, RZ ;  /* 0x0000000d130a7210 */ /* 0x001fca0007f3e0ff */
[----:B------:R-:W-:-:S05]  /*c6440*/  IMAD.X R11, R20, 0x1, R15, P1 ;  /* 0x00000001140b7824 */ /* 0x000fca00008e060f */
[----:B------:R0:W-:Y:S02]  /*c6450*/  STL.64 [R1+0x1088], R10 ;  /* 0x0010880a01007387 */ /* 0x0001e40000100a00 */
[----:B0-----:R-:W-:Y:S02]  /*c6460*/  F2FP.SATFINITE.E5M2.F32.PACK_AB_MERGE_C R11, R17, R18, RZ ;  /* 0x00000012110b723e */ /* 0x001fe400048060ff */
[----:B----4-:R-:W-:Y:S01]  /*c6470*/  F2FP.SATFINITE.E5M2.F32.PACK_AB_MERGE_C R10, R21, R28, RZ ;  /* 0x0000001c150a723e */ /* 0x010fe200048060ff */
[----:B------:R-:W4:Y:S04]  /*c6480*/  LDL.LU R18, [R1+0x7b0] ;  /* 0x0007b00001127983 */ /* 0x000f280000300800 */
[----:B------:R-:W-:Y:S04]  /*c6490*/  STL [R1+0x20fc], R11 ;  /* 0x0020fc0b01007387 */ /* 0x000fe80000100800 */
[----:B------:R-:W4:Y:S04]  /*c64a0*/  LDL.LU R17, [R1+0x7b4] ;  /* 0x0007b40001117983 */ /* 0x000f280000300800 */
[----:B------:R0:W-:Y:S04]  /*c64b0*/  STL [R1+0x213c], R10 ;  /* 0x00213c0a01007387 */ /* 0x0001e80000100800 */
[----:B------:R-:W3:Y:S01]  /*c64c0*/  LDL.LU R28, [R1+0x7b8] ;  /* 0x0007b800011c7983 */ /* 0x000ee20000300800 */
[----:B------:R-:W-:-:S03]  /*c64d0*/  F2FP.SATFINITE.E5M2.F32.PACK_AB_MERGE_C R14, R14, R16, RZ ;  /* 0x000000100e0e723e */ /* 0x000fc600048060ff */
[----:B------:R-:W3:Y:S01]  /*c64e0*/  LDL.LU R21, [R1+0x7bc] ;  /* 0x0007bc0001157983 */ /* 0x000ee20000300800 */
[----:B0-----:R-:W-:-:S03]  /*c64f0*/  IADD3 R10, P1, PT, R19, R5, RZ ;  /* 0x00000005130a7210 */ /* 0x001fc60007f3e0ff */
[----:B------:R0:W-:Y:S04]  /*c6500*/  STL [R1+0x59d4], R5 ;  /* 0x0059d40501007387 */ /* 0x0001e80000100800 */
[----:B0-----:R-:W3:Y:S01]  /*c6510*/  LDL.LU R5, [R1+0x7d8] ;  /* 0x0007d80001057983 */ /* 0x001ee20000300800 */
        /* <DEDUP_REMOVED lines=9> */
[----:B------:R0:W-:Y:S04]  /*c65b0*/  STL [R1+0x4d20], R9 ;  /* 0x004d200901007387 */ /* 0x0001e80000100800 */
[----:B--2---:R1:W-:Y:S01]  /*c65c0*/  STL.64 [R1+0x59e8], R14 ;  /* 0x0059e80e01007387 */ /* 0x0043e20000100a00 */
[----:B------:R-:W-:-:S05]  /*c65d0*/  IADD3 R8, P1, PT, R19, R14, RZ ;  /* 0x0000000e13087210 */ /* 0x000fca0007f3e0ff */
[----:B0-----:R-:W-:Y:S01]  /*c65e0*/  IMAD.X R9, R20, 0x1, R16, P1 ;  /* 0x0000000114097824 */ /* 0x001fe200008e0610 */
[----:B-1----:R-:W2:Y:S04]  /*c65f0*/  LDL.LU R15, [R1+0x7e8] ;  /* 0x0007e800010f7983 */ /* 0x002ea80000300800 */
[----:B------:R0:W-:Y:S04]  /*c6600*/  STL.64 [R1+0x1078], R8 ;  /* 0x0010780801007387 */ /* 0x0001e80000100a00 */
[----:B0-----:R-:W3:Y:S01]  /*c6610*/  LDL.LU.64 R8, [R1+0x59f0] ;  /* 0x0059f00001087983 */ /* 0x001ee20000300a00 */
[----:B--2---:R-:W-:-:S02]  /*c6620*/  F2FP.SATFINITE.E5M2.F32.PACK_AB_MERGE_C R14, R6, R15, RZ ;  /* 0x0000000f060e723e */ /* 0x004fc400048060ff */
[----:B------:R-:W-:Y:S02]  /*c6630*/  F2FP.SATFINITE.E5M2.F32.PACK_AB_MERGE_C R6, R29, R24, RZ ;  /* 0x000000181d06723e */ /* 0x000fe400048060ff */
[----:B------:R-:W2:Y:S04]  /*c6640*/  LDL.LU R24, [R1+0x7a0] ;  /* 0x0007a00001187983 */ /* 0x000ea80000300800 */
[----:B------:R0:W-:Y:S04]  /*c6650*/  STL [R1+0x4d1c], R14 ;  /* 0x004d1c0e01007387 */ /* 0x0001e80000100800 */
[----:B------:R-:W2:Y:S01]  /*c6660*/  LDL.LU R29, [R1+0x7a4] ;  /* 0x0007a400011d7983 */ /* 0x000ea20000300800 */
[----:B0-----:R-:W-:-:S03]  /*c6670*/  IADD3 R14, P1, PT, R19, R7, RZ ;  /* 0x00000007130e7210 */ /* 0x001fc60007f3e0ff */
[----:B------:R0:W-:Y:S02]  /*c6680*/  STL [R1+0x4eac], R6 ;  /* 0x004eac0601007387 */ /* 0x0001e40000100800 */
[----:B---3--:R-:W-:-:S05]  /*c6690*/  IMAD.X R15, R20, 0x1, R8, P1 ;  /* 0x00000001140f7824 */ /* 0x008fca00008e0608 */
[----:B------:R1:W-:Y:S01]  /*c66a0*/  STL.64 [R1+0x1070], R14 ;  /* 0x0010700e01007387 */ /* 0x0003e20000100a00 */
[----:B0-----:R-:W-:Y:S02]  /*c66b0*/  F2FP.SATFINITE.E5M2.F32.PACK_AB_MERGE_C R6, R22, R5, RZ ;  /* 0x000000051606723e */ /* 0x001fe400048060ff */
[----:B------:R-:W-:-:S03]  /*c66c0*/  F2FP.SATFINITE.E5M2.F32.PACK_AB_MERGE_C R5, R27, R23, RZ ;  /* 0x000000171b05723e */ /* 0x000fc600048060ff */
[----:B------:R-:W-:Y:S01]  /*c66d0*/  STL [R1+0x4ea8], R6 ;  /* 0x004ea80601007387 */ /* 0x000fe20000100800 */
[----:B-1----:R-:W-:-:S03]  /*c66e0*/  IADD3 R14, P1, PT, R19, R9, RZ ;  /* 0x00000009130e7210 */ /* 0x002fc60007f3e0ff */
[----:B------:R0:W-:Y:S02]  /*c66f0*/  STL [R1+0x59c0], R9 ;  /* 0x0059c00901007387 */ /* 0x0001e40000100800 */
[----:B------:R-:W-:Y:S02]  /*c6700*/  IMAD.X R15, R20, 0x1, R11, P1 ;  /* 0x00000001140f7824 */ /* 0x000fe400008e060b */
[----:B------:R1:W-:Y:S04]  /*c6710*/  STL [R1+0x4ebc], R5 ;  /* 0x004ebc0501007387 */ /* 0x0003e80000100800 */
[----:B0-----:R-:W3:Y:S04]  /*c6720*/  LDL.LU R9, [R1+0x794] ;  /* 0x0007940001097983 */ /* 0x001ee80000300800 */
[----:B------:R0:W-:Y:S01]  /*c6730*/  STL [R1+0x59c4], R11 ;  /* 0x0059c40b01007387 */ /* 0x0001e20000100800 */
[----:B-1----:R-:W-:-:S03]  /*c6740*/  F2FP.SATFINITE.E5M2.F32.PACK_AB_MERGE_C R5, R26, R25, RZ ;  /* 0x000000191a05723e */ /* 0x002fc600048060ff */
[----:B0-----:R-:W3:Y:S04]  /*c6750*/  LDL.LU R11, [R1+0x790] ;  /* 0x00079000010b7983 */ /* 0x001ee80000300800 */
[----:B------:R0:W-:Y:S04]  /*c6760*/  STL.64 [R1+0x1060], R14 ;  /* 0x0010600e01007387 */ /* 0x0001e80000100a00 */
[----:B------:R-:W2:Y:S04]  /*c6770*/  LDL.LU R22, [R1+0x798] ;  /* 0x0007980001167983 */ /* 0x000ea80000300800 */
[----:B------:R-:W2:Y:S01]  /*c6780*/  LDL.LU R23, [R1+0x79c] ;  /* 0x00079c0001177983 */ /* 0x000ea20000300800 */
[----:B0-----:R-:W-:-:S03]  /*c6790*/  IADD3 R14, P1, PT, R19, R10, RZ ;  /* 0x0000000a130e7210 */ /* 0x001fc60007f3e0ff */
[----:B------:R0:W-:Y:S02]  /*c67a0*/  STL [R1+0x4eb8], R5 ;  /* 0x004eb80501007387 */ /* 0x0001e40000100800 */
[----:B------:R-:W-:Y:S02]  /*c67b0*/  IMAD.X R15, R20, 0x1, R12, P1 ;  /* 0x00000001140f7824 */ /* 0x000fe400008e060c */
[----:B------:R-:W2:Y:S04]  /*c67c0*/  LDL.LU R25, [R1+0x770] ;  /* 0x0007700001197983 */ /* 0x000ea80000300800 */
[----:B------:R-:W2:Y:S04]  /*c67d0*/  LDL.LU R26, [R1+0x774] ;  /* 0x00077400011a7983 */ /* 0x000ea80000300800 */
[----:B------:R4:W-:Y:S04]  /*c67e0*/  STL.64 [R1+0x1068], R14 ;  /* 0x0010680e01007387 */ /* 0x0009e80000100a00 */
[----:B------:R-:W2:Y:S01]  /*c67f0*/  LDL.LU R6, [R1+0x778] ;  /* 0x0007780001067983 */ /* 0x000ea20000300800 */
[----:B0-----:R-:W-:-:S02]  /*c6800*/  F2FP.SATFINITE.E5M2.F32.PACK_AB_MERGE_C R5, R21, R28, RZ ;  /* 0x0000001c1505723e */ /* 0x001fc400048060ff */
[----:B----4-:R-:W-:-:S05]  /*c6810*/  F2FP.SATFINITE.E5M2.F32.PACK_AB_MERGE_C R14, R17, R18, RZ ;  /* 0x00000012110e723e */ /* 0x010fca00048060ff */
[----:B------:R-:W-:Y:S04]  /*c6820*/  STL [R1+0x4ee4], R14 ;  /* 0x004ee40e01007387 */ /* 0x000fe80000100800 */
[----:B--2---:R0:W-:Y:S04]  /*c6830*/  STL.64 [R1+0x59e0], R6 ;  /* 0x0059e00601007387 */ /* 0x0041e80000100a00 */
[----:B------:R1:W-:Y:S04]  /*c6840*/  STL [R1+0x4ee0], R5 ;  /* 0x004ee00501007387 */ /* 0x0003e80000100800 */
[----:B0-----:R-:W2:Y:S04]  /*c6850*/  LDL.LU R6, [R1+0x7a8] ;  /* 0x0007a80001067983 */ /* 0x001ea80000300800 */
[----:B------:R-:W2:Y:S01]  /*c6860*/  LDL.LU R7, [R1+0x7ac] ;  /* 0x0007ac0001077983 */ /* 0x000ea20000300800 */
[----:B------:R-:W-:-:S03]  /*c6870*/  F2FP.SATFINITE.E5M2.F32.PACK_AB_MERGE_C R14, R29, R24, RZ ;  /* 0x000000181d0e723e */ /* 0x000fc600048060ff */
[----:B-1----:R-:W4:Y:S01]  /*c6880*/  LDL.LU R5, [R1+0x77c] ;  /* 0x00077c0001057983 */ /* 0x002f220000300800 */
[----:B------:R-:W-:Y:S01]  /*c6890*/  VIADD R19, R19, UR5 ;  /* 0x0000000513137c36 */ /* 0x000fe20008000000 */
[----:B---3--:R-:W-:Y:S01]  /*c68a0*/  F2FP.SATFINITE.E5M2.F32.PACK_AB_MERGE_C R9, R9, R11, RZ ;  /* 0x0000000b0909723e */ /* 0x008fe200048060ff */
[----:B------:R-:W0:Y:S01]  /*c68b0*/  LDCU UR5, c[0x0][0x3b8] ;  /* 0x00007700ff0577ac */ /* 0x000e220008000800 */
        /* <DEDUP_REMOVED lines=8> */
[----:B------:R-:W3:Y:S01]  /*c6940*/  LDL.LU R29, [R1+0x47c] ;  /* 0x00047c00011d7983 */ /* 0x000ee20000300800 */
[----:B-1----:R-:W-:-:S05]  /*c6950*/  IADD3 R14, P1, PT, R19, R0, RZ ;  /* 0x00000000130e7210 */ /* 0x002fca0007f3e0ff */
[----:B------:R-:W-:-:S05]  /*c6960*/  IMAD.X R15, R20, 0x1, R2, P1 ;  /* 0x00000001140f7824 */ /* 0x000fca00008e0602 */
[----:B------:R1:W-:Y:S04]  /*c6970*/  STL.64 [R1+0x1058], R14 ;  /* 0x0010580e01007387 */ /* 0x0003e80000100a00 */
[----:B-1----:R-:W3:Y:S01]  /*c6980*/  LDL.LU.64 R14, [R1+0x59e8] ;  /* 0x0059e800010e7983 */ /* 0x002ee20000300a00 */
[----:B--2---:R-:W-:Y:S02]  /*c6990*/  F2FP.SATFINITE.E5M2.F32.PACK_AB_MERGE_C R7, R7, R6, RZ ;  /* 0x000000060707723e */ /* 0x004fe400048060ff */
[----:B------:R-:W-:-:S03]  /*c69a0*/  IADD3 R6, P1, PT, R19, R3, RZ ;  /* 0x0000000313067210 */ /* 0x000fc60007f3e0ff */
[----:B------:R-:W-:Y:S04]  /*c69b0*/  STL [R1+0x4efc], R7 ;  /* 0x004efc0701007387 */ /* 0x000fe80000100800 */
[----:B------:R1:W-:Y:S04]  /*c69c0*/  STL.64 [R1+0x59c8], R2 ;  /* 0x0059c80201007387 */ /* 0x0003e80000100a00 */
[----:B------:R-:W-:Y:S04]  /*c69d0*/  STL [R1+0x4f28], R9 ;  /* 0x004f280901007387 */ /* 0x000fe80000100800 */
[----:B-1----:R-:W2:Y:S04]  /*c69e0*/  LDL.LU R2, [R1+0x4b4] ;  /* 0x0004b40001027983 */ /* 0x002ea80000300800 */
[----:B------:R-:W2:Y:S01]  /*c69f0*/  LDL.LU R3, [R1+0x470] ;  /* 0x0004700001037983 */ /* 0x000ea20000300800 */
[----:B------:R-:W-:-:S03]  /*c6a00*/  IMAD.X R7, R20, 0x1, R4, P1 ;  /* 0x0000000114077824 */ /* 0x000fc600008e0604 */
[----:B--2---:R1:W-:Y:S04]  /*c6a10*/  STL [R1+0x59d0], R3 ;  /* 0x0059d00301007387 */ /* 0x0043e80000100800 */
[----:B-1----:R-:W2:Y:S04]  /*c6a20*/  LDL.LU R3, [R1+0x4b0] ;  /* 0x0004b00001037983 */ /* 0x002ea80000300800 */
[----:B------:R1:W-:Y:S04]  /*c6a30*/  STL.64 [R1+0x1050], R6 ;  /* 0x0010500601007387 */ /* 0x0003e80000100a00 */
[----:B------:R-:W2:Y:S01]  /*c6a40*/  LDL.LU R11, [R1+0x450] ;  /* 0x00045000010b7983 */ /* 0x000ea20000300800 */
[----:B-1----:R-:W-:-:S02]  /*c6a50*/  F2FP.SATFINITE.E5M2.F32.PACK_AB_MERGE_C R7, R23, R22, RZ ;  /* 0x000000161707723e */ /* 0x002fc400048060ff */
        /* <DEDUP_REMOVED lines=8> */
[----:B---3--:R-:W-:Y:S02]  /*c6ae0*/  IMAD.X R7, R20, 0x1, R15, P1 ;  /* 0x0000000114077824 */ /* 0x008fe400008e060f */
[----:B------:R-:W3:Y:S04]  /*c6af0*/  LDL.LU R26, [R1+0x434] ;  /* 0x00043400011a7983 */ /* 0x000ee80000300800 */
[----:B------:R1:W-:Y:S04]  /*c6b00*/  STL.64 [R1+0x1040], R6 ;  /* 0x0010400601007387 */ /* 0x0003e80000100a00 */
[----:B-1----:R-:W4:Y:S02]  /*c6b10*/  LDL.LU.64 R6, [R1+0x59e0] ;  /* 0x0059e00001067983 */ /* 0x002f240000300a00 */
[----:B----4-:R-:W-:-:S02]  /*c6b20*/  F2FP.SATFINITE.E5M2.F32.PACK_AB_MERGE_C R5, R5, R6, RZ ;  /* 0x000000060505723e */ /* 0x010fc400048060ff */
[----:B------:R-:W4:Y:S04]  /*c6b30*/  LDL.LU R6, [R1+0x59d8] ;  /* 0x0059d80001067983 */ /* 0x000f280000300800 */
[----:B------:R1:W-:Y:S04]  /*c6b40*/  STL [R1+0x4f34], R5 ;  /* 0x004f340501007387 */ /* 0x0003e80000100800 */
[----:B-1----:R-:W3:Y:S01]  /*c6b50*/  LDL.LU R5, [R1+0x59d4] ;  /* 0x0059d40001057983 */ /* 0x002ee20000300800 */
[----:B--2---:R-:W-:-:S05]  /*c6b60*/  F2FP.SATFINITE.E5M2.F32.PACK_AB_MERGE_C R3, R2, R3, RZ ;  /* 0x000000030203723e */ /* 0x004fca00048060ff */
[----:B------:R4:W-:Y:S01]  /*c6b70*/  STL [R1+0x7bc], R3 ;  /* 0x0007bc0301007387 */ /* 0x0009e20000100800 */
[----:B---3--:R-:W-:-:S05]  /*c6b80*/  IADD3 R2, P1, PT, R19, R5, RZ ;  /* 0x0000000513027210 */ /* 0x008fca0007f3e0ff */
[----:B----4-:R-:W-:-:S05]  /*c6b90*/  IMAD.X R3, R20, 0x1, R6, P1 ;  /* 0x0000000114037824 */ /* 0x010fca00008e0606 */
        /* <DEDUP_REMOVED lines=9> */
[----:B-1----:R-:W-:-:S05]  /*c6c30*/  IADD3 R2, P1, PT, R19, R14, RZ ;  /* 0x0000000e13027210 */ /* 0x002fca0007f3e0ff */
[----:B------:R-:W-:Y:S01]  /*c6c40*/  IMAD.X R3, R20, 0x1, R16, P1 ;  /* 0x0000000114037824 */ /* 0x000fe200008e0610 */
[----:B------:R-:W-:Y:S04]  /*c6c50*/  STL [R1+0x59b0], R14 ;  /* 0x0059b00e01007387 */ /* 0x000fe80000100800 */
[----:B------:R1:W-:Y:S04]  /*c6c60*/  STL.64 [R1+0x1038], R2 ;  /* 0x0010380201007387 */ /* 0x0003e80000100a00 */
[----:B-1----:R-:W4:Y:S01]  /*c6c70*/  LDL.LU R3, [R1+0x59d0] ;  /* 0x0059d00001037983 */ /* 0x002f220000300800 */
[----:B------:R-:W-:-:S03]  /*c6c80*/  F2FP.SATFINITE.E5M2.F32.PACK_AB_MERGE_C R2, R29, R24, RZ ;  /* 0x000000181d02723e */ /* 0x000fc600048060ff */
[----:B------:R-:W2:Y:S01]  /*c6c90*/  LDL.LU R14, [R1+0x3f0] ;  /* 0x0003f000010e7983 */ /* 0x000ea20000300800 */
[----:B------:R-:W-:Y:S02]  /*c6ca0*/  F2FP.SATFINITE.E5M2.F32.PACK_AB_MERGE_C R9, R9, R11, RZ ;  /* 0x0000000b0909723e */ /* 0x000fe400048060ff */
[----:B----4-:R-:W-:-:S05]  /*c6cb0*/  F2FP.SATFINITE.E5M2.F32.PACK_AB_MERGE_C R3, R27, R3, RZ ;  /* 0x000000031b03723e */ /* 0x010fca00048060ff */
[----:B------:R-:W-:Y:S04]  /*c6cc0*/  STL [R1+0x7ac], R3 ;  /* 0x0007ac0301007387 */ /* 0x000fe80000100800 */
[----:B------:R-:W4:Y:S04]  /*c6cd0*/  LDL.LU R27, [R1+0x3f4] ;  /* 0x0003f400011b7983 */ /* 0x000f280000300800 */
        /* <DEDUP_REMOVED lines=16> */
[----:B------:R-:W-:Y:S02]  /*c6de0*/  F2FP.SATFINITE.E5M2.F32.PACK_AB_MERGE_C R25, R26, R25, RZ ;  /* 0x000000191a19723e */ /* 0x000fe400048060ff */
[----:B--2---:R-:W-:-:S05]  /*c6df0*/  IADD3 R22, P1, PT, R19, R9, RZ ;  /* 0x0000000913167210 */ /* 0x004fca0007f3e0ff */
[----:B-1----:R-:W-:-:S05]  /*c6e00*/  IMAD.X R23, R20, 0x1, R11, P1 ;  /* 0x0000000114177824 */ /* 0x002fca00008e060b */
[----:B------:R1:W-:Y:S04]  /*c6e10*/  STL.64 [R1+0x1020], R22 ;  /* 0x0010201601007387 */ /* 0x0003e80000100a00 */
[----:B------:R2:W-:Y:S01]  /*c6e20*/  STL.64 [R1+0x5998], R10 ;  /* 0x0059980a01007387 */ /* 0x0005e20000100a00 */
[----:B-1----:R-:W-:-:S03]  /*c6e30*/  IADD3 R22, P1, PT, R19, R10, RZ ;  /* 0x0000000a13167210 */ /* 0x002fc60007f3e0ff */
[----:B------:R-:W-:Y:S02]  /*c6e40*/  STL [R1+0x77c], R25 ;  /* 0x00077c1901007387 */ /* 0x000fe40000100800 */
[----:B------:R-:W-:Y:S02]  /*c6e50*/  IMAD.X R23, R20, 0x1, R12, P1 ;  /* 0x0000000114177824 */ /* 0x000fe400008e060c */
[----:B------:R-:W-:Y:S01]  /*c6e60*/  STL.64 [R1+0x59b8], R12 ;  /* 0x0059b80c01007387 */ /* 0x000fe20000100a00 */
[----:B--2---:R-:W-:-:S03]  /*c6e70*/  F2FP.SATFINITE.E5M2.F32.PACK_AB_MERGE_C R11, R17, R18, RZ ;  /* 0x00000012110b723e */ /* 0x004fc600048060ff */
[----:B------:R1:W-:Y:S01]  /*c6e80*/  STL.64 [R1+0x1028], R22 ;  /* 0x0010281601007387 */ /* 0x0003e20000100a00 */
[----:B---3--:R-:W-:Y:S01]  /*c6e90*/  F2FP.SATFINITE.E5M2.F32.PACK_AB_MERGE_C R10, R21, R28, RZ ;  /* 0x0000001c150a723e */ /* 0x008fe200048060ff */
[----:B0-----:R-:W-:Y:S01]  /*c6ea0*/  VIADD R19, R19, UR5 ;  /* 0x0000000513137c36 */ /* 0x001fe20008000000 */
[----:B------:R-:W-:Y:S01]  /*c6eb0*/  F2FP.SATFINITE.E5M2.F32.PACK_AB_MERGE_C R7, R7, R8, RZ ;  /* 0x000000080707723e */ /* 0x000fe200048060ff */
[----:B------:R-:W0:Y:S01]  /*c6ec0*/  LDCU UR5, c[0x0][0x3b8] ;  /* 0x00007700ff0577ac */ /* 0x000e220008000800 */
[----:B-1----:R-:W2:Y:S04]  /*c6ed0*/  LDL.LU R22, [R1+0x3d0] ;  /* 0x0003d00001167983 */ /* 0x002ea80000300800 */
[----:B------:R-:W2:Y:S04]  /*c6ee0*/  LDL.LU R23, [R1+0x3d4] ;  /* 0x0003d40001177983 */ /* 0x000ea80000300800 */
[----:B------:R-:W3:Y:S04]  /*c6ef0*/  LDL.LU R25, [R1+0x3d8] ;  /* 0x0003d80001197983 */ /* 0x000ee80000300800 */
[----:B------:R-:W3:Y:S04]  /*c6f00*/  LDL.LU R26, [R1+0x3dc] ;  /* 0x0003dc00011a7983 */ /* 0x000ee80000300800 */
[----:B------:R-:W2:Y:S01]  /*c6f10*/  LDL.LU R18, [R1+0x3b0] ;  /* 0x0003b00001127983 */ /* 0x000ea20000300800 */
[----:B------:R-:W-:-:S03]  /*c6f20*/  SHF.R.S32.HI R20, RZ, 0x1f, R19 ;  /* 0x0000001fff147819 */ /* 0x000fc60000011413 */
[----:B------:R-:W-:Y:S04]  /*c6f30*/  STL [R1+0x4f88], R11 ;  /* 0x004f880b01007387 */ /* 0x000fe80000100800 */
[----:B------:R-:W2:Y:S04]  /*c6f40*/  LDL.LU R17, [R1+0x3b4] ;  /* 0x0003b40001117983 */ /* 0x000ea80000300800 */
[----:B------:R1:W-:Y:S01]  /*c6f50*/  STL [R1+0x778], R10 ;  /* 0x0007780a01007387 */ /* 0x0003e20000100800 */
[----:B----4-:R-:W-:-:S03]  /*c6f60*/  F2FP.SATFINITE.E5M2.F32.PACK_AB_MERGE_C R8, R27, R14, RZ ;  /* 0x0000000e1b08723e */ /* 0x010fc600048060ff */
[----:B------:R-:W4:Y:S04]  /*c6f70*/  LDL.LU R28, [R1+0x3b8] ;  /* 0x0003b800011c7983 */ /* 0x000f280000300800 */
[----:B------:R-:W4:Y:S01]  /*c6f80*/  LDL.LU R21, [R1+0x3bc] ;  /* 0x0003bc0001157983 */ /* 0x000f220000300800 */
[----:B-1----:R-:W-:-:S03]  /*c6f90*/  IADD3 R10, P1, PT, R19, R0, RZ ;  /* 0x00000000130a7210 */ /* 0x002fc60007f3e0ff */
[----:B------:R1:W-:Y:S02]  /*c6fa0*/  STL [R1+0x4f98], R7 ;  /* 0x004f980701007387 */ /* 0x0003e40000100800 */
[----:B------:R-:W-:Y:S02]  /*c6fb0*/  IMAD.X R11, R20, 0x1, R2, P1 ;  /* 0x00000001140b7824 */ /* 0x000fe400008e0602 */
[----:B------:R-:W2:Y:S04]  /*c6fc0*/  LDL.LU R14, [R1+0x1b8] ;  /* 0x0001b800010e7983 */ /* 0x000ea80000300800 */
[----:B------:R-:W-:Y:S01]  /*c6fd0*/  STL.64 [R1+0x1018], R10 ;  /* 0x0010180a01007387 */ /* 0x000fe20000100a00 */
[----:B-1----:R-:W-:-:S03]  /*c6fe0*/  F2FP.SATFINITE.E5M2.F32.PACK_AB_MERGE_C R7, R29, R24, RZ ;  /* 0x000000181d07723e */ /* 0x002fc600048060ff */
[----:B------:R1:W-:Y:S04]  /*c6ff0*/  STL [R1+0x774], R8 ;  /* 0x0007740801007387 */ /* 0x0003e80000100800 */
[----:B------:R-:W2:Y:S04]  /*c7000*/  LDL.LU R29, [R1+0x1bc] ;  /* 0x0001bc00011d7983 */ /* 0x000ea80000300800 */
[----:B------:R-:W-:Y:S04]  /*c7010*/  STL [R1+0x4fa4], R7 ;  /* 0x004fa40701007387 */ /* 0x000fe80000100800 */
[----:B-1----:R-:W2:Y:S01]  /*c7020*/  LDL.LU R8, [R1+0x398] ;  /* 0x0003980001087983 */ /* 0x002ea20000300800 */
[----:B------:R-:W-:-:S05]  /*c7030*/  IADD3 R12, P1, PT, R19, R3, RZ ;  /* 0x00000003130c7210 */ /* 0x000fca0007f3e0ff */
[----:B------:R-:W-:Y:S01]  /*c7040*/  IMAD.X R13, R20, 0x1, R4, P1 ;  /* 0x00000001140d7824 */ /* 0x000fe200008e0604 */
[----:B--2---:R1:W-:Y:S04]  /*c7050*/  STL.64 [R1+0x59a8], R8 ;  /* 0x0059a80801007387 */ /* 0x0043e80000100a00 */
[----:B-1----:R-:W2:Y:S04]  /*c7060*/  LDL.LU R8, [R1+0x390] ;  /* 0x0003900001087983 */ /* 0x002ea80000300800 */
[----:B------:R-:W2:Y:S04]  /*c7070*/  LDL.LU R9, [R1+0x394] ;  /* 0x0003940001097983 */ /* 0x000ea80000300800 */
[----:B------:R-:W2:Y:S04]  /*c7080*/  LDL.LU R7, [R1+0x39c] ;  /* 0x00039c0001077983 */ /* 0x000ea80000300800 */
[----:B------:R-:W2:Y:S04]  /*c7090*/  LDL.LU R10, [R1+0x370] ;  /* 0x00037000010a7983 */ /* 0x000ea80000300800 */
[----:B------:R-:W2:Y:S04]  /*c70a0*/  LDL.LU R11, [R1+0x374] ;  /* 0x00037400010b7983 */ /* 0x000ea80000300800 */
[----:B------:R-:W2:Y:S04]  /*c70b0*/  LDL.LU R27, [R1+0x378] ;  /* 0x00037800011b7983 */ /* 0x000ea80000300800 */
[----:B------:R-:W2:Y:S04]  /*c70c0*/  LDL.LU R24, [R1+0x354] ;  /* 0x0003540001187983 */ /* 0x000ea80000300800 */
[----:B------:R1:W-:Y:S04]  /*c70d0*/  STL.64 [R1+0x5988], R2 ;  /* 0x0059880201007387 */ /* 0x0003e80000100a00 */
[----:B-1----:R-:W2:Y:S04]  /*c70e0*/  LDL.LU R2, [R1+0x37c] ;  /* 0x00037c0001027983 */ /* 0x002ea80000300800 */
[----:B------:R-:W2:Y:S04]  /*c70f0*/  LDL.LU R3, [R1+0x350] ;  /* 0x0003500001037983 */ /* 0x000ea80000300800 */
[----:B------:R1:W-:Y:S04]  /*c7100*/  STL.64 [R1+0x1010], R12 ;  /* 0x0010100c01007387 */ /* 0x0003e80000100a00 */
[----:B-1----:R-:W2:Y:S01]  /*c7110*/  LDL.LU.64 R12, [R1+0x59b8] ;  /* 0x0059b800010c7983 */ /* 0x002ea20000300a00 */
[----:B------:R-:W-:-:S02]  /*c7120*/  F2FP.SATFINITE.E5M2.F32.PACK_AB_MERGE_C R23, R23, R22, RZ ;  /* 0x000000161717723e */ /* 0x000fc400048060ff */
[----:B---3--:R-:W-:Y:S02]  /*c7130*/  F2FP.SATFINITE.E5M2.F32.PACK_AB_MERGE_C R22, R26, R25, RZ ;  /* 0x000000191a16723e */ /* 0x008fe400048060ff */
[----:B------:R-:W3:Y:S04]  /*c7140*/  LDL.LU R25, [R1+0x358] ;  /* 0x0003580001197983 */ /* 0x000ee80000300800 */
[----:B------:R-:W-:Y:S04]  /*c7150*/  STL [R1+0x770], R23 ;  /* 0x0007701701007387 */ /* 0x000fe80000100800 */
[----:B------:R-:W3:Y:S04]  /*c7160*/  LDL.LU R26, [R1+0x35c] ;  /* 0x00035c00011a7983 */ /* 0x000ee80000300800 */
[----:B------:R2:W-:Y:S01]  /*c7170*/  STL [R1+0x4fb0], R22 ;  /* 0x004fb01601007387 */ /* 0x0005e20000100800 */
[----:B------:R-:W-:-:S03]  /*c7180*/  F2FP.SATFINITE.E5M2.F32.PACK_AB_MERGE_C R17, R17, R18, RZ ;  /* 0x000000121111723e */ /* 0x000fc600048060ff */
[----:B------:R-:W3:Y:S01]  /*c7190*/  LDL.LU R18, [R1+0x330] ;  /* 0x0003300001127983 */ /* 0x000ee20000300800 */
[----:B----4-:R-:W-:Y:S02]  /*c71a0*/  F2FP.SATFINITE.E5M2.F32.PACK_AB_MERGE_C R21, R21, R28, RZ ;  /* 0x0000001c1515723e */ /* 0x010fe400048060ff */
[----:B------:R-:W-:Y:S02]  /*c71b0*/  F2FP.SATFINITE.E5M2.F32.PACK_AB_MERGE_C R29, R29, R14, RZ ;  /* 0x0000000e1d1d723e */ /* 0x000fe400048060ff */
[----:B--2---:R-:W-:-:S05]  /*c71c0*/  IADD3 R22, P1, PT, R19, R13, RZ ;  /* 0x0000000d13167210 */ /* 0x004fca0007f3e0ff */
[----:B------:R-:W-:-:S05]  /*c71d0*/  IMAD.X R23, R20, 0x1, R15, P1 ;  /* 0x0000000114177824 */ /* 0x000fca00008e060f */
[----:B------:R1:W-:Y:S04]  /*c71e0*/  STL.64 [R1+0x1008], R22 ;  /* 0x0010081601007387 */ /* 0x0003e80000100a00 */
[----:B------:R2:W-:Y:S01]  /*c71f0*/  STL [R1+0x4fc8], R17 ;  /* 0x004fc81101007387 */ /* 0x0005e20000100800 */
[----:B-1----:R-:W-:-:S03]  /*c7200*/  IADD3 R22, P1, PT, R19, R5, RZ ;  /* 0x0000000513167210 */ /* 0x002fc60007f3e0ff */
[----:B--2---:R-:W2:Y:S02]  /*c7210*/  LDL.LU R17, [R1+0x334] ;  /* 0x0003340001117983 */ /* 0x004ea40000300800 */
[----:B------:R-:W-:Y:S02]  /*c7220*/  IMAD.X R23, R20, 0x1, R6, P1 ;  /* 0x0000000114177824 */ /* 0x000fe400008e0606 */
[----:B------:R1:W-:Y:S04]  /*c7230*/  STL [R1+0x4fc4], R21 ;  /* 0x004fc41501007387 */ /* 0x0003e80000100800 */
[----:B-1----:R-:W4:Y:S04]  /*c7240*/  LDL.LU R21, [R1+0x338] ;  /* 0x0003380001157983 */ /* 0x002f280000300800 */
[----:B------:R1:W-:Y:S04]  /*c7250*/  STL.64 [R1+0x5970], R4 ;  /* 0x0059700401007387 */ /* 0x0003e80000100a00 */
[----:B-1----:R-:W2:Y:S04]  /*c7260*/  LDL.LU R4, [R1+0x310] ;  /* 0x0003100001047983 */ /* 0x002ea80000300800 */
[----:B------:R-:W2:Y:S04]  /*c7270*/  LDL.LU R5, [R1+0x314] ;  /* 0x0003140001057983 */ /* 0x000ea80000300800 */
[----:B------:R1:W-:Y:S04]  /*c7280*/  STL.64 [R1+0x1000], R22 ;  /* 0x0010001601007387 */ /* 0x0003e80000100a00 */
[----:B-1----:R-:W2:Y:S04]  /*c7290*/  LDL.LU R22, [R1+0x198] ;  /* 0x0001980001167983 */ /* 0x002ea80000300800 */
[----:B------:R-:W2:Y:S04]  /*c72a0*/  LDL.LU R23, [R1+0x19c] ;  /* 0x00019c0001177983 */ /* 0x000ea80000300800 */
[----:B------:R-:W2:Y:S04]  /*c72b0*/  LDL.LU R28, [R1+0x144] ;  /* 0x00014400011c7983 */ /* 0x000ea80000300800 */
[----:B------:R-:W2:Y:S01]  /*c72c0*/  LDL.LU R14, [R1+0x59b0] ;  /* 0x0059b000010e7983 */ /* 0x000ea20000300800 */
[----:B------:R-:W-:-:S03]  /*c72d0*/  F2FP.SATFINITE.E5M2.F32.PACK_AB_MERGE_C R9, R9, R8, RZ ;  /* 0x000000080909723e */ /* 0x000fc600048060ff */
[----:B------:R1:W-:Y:S04]  /*c72e0*/  STL [R1+0x5090], R29 ;  /* 0x0050901d01007387 */ /* 0x0003e80000100800 */
[----:B-1----:R-:W3:Y:S04]  /*c72f0*/  LDL.LU R29, [R1+0xcc] ;  /* 0x0000cc00011d7983 */ /* 0x002ee80000300800 */
[----:B------:R1:W-:Y:S01]  /*c7300*/  STL [R1+0x4ff8], R9 ;  /* 0x004ff80901007387 */ /* 0x0003e20000100800 */
[----:B--2---:R-:W-:-:S05]  /*c7310*/  IADD3 R8, P1, PT, R19, R14, RZ ;  /* 0x0000000e13087210 */ /* 0x004fca0007f3e0ff */
[----:B-1----:R-:W-:-:S05]  /*c7320*/  IMAD.X R9, R20, 0x1, R16, P1 ;  /* 0x0000000114097824 */ /* 0x002fca00008e0610 */
        /* <DEDUP_REMOVED lines=12> */
[----:B------:R-:W-:-:S03]  /*c73f0*/  F2FP.SATFINITE.E5M2.F32.PACK_AB_MERGE_C R2, R2, R27, RZ ;  /* 0x0000001b0202723e */ /* 0x000fc600048060ff */
[----:B------:R-:W4:Y:S01]  /*c7400*/  LDL.LU R27, [R1+0x5990] ;  /* 0x00599000011b7983 */ /* 0x000f220000300800 */
[----:B------:R-:W-:-:S03]  /*c7410*/  F2FP.SATFINITE.E5M2.F32.PACK_AB_MERGE_C R24, R24, R3, RZ ;  /* 0x000000031818723e */ /* 0x000fc600048060ff */
[----:B------:R1:W-:Y:S01]  /*c7420*/  STL [R1+0x5008], R2 ;  /* 0x0050080201007387 */ /* 0x0003e20000100800 */
[----:B---3--:R-:W-:-:S03]  /*c7430*/  F2FP.SATFINITE.E5M2.F32.PACK_AB_MERGE_C R26, R26, R25, RZ ;  /* 0x000000191a1a723e */ /* 0x008fc600048060ff */
[----:B------:R3:W-:Y:S01]  /*c7440*/  STL.64 [R1+0x5960], R8 ;  /* 0x0059600801007387 */ /* 0x0007e20000100a00 */
[----:B-1----:R-:W-:-:S03]  /*c7450*/  IADD3 R2, P1, PT, R19, R9, RZ ;  /* 0x0000000913027210 */ /* 0x002fc60007f3e0ff */
[----:B------:R1:W-:Y:S04]  /*c7460*/  STL [R1+0x5024], R24 ;  /* 0x0050241801007387 */ /* 0x0003e80000100800 */
[----:B---3--:R-:W3:Y:S04]  /*c7470*/  LDL.LU R8, [R1+0x318] ;  /* 0x0003180001087983 */ /* 0x008ee80000300800 */
[----:B------:R-:W3:Y:S01]  /*c7480*/  LDL.LU R9, [R1+0x31c] ;  /* 0x00031c0001097983 */ /* 0x000ee20000300800 */
[----:B--2---:R-:W-:Y:S01]  /*c7490*/  IMAD.X R3, R20, 0x1, R11, P1 ;  /* 0x0000000114037824 */ /* 0x004fe200008e060b */
[----:B-1----:R-:W-:-:S04]  /*c74a0*/  IADD3 R24, P1, PT, R19, R10, RZ ;  /* 0x0000000a13187210 */ /* 0x002fc80007f3e0ff */
[----:B------:R1:W-:Y:S01]  /*c74b0*/  STL.64 [R1+0xfe8], R2 ;  /* 0x000fe80201007387 */ /* 0x0003e20000100a00 */
[----:B------:R-:W-:-:S03]  /*c74c0*/  IMAD.X R25, R20, 0x1, R12, P1 ;  /* 0x0000000114197824 */ /* 0x000fc600008e060c */
[----:B-1----:R-:W2:Y:S04]  /*c74d0*/  LDL.LU.64 R2, [R1+0x5988] ;  /* 0x0059880001027983 */ /* 0x002ea80000300a00 */
[----:B------:R-:W-:Y:S04]  /*c74e0*/  STL [R1+0x5020], R26 ;  /* 0x0050201a01007387 */ /* 0x000fe80000100800 */
[----:B------:R-:W4:Y:S01]  /*c74f0*/  LDL.LU R20, [R1+0x33c] ;  /* 0x00033c0001147983 */ /* 0x000f220000300800 */
[----:B------:R-:W-:-:S03]  /*c7500*/  F2FP.SATFINITE.E5M2.F32.PACK_AB_MERGE_C R17, R17, R18, RZ ;  /* 0x000000121111723e */ /* 0x000fc600048060ff */
[----:B------:R1:W-:Y:S01]  /*c7510*/  STL.64 [R1+0xfe0], R24 ;  /* 0x000fe01801007387 */ /* 0x0003e20000100a00 */
[----:B0-----:R-:W-:Y:S01]  /*c7520*/  VIADD R19, R19, UR5 ;  /* 0x0000000513137c36 */ /* 0x001fe20008000000 */
[----:B------:R-:W-:Y:S01]  /*c7530*/  F2FP.SATFINITE.E5M2.F32.PACK_AB_MERGE_C R5, R5, R4, RZ ;  /* 0x000000040505723e */ /* 0x000fe200048060ff */
[----:B------:R-:W0:Y:S01]  /*c7540*/  LDCU UR5, c[0x0][0x3b8] ;  /* 0x00007700ff0577ac */ /* 0x000e220008000800 */
[----:B-1----:R-:W2:Y:S04]  /*c7550*/  LDL.LU R24, [R1+0x148] ;  /* 0x0001480001187983 */ /* 0x002ea80000300800 */
[----:B------:R-:W2:Y:S04]  /*c7560*/  LDL.LU R25, [R1+0x24] ;  /* 0x0000240001197983 */ /* 0x000ea80000300800 */
[----:B------:R-:W3:Y:S04]  /*c7570*/  LDL.LU R26, [R1+0xd4] ;  /* 0x0000d400011a7983 */ /* 0x000ee80000300800 */
[----:B------:R-:W3:Y:S04]  /*c7580*/  LDL.LU R18, [R1+0x5980] ;  /* 0x0059800001127983 */ /* 0x000ee80000300800 */
[----:B------:R1:W-:Y:S01]  /*c7590*/  STL [R1+0x5040], R17 ;  /* 0x0050401101007387 */ /* 0x0003e20000100800 */
[----:B------:R-:W-:-:S03]  /*c75a0*/  IADD3 R4, P1, PT, R19, R0, RZ ;  /* 0x0000000013047210 */ /* 0x000fc60007f3e0ff */
[----:B-1----:R-:W3:Y:S01]  /*c75b0*/  LDL.LU R17, [R1+0x597c] ;  /* 0x00597c0001117983 */ /* 0x002ee20000300800 */
[----:B----4-:R-:W-:-:S03]  /*c75c0*/  F2FP.SATFINITE.E5M2.F32.PACK_AB_MERGE_C R20, R20, R21, RZ ;  /* 0x000000151414723e */ /* 0x010fc600048060ff */
[----:B------:R-:W4:Y:S04]  /*c75d0*/  LDL.LU R21, [R1+0x5978] ;  /* 0x0059780001157983 */ /* 0x000f280000300800 */
[----:B------:R1:W-:Y:S04]  /*c75e0*/  STL [R1+0x503c], R20 ;  /* 0x00503c1401007387 */ /* 0x0003e80000100800 */
[----:B------:R2:W-:Y:S01]  /*c75f0*/  STL [R1+0x5064], R5 ;  /* 0x0050640501007387 */ /* 0x0005e20000100800 */
[----:B-1----:R-:W-:-:S05]  /*c7600*/  SHF.R.S32.HI R20, RZ, 0x1f, R19 ;  /* 0x0000001fff147819 */ /* 0x002fca0000011413 */
[----:B--2---:R-:W-:-:S05]  /*c7610*/  IMAD.X R5, R20, 0x1, R2, P1 ;  /* 0x0000000114057824 */ /* 0x004fca00008e0602 */
[----:B------:R1:W-:Y:S04]  /*c7620*/  STL.64 [R1+0xfd8], R4 ;  /* 0x000fd80401007387 */ /* 0x0003e80000100a00 */
[----:B-1----:R-:W2:Y:S01]  /*c7630*/  LDL.LU.64 R4, [R1+0x5970] ;  /* 0x0059700001047983 */ /* 0x002ea20000300a00 */
[----:B---3--:R-:W-:Y:S02]  /*c7640*/  F2FP.SATFINITE.E5M2.F32.PACK_AB_MERGE_C R8, R9, R8, RZ ;  /* 0x000000080908723e */ /* 0x008fe400048060ff */
[----:B------:R-:W-:-:S03]  /*c7650*/  F2FP.SATFINITE.E5M2.F32.PACK_AB_MERGE_C R9, R23, R22, RZ ;  /* 0x000000161709723e */ /* 0x000fc600048060ff */
[----:B------:R-:W-:Y:S01]  /*c7660*/  STL [R1+0x5060], R8 ;  /* 0x0050600801007387 */ /* 0x000fe20000100800 */
[----:B------:R-:W-:-:S03]  /*c7670*/  LOP3.LUT R22, R28, 0xffff, RZ, 0xc0, !PT ;  /* 0x0000ffff1c167812 */ /* 0x000fc600078ec0ff */
[----:B------:R1:W-:Y:S04]  /*c7680*/  STL [R1+0x509c], R9 ;  /* 0x00509c0901007387 */ /* 0x0003e80000100800 */
[----:B------:R-:W3:Y:S01]  /*c7690*/  LDL.LU R28, [R1+0x114] ;  /* 0x00011400011c7983 */ /* 0x000ee20000300800 */
[----:B-1----:R-:W-:-:S04]  /*c76a0*/  LOP3.LUT R9, R29, 0xffff, RZ, 0xc0, !PT ;  /* 0x0000ffff1d097812 */ /* 0x002fc800078ec0ff */
[----:B------:R-:W-:Y:S02]  /*c76b0*/  PRMT R23, R22, 0x3340, R9 ;  /* 0x0000334016177816 */ /* 0x000fe40000000009 */
[----:B----4-:R-:W-:-:S04]  /*c76c0*/  LOP3.LUT R8, R21, 0xffff, RZ, 0xc0, !PT ;  /* 0x0000ffff15087812 */ /* 0x010fc800078ec0ff */
[----:B------:R-:W-:-:S04]  /*c76d0*/  PRMT R21, R8, 0x3340, R0 ;  /* 0x0000334008157816 */ /* 0x000fc80000000000 */
[----:B------:R-:W-:Y:S01]  /*c76e0*/  PRMT R23, R23, 0x5410, R21 ;  /* 0x0000541017177816 */ /* 0x000fe20000000015 */
[----:B------:R-:W-:Y:S01]  /*c76f0*/  IMAD.MOV.U32 R21, RZ, RZ, R22 ;  /* 0x000000ffff157224 */ /* 0x000fe200078e0016 */
[----:B------:R-:W-:-:S03]  /*c7700*/  IADD3 R22, P1, PT, R19, R3, RZ ;  /* 0x0000000313167210 */ /* 0x000fc60007f3e0ff */
[----:B------:R-:W-:Y:S04]  /*c7710*/  STL [R1+0x5434], R23 ;  /* 0x0054341701007387 */ /* 0x000fe80000100800 */
[----:B------:R1:W-:Y:S02]  /*c7720*/  STL.64 [R1+0x5948], R2 ;  /* 0x0059480201007387 */ /* 0x0003e40000100a00 */
[----:B-1----:R-:W-:Y:S01]  /*c7730*/  SHF.R.U32.HI R3, RZ, 0x8, R21 ;  /* 0x00000008ff037819 */ /* 0x002fe20000011615 */
[----:B--2---:R-:W-:Y:S01]  /*c7740*/  IMAD.X R23, R20, 0x1, R4, P1 ;  /* 0x0000000114177824 */ /* 0x004fe200008e0604 */
[----:B------:R-:W-:Y:S02]  /*c7750*/  SHF.R.U32.HI R21, RZ, 0x8, R9 ;  /* 0x00000008ff157819 */ /* 0x000fe40000011609 */
[----:B------:R-:W-:-:S02]  /*c7760*/  SHF.R.U32.HI R2, RZ, 0x8, R8 ;  /* 0x00000008ff027819 */ /* 0x000fc40000011608 */
[----:B------:R1:W-:Y:S01]  /*c7770*/  STL.64 [R1+0xfc8], R22 ;  /* 0x000fc81601007387 */ /* 0x0003e20000100a00 */
[----:B------:R-:W-:Y:S02]  /*c7780*/  LOP3.LUT R3, R3, 0xffff, RZ, 0xc0, !PT ;  /* 0x0000ffff03037812 */ /* 0x000fe400078ec0ff */
[----:B------:R-:W-:Y:S02]  /*c7790*/  LOP3.LUT R21, R21, 0xffff, RZ, 0xc0, !PT ;  /* 0x0000ffff15157812 */ /* 0x000fe400078ec0ff */
[----:B------:R-:W-:Y:S01]  /*c77a0*/  LOP3.LUT R2, R2, 0xffff, RZ, 0xc0, !PT ;  /* 0x0000ffff02027812 */ /* 0x000fe200078ec0ff */
[----:B-1----:R-:W2:Y:S04]  /*c77b0*/  LDL.LU.64 R22, [R1+0x5968] ;  /* 0x0059680001167983 */ /* 0x002ea80000300a00 */
[----:B------:R-:W4:Y:S01]  /*c77c0*/  LDL.LU R29, [R1+0x78] ;  /* 0x00007800011d7983 */ /* 0x000f220000300800 */
[----:B------:R-:W-:-:S02]  /*c77d0*/  PRMT R8, R3, 0x3340, R21 ;  /* 0x0000334003087816 */ /* 0x000fc40000000015 */
[--C-:B------:R-:W-:Y:S02]  /*c77e0*/  PRMT R3, R2, 0x3340, R0.reuse ;  /* 0x0000334002037816 */ /* 0x100fe40000000000 */
[----:B------:R-:W-:Y:S02]  /*c77f0*/  LOP3.LUT R2, R24, 0xffff, RZ, 0xc0, !PT ;  /* 0x0000ffff18027812 */ /* 0x000fe400078ec0ff */
[----:B------:R-:W-:Y:S02]  /*c7800*/  LOP3.LUT R24, R25, 0xffff, RZ, 0xc0, !PT ;  /* 0x0000ffff19187812 */ /* 0x000fe400078ec0ff */
[----:B------:R-:W-:Y:S01]  /*c7810*/  LOP3.LUT R25, R26, 0xffff, RZ, 0xc0, !PT ;  /* 0x0000ffff1a197812 */ /* 0x000fe200078ec0ff */
[----:B------:R1:W-:Y:S01]  /*c7820*/  STL [R1+0x898], R8 ;  /* 0x0008980801007387 */ /* 0x0003e20000100800 */
[----:B------:R-:W-:-:S03]  /*c7830*/  PRMT R21, R24, 0x3340, R0 ;  /* 0x0000334018157816 */ /* 0x000fc60000000000 */
[----:B------:R0:W-:Y:S01]  /*c7840*/  STL [R1+0x1d0], R3 ;  /* 0x0001d00301007387 */ /* 0x0001e20000100800 */
[----:B-1----:R-:W-:Y:S02]  /*c7850*/  IADD3 R8, P1, PT, R19, R13, RZ ;  /* 0x0000000d13087210 */ /* 0x002fe40007f3e0ff */
[----:B0-----:R-:W-:-:S03]  /*c7860*/  PRMT R3, R2, 0x3340, R25 ;  /* 0x0000334002037816 */ /* 0x001fc60000000019 */
[----:B------:R-:W-:Y:S01]  /*c7870*/  IMAD.X R9, R20, 0x1, R15, P1 ;  /* 0x0000000114097824 */ /* 0x000fe200008e060f */
[----:B------:R-:W-:Y:S01]  /*c7880*/  PRMT R3, R3, 0x5410, R21 ;  /* 0x0000541003037816 */ /* 0x000fe20000000015 */
[----:B------:R-:W-:Y:S04]  /*c7890*/  STL.64 [R1+0x5950], R12 ;  /* 0x0059500c01007387 */ /* 0x000fe80000100a00 */
[----:B------:R0:W-:Y:S04]  /*c78a0*/  STL [R1+0x5430], R3 ;  /* 0x0054300301007387 */ /* 0x0001e80000100800 */
[----:B0-----:R-:W4:Y:S04]  /*c78b0*/  LDL.LU R3, [R1+0x4d24] ;  /* 0x004d240001037983 */ /* 0x001f280000300800 */
[----:B------:R0:W-:Y:S04]  /*c78c0*/  STL.64 [R1+0xfd0], R8 ;  /* 0x000fd00801007387 */ /* 0x0001e80000100a00 */
[----:B0-----:R-:W4:Y:S04]  /*c78d0*/  LDL.LU R8, [R1+0x17c] ;  /* 0x00017c0001087983 */ /* 0x001f280000300800 */
[----:B------:R-:W4:Y:S01]  /*c78e0*/  LDL.LU R9, [R1+0x640] ;  /* 0x0006400001097983 */ /* 0x000f220000300800 */
[----:B------:R-:W-:-:S02]  /*c78f0*/  SHF.R.U32.HI R2, RZ, 0x8, R2 ;  /* 0x00000008ff027819 */ /* 0x000fc40000011602 */
[----:B------:R-:W-:Y:S02]  /*c7900*/  SHF.R.U32.HI R12, RZ, 0x8, R25 ;  /* 0x00000008ff0c7819 */ /* 0x000fe40000011619 */
[----:B------:R-:W-:Y:S02]  /*c7910*/  SHF.R.U32.HI R21, RZ, 0x8, R24 ;  /* 0x00000008ff157819 */ /* 0x000fe40000011618 */
[----:B------:R-:W-:Y:S02]  /*c7920*/  LOP3.LUT R2, R2, 0xffff, RZ, 0xc0, !PT ;  /* 0x0000ffff02027812 */ /* 0x000fe400078ec0ff */
[----:B------:R-:W-:Y:S02]  /*c7930*/  LOP3.LUT R12, R12, 0xffff, RZ, 0xc0, !PT ;  /* 0x0000ffff0c0c7812 */ /* 0x000fe400078ec0ff */
[----:B------:R-:W-:Y:S02]  /*c7940*/  LOP3.LUT R21, R21, 0xffff, RZ, 0xc0, !PT ;  /* 0x0000ffff15157812 */ /* 0x000fe400078ec0ff */
[----:B------:R-:W-:-:S02]  /*c7950*/  PRMT R12, R2, 0x3340, R12 ;  /* 0x00003340020c7816 */ /* 0x000fc4000000000c */
[----:B------:R-:W-:-:S03]  /*c7960*/  PRMT R13, R21, 0x3340, R0 ;  /* 0x00003340150d7816 */ /* 0x000fc60000000000 */
[----:B------:R2:W-:Y:S01]  /*c7970*/  STL [R1+0x450], R12 ;  /* 0x0004500c01007387 */ /* 0x0005e20000100800 */
[----:B---3--:R-:W-:-:S03]  /*c7980*/  LOP3.LUT R2, R28, 0xffff, RZ, 0xc0, !PT ;  /* 0x0000ffff1c027812 */ /* 0x008fc600078ec0ff */
[----:B------:R4:W-:Y:S01]  /*c7990*/  STL [R1+0x1cc], R13 ;  /* 0x0001cc0d01007387 */ /* 0x0009e20000100800 */
[----:B------:R-:W-:-:S03]  /*c79a0*/  IADD3 R28, P1, PT, R19, R5, RZ ;  /* 0x00000005131c7210 */ /* 0x000fc60007f3e0ff */
[----:B------:R-:W3:Y:S01]  /*c79b0*/  LDL.LU R24, [R1+0x118] ;  /* 0x0001180001187983 */ /* 0x000ee20000300800 */
[----:B--2---:R-:W-:Y:S02]  /*c79c0*/  LOP3.LUT R12, R22, 0xffff, RZ, 0xc0, !PT ;  /* 0x0000ffff160c7812 */ /* 0x004fe400078ec0ff */
[----:B----4-:R-:W-:Y:S02]  /*c79d0*/  LOP3.LUT R13, R29, 0xffff, RZ, 0xc0, !PT ;  /* 0x0000ffff1d0d7812 */ /* 0x010fe400078ec0ff */
[----:B------:R-:W-:Y:S02]  /*c79e0*/  PRMT R21, R12, 0x3340, R0 ;  /* 0x000033400c157816 */ /* 0x000fe40000000000 */
[----:B------:R-:W-:-:S04]  /*c79f0*/  PRMT R22, R2, 0x3340, R13 ;  /* 0x0000334002167816 */ /* 0x000fc8000000000d */
[----:B------:R-:W-:Y:S02]  /*c7a00*/  PRMT R21, R22, 0x5410, R21 ;  /* 0x0000541016157816 */ /* 0x000fe40000000015 */
[----:B------:R-:W-:Y:S02]  /*c7a10*/  SHF.R.U32.HI R2, RZ, 0x8, R2 ;  /* 0x00000008ff027819 */ /* 0x000fe40000011602 */
[----:B------:R-:W-:Y:S01]  /*c7a20*/  SHF.R.U32.HI R22, RZ, 0x8, R13 ;  /* 0x00000008ff167819 */ /* 0x000fe2000001160d */
[----:B------:R0:W-:Y:S01]  /*c7a30*/  STL [R1+0x542c], R21 ;  /* 0x00542c1501007387 */ /* 0x0001e20000100800 */
[----:B------:R-:W-:Y:S01]  /*c7a40*/  IMAD.X R29, R20, 0x1, R6, P1 ;  /* 0x00000001141d7824 */ /* 0x000fe200008e0606 */
[----:B------:R-:W-:Y:S02]  /*c7a50*/  LOP3.LUT R2, R2, 0xffff, RZ, 0xc0, !PT ;  /* 0x0000ffff02027812 */ /* 0x000fe400078ec0ff */
[----:B------:R-:W-:Y:S01]  /*c7a60*/  LOP3.LUT R22, R22, 0xffff, RZ, 0xc0, !PT ;  /* 0x0000ffff16167812 */ /* 0x000fe200078ec0ff */
[----:B------:R-:W2:Y:S01]  /*c7a70*/  LDL.LU R25, [R1+0x80] ;  /* 0x0000800001197983 */ /* 0x000ea20000300800 */
[----:B0-----:R-:W-:-:S04]  /*c7a80*/  SHF.R.U32.HI R21, RZ, 0x8, R12 ;  /* 0x00000008ff157819 */ /* 0x001fc8000001160c */
[----:B------:R-:W-:Y:S01]  /*c7a90*/  LOP3.LUT R21, R21, 0xffff, RZ, 0xc0, !PT ;  /* 0x0000ffff15157812 */ /* 0x000fe200078ec0ff */
[----:B------:R0:W-:Y:S01]  /*c7aa0*/  STL.64 [R1+0xfc0], R28 ;  /* 0x000fc01c01007387 */ /* 0x0001e20000100a00 */
[----:B------:R-:W-:Y:S02]  /*c7ab0*/  PRMT R13, R2, 0x3340, R22 ;  /* 0x00003340020d7816 */ /* 0x000fe40000000016 */
[----:B------:R-:W-:Y:S01]  /*c7ac0*/  PRMT R12, R21, 0x3340, R0 ;  /* 0x00003340150c7816 */ /* 0x000fe20000000000 */
[----:B0-----:R-:W4:Y:S04]  /*c7ad0*/  LDL.LU R28, [R1+0x4d28] ;  /* 0x004d2800011c7983 */ /* 0x001f280000300800 */
[----:B------:R-:W4:Y:S01]  /*c7ae0*/  LDL.LU R29, [R1+0x180] ;  /* 0x00018000011d7983 */ /* 0x000f220000300800 */
[----:B------:R-:W-:-:S03]  /*c7af0*/  LOP3.LUT R2, R3, 0xffff, RZ, 0xc0, !PT ;  /* 0x0000ffff03027812 */ /* 0x000fc600078ec0ff */
[----:B------:R-:W4:Y:S04]  /*c7b00*/  LDL.LU R26, [R1+0x648] ;  /* 0x00064800011a7983 */ /* 0x000f280000300800 */
[----:B------:R-:W-:Y:S04]  /*c7b10*/  STL [R1+0x894], R13 ;  /* 0x0008940d01007387 */ /* 0x000fe80000100800 */
[----:B------:R0:W-:Y:S01]  /*c7b20*/  STL [R1+0x1bc], R12 ;  /* 0x0001bc0c01007387 */ /* 0x0001e20000100800 */
[----:B------:R-:W-:Y:S02]  /*c7b30*/  LOP3.LUT R3, R8, 0xffff, RZ, 0xc0, !PT ;  /* 0x0000ffff08037812 */ /* 0x000fe400078ec0ff */
[----:B------:R-:W-:-:S02]  /*c7b40*/  IADD3 R8, P1, PT, R19, R14, RZ ;  /* 0x0000000e13087210 */ /* 0x000fc40007f3e0ff */
[----:B0-----:R-:W-:Y:S02]  /*c7b50*/  LOP3.LUT R12, R9, 0xffff, RZ, 0xc0, !PT ;  /* 0x0000ffff090c7812 */ /* 0x001fe400078ec0ff */
[----:B------:R-:W-:Y:S02]  /*c7b60*/  PRMT R21, R3, 0x3340, R0 ;  /* 0x0000334003157816 */ /* 0x000fe40000000000 */
[----:B------:R-:W-:Y:S01]  /*c7b70*/  PRMT R22, R2, 0x3340, R12 ;  /* 0x0000334002167816 */ /* 0x000fe2000000000c */
[----:B------:R-:W-:-:S03]  /*c7b80*/  IMAD.X R9, R20, 0x1, R16, P1 ;  /* 0x0000000114097824 */ /* 0x000fc600008e0610 */
[----:B------:R-:W-:Y:S01]  /*c7b90*/  PRMT R13, R22, 0x5410, R21 ;  /* 0x00005410160d7816 */ /* 0x000fe20000000015 */
[----:B------:R-:W-:Y:S04]  /*c7ba0*/  STL.64 [R1+0x5940], R14 ;  /* 0x0059400e01007387 */ /* 0x000fe80000100a00 */
[----:B------:R-:W-:Y:S04]  /*c7bb0*/  STL [R1+0x5428], R13 ;  /* 0x0054280d01007387 */ /* 0x000fe80000100800 */
[----:B------:R0:W-:Y:S04]  /*c7bc0*/  STL.64 [R1+0xfb8], R8 ;  /* 0x000fb80801007387 */ /* 0x0001e80000100a00 */
[----:B0-----:R-:W4:Y:S01]  /*c7bd0*/  LDL.LU.64 R8, [R1+0x5960] ;  /* 0x0059600001087983 */ /* 0x001f220000300a00 */
[----:B------:R-:W-:-:S02]  /*c7be0*/  SHF.R.U32.HI R2, RZ, 0x8, R2 ;  /* 0x00000008ff027819 */ /* 0x000fc40000011602 */
[----:B------:R-:W-:Y:S02]  /*c7bf0*/  SHF.R.U32.HI R22, RZ, 0x8, R12 ;  /* 0x00000008ff167819 */ /* 0x000fe4000001160c */
[----:B------:R-:W-:Y:S02]  /*c7c00*/  LOP3.LUT R2, R2, 0xffff, RZ, 0xc0, !PT ;  /* 0x0000ffff02027812 */ /* 0x000fe400078ec0ff */
[----:B------:R-:W-:Y:S02]  /*c7c10*/  LOP3.LUT R22, R22, 0xffff, RZ, 0xc0, !PT ;  /* 0x0000ffff16167812 */ /* 0x000fe400078ec0ff */
[----:B------:R-:W-:Y:S02]  /*c7c20*/  SHF.R.U32.HI R21, RZ, 0x8, R3 ;  /* 0x00000008ff157819 */ /* 0x000fe40000011603 */
[----:B------:R-:W-:Y:S02]  /*c7c30*/  PRMT R3, R2, 0x3340, R22 ;  /* 0x0000334002037816 */ /* 0x000fe40000000016 */
[----:B------:R-:W-:-:S02]  /*c7c40*/  LOP3.LUT R21, R21, 0xffff, RZ, 0xc0, !PT ;  /* 0x0000ffff15157812 */ /* 0x000fc400078ec0ff */
[----:B---3--:R-:W-:Y:S01]  /*c7c50*/  LOP3.LUT R14, R24, 0xffff, RZ, 0xc0, !PT ;  /* 0x0000ffff180e7812 */ /* 0x008fe200078ec0ff */
[----:B------:R0:W-:Y:S01]  /*c7c60*/  STL [R1+0x890], R3 ;  /* 0x0008900301007387 */ /* 0x0001e20000100800 */
[----:B------:R-:W-:-:S05]  /*c7c70*/  PRMT R2, R21, 0x3340, R0 ;  /* 0x0000334015027816 */ /* 0x000fca0000000000 */
[----:B------:R1:W-:Y:S01]  /*c7c80*/  STL [R1+0x1b8], R2 ;  /* 0x0001b80201007387 */ /* 0x0003e20000100800 */
[----:B0-----:R-:W-:-:S04]  /*c7c90*/  LOP3.LUT R3, R23, 0xffff, RZ, 0xc0, !PT ;  /* 0x0000ffff17037812 */ /* 0x001fc800078ec0ff */
[----:B------:R-:W-:Y:S01]  /*c7ca0*/  PRMT R21, R3, 0x3340, R0 ;  /* 0x0000334003157816 */ /* 0x000fe20000000000 */
[----:B------:R0:W-:Y:S01]  /*c7cb0*/  STL [R1+0x5454], R3 ;  /* 0x0054540301007387 */ /* 0x0001e20000100800 */
[----:B------:R-:W-:Y:S02]  /*c7cc0*/  IADD3 R24, P1, PT, R19, R7, RZ ;  /* 0x0000000713187210 */ /* 0x000fe40007f3e0ff */
[----:B--2---:R-:W-:-:S04]  /*c7cd0*/  LOP3.LUT R13, R25, 0xffff, RZ, 0xc0, !PT ;  /* 0x0000ffff190d7812 */ /* 0x004fc800078ec0ff */
[----:B------:R-:W-:-:S04]  /*c7ce0*/  PRMT R22, R14, 0x3340, R13 ;  /* 0x000033400e167816 */ /* 0x000fc8000000000d */
[----:B------:R-:W-:Y:S02]  /*c7cf0*/  PRMT R15, R22, 0x5410, R21 ;  /* 0x00005410160f7816 */ /* 0x000fe40000000015 */
[----:B----4-:R-:W-:Y:S02]  /*c7d00*/  LOP3.LUT R12, R28, 0xffff, RZ, 0xc0, !PT ;  /* 0x0000ffff1c0c7812 */ /* 0x010fe400078ec0ff */
[----:B------:R-:W2:Y:S01]  /*c7d10*/  LDL.LU R28, [R1+0x6e8] ;  /* 0x0006e800011c7983 */ /* 0x000ea20000300800 */
[----:B-1----:R-:W-:-:S03]  /*c7d20*/  LOP3.LUT R2, R29, 0xffff, RZ, 0xc0, !PT ;  /* 0x0000ffff1d027812 */ /* 0x002fc600078ec0ff */
[----:B------:R-:W3:Y:S01]  /*c7d30*/  LDL.LU R23, [R1+0x16c] ;  /* 0x00016c0001177983 */ /* 0x000ee20000300800 */
[----:B0-----:R-:W-:Y:S02]  /*c7d40*/  LOP3.LUT R3, R26, 0xffff, RZ, 0xc0, !PT ;  /* 0x0000ffff1a037812 */ /* 0x001fe400078ec0ff */
[----:B------:R-:W-:Y:S01]  /*c7d50*/  PRMT R21, R2, 0x3340, R0 ;  /* 0x0000334002157816 */ /* 0x000fe20000000000 */
[----:B------:R-:W4:Y:S01]  /*c7d60*/  LDL.LU R29, [R1+0x18c] ;  /* 0x00018c00011d7983 */ /* 0x000f220000300800 */
[----:B------:R-:W-:-:S03]  /*c7d70*/  PRMT R22, R12, 0x3340, R3 ;  /* 0x000033400c167816 */ /* 0x000fc60000000003 */
[----:B------:R0:W-:Y:S02]  /*c7d80*/  STL [R1+0x5424], R15 ;  /* 0x0054240f01007387 */ /* 0x0001e40000100800 */
[----:B0-----:R-:W-:Y:S02]  /*c7d90*/  PRMT R15, R22, 0x5410, R21 ;  /* 0x00005410160f7816 */ /* 0x001fe40000000015 */
[----:B------:R-:W-:Y:S02]  /*c7da0*/  SHF.R.U32.HI R22, RZ, 0x8, R14 ;  /* 0x00000008ff167819 */ /* 0x000fe4000001160e */
[----:B------:R-:W-:Y:S02]  /*c7db0*/  SHF.R.U32.HI R21, RZ, 0x8, R13 ;  /* 0x00000008ff157819 */ /* 0x000fe4000001160d */
[----:B------:R-:W-:Y:S02]  /*c7dc0*/  SHF.R.U32.HI R14, RZ, 0x8, R12 ;  /* 0x00000008ff0e7819 */ /* 0x000fe4000001160c */
[----:B------:R-:W-:-:S02]  /*c7dd0*/  SHF.R.U32.HI R13, RZ, 0x8, R3 ;  /* 0x00000008ff0d7819 */ /* 0x000fc40000011603 */
[----:B------:R-:W-:Y:S02]  /*c7de0*/  LOP3.LUT R3, R22, 0xffff, RZ, 0xc0, !PT ;  /* 0x0000ffff16037812 */ /* 0x000fe400078ec0ff */
[----:B------:R-:W-:Y:S01]  /*c7df0*/  LOP3.LUT R12, R21, 0xffff, RZ, 0xc0, !PT ;  /* 0x0000ffff150c7812 */ /* 0x000fe200078ec0ff */
[----:B------:R-:W-:Y:S01]  /*c7e00*/  STL [R1+0x541c], R15 ;  /* 0x00541c0f01007387 */ /* 0x000fe20000100800 */
[----:B------:R-:W-:Y:S02]  /*c7e10*/  LOP3.LUT R22, R14, 0xffff, RZ, 0xc0, !PT ;  /* 0x0000ffff0e167812 */ /* 0x000fe400078ec0ff */
[----:B------:R-:W-:Y:S02]  /*c7e20*/  PRMT R3, R3, 0x3340, R12 ;  /* 0x0000334003037816 */ /* 0x000fe4000000000c */
[----:B------:R-:W-:Y:S01]  /*c7e30*/  LOP3.LUT R21, R13, 0xffff, RZ, 0xc0, !PT ;  /* 0x0000ffff0d157812 */ /* 0x000fe200078ec0ff */
[----:B------:R-:W-:Y:S01]  /*c7e40*/  IMAD.X R25, R20, 0x1, R8, P1 ;  /* 0x0000000114197824 */ /* 0x000fe200008e0608 */
[----:B------:R-:W-:-:S04]  /*c7e50*/  IADD3 R12, P1, PT, R19, R9, RZ ;  /* 0x00000009130c7210 */ /* 0x000fc80007f3e0ff */
[----:B------:R0:W-:Y:S01]  /*c7e60*/  STL.64 [R1+0xfa8], R24 ;  /* 0x000fa81801007387 */ /* 0x0001e20000100a00 */
[----:B------:R-:W-:-:S03]  /*c7e70*/  IMAD.X R13, R20, 0x1, R11, P1 ;  /* 0x00000001140d7824 */ /* 0x000fc600008e060b */
[----:B0-----:R-:W4:Y:S04]  /*c7e80*/  LDL.LU R24, [R1+0x5958] ;  /* 0x0059580001187983 */ /* 0x001f280000300800 */
[----:B------:R-:W4:Y:S04]  /*c7e90*/  LDL.LU R15, [R1+0x150] ;  /* 0x00015000010f7983 */ /* 0x000f280000300800 */
[----:B------:R-:W4:Y:S04]  /*c7ea0*/  LDL.LU R14, [R1+0xe4] ;  /* 0x0000e400010e7983 */ /* 0x000f280000300800 */
[----:B------:R0:W-:Y:S04]  /*c7eb0*/  STL [R1+0x5334], R3 ;  /* 0x0053340301007387 */ /* 0x0001e80000100800 */
[----:B------:R-:W4:Y:S04]  /*c7ec0*/  LDL.LU R25, [R1+0x6ec] ;  /* 0x0006ec0001197983 */ /* 0x000f280000300800 */
[----:B------:R-:W4:Y:S01]  /*c7ed0*/  LDL.LU R26, [R1+0x1a4] ;  /* 0x0001a400011a7983 */ /* 0x000f220000300800 */
[----:B0-----:R-:W-:-:S05]  /*c7ee0*/  PRMT R3, R22, 0x3340, R21 ;  /* 0x0000334016037816 */ /* 0x001fca0000000015 */
[----:B------:R-:W-:Y:S04]  /*c7ef0*/  STL [R1+0x438], R3 ;  /* 0x0004380301007387 */ /* 0x000fe80000100800 */
[----:B------:R0:W-:Y:S04]  /*c7f00*/  STL.64 [R1+0x5930], R8 ;  /* 0x0059300801007387 */ /* 0x0001e80000100a00 */
[----:B0-----:R-:W4:Y:S04]  /*c7f10*/  LDL.LU R9, [R1+0x34] ;  /* 0x0000340001097983 */ /* 0x001f280000300800 */
[----:B------:R0:W-:Y:S04]  /*c7f20*/  STL.64 [R1+0xfb0], R12 ;  /* 0x000fb00c01007387 */ /* 0x0001e80000100a00 */
[----:B0-----:R-:W4:Y:S01]  /*c7f30*/  LDL.LU.64 R12, [R1+0x5950] ;  /* 0x00595000010c7983 */ /* 0x001f220000300a00 */
[----:B------:R-:W-:-:S04]  /*c7f40*/  SHF.R.U32.HI R21, RZ, 0x8, R2 ;  /* 0x00000008ff157819 */ /* 0x000fc80000011602 */
[----:B------:R-:W-:-:S04]  /*c7f50*/  LOP3.LUT R21, R21, 0xffff, RZ, 0xc0, !PT ;  /* 0x0000ffff15157812 */ /* 0x000fc800078ec0ff */
[----:B------:R-:W-:-:S05]  /*c7f60*/  PRMT R2, R21, 0x3340, R0 ;  /* 0x0000334015027816 */ /* 0x000fca0000000000 */
[----:B------:R0:W-:Y:S02]  /*c7f70*/  STL [R1+0x1b0], R2 ;  /* 0x0001b00201007387 */ /* 0x0001e40000100800 */
[----:B0-----:R-:W-:Y:S02]  /*c7f80*/  IADD3 R2, P1, PT, R19, R10, RZ ;  /* 0x0000000a13027210 */ /* 0x001fe40007f3e0ff */
[----:B--2---:R-:W-:Y:S02]  /*c7f90*/  LOP3.LUT R28, R28, 0xffff, RZ, 0xc0, !PT ;  /* 0x0000ffff1c1c7812 */ /* 0x004fe400078ec0ff */
[----:B---3--:R-:W-:Y:S02]  /*c7fa0*/  LOP3.LUT R8, R23, 0xffff, RZ, 0xc0, !PT ;  /* 0x0000ffff17087812 */ /* 0x008fe400078ec0ff */
[----:B----4-:R-:W-:Y:S02]  /*c7fb0*/  LOP3.LUT R23, R29, 0xffff, RZ, 0xc0, !PT ;  /* 0x0000ffff1d177812 */ /* 0x010fe400078ec0ff */
[----:B------:R-:W-:-:S02]  /*c7fc0*/  PRMT R21, R8, 0x3340, R0 ;  /* 0x0000334008157816 */ /* 0x000fc40000000000 */
[----:B------:R-:W-:-:S04]  /*c7fd0*/  PRMT R22, R28, 0x3340, R23 ;  /* 0x000033401c167816 */ /* 0x000fc80000000017 */
[----:B------:R-:W-:Y:S02]  /*c7fe0*/  PRMT R21, R22, 0x5410, R21 ;  /* 0x0000541016157816 */ /* 0x000fe40000000015 */
[----:B------:R-:W-:-:S03]  /*c7ff0*/  SHF.R.U32.HI R22, RZ, 0x8, R28 ;  /* 0x00000008ff167819 */ /* 0x000fc6000001161c */
[----:B------:R0:W-:Y:S02]  /*c8000*/  STL [R1+0x5418], R21 ;  /* 0x0054181501007387 */ /* 0x0001e40000100800 */
[----:B0-----:R-:W-:Y:S02]  /*c8010*/  SHF.R.U32.HI R21, RZ, 0x8, R23 ;  /* 0x00000008ff157819 */ /* 0x001fe40000011617 */
[----:B------:R-:W-:Y:S02]  /*c8020*/  LOP3.LUT R22, R22, 0xffff, RZ, 0xc0, !PT ;  /* 0x0000ffff16167812 */ /* 0x000fe400078ec0ff */
[----:B------:R-:W-:-:S04]  /*c8030*/  LOP3.LUT R21, R21, 0xffff, RZ, 0xc0, !PT ;  /* 0x0000ffff15157812 */ /* 0x000fc800078ec0ff */
[----:B------:R-:W-:Y:S02]  /*c8040*/  PRMT R21, R22, 0x3340, R21 ;  /* 0x0000334016157816 */ /* 0x000fe40000000015 */
[----:B------:R-:W-:Y:S02]  /*c8050*/  LOP3.LUT R15, R15, 0xffff, RZ, 0xc0, !PT ;  /* 0x0000ffff0f0f7812 */ /* 0x000fe400078ec0ff */
[----:B------:R-:W-:Y:S01]  /*c8060*/  LOP3.LUT R22, R14, 0xffff, RZ, 0xc0, !PT ;  /* 0x0000ffff0e167812 */ /* 0x000fe200078ec0ff */
[----:B------:R-:W-:-:S05]  /*c8070*/  IMAD.X R3, R20, 0x1, R12, P1 ;  /* 0x0000000114037824 */ /* 0x000fca00008e060c */
[----:B------:R0:W-:Y:S04]  /*c8080*/  STL.64 [R1+0xfa0], R2 ;  /* 0x000fa00201007387 */ /* 0x0001e80000100a00 */
[----:B0-----:R-:W2:Y:S04]  /*c8090*/  LDL.LU.64 R2, [R1+0x5948] ;  /* 0x0059480001027983 */ /* 0x001ea80000300a00 */
[----:B------:R-:W3:Y:S04]  /*c80a0*/  LDL.LU R23, [R1+0x30] ;  /* 0x0000300001177983 */ /* 0x000ee80000300800 */
[----:B------:R-:W4:Y:S04]  /*c80b0*/  LDL.LU R28, [R1+0x14c] ;  /* 0x00014c00011c7983 */ /* 0x000f280000300800 */
[----:B------:R-:W2:Y:S01]  /*c80c0*/  LDL.LU R29, [R1+0xe0] ;  /* 0x0000e000011d7983 */ /* 0x000ea20000300800 */
[----:B------:R-:W-:-:S02]  /*c80d0*/  SHF.R.U32.HI R20, RZ, 0x8, R8 ;  /* 0x00000008ff147819 */ /* 0x000fc40000011608 */
[----:B------:R-:W-:Y:S02]  /*c80e0*/  LOP3.LUT R9, R9, 0xffff, RZ, 0xc0, !PT ;  /* 0x0000ffff09097812 */ /* 0x000fe400078ec0ff */
[----:B------:R-:W-:Y:S01]  /*c80f0*/  LOP3.LUT R20, R20, 0xffff, RZ, 0xc0, !PT ;  /* 0x0000ffff14147812 */ /* 0x000fe200078ec0ff */
[----:B------:R0:W-:Y:S03]  /*c8100*/  STL [R1+0x888], R21 ;  /* 0x0008881501007387 */ /* 0x0001e60000100800 */
[--C-:B------:R-:W-:Y:S02]  /*c8110*/  PRMT R8, R20, 0x3340, R0.reuse ;  /* 0x0000334014087816 */ /* 0x100fe40000000000 */
[----:B------:R-:W-:Y:S02]  /*c8120*/  PRMT R20, R9, 0x3340, R0 ;  /* 0x0000334009147816 */ /* 0x000fe40000000000 */
[----:B0-----:R-:W-:Y:S01]  /*c8130*/  PRMT R21, R15, 0x3340, R22 ;  /* 0x000033400f157816 */ /* 0x001fe20000000016 */
[----:B------:R0:W-:Y:S03]  /*c8140*/  STL [R1+0x1b4], R8 ;  /* 0x0001b40801007387 */ /* 0x0001e60000100800 */
[----:B0-----:R-:W-:-:S02]  /*c8150*/  PRMT R8, R21, 0x5410, R20 ;  /* 0x0000541015087816 */ /* 0x001fc40000000014 */
[----:B------:R-:W-:Y:S02]  /*c8160*/  LOP3.LUT R21, R25, 0xffff, RZ, 0xc0, !PT ;  /* 0x0000ffff19157812 */ /* 0x000fe400078ec0ff */
[----:B------:R-:W-:Y:S01]  /*c8170*/  LOP3.LUT R20, R26, 0xffff, RZ, 0xc0, !PT ;  /* 0x0000ffff1a147812 */ /* 0x000fe200078ec0ff */
[----:B------:R0:W-:Y:S04]  /*c8180*/  STL [R1+0x5414], R8 ;  /* 0x0054140801007387 */ /* 0x0001e80000100800 */
[----:B------:R-:W2:Y:S04]  /*c8190*/  LDL.LU R25, [R1+0x128] ;  /* 0x0001280001197983 */ /* 0x000ea80000300800 */
[----:B------:R-:W2:Y:S01]  /*c81a0*/  LDL.LU R26, [R1+0x94] ;  /* 0x00009400011a7983 */ /* 0x000ea20000300800 */
[----:B------:R-:W-:-:S02]  /*c81b0*/  PRMT R14, R21, 0x3340, R20 ;  /* 0x00003340150e7816 */ /* 0x000fc40000000014 */
[----:B0-----:R-:W-:-:S03]  /*c81c0*/  SHF.R.U32.HI R8, RZ, 0x8, R21 ;  /* 0x00000008ff087819 */ /* 0x001fc60000011615 */
[----:B------:R0:W-:Y:S01]  /*c81d0*/  STL [R1+0x53cc], R14 ;  /* 0x0053cc0e01007387 */ /* 0x0001e20000100800 */
[----:B------:R-:W-:Y:S02]  /*c81e0*/  LOP3.LUT R8, R8, 0xffff, RZ, 0xc0, !PT ;  /* 0x0000ffff08087812 */ /* 0x000fe400078ec0ff */
[----:B0-----:R-:W-:Y:S02]  /*c81f0*/  SHF.R.U32.HI R14, RZ, 0x8, R20 ;  /* 0x00000008ff0e7819 */ /* 0x001fe40000011614 */
[----:B------:R-:W-:Y:S02]  /*c8200*/  SHF.R.U32.HI R20, RZ, 0x8, R22 ;  /* 0x00000008ff147819 */ /* 0x000fe40000011616 */
[----:B------:R-:W-:Y:S02]  /*c8210*/  LOP3.LUT R22, R14, 0xffff, RZ, 0xc0, !PT ;  /* 0x0000ffff0e167812 */ /* 0x000fe400078ec0ff */
[----:B------:R-:W-:Y:S02]  /*c8220*/  SHF.R.U32.HI R21, RZ, 0x8, R15 ;  /* 0x00000008ff157819 */ /* 0x000fe4000001160f */
[----:B------:R-:W-:-:S02]  /*c8230*/  PRMT R8, R8, 0x3340, R22 ;  /* 0x0000334008087816 */ /* 0x000fc40000000016 */
[----:B------:R-:W-:Y:S02]  /*c8240*/  LOP3.LUT R21, R21, 0xffff, RZ, 0xc0, !PT ;  /* 0x0000ffff15157812 */ /* 0x000fe400078ec0ff */
[----:B------:R-:W-:Y:S01]  /*c8250*/  LOP3.LUT R20, R20, 0xffff, RZ, 0xc0, !PT ;  /* 0x0000ffff14147812 */ /* 0x000fe200078ec0ff */
[----:B------:R4:W-:Y:S03]  /*c8260*/  STL [R1+0x5318], R8 ;  /* 0x0053180801007387 */ /* 0x0009e60000100800 */
[----:B------:R-:W-:Y:S01]  /*c8270*/  PRMT R14, R21, 0x3340, R20 ;  /* 0x00003340150e7816 */ /* 0x000fe20000000014 */
[----:B------:R-:W-:Y:S01]  /*c8280*/  VIADD R19, R19, UR5 ;  /* 0x0000000513137c36 */ /* 0x000fe20008000000 */
[----:B------:R-:W0:Y:S03]  /*c8290*/  LDCU UR5, c[0x0][0x3b8] ;  /* 0x00007700ff0577ac */ /* 0x000e260008000800 */
[----:B------:R1:W-:Y:S01]  /*c82a0*/  STL [R1+0x430], R14 ;  /* 0x0004300e01007387 */ /* 0x0003e20000100800 */
[----:B---3--:R-:W-:-:S02]  /*c82b0*/  LOP3.LUT R23, R23, 0xffff, RZ, 0xc0, !PT ;  /* 0x0000ffff17177812 */ /* 0x008fc400078ec0ff */
[----:B----4-:R-:W-:Y:S02]  /*c82c0*/  LOP3.LUT R8, R28, 0xffff, RZ, 0xc0, !PT ;  /* 0x0000ffff1c087812 */ /* 0x010fe400078ec0ff */
[----:B--2---:R-:W-:Y:S01]  /*c82d0*/  LOP3.LUT R22, R29, 0xffff, RZ, 0xc0, !PT ;  /* 0x0000ffff1d167812 */ /* 0x004fe200078ec0ff */
[----:B------:R-:W2:Y:S01]  /*c82e0*/  LDL.LU R28, [R1+0x12c] ;  /* 0x00012c00011c7983 */ /* 0x000ea20000300800 */
[----:B------:R-:W-:Y:S02]  /*c82f0*/  PRMT R20, R23, 0x3340, R0 ;  /* 0x0000334017147816 */ /* 0x000fe40000000000 */
[----:B------:R-:W-:-:S04]  /*c8300*/  PRMT R21, R8, 0x3340, R22 ;  /* 0x0000334008157816 */ /* 0x000fc80000000016 */
[----:B-1----:R-:W-:Y:S02]  /*c8310*/  PRMT R14, R21, 0x5410, R20 ;  /* 0x00005410150e7816 */ /* 0x002fe40000000014 */
[----:B------:R-:W-:-:S03]  /*c8320*/  SHF.R.S32.HI R20, RZ, 0x1f, R19 ;  /* 0x0000001fff147819 */ /* 0x000fc60000011413 */
[----:B------:R1:W-:Y:S01]  /*c8330*/  STL [R1+0x5410], R14 ;  /* 0x0054100e01007387 */ /* 0x0003e20000100800 */
[----:B------:R-:W-:Y:S02]  /*c8340*/  SHF.R.U32.HI R21, RZ, 0x8, R9 ;  /* 0x00000008ff157819 */ /* 0x000fe40000011609 */
[----:B------:R-:W-:Y:S01]  /*c8350*/  SHF.R.U32.HI R8, RZ, 0x8, R8 ;  /* 0x00000008ff087819 */ /* 0x000fe20000011608 */
[----:B------:R-:W3:Y:S01]  /*c8360*/  LDL.LU R29, [R1+0x90] ;  /* 0x00009000011d7983 */ /* 0x000ee20000300800 */
[----:B------:R-:W-:Y:S02]  /*c8370*/  SHF.R.U32.HI R22, RZ, 0x8, R22 ;  /* 0x00000008ff167819 */ /* 0x000fe40000011616 */
[----:B-1----:R-:W-:Y:S02]  /*c8380*/  IADD3 R14, P1, PT, R19, R0, RZ ;  /* 0x00000000130e7210 */ /* 0x002fe40007f3e0ff */
[----:B------:R-:W-:-:S03]  /*c8390*/  LOP3.LUT R21, R21, 0xffff, RZ, 0xc0, !PT ;  /* 0x0000ffff15157812 */ /* 0x000fc600078ec0ff */
[----:B------:R-:W-:Y:S01]  /*c83a0*/  IMAD.X R15, R20, 0x1, R2, P1 ;  /* 0x00000001140f7824 */ /* 0x000fe200008e0602 */
[----:B------:R-:W-:Y:S02]  /*c83b0*/  LOP3.LUT R8, R8, 0xffff, RZ, 0xc0, !PT ;  /* 0x0000ffff08087812 */ /* 0x000fe400078ec0ff */
[----:B------:R-:W-:Y:S02]  /*c83c0*/  LOP3.LUT R22, R22, 0xffff, RZ, 0xc0, !PT ;  /* 0x0000ffff16167812 */ /* 0x000fe400078ec0ff */
[----:B------:R1:W-:Y:S02]  /*c83d0*/  STL.64 [R1+0xf98], R14 ;  /* 0x000f980e01007387 */ /* 0x0003e40000100a00 */
[----:B------:R-:W-:Y:S02]  /*c83e0*/  PRMT R9, R8, 0x3340, R22 ;  /* 0x0000334008097816 */ /* 0x000fe40000000016 */
[----:B------:R-:W-:Y:S02]  /*c83f0*/  LOP3.LUT R8, R24, 0xffff, RZ, 0xc0, !PT ;  /* 0x0000ffff18087812 */ /* 0x000fe400078ec0ff */
[----:B-1----:R-:W-:-:S02]  /*c8400*/  PRMT R15, R21, 0x3340, R0 ;  /* 0x00003340150f7816 */ /* 0x002fc40000000000 */
[----:B------:R-:W-:-:S03]  /*c8410*/  LOP3.LUT R14, R25, 0xffff, RZ, 0xc0, !PT ;  /* 0x0000ffff190e7812 */ /* 0x000fc600078ec0ff */
[----:B------:R-:W-:Y:S04]  /*c8420*/  STL [R1+0x1a4], R15 ;  /* 0x0001a40f01007387 */ /* 0x000fe80000100800 */
[----:B------:R1:W-:Y:S01]  /*c8430*/  STL [R1+0x884], R9 ;  /* 0x0008840901007387 */ /* 0x0003e20000100800 */
[----:B------:R-:W-:-:S03]  /*c8440*/  PRMT R21, R8, 0x3340, R0 ;  /* 0x0000334008157816 */ /* 0x000fc60000000000 */
[----:B------:R-:W4:Y:S01]  /*c8450*/  LDL.LU R24, [R1+0x4d2c] ;  /* 0x004d2c0001187983 */ /* 0x000f220000300800 */
[----:B-1----:R-:W-:-:S04]  /*c8460*/  LOP3.LUT R9, R26, 0xffff, RZ, 0xc0, !PT ;  /* 0x0000ffff1a097812 */ /* 0x002fc800078ec0ff */
[----:B------:R-:W-:-:S04]  /*c8470*/  PRMT R22, R14, 0x3340, R9 ;  /* 0x000033400e167816 */ /* 0x000fc80000000009 */
[----:B------:R-:W-:Y:S01]  /*c8480*/  PRMT R15, R22, 0x5410, R21 ;  /* 0x00005410160f7816 */ /* 0x000fe20000000015 */
[----:B------:R-:W-:Y:S01]  /*c8490*/  IMAD.MOV.U32 R21, RZ, RZ, R14 ;  /* 0x000000ffff157224 */ /* 0x000fe200078e000e */
[----:B------:R-:W-:-:S03]  /*c84a0*/  IADD3 R14, P1, PT, R19, R3, RZ ;  /* 0x00000003130e7210 */ /* 0x000fc60007f3e0ff */
[----:B------:R1:W-:Y:S04]  /*c84b0*/  STL [R1+0x540c], R15 ;  /* 0x00540c0f01007387 */ /* 0x0003e80000100800 */
[----:B------:R-:W4:Y:S04]  /*c84c0*/  LDL.LU R25, [R1+0x184] ;  /* 0x0001840001197983 */ /* 0x000f280000300800 */
[----:B------:R-:W4:Y:S01]  /*c84d0*/  LDL.LU R26, [R1+0x65c] ;  /* 0x00065c00011a7983 */ /* 0x000f220000300800 */
[----:B-1----:R-:W-:-:S03]  /*c84e0*/  IMAD.X R15, R20, 0x1, R4, P1 ;  /* 0x00000001140f7824 */ /* 0x002fc600008e0604 */
[----:B------:R-:W-:Y:S04]  /*c84f0*/  STL.64 [R1+0x5928], R2 ;  /* 0x0059280201007387 */ /* 0x000fe80000100a00 */
[----:B------:R1:W-:Y:S04]  /*c8500*/  STL.64 [R1+0xf90], R14 ;  /* 0x000f900e01007387 */ /* 0x0003e80000100a00 */
[----:B-1----:R-:W4:Y:S01]  /*c8510*/  LDL.LU.64 R14, [R1+0x5940] ;  /* 0x00594000010e7983 */ /* 0x002f220000300a00 */
[----:B------:R-:W-:Y:S02]  /*c8520*/  SHF.R.U32.HI R2, RZ, 0x8, R21 ;  /* 0x00000008ff027819 */ /* 0x000fe40000011615 */
[----:B------:R-:W-:-:S02]  /*c8530*/  SHF.R.U32.HI R21, RZ, 0x8, R23 ;  /* 0x00000008ff157819 */ /* 0x000fc40000011617 */
[----:B------:R-:W-:Y:S01]  /*c8540*/  SHF.R.U32.HI R22, RZ, 0x8, R9 ;  /* 0x00000008ff167819 */ /* 0x000fe20000011609 */
[----:B------:R-:W4:Y:S01]  /*c8550*/  LDL.LU R23, [R1+0x593c] ;  /* 0x00593c0001177983 */ /* 0x000f220000300800 */
[----:B------:R-:W-:Y:S02]  /*c8560*/  LOP3.LUT R21, R21, 0xffff, RZ, 0xc0, !PT ;  /* 0x0000ffff15157812 */ /* 0x000fe400078ec0ff */
[----:B------:R-:W-:Y:S02]  /*c8570*/  LOP3.LUT R2, R2, 0xffff, RZ, 0xc0, !PT ;  /* 0x0000ffff02027812 */ /* 0x000fe400078ec0ff */
[----:B------:R-:W-:Y:S02]  /*c8580*/  LOP3.LUT R22, R22, 0xffff, RZ, 0xc0, !PT ;  /* 0x0000ffff16167812 */ /* 0x000fe400078ec0ff */
[----:B------:R-:W-:Y:S02]  /*c8590*/  PRMT R9, R21, 0x3340, R0 ;  /* 0x0000334015097816 */ /* 0x000fe40000000000 */
[----:B------:R-:W-:-:S03]  /*c85a0*/  PRMT R3, R2, 0x3340, R22 ;  /* 0x0000334002037816 */ /* 0x000fc60000000016 */
[----:B------:R1:W-:Y:S04]  /*c85b0*/  STL [R1+0x19c], R9 ;  /* 0x00019c0901007387 */ /* 0x0003e80000100800 */
[----:B------:R3:W-:Y:S01]  /*c85c0*/  STL [R1+0x87c], R3 ;  /* 0x00087c0301007387 */ /* 0x0007e20000100800 */
[----:B-1----:R-:W-:-:S04]  /*c85d0*/  LOP3.LUT R9, R27, 0xffff, RZ, 0xc0, !PT ;  /* 0x0000ffff1b097812 */ /* 0x002fc800078ec0ff */
[----:B------:R-:W-:Y:S01]  /*c85e0*/  PRMT R21, R9, 0x3340, R0 ;  /* 0x0000334009157816 */ /* 0x000fe20000000000 */
[----:B------:R1:W-:Y:S01]  /*c85f0*/  STL [R1+0x5450], R9 ;  /* 0x0054500901007387 */ /* 0x0003e20000100800 */
[----:B--2---:R-:W-:Y:S02]  /*c8600*/  LOP3.LUT R2, R28, 0xffff, RZ, 0xc0, !PT ;  /* 0x0000ffff1c027812 */ /* 0x004fe400078ec0ff */
[----:B------:R-:W-:Y:S02]  /*c8610*/  IADD3 R28, P1, PT, R19, R13, RZ ;  /* 0x0000000d131c7210 */ /* 0x000fe40007f3e0ff */
[----:B---3--:R-:W-:-:S04]  /*c8620*/  LOP3.LUT R3, R29, 0xffff, RZ, 0xc0, !PT ;  /* 0x0000ffff1d037812 */ /* 0x008fc800078ec0ff */
[----:B------:R-:W-:-:S04]  /*c8630*/  PRMT R22, R2, 0x3340, R3 ;  /* 0x0000334002167816 */ /* 0x000fc80000000003 */
[----:B-1----:R-:W-:-:S05]  /*c8640*/  PRMT R9, R22, 0x5410, R21 ;  /* 0x0000541016097816 */ /* 0x002fca0000000015 */
[----:B------:R-:W-:Y:S04]  /*c8650*/  STL [R1+0x5408], R9 ;  /* 0x0054080901007387 */ /* 0x000fe80000100800 */
[----:B------:R-:W2:Y:S01]  /*c8660*/  LDL.LU R27, [R1+0x4d30] ;  /* 0x004d3000011b7983 */ /* 0x000ea20000300800 */
[----:B----4-:R-:W-:-:S05]  /*c8670*/  IMAD.X R29, R20, 0x1, R15, P1 ;  /* 0x00000001141d7824 */ /* 0x010fca00008e060f */
[----:B------:R1:W-:Y:S04]  /*c8680*/  STL.64 [R1+0xf88], R28 ;  /* 0x000f881c01007387 */ /* 0x0003e80000100a00 */
[----:B-1----:R-:W3:Y:S04]  /*c8690*/  LDL.LU R28, [R1+0x188] ;  /* 0x00018800011c7983 */ /* 0x002ee80000300800 */
[----:B------:R-:W4:Y:S01]  /*c86a0*/  LDL.LU R29, [R1+0x660] ;  /* 0x00066000011d7983 */ /* 0x000f220000300800 */
[----:B------:R-:W-:Y:S02]  /*c86b0*/  SHF.R.U32.HI R21, RZ, 0x8, R8 ;  /* 0x00000008ff157819 */ /* 0x000fe40000011608 */
[----:B------:R-:W-:-:S02]  /*c86c0*/  SHF.R.U32.HI R2, RZ, 0x8, R2 ;  /* 0x00000008ff027819 */ /* 0x000fc40000011602 */
[----:B------:R-:W-:Y:S02]  /*c86d0*/  SHF.R.U32.HI R22, RZ, 0x8, R3 ;  /* 0x00000008ff167819 */ /* 0x000fe40000011603 */
[----:B------:R-:W-:Y:S02]  /*c86e0*/  LOP3.LUT R21, R21, 0xffff, RZ, 0xc0, !PT ;  /* 0x0000ffff15157812 */ /* 0x000fe400078ec0ff */
[----:B------:R-:W-:Y:S02]  /*c86f0*/  LOP3.LUT R2, R2, 0xffff, RZ, 0xc0, !PT ;  /* 0x0000ffff02027812 */ /* 0x000fe400078ec0ff */
[----:B------:R-:W-:Y:S02]  /*c8700*/  LOP3.LUT R22, R22, 0xffff, RZ, 0xc0, !PT ;  /* 0x0000ffff16167812 */ /* 0x000fe400078ec0ff */
[----:B------:R-:W-:Y:S02]  /*c8710*/  PRMT R8, R21, 0x3340, R0 ;  /* 0x0000334015087816 */ /* 0x000fe40000000000 */
[----:B------:R-:W-:-:S03]  /*c8720*/  PRMT R2, R2, 0x3340, R22 ;  /* 0x0000334002027816 */ /* 0x000fc60000000016 */
[----:B------:R1:W-:Y:S01]  /*c8730*/  STL [R1+0x194], R8 ;  /* 0x0001940801007387 */ /* 0x0003e20000100800 */
[----:B------:R-:W-:-:S03]  /*c8740*/  LOP3.LUT R3, R24, 0xffff, RZ, 0xc0, !PT ;  /* 0x0000ffff18037812 */ /* 0x000fc600078ec0ff */
[----:B------:R0:W-:Y:S01]  /*c8750*/  STL [R1+0x5300], R2 ;  /* 0x0053000201007387 */ /* 0x0001e20000100800 */
[----:B------:R-:W-:Y:S02]  /*c8760*/  IADD3 R24, P1, PT, R19, R5, RZ ;  /* 0x0000000513187210 */ /* 0x000fe40007f3e0ff */
[----:B-1----:R-:W-:Y:S02]  /*c8770*/  LOP3.LUT R8, R25, 0xffff, RZ, 0xc0, !PT ;  /* 0x0000ffff19087812 */ /* 0x002fe400078ec0ff */
[----:B0-----:R-:W-:Y:S02]  /*c8780*/  LOP3.LUT R2, R26, 0xffff, RZ, 0xc0, !PT ;  /* 0x0000ffff1a027812 */ /* 0x001fe400078ec0ff */
[----:B------:R-:W-:Y:S02]  /*c8790*/  PRMT R21, R8, 0x3340, R0 ;  /* 0x0000334008157816 */ /* 0x000fe40000000000 */
[----:B------:R-:W-:Y:S01]  /*c87a0*/  PRMT R22, R3, 0x3340, R2 ;  /* 0x0000334003167816 */ /* 0x000fe20000000002 */
[----:B------:R-:W-:Y:S01]  /*c87b0*/  IMAD.X R25, R20, 0x1, R6, P1 ;  /* 0x0000000114197824 */ /* 0x000fe200008e0606 */
[----:B------:R0:W-:Y:S02]  /*c87c0*/  STL.64 [R1+0x5920], R4 ;  /* 0x0059200401007387 */ /* 0x0001e40000100a00 */
[----:B------:R-:W-:-:S02]  /*c87d0*/  PRMT R9, R22, 0x5410, R21 ;  /* 0x0000541016097816 */ /* 0x000fc40000000015 */
[----:B------:R-:W-:Y:S02]  /*c87e0*/  SHF.R.U32.HI R22, RZ, 0x8, R2 ;  /* 0x00000008ff167819 */ /* 0x000fe40000011602 */
[----:B------:R-:W-:Y:S01]  /*c87f0*/  SHF.R.U32.HI R21, RZ, 0x8, R8 ;  /* 0x00000008ff157819 */ /* 0x000fe20000011608 */
[----:B------:R1:W-:Y:S01]  /*c8800*/  STL [R1+0x5404], R9 ;  /* 0x0054040901007387 */ /* 0x0003e20000100800 */
[----:B------:R-:W-:Y:S02]  /*c8810*/  LOP3.LUT R22, R22, 0xffff, RZ, 0xc0, !PT ;  /* 0x0000ffff16167812 */ /* 0x000fe400078ec0ff */
[----:B0-----:R-:W-:Y:S01]  /*c8820*/  SHF.R.U32.HI R4, RZ, 0x8, R3 ;  /* 0x00000008ff047819 */ /* 0x001fe20000011603 */
[----:B------:R0:W-:Y:S01]  /*c8830*/  STL.64 [R1+0xf78], R24 ;  /* 0x000f781801007387 */ /* 0x0001e20000100a00 */
[----:B------:R-:W-:Y:S02]  /*c8840*/  LOP3.LUT R21, R21, 0xffff, RZ, 0xc0, !PT ;  /* 0x0000ffff15157812 */ /* 0x000fe400078ec0ff */
[----:B------:R-:W-:-:S02]  /*c8850*/  LOP3.LUT R4, R4, 0xffff, RZ, 0xc0, !PT ;  /* 0x0000ffff04047812 */ /* 0x000fc400078ec0ff */
[----:B------:R-:W-:Y:S02]  /*c8860*/  PRMT R8, R21, 0x3340, R0 ;  /* 0x0000334015087816 */ /* 0x000fe40000000000 */
[----:B-1----:R-:W-:Y:S01]  /*c8870*/  PRMT R9, R4, 0x3340, R22 ;  /* 0x0000334004097816 */ /* 0x002fe20000000016 */
[----:B0-----:R-:W4:Y:S04]  /*c8880*/  LDL.LU R24, [R1+0x5938] ;  /* 0x0059380001187983 */ /* 0x001f280000300800 */
[----:B------:R-:W4:Y:S04]  /*c8890*/  LDL.LU R5, [R1+0x6f0] ;  /* 0x0006f00001057983 */ /* 0x000f280000300800 */
[----:B------:R-:W4:Y:S04]  /*c88a0*/  LDL.LU R2, [R1+0x170] ;  /* 0x0001700001027983 */ /* 0x000f280000300800 */
[----:B------:R-:W4:Y:S04]  /*c88b0*/  LDL.LU R3, [R1+0x610] ;  /* 0x0006100001037983 */ /* 0x000f280000300800 */
[----:B------:R-:W-:Y:S04]  /*c88c0*/  STL [R1+0x878], R9 ;  /* 0x0008780901007387 */ /* 0x000fe80000100800 */
[----:B------:R0:W-:Y:S04]  /*c88d0*/  STL [R1+0x198], R8 ;  /* 0x0001980801007387 */ /* 0x0001e80000100800 */
[----:B------:R-:W4:Y:S04]  /*c88e0*/  LDL.LU R25, [R1+0x6f4] ;  /* 0x0006f40001197983 */ /* 0x000f280000300800 */
[----:B------:R-:W4:Y:S01]  /*c88f0*/  LDL.LU R26, [R1+0x60c] ;  /* 0x00060c00011a7983 */ /* 0x000f220000300800 */
[----:B0-----:R-:W-:-:S05]  /*c8900*/  IADD3 R8, P1, PT, R19, R14, RZ ;  /* 0x0000000e13087210 */ /* 0x001fca0007f3e0ff */
[----:B------:R-:W-:Y:S01]  /*c8910*/  IMAD.X R9, R20, 0x1, R16, P1 ;  /* 0x0000000114097824 */ /* 0x000fe200008e0610 */
[----:B--2---:R-:W-:Y:S02]  /*c8920*/  LOP3.LUT R4, R27, 0xffff, RZ, 0xc0, !PT ;  /* 0x0000ffff1b047812 */ /* 0x004fe400078ec0ff */
[----:B---3--:R-:W-:Y:S02]  /*c8930*/  LOP3.LUT R27, R28, 0xffff, RZ, 0xc0, !PT ;  /* 0x0000ffff1c1b7812 */ /* 0x008fe400078ec0ff */
[----:B----4-:R-:W-:Y:S02]  /*c8940*/  LOP3.LUT R28, R29, 0xffff, RZ, 0xc0, !PT ;  /* 0x0000ffff1d1c7812 */ /* 0x010fe400078ec0ff */
[----:B------:R-:W-:Y:S02]  /*c8950*/  PRMT R21, R27, 0x3340, R0 ;  /* 0x000033401b157816 */ /* 0x000fe40000000000 */
[----:B------:R-:W-:-:S04]  /*c8960*/  PRMT R22, R4, 0x3340, R28 ;  /* 0x0000334004167816 */ /* 0x000fc8000000001c */
[----:B------:R-:W-:-:S05]  /*c8970*/  PRMT R21, R22, 0x5410, R21 ;  /* 0x0000541016157816 */ /* 0x000fca0000000015 */
[----:B------:R-:W-:Y:S04]  /*c8980*/  STL [R1+0x53fc], R21 ;  /* 0x0053fc1501007387 */ /* 0x000fe80000100800 */
[----:B------:R0:W-:Y:S01]  /*c8990*/  STL.64 [R1+0xf70], R8 ;  /* 0x000f700801007387 */ /* 0x0001e20000100a00 */
[----:B------:R-:W-:Y:S02]  /*c89a0*/  SHF.R.U32.HI R4, RZ, 0x8, R4 ;  /* 0x00000008ff047819 */ /* 0x000fe40000011604 */
[----:B------:R-:W-:Y:S01]  /*c89b0*/  SHF.R.U32.HI R22, RZ, 0x8, R28 ;  /* 0x00000008ff167819 */ /* 0x000fe2000001161c */
[----:B0-----:R-:W2:Y:S01]  /*c89c0*/  LDL.LU.64 R8, [R1+0x5930] ;  /* 0x0059300001087983 */ /* 0x001ea20000300a00 */
[----:B------:R-:W-:Y:S02]  /*c89d0*/  LOP3.LUT R4, R4, 0xffff, RZ, 0xc0, !PT ;  /* 0x0000ffff04047812 */ /* 0x000fe400078ec0ff */
[----:B------:R-:W-:Y:S01]  /*c89e0*/  LOP3.LUT R22, R22, 0xffff, RZ, 0xc0, !PT ;  /* 0x0000ffff16167812 */ /* 0x000fe200078ec0ff */
[----:B------:R0:W-:Y:S03]  /*c89f0*/  STL.64 [R1+0x5908], R16 ;  /* 0x0059081001007387 */ /* 0x0001e60000100a00 */
[----:B------:R-:W-:Y:S01]  /*c8a00*/  PRMT R4, R4, 0x3340, R22 ;  /* 0x0000334004047816 */ /* 0x000fe20000000016 */
[----:B------:R-:W3:Y:S01]  /*c8a10*/  LDL.LU R28, [R1+0x154] ;  /* 0x00015400011c7983 */ /* 0x000ee20000300800 */
[----:B------:R-:W-:-:S03]  /*c8a20*/  SHF.R.U32.HI R21, RZ, 0x8, R27 ;  /* 0x00000008ff157819 */ /* 0x000fc6000001161b */
[----:B------:R-:W4:Y:S04]  /*c8a30*/  LDL.LU R27, [R1+0x40] ;  /* 0x00004000011b7983 */ /* 0x000f280000300800 */
[----:B------:R1:W-:Y:S04]  /*c8a40*/  STL [R1+0x874], R4 ;  /* 0x0008740401007387 */ /* 0x0003e80000100800 */
[----:B------:R-:W3:Y:S01]  /*c8a50*/  LDL.LU R29, [R1+0xf4] ;  /* 0x0000f400011d7983 */ /* 0x000ee20000300800 */
[----:B------:R-:W-:-:S04]  /*c8a60*/  LOP3.LUT R21, R21, 0xffff, RZ, 0xc0, !PT ;  /* 0x0000ffff15157812 */ /* 0x000fc800078ec0ff */
[--C-:B0-----:R-:W-:Y:S02]  /*c8a70*/  PRMT R16, R21, 0x3340, R0.reuse ;  /* 0x0000334015107816 */ /* 0x101fe40000000000 */
[----:B-1----:R-:W-:Y:S02]  /*c8a80*/  LOP3.LUT R4, R5, 0xffff, RZ, 0xc0, !PT ;  /* 0x0000ffff05047812 */ /* 0x002fe400078ec0ff */
[----:B------:R-:W-:Y:S02]  /*c8a90*/  LOP3.LUT R2, R2, 0xffff, RZ, 0xc0, !PT ;  /* 0x0000ffff02027812 */ /* 0x000fe400078ec0ff */
[----:B------:R-:W-:Y:S02]  /*c8aa0*/  LOP3.LUT R3, R3, 0xffff, RZ, 0xc0, !PT ;  /* 0x0000ffff03037812 */ /* 0x000fe400078ec0ff */
[----:B------:R-:W-:Y:S02]  /*c8ab0*/  PRMT R21, R2, 0x3340, R0 ;  /* 0x0000334002157816 */ /* 0x000fe40000000000 */
[----:B------:R-:W-:-:S04]  /*c8ac0*/  PRMT R22, R4, 0x3340, R3 ;  /* 0x0000334004167816 */ /* 0x000fc80000000003 */
[----:B------:R-:W-:Y:S02]  /*c8ad0*/  PRMT R5, R22, 0x5410, R21 ;  /* 0x0000541016057816 */ /* 0x000fe40000000015 */
[----:B------:R-:W-:Y:S02]  /*c8ae0*/  SHF.R.U32.HI R22, RZ, 0x8, R4 ;  /* 0x00000008ff167819 */ /* 0x000fe40000011604 */
[----:B------:R-:W-:Y:S01]  /*c8af0*/  SHF.R.U32.HI R21, RZ, 0x8, R3 ;  /* 0x00000008ff157819 */ /* 0x000fe20000011603 */
[----:B------:R0:W-:Y:S01]  /*c8b00*/  STL [R1+0x190], R16 ;  /* 0x0001901001007387 */ /* 0x0001e20000100800 */
[----:B------:R-:W-:Y:S02]  /*c8b10*/  LOP3.LUT R22, R22, 0xffff, RZ, 0xc0, !PT ;  /* 0x0000ffff16167812 */ /* 0x000fe400078ec0ff */
[----:B------:R-:W-:-:S04]  /*c8b20*/  LOP3.LUT R21, R21, 0xffff, RZ, 0xc0, !PT ;  /* 0x0000ffff15157812 */ /* 0x000fc800078ec0ff */
[----:B------:R-:W-:Y:S02]  /*c8b30*/  PRMT R3, R22, 0x3340, R21 ;  /* 0x0000334016037816 */ /* 0x000fe40000000015 */
[----:B0-----:R-:W-:Y:S02]  /*c8b40*/  IADD3 R16, P1, PT, R19, R7, RZ ;  /* 0x0000000713107210 */ /* 0x001fe40007f3e0ff */
[----:B------:R-:W-:Y:S02]  /*c8b50*/  LOP3.LUT R22, R25, 0xffff, RZ, 0xc0, !PT ;  /* 0x0000ffff19167812 */ /* 0x000fe400078ec0ff */
[----:B------:R-:W-:Y:S01]  /*c8b60*/  LOP3.LUT R21, R26, 0xffff, RZ, 0xc0, !PT ;  /* 0x0000ffff1a157812 */ /* 0x000fe200078ec0ff */
[----:B------:R-:W-:Y:S03]  /*c8b70*/  STL [R1+0x53f8], R5 ;  /* 0x0053f80501007387 */ /* 0x000fe60000100800 */
[----:B------:R-:W-:Y:S01]  /*c8b80*/  PRMT R4, R22, 0x3340, R21 ;  /* 0x0000334016047816 */ /* 0x000fe20000000015 */
[----:B--2---:R-:W-:-:S05]  /*c8b90*/  IMAD.X R17, R20, 0x1, R8, P1 ;  /* 0x0000000114117824 */ /* 0x004fca00008e0608 */
[----:B------:R-:W-:Y:S04]  /*c8ba0*/  STL.64 [R1+0xf68], R16 ;  /* 0x000f681001007387 */ /* 0x000fe80000100a00 */
[----:B------:R0:W-:Y:S04]  /*c8bb0*/  STL [R1+0x870], R3 ;  /* 0x0008700301007387 */ /* 0x0001e80000100800 */
[----:B------:R1:W-:Y:S01]  /*c8bc0*/  STL [R1+0x53ac], R4 ;  /* 0x0053ac0401007387 */ /* 0x0003e20000100800 */
[----:B0-----:R-:W-:Y:S02]  /*c8bd0*/  SHF.R.U32.HI R3, RZ, 0x8, R2 ;  /* 0x00000008ff037819 */ /* 0x001fe40000011602 */
[----:B------:R-:W-:-:S02]  /*c8be0*/  SHF.R.U32.HI R2, RZ, 0x8, R22 ;  /* 0x00000008ff027819 */ /* 0x000fc40000011616 */
[----:B------:R-:W-:Y:S01]  /*c8bf0*/  SHF.R.U32.HI R22, RZ, 0x8, R21 ;  /* 0x00000008ff167819 */ /* 0x000fe20000011615 */
[----:B-1----:R-:W2:Y:S01]  /*c8c00*/  LDL.LU R4, [R1+0x160] ;  /* 0x0001600001047983 */ /* 0x002ea20000300800 */
[----:B------:R-:W-:-:S03]  /*c8c10*/  LOP3.LUT R21, R3, 0xffff, RZ, 0xc0, !PT ;  /* 0x0000ffff03157812 */ /* 0x000fc600078ec0ff */
[----:B------:R-:W2:Y:S01]  /*c8c20*/  LDL.LU R5, [R1+0x44] ;  /* 0x0000440001057983 */ /* 0x000ea20000300800 */
[----:B------:R-:W-:-:S03]  /*c8c30*/  LOP3.LUT R2, R2, 0xffff, RZ, 0xc0, !PT ;  /* 0x0000ffff02027812 */ /* 0x000fc600078ec0ff */
[----:B------:R-:W2:Y:S01]  /*c8c40*/  LDL.LU R17, [R1+0x100] ;  /* 0x0001000001117983 */ /* 0x000ea20000300800 */
[----:B------:R-:W-:Y:S02]  /*c8c50*/  LOP3.LUT R22, R22, 0xffff, RZ, 0xc0, !PT ;  /* 0x0000ffff16167812 */ /* 0x000fe400078ec0ff */
[----:B------:R-:W-:Y:S02]  /*c8c60*/  PRMT R3, R21, 0x3340, R0 ;  /* 0x0000334015037816 */ /* 0x000fe40000000000 */
[----:B------:R-:W-:Y:S02]  /*c8c70*/  PRMT R2, R2, 0x3340, R22 ;  /* 0x0000334002027816 */ /* 0x000fe40000000016 */
[----:B----4-:R-:W-:Y:S02]  /*c8c80*/  LOP3.LUT R16, R27, 0xffff, RZ, 0xc0, !PT ;  /* 0x0000ffff1b107812 */ /* 0x010fe400078ec0ff */
[----:B---3--:R-:W-:Y:S02]  /*c8c90*/  LOP3.LUT R28, R28, 0xffff, RZ, 0xc0, !PT ;  /* 0x0000ffff1c1c7812 */ /* 0x008fe400078ec0ff */
[----:B------:R-:W-:Y:S01]  /*c8ca0*/  LOP3.LUT R27, R29, 0xffff, RZ, 0xc0, !PT ;  /* 0x0000ffff1d1b7812 */ /* 0x000fe200078ec0ff */
[----:B------:R-:W-:Y:S01]  /*c8cb0*/  STL [R1+0x18c], R3 ;  /* 0x00018c0301007387 */ /* 0x000fe20000100800 */
[----:B------:R-:W-:-:S02]  /*c8cc0*/  PRMT R21, R16, 0x3340, R0 ;  /* 0x0000334010157816 */ /* 0x000fc40000000000 */
[----:B------:R-:W-:Y:S01]  /*c8cd0*/  PRMT R22, R28, 0x3340, R27 ;  /* 0x000033401c167816 */ /* 0x000fe2000000001b */
[----:B------:R0:W-:Y:S03]  /*c8ce0*/  STL [R1+0x52d8], R2 ;  /* 0x0052d80201007387 */ /* 0x0001e60000100800 */
[----:B------:R-:W-:Y:S01]  /*c8cf0*/  PRMT R21, R22, 0x5410, R21 ;  /* 0x0000541016157816 */ /* 0x000fe20000000015 */
[----:B------:R-:W3:Y:S01]  /*c8d00*/  LDL.LU R26, [R1+0x130] ;  /* 0x00013000011a7983 */ /* 0x000ee20000300800 */
[----:B0-----:R-:W-:-:S03]  /*c8d10*/  IADD3 R2, P1, PT, R19, R9, RZ ;  /* 0x0000000913027210 */ /* 0x001fc60007f3e0ff */
[----:B------:R0:W-:Y:S02]  /*c8d20*/  STL [R1+0x53f4], R21 ;  /* 0x0053f41501007387 */ /* 0x0001e40000100800 */
[----:B------:R-:W-:Y:S02]  /*c8d30*/  IMAD.X R3, R20, 0x1, R11, P1 ;  /* 0x0000000114037824 */ /* 0x000fe400008e060b */
[----:B------:R-:W-:Y:S04]  /*c8d40*/  STL.64 [R1+0x5900], R8 ;  /* 0x0059000801007387 */ /* 0x000fe80000100a00 */
[----:B------:R1:W-:Y:S01]  /*c8d50*/  STL.64 [R1+0xf60], R2 ;  /* 0x000f600201007387 */ /* 0x0003e20000100a00 */
[----:B0-----:R-:W-:Y:S02]  /*c8d60*/  SHF.R.U32.HI R21, RZ, 0x8, R27 ;  /* 0x00000008ff157819 */ /* 0x001fe4000001161b */
[----:B------:R-:W-:Y:S01]  /*c8d70*/  SHF.R.U32.HI R22, RZ, 0x8, R28 ;  /* 0x00000008ff167819 */ /* 0x000fe2000001161c */
[----:B-1----:R-:W4:Y:S04]  /*c8d80*/  LDL.LU.64 R2, [R1+0x5928] ;  /* 0x0059280001027983 */ /* 0x002f280000300a00 */
[----:B------:R-:W4:Y:S04]  /*c8d90*/  LDL.LU R25, [R1+0xa8] ;  /* 0x0000a80001197983 */ /* 0x000f280000300800 */
[----:B------:R-:W4:Y:S04]  /*c8da0*/  LDL.LU R27, [R1+0x5d0] ;  /* 0x0005d000011b7983 */ /* 0x000f280000300800 */
[----:B------:R-:W4:Y:S04]  /*c8db0*/  LDL.LU R28, [R1+0x4d34] ;  /* 0x004d3400011c7983 */ /* 0x000f280000300800 */
[----:B------:R-:W4:Y:S01]  /*c8dc0*/  LDL.LU R29, [R1+0x678] ;  /* 0x00067800011d7983 */ /* 0x000f220000300800 */
[----:B------:R-:W-:-:S02]  /*c8dd0*/  IADD3 R8, P1, PT, R19, R10, RZ ;  /* 0x0000000a13087210 */ /* 0x000fc40007f3e0ff */
[----:B------:R-:W-:Y:S02]  /*c8de0*/  LOP3.LUT R22, R22, 0xffff, RZ, 0xc0, !PT ;  /* 0x0000ffff16167812 */ /* 0x000fe400078ec0ff */
[----:B------:R-:W-:Y:S01]  /*c8df0*/  LOP3.LUT R21, R21, 0xffff, RZ, 0xc0, !PT ;  /* 0x0000ffff15157812 */ /* 0x000fe200078ec0ff */
[----:B------:R-:W-:Y:S01]  /*c8e00*/  IMAD.X R9, R20, 0x1, R12, P1 ;  /* 0x0000000114097824 */ /* 0x000fe200008e060c */
[----:B------:R-:W-:Y:S02]  /*c8e10*/  SHF.R.U32.HI R20, RZ, 0x8, R16 ;  /* 0x00000008ff147819 */ /* 0x000fe40000011610 */
[----:B------:R-:W-:Y:S02]  /*c8e20*/  PRMT R21, R22, 0x3340, R21 ;  /* 0x0000334016157816 */ /* 0x000fe40000000015 */
[----:B------:R-:W-:-:S03]  /*c8e30*/  LOP3.LUT R20, R20, 0xffff, RZ, 0xc0, !PT ;  /* 0x0000ffff14147812 */ /* 0x000fc600078ec0ff */
[----:B------:R-:W-:Y:S04]  /*c8e40*/  STL [R1+0x418], R21 ;  /* 0x0004181501007387 */ /* 0x000fe80000100800 */
[----:B------:R0:W-:Y:S02]  /*c8e50*/  STL.64 [R1+0xf80], R8 ;  /* 0x000f800801007387 */ /* 0x0001e40000100a00 */
[----:B0-----:R-:W-:-:S05]  /*c8e60*/  PRMT R8, R20, 0x3340, R0 ;  /* 0x0000334014087816 */ /* 0x001fca0000000000 */
[----:B------:R0:W-:Y:S01]  /*c8e70*/  STL [R1+0x188], R8 ;  /* 0x0001880801007387 */ /* 0x0001e20000100800 */
[----:B------:R-:W-:Y:S01]  /*c8e80*/  VIADD R19, R19, UR5 ;  /* 0x0000000513137c36 */ /* 0x000fe20008000000 */
[----:B------:R-:W1:Y:S01]  /*c8e90*/  LDCU UR5, c[0x0][0x3b8] ;  /* 0x00007700ff0577ac */ /* 0x000e620008000800 */
[----:B--2---:R-:W-:Y:S02]  /*c8ea0*/  LOP3.LUT R4, R4, 0xffff, RZ, 0xc0, !PT ;  /* 0x0000ffff04047812 */ /* 0x004fe400078ec0ff */
[----:B------:R-:W-:Y:S02]  /*c8eb0*/  LOP3.LUT R5, R5, 0xffff, RZ, 0xc0, !PT ;  /* 0x0000ffff05057812 */ /* 0x000fe400078ec0ff */
[----:B------:R-:W-:Y:S02]  /*c8ec0*/  LOP3.LUT R22, R17, 0xffff, RZ, 0xc0, !PT ;  /* 0x0000ffff11167812 */ /* 0x000fe400078ec0ff */
[----:B------:R-:W-:Y:S02]  /*c8ed0*/  PRMT R20, R5, 0x3340, R0 ;  /* 0x0000334005147816 */ /* 0x000fe40000000000 */
[----:B------:R-:W-:-:S02]  /*c8ee0*/  PRMT R21, R4, 0x3340, R22 ;  /* 0x0000334004157816 */ /* 0x000fc40000000016 */
[----:B------:R-:W-:Y:S02]  /*c8ef0*/  SHF.R.U32.HI R4, RZ, 0x8, R4 ;  /* 0x00000008ff047819 */ /* 0x000fe40000011604 */
[----:B0-----:R-:W-:Y:S02]  /*c8f00*/  PRMT R8, R21, 0x5410, R20 ;  /* 0x0000541015087816 */ /* 0x001fe40000000014 */
[----:B------:R-:W-:Y:S02]  /*c8f10*/  SHF.R.U32.HI R21, RZ, 0x8, R22 ;  /* 0x00000008ff157819 */ /* 0x000fe40000011616 */
[----:B------:R-:W-:Y:S02]  /*c8f20*/  SHF.R.U32.HI R20, RZ, 0x8, R5 ;  /* 0x00000008ff147819 */ /* 0x000fe40000011605 */
[----:B------:R-:W-:Y:S02]  /*c8f30*/  LOP3.LUT R22, R4, 0xffff, RZ, 0xc0, !PT ;  /* 0x0000ffff04167812 */ /* 0x000fe400078ec0ff */
[----:B------:R-:W-:-:S02]  /*c8f40*/  LOP3.LUT R21, R21, 0xffff, RZ, 0xc0, !PT ;  /* 0x0000ffff15157812 */ /* 0x000fc400078ec0ff */
[----:B------:R-:W-:Y:S02]  /*c8f50*/  LOP3.LUT R20, R20, 0xffff, RZ, 0xc0, !PT ;  /* 0x0000ffff14147812 */ /* 0x000fe400078ec0ff */
[----:B------:R-:W-:Y:S02]  /*c8f60*/  PRMT R5, R22, 0x3340, R21 ;  /* 0x0000334016057816 */ /* 0x000fe40000000015 */
[----:B------:R-:W-:Y:S01]  /*c8f70*/  PRMT R4, R20, 0x3340, R0 ;  /* 0x0000334014047816 */ /* 0x000fe20000000000 */
[----:B------:R-:W-:Y:S01]  /*c8f80*/  STL [R1+0x53f0], R8 ;  /* 0x0053f00801007387 */ /* 0x000fe20000100800 */
[----:B---3--:R-:W-:-:S03]  /*c8f90*/  LOP3.LUT R26, R26, 0xffff, RZ, 0xc0, !PT ;  /* 0x0000ffff1a1a7812 */ /* 0x008fc600078ec0ff */
[----:B------:R-:W-:Y:S01]  /*c8fa0*/  STL [R1+0x414], R5 ;  /* 0x0004140501007387 */ /* 0x000fe20000100800 */
[----:B------:R-:W-:-:S03]  /*c8fb0*/  LOP3.LUT R17, R24, 0xffff, RZ, 0xc0, !PT ;  /* 0x0000ffff18117812 */ /* 0x000fc600078ec0ff */
[----:B------:R4:W-:Y:S01]  /*c8fc0*/  STL [R1+0x184], R4 ;  /* 0x0001840401007387 */ /* 0x0009e20000100800 */
[----:B------:R-:W-:Y:S02]  /*c8fd0*/  PRMT R20, R17, 0x3340, R0 ;  /* 0x0000334011147816 */ /* 0x000fe40000000000 */
[----:B----4-:R-:W-:-:S04]  /*c8fe0*/  LOP3.LUT R4, R25, 0xffff, RZ, 0xc0, !PT ;  /* 0x0000ffff19047812 */ /* 0x010fc800078ec0ff */
[----:B------:R-:W-:Y:S02]  /*c8ff0*/  PRMT R21, R26, 0x3340, R4 ;  /* 0x000033401a157816 */ /* 0x000fe40000000004 */
[----:B------:R-:W-:Y:S02]  /*c9000*/  LOP3.LUT R8, R27, 0xffff, RZ, 0xc0, !PT ;  /* 0x0000ffff1b087812 */ /* 0x000fe400078ec0ff */
[----:B------:R-:W-:Y:S02]  /*c9010*/  LOP3.LUT R28, R28, 0xffff, RZ, 0xc0, !PT ;  /* 0x0000ffff1c1c7812 */ /* 0x000fe400078ec0ff */
[----:B------:R-:W-:Y:S02]  /*c9020*/  PRMT R5, R21, 0x5410, R20 ;  /* 0x0000541015057816 */ /* 0x000fe40000000014 */
[----:B------:R-:W-:Y:S02]  /*c9030*/  LOP3.LUT R22, R29, 0xffff, RZ, 0xc0, !PT ;  /* 0x0000ffff1d167812 */ /* 0x000fe400078ec0ff */
[----:B------:R-:W-:-:S02]  /*c9040*/  PRMT R20, R8, 0x3340, R0 ;  /* 0x0000334008147816 */ /* 0x000fc40000000000 */
[----:B------:R-:W-:Y:S01]  /*c9050*/  PRMT R21, R28, 0x3340, R22 ;  /* 0x000033401c157816 */ /* 0x000fe20000000016 */
[----:B------:R0:W-:Y:S04]  /*c9060*/  STL [R1+0x53e8], R5 ;  /* 0x0053e80501007387 */ /* 0x0001e80000100800 */
[----:B------:R-:W2:Y:S04]  /*c9070*/  LDL.LU R9, [R1+0x134] ;  /* 0x0001340001097983 */ /* 0x000ea80000300800 */
[----:B------:R-:W3:Y:S01]  /*c9080*/  LDL.LU R16, [R1+0xac] ;  /* 0x0000ac0001107983 */ /* 0x000ee20000300800 */
[----:B0-----:R-:W-:Y:S01]  /*c9090*/  PRMT R5, R21, 0x5410, R20 ;  /* 0x0000541015057816 */ /* 0x001fe20000000014 */
[----:B------:R-:W-:Y:S01]  /*c90a0*/  IMAD.MOV.U32 R21, RZ, RZ, R4 ;  /* 0x000000ffff157224 */ /* 0x000fe200078e0004 */
[----:B------:R-:W-:-:S02]  /*c90b0*/  SHF.R.S32.HI R20, RZ, 0x1f, R19 ;  /* 0x0000001fff147819 */ /* 0x000fc40000011413 */
[----:B------:R-:W-:Y:S01]  /*c90c0*/  IADD3 R4, P1, PT, R19, R0, RZ ;  /* 0x0000000013047210 */ /* 0x000fe20007f3e0ff */
[----:B------:R0:W-:Y:S04]  /*c90d0*/  STL [R1+0x53e4], R5 ;  /* 0x0053e40501007387 */ /* 0x0001e80000100800 */
[----:B------:R-:W4:Y:S04]  /*c90e0*/  LDL.LU R24, [R1+0x4d38] ;  /* 0x004d380001187983 */ /* 0x000f280000300800 */
[----:B------:R-:W2:Y:S01]  /*c90f0*/  LDL.LU R27, [R1+0x5d4] ;  /* 0x0005d400011b7983 */ /* 0x000ea20000300800 */
[----:B0-----:R-:W-:-:S03]  /*c9100*/  IMAD.X R5, R20, 0x1, R2, P1 ;  /* 0x0000000114057824 */ /* 0x001fc600008e0602 */
[----:B------:R-:W2:Y:S04]  /*c9110*/  LDL.LU R25, [R1+0x67c] ;  /* 0x00067c0001197983 */ /* 0x000ea80000300800 */
[----:B------:R0:W-:Y:S04]  /*c9120*/  STL.64 [R1+0xf40], R4 ;  /* 0x000f400401007387 */ /* 0x0001e80000100a00 */
[----:B0-----:R-:W2:Y:S01]  /*c9130*/  LDL.LU.64 R4, [R1+0x5920] ;  /* 0x0059200001047983 */ /* 0x001ea20000300a00 */
[----:B------:R-:W-:Y:S02]  /*c9140*/  SHF.R.U32.HI R28, RZ, 0x8, R28 ;  /* 0x00000008ff1c7819 */ /* 0x000fe4000001161c */
[----:B------:R-:W-:-:S02]  /*c9150*/  SHF.R.U32.HI R29, RZ, 0x8, R22 ;  /* 0x00000008ff1d7819 */ /* 0x000fc40000011616 */
[----:B------:R-:W-:Y:S02]  /*c9160*/  SHF.R.U32.HI R22, RZ, 0x8, R26 ;  /* 0x00000008ff167819 */ /* 0x000fe4000001161a */
[----:B------:R-:W-:Y:S01]  /*c9170*/  SHF.R.U32.HI R21, RZ, 0x8, R21 ;  /* 0x00000008ff157819 */ /* 0x000fe20000011615 */
[----:B------:R-:W3:Y:S01]  /*c9180*/  LDL.LU R26, [R1+0x5918] ;  /* 0x00591800011a7983 */ /* 0x000ee20000300800 */
[----:B------:R-:W-:Y:S02]  /*c9190*/  LOP3.LUT R28, R28, 0xffff, RZ, 0xc0, !PT ;  /* 0x0000ffff1c1c7812 */ /* 0x000fe400078ec0ff */
[----:B------:R-:W-:Y:S02]  /*c91a0*/  LOP3.LUT R29, R29, 0xffff, RZ, 0xc0, !PT ;  /* 0x0000ffff1d1d7812 */ /* 0x000fe400078ec0ff */
[----:B------:R-:W-:Y:S02]  /*c91b0*/  LOP3.LUT R22, R22, 0xffff, RZ, 0xc0, !PT ;  /* 0x0000ffff16167812 */ /* 0x000fe400078ec0ff */
[----:B------:R-:W-:-:S02]  /*c91c0*/  LOP3.LUT R21, R21, 0xffff, RZ, 0xc0, !PT ;  /* 0x0000ffff15157812 */ /* 0x000fc400078ec0ff */
[----:B------:R-:W-:Y:S02]  /*c91d0*/  PRMT R29, R28, 0x3340, R29 ;  /* 0x000033401c1d7816 */ /* 0x000fe4000000001d */
[----:B------:R-:W-:-:S03]  /*c91e0*/  PRMT R21, R22, 0x3340, R21 ;  /* 0x0000334016157816 */ /* 0x000fc60000000015 */
[----:B------:R-:W-:Y:S01]  /*c91f0*/  STL [R1+0x86c], R29 ;  /* 0x00086c1d01007387 */ /* 0x000fe20000100800 */
[----:B------:R-:W-:-:S03]  /*c9200*/  IADD3 R28, P1, PT, R19, R3, RZ ;  /* 0x00000003131c7210 */ /* 0x000fc60007f3e0ff */
[----:B------:R-:W-:Y:S04]  /*c9210*/  STL.64 [R1+0x58f0], R2 ;  /* 0x0058f00201007387 */ /* 0x000fe80000100a00 */
[----:B------:R0:W-:Y:S02]  /*c9220*/  STL [R1+0x868], R21 ;  /* 0x0008681501007387 */ /* 0x0001e40000100800 */
[----:B0-----:R-:W-:-:S04]  /*c9230*/  SHF.R.U32.HI R21, RZ, 0x8, R17 ;  /* 0x00000008ff157819 */ /* 0x001fc80000011611 */
[----:B------:R-:W-:-:S04]  /*c9240*/  LOP3.LUT R21, R21, 0xffff, RZ, 0xc0, !PT ;  /* 0x0000ffff15157812 */ /* 0x000fc800078ec0ff */
[----:B------:R-:W-:Y:S01]  /*c9250*/  PRMT R2, R21, 0x3340, R0 ;  /* 0x0000334015027816 */ /* 0x000fe20000000000 */
[----:B--2---:R-:W-:-:S05]  /*c9260*/  IMAD.X R29, R20, 0x1, R4, P1 ;  /* 0x00000001141d7824 */ /* 0x004fca00008e0604 */
[----:B------:R0:W-:Y:S04]  /*c9270*/  STL.64 [R1+0xf58], R28 ;  /* 0x000f581c01007387 */ /* 0x0001e80000100a00 */
[----:B------:R-:W2:Y:S04]  /*c9280*/  LDL.LU R17, [R1+0x6f8] ;  /* 0x0006f80001117983 */ /* 0x000ea80000300800 */
[----:B0-----:R-:W2:Y:S04]  /*c9290*/  LDL.LU R28, [R1+0x178] ;  /* 0x00017800011c7983 */ /* 0x001ea80000300800 */
[----:B------:R0:W-:Y:S04]  /*c92a0*/  STL [R1+0x180], R2 ;  /* 0x0001800201007387 */ /* 0x0001e80000100800 */
[----:B------:R-:W2:Y:S01]  /*c92b0*/  LDL.LU R29, [R1+0x624] ;  /* 0x00062400011d7983 */ /* 0x000ea20000300800 */
[----:B------:R-:W-:-:S04]  /*c92c0*/  SHF.R.U32.HI R22, RZ, 0x8, R8 ;  /* 0x00000008ff167819 */ /* 0x000fc80000011608 */
[----:B------:R-:W-:Y:S02]  /*c92d0*/  LOP3.LUT R22, R22, 0xffff, RZ, 0xc0, !PT ;  /* 0x0000ffff16167812 */ /* 0x000fe400078ec0ff */
[----:B------:R-:W-:Y:S02]  /*c92e0*/  LOP3.LUT R8, R9, 0xffff, RZ, 0xc0, !PT ;  /* 0x0000ffff09087812 */ /* 0x000fe400078ec0ff */
[--C-:B------:R-:W-:Y:S02]  /*c92f0*/  PRMT R3, R22, 0x3340, R0.reuse ;  /* 0x0000334016037816 */ /* 0x100fe40000000000 */
[----:B0-----:R-:W-:Y:S02]  /*c9300*/  LOP3.LUT R2, R18, 0xffff, RZ, 0xc0, !PT ;  /* 0x0000ffff12027812 */ /* 0x001fe400078ec0ff */
[----:B---3--:R-:W-:Y:S01]  /*c9310*/  LOP3.LUT R16, R16, 0xffff, RZ, 0xc0, !PT ;  /* 0x0000ffff10107812 */ /* 0x008fe200078ec0ff */
[----:B------:R4:W-:Y:S01]  /*c9320*/  STL [R1+0x17c], R3 ;  /* 0x00017c0301007387 */ /* 0x0009e20000100800 */
[----:B------:R-:W-:-:S02]  /*c9330*/  PRMT R21, R2, 0x3340, R0 ;  /* 0x0000334002157816 */ /* 0x000fc40000000000 */
[----:B------:R-:W-:Y:S01]  /*c9340*/  PRMT R22, R8, 0x3340, R16 ;  /* 0x0000334008167816 */ /* 0x000fe20000000010 */
[----:B------:R-:W3:Y:S01]  /*c9350*/  LDL.LU R18, [R1+0x5914] ;  /* 0x0059140001127983 */ /* 0x000ee20000300800 */
[----:B------:R-:W-:-:S03]  /*c9360*/  LOP3.LUT R27, R27, 0xffff, RZ, 0xc0, !PT ;  /* 0x0000ffff1b1b7812 */ /* 0x000fc600078ec0ff */
[----:B------:R0:W-:Y:S01]  /*c9370*/  STL [R1+0x544c], R2 ;  /* 0x00544c0201007387 */ /* 0x0001e20000100800 */
[----:B----4-:R-:W-:Y:S02]  /*c9380*/  LOP3.LUT R3, R24, 0xffff, RZ, 0xc0, !PT ;  /* 0x0000ffff18037812 */ /* 0x010fe400078ec0ff */
[----:B------:R-:W-:Y:S02]  /*c9390*/  PRMT R9, R22, 0x5410, R21 ;  /* 0x0000541016097816 */ /* 0x000fe40000000015 */
[----:B------:R-:W-:Y:S02]  /*c93a0*/  PRMT R21, R27, 0x3340, R0 ;  /* 0x000033401b157816 */ /* 0x000fe40000000000 */
[----:B0-----:R-:W-:Y:S01]  /*c93b0*/  LOP3.LUT R2, R25, 0xffff, RZ, 0xc0, !PT ;  /* 0x0000ffff19027812 */ /* 0x001fe200078ec0ff */
[----:B------:R0:W-:Y:S03]  /*c93c0*/  STL [R1+0x53e0], R9 ;  /* 0x0053e00901007387 */ /* 0x0001e60000100800 */
[----:B------:R-:W-:-:S02]  /*c93d0*/  PRMT R22, R3, 0x3340, R2 ;  /* 0x0000334003167816 */ /* 0x000fc40000000002 */
[----:B------:R-:W-:Y:S02]  /*c93e0*/  SHF.R.U32.HI R3, RZ, 0x8, R3 ;  /* 0x00000008ff037819 */ /* 0x000fe40000011603 */
[----:B0-----:R-:W-:Y:S02]  /*c93f0*/  PRMT R9, R22, 0x5410, R21 ;  /* 0x0000541016097816 */ /* 0x001fe40000000015 */
[----:B------:R-:W-:Y:S02]  /*c9400*/  SHF.R.U32.HI R22, RZ, 0x8, R8 ;  /* 0x00000008ff167819 */ /* 0x000fe40000011608 */
[----:B------:R-:W-:Y:S02]  /*c9410*/  SHF.R.U32.HI R21, RZ, 0x8, R16 ;  /* 0x00000008ff157819 */ /* 0x000fe40000011610 */
[----:B------:R-:W-:Y:S02]  /*c9420*/  IADD3 R24, P1, PT, R19, R13, RZ ;  /* 0x0000000d13187210 */ /* 0x000fe40007f3e0ff */
[----:B------:R-:W-:-:S02]  /*c9430*/  SHF.R.U32.HI R16, RZ, 0x8, R2 ;  /* 0x00000008ff107819 */ /* 0x000fc40000011602 */
[----:B------:R-:W-:Y:S01]  /*c9440*/  LOP3.LUT R2, R22, 0xffff, RZ, 0xc0, !PT ;  /* 0x0000ffff16027812 */ /* 0x000fe200078ec0ff */
[----:B------:R-:W-:Y:S01]  /*c9450*/  IMAD.MOV.U32 R22, RZ, RZ, R3 ;  /* 0x000000ffff167224 */ /* 0x000fe200078e0003 */
[----:B------:R-:W-:Y:S01]  /*c9460*/  LOP3.LUT R3, R21, 0xffff, RZ, 0xc0, !PT ;  /* 0x0000ffff15037812 */ /* 0x000fe200078ec0ff */
[----:B------:R-:W-:Y:S01]  /*c9470*/  IMAD.X R25, R20, 0x1, R15, P1 ;  /* 0x0000000114197824 */ /* 0x000fe200008e060f */
[----:B------:R-:W-:Y:S02]  /*c9480*/  LOP3.LUT R21, R16, 0xffff, RZ, 0xc0, !PT ;  /* 0x0000ffff10157812 */ /* 0x000fe400078ec0ff */
[----:B------:R-:W-:Y:S01]  /*c9490*/  LOP3.LUT R22, R22, 0xffff, RZ, 0xc0, !PT ;  /* 0x0000ffff16167812 */ /* 0x000fe200078ec0ff */
[----:B------:R-:W-:Y:S01]  /*c94a0*/  STL [R1+0x53dc], R9 ;  /* 0x0053dc0901007387 */ /* 0x000fe20000100800 */
[----:B------:R-:W-:Y:S02]  /*c94b0*/  PRMT R3, R2, 0x3340, R3 ;  /* 0x0000334002037816 */ /* 0x000fe40000000003 */
[----:B------:R-:W-:Y:S01]  /*c94c0*/  PRMT R16, R22, 0x3340, R21 ;  /* 0x0000334016107816 */ /* 0x000fe20000000015 */
[----:B------:R0:W-:Y:S04]  /*c94d0*/  STL.64 [R1+0xf20], R24 ;  /* 0x000f201801007387 */ /* 0x0001e80000100a00 */
[----:B0-----:R-:W4:Y:S04]  /*c94e0*/  LDL.LU R24, [R1+0x5910] ;  /* 0x0059100001187983 */ /* 0x001f280000300800 */
[----:B------:R-:W3:Y:S04]  /*c94f0*/  LDL.LU R8, [R1+0x168] ;  /* 0x0001680001087983 */ /* 0x000ee80000300800 */
[----:B------:R-:W4:Y:S04]  /*c9500*/  LDL.LU R9, [R1+0x50] ;  /* 0x0000500001097983 */ /* 0x000f280000300800 */
[----:B------:R-:W4:Y:S04]  /*c9510*/  LDL.LU R25, [R1+0x104] ;  /* 0x0001040001197983 */ /* 0x000f280000300800 */
[----:B------:R0:W-:Y:S04]  /*c9520*/  STL [R1+0x52a0], R3 ;  /* 0x0052a00301007387 */ /* 0x0001e80000100800 */
[----:B------:R0:W-:Y:S01]  /*c9530*/  STL [R1+0x864], R16 ;  /* 0x0008641001007387 */ /* 0x0001e20000100800 */
[----:B--2---:R-:W-:-:S02]  /*c9540*/  LOP3.LUT R2, R17, 0xffff, RZ, 0xc0, !PT ;  /* 0x0000ffff11027812 */ /* 0x004fc400078ec0ff */
[----:B0-----:R-:W-:Y:S02]  /*c9550*/  LOP3.LUT R3, R28, 0xffff, RZ, 0xc0, !PT ;  /* 0x0000ffff1c037812 */ /* 0x001fe400078ec0ff */
[----:B------:R-:W2:Y:S02]  /*c9560*/  LDL.LU R28, [R1+0x138] ;  /* 0x00013800011c7983 */ /* 0x000ea40000300800 */
[----:B------:R-:W-:Y:S02]  /*c9570*/  PRMT R21, R3, 0x3340, R0 ;  /* 0x0000334003157816 */ /* 0x000fe40000000000 */
[----:B------:R-:W-:-:S04]  /*c9580*/  LOP3.LUT R16, R29, 0xffff, RZ, 0xc0, !PT ;  /* 0x0000ffff1d107812 */ /* 0x000fc800078ec0ff */
[----:B------:R-:W-:-:S04]  /*c9590*/  PRMT R22, R2, 0x3340, R16 ;  /* 0x0000334002167816 */ /* 0x000fc80000000010 */
[----:B------:R-:W-:Y:S01]  /*c95a0*/  PRMT R17, R22, 0x5410, R21 ;  /* 0x0000541016117816 */ /* 0x000fe20000000015 */
[----:B------:R-:W-:Y:S01]  /*c95b0*/  IMAD.MOV.U32 R21, RZ, RZ, R16 ;  /* 0x000000ffff157224 */ /* 0x000fe200078e0010 */
[----:B------:R-:W-:-:S03]  /*c95c0*/  IADD3 R16, P1, PT, R19, R5, RZ ;  /* 0x0000000513107210 */ /* 0x000fc60007f3e0ff */
[----:B------:R0:W-:Y:S04]  /*c95d0*/  STL [R1+0x53d4], R17 ;  /* 0x0053d41101007387 */ /* 0x0001e80000100800 */
[----:B------:R-:W2:Y:S01]  /*c95e0*/  LDL.LU R29, [R1+0xb4] ;  /* 0x0000b400011d7983 */ /* 0x000ea20000300800 */
[----:B0-----:R-:W-:-:S03]  /*c95f0*/  IMAD.X R17, R20, 0x1, R6, P1 ;  /* 0x0000000114117824 */ /* 0x001fc600008e0606 */
[----:B------:R-:W-:Y:S04]  /*c9600*/  STL.64 [R1+0x58e8], R4 ;  /* 0x0058e80401007387 */ /* 0x000fe80000100a00 */
[----:B------:R0:W-:Y:S04]  /*c9610*/  STL.64 [R1+0xf50], R16 ;  /* 0x000f501001007387 */ /* 0x0001e80000100a00 */
[----:B0-----:R-:W2:Y:S01]  /*c9620*/  LDL.LU.64 R16, [R1+0x5908] ;  /* 0x0059080001107983 */ /* 0x001ea20000300a00 */
[----:B------:R-:W-:Y:S02]  /*c9630*/  SHF.R.U32.HI R2, RZ, 0x8, R2 ;  /* 0x00000008ff027819 */ /* 0x000fe40000011602 */
[----:B------:R-:W-:-:S02]  /*c9640*/  SHF.R.U32.HI R22, RZ, 0x8, R21 ;  /* 0x00000008ff167819 */ /* 0x000fc40000011615 */
[----:B------:R-:W-:Y:S02]  /*c9650*/  LOP3.LUT R2, R2, 0xffff, RZ, 0xc0, !PT ;  /* 0x0000ffff02027812 */ /* 0x000fe400078ec0ff */
[----:B------:R-:W-:Y:S02]  /*c9660*/  LOP3.LUT R22, R22, 0xffff, RZ, 0xc0, !PT ;  /* 0x0000ffff16167812 */ /* 0x000fe400078ec0ff */
[----:B------:R-:W-:Y:S02]  /*c9670*/  SHF.R.U32.HI R21, RZ, 0x8, R3 ;  /* 0x00000008ff157819 */ /* 0x000fe40000011603 */
[----:B------:R-:W-:Y:S02]  /*c9680*/  PRMT R4, R2, 0x3340, R22 ;  /* 0x0000334002047816 */ /* 0x000fe40000000016 */
[----:B------:R-:W-:-:S03]  /*c9690*/  LOP3.LUT R21, R21, 0xffff, RZ, 0xc0, !PT ;  /* 0x0000ffff15157812 */ /* 0x000fc600078ec0ff */
[----:B------:R0:W-:Y:S01]  /*c96a0*/  STL [R1+0x410], R4 ;  /* 0x0004100401007387 */ /* 0x0001e20000100800 */
[----:B------:R-:W-:-:S05]  /*c96b0*/  PRMT R3, R21, 0x3340, R0 ;  /* 0x0000334015037816 */ /* 0x000fca0000000000 */
[----:B------:R0:W-:Y:S01]  /*c96c0*/  STL [R1+0x178], R3 ;  /* 0x0001780301007387 */ /* 0x0001e20000100800 */
[----:B---3--:R-:W-:Y:S02]  /*c96d0*/  LOP3.LUT R2, R8, 0xffff, RZ, 0xc0, !PT ;  /* 0x0000ffff08027812 */ /* 0x008fe400078ec0ff */
[----:B----4-:R-:W-:Y:S02]  /*c96e0*/  LOP3.LUT R5, R9, 0xffff, RZ, 0xc0, !PT ;  /* 0x0000ffff09057812 */ /* 0x010fe400078ec0ff */
[----:B0-----:R-:W-:Y:S02]  /*c96f0*/  LOP3.LUT R4, R25, 0xffff, RZ, 0xc0, !PT ;  /* 0x0000ffff19047812 */ /* 0x001fe400078ec0ff */
[----:B------:R-:W-:Y:S01]  /*c9700*/  PRMT R21, R5, 0x3340, R0 ;  /* 0x0000334005157816 */ /* 0x000fe20000000000 */
[----:B------:R-:W3:Y:S01]  /*c9710*/  LDL.LU R25, [R1+0x2c0] ;  /* 0x0002c00001197983 */ /* 0x000ee20000300800 */
[----:B------:R-:W-:-:S03]  /*c9720*/  PRMT R22, R2, 0x3340, R4 ;  /* 0x0000334002167816 */ /* 0x000fc60000000004 */
[----:B------:R-:W4:Y:S01]  /*c9730*/  LDL.LU R3, [R1+0x108] ;  /* 0x0001080001037983 */ /* 0x000f220000300800 */
[----:B------:R-:W-:-:S05]  /*c9740*/  PRMT R8, R22, 0x5410, R21 ;  /* 0x0000541016087816 */ /* 0x000fca0000000015 */
[----:B------:R0:W-:Y:S02]  /*c9750*/  STL [R1+0x53d0], R8 ;  /* 0x0053d00801007387 */ /* 0x0001e40000100800 */
[----:B0-----:R-:W-:-:S05]  /*c9760*/  IADD3 R8, P1, PT, R19, R14, RZ ;  /* 0x0000000e13087210 */ /* 0x001fca0007f3e0ff */
[----:B--2---:R-:W-:-:S05]  /*c9770*/  IMAD.X R9, R20, 0x1, R16, P1 ;  /* 0x0000000114097824 */ /* 0x004fca00008e0610 */
[----:B------:R0:W-:Y:S04]  /*c9780*/  STL.64 [R1+0xf48], R8 ;  /* 0x000f480801007387 */ /* 0x0001e80000100a00 */
[----:B0-----:R-:W2:Y:S01]  /*c9790*/  LDL.LU.64 R8, [R1+0x5900] ;  /* 0x0059000001087983 */ /* 0x001ea20000300a00 */
[----:B------:R-:W-:Y:S02]  /*c97a0*/  SHF.R.U32.HI R21, RZ, 0x8, R27 ;  /* 0x00000008ff157819 */ /* 0x000fe4000001161b */
[----:B------:R-:W-:Y:S02]  /*c97b0*/  SHF.R.U32.HI R2, RZ, 0x8, R2 ;  /* 0x00000008ff027819 */ /* 0x000fe40000011602 */
[----:B------:R-:W-:Y:S02]  /*c97c0*/  SHF.R.U32.HI R22, RZ, 0x8, R4 ;  /* 0x00000008ff167819 */ /* 0x000fe40000011604 */
[----:B------:R-:W-:-:S02]  /*c97d0*/  LOP3.LUT R21, R21, 0xffff, RZ, 0xc0, !PT ;  /* 0x0000ffff15157812 */ /* 0x000fc400078ec0ff */
[----:B------:R-:W-:Y:S02]  /*c97e0*/  LOP3.LUT R2, R2, 0xffff, RZ, 0xc0, !PT ;  /* 0x0000ffff02027812 */ /* 0x000fe400078ec0ff */
[----:B------:R-:W-:Y:S02]  /*c97f0*/  LOP3.LUT R22, R22, 0xffff, RZ, 0xc0, !PT ;  /* 0x0000ffff16167812 */ /* 0x000fe400078ec0ff */
[----:B------:R-:W-:Y:S02]  /*c9800*/  PRMT R21, R21, 0x3340, R0 ;  /* 0x0000334015157816 */ /* 0x000fe40000000000 */
[----:B------:R-:W-:-:S03]  /*c9810*/  PRMT R4, R2, 0x3340, R22 ;  /* 0x0000334002047816 */ /* 0x000fc60000000016 */
[----:B------:R0:W-:Y:S01]  /*c9820*/  STL [R1+0x170], R21 ;  /* 0x0001701501007387 */ /* 0x0001e20000100800 */
[----:B------:R-:W-:Y:S02]  /*c9830*/  LOP3.LUT R2, R28, 0xffff, RZ, 0xc0, !PT ;  /* 0x0000ffff1c027812 */ /* 0x000fe400078ec0ff */
[----:B------:R-:W-:Y:S01]  /*c9840*/  LOP3.LUT R24, R24, 0xffff, RZ, 0xc0, !PT ;  /* 0x0000ffff18187812 */ /* 0x000fe200078ec0ff */
[----:B------:R1:W-:Y:S01]  /*c9850*/  STL [R1+0x85c], R4 ;  /* 0x00085c0401007387 */ /* 0x0003e20000100800 */
[----:B------:R-:W-:Y:S02]  /*c9860*/  IADD3 R28, P1, PT, R19, R7, RZ ;  /* 0x00000007131c7210 */ /* 0x000fe40007f3e0ff */
[----:B0-----:R-:W-:Y:S02]  /*c9870*/  PRMT R21, R24, 0x3340, R0 ;  /* 0x0000334018157816 */ /* 0x001fe40000000000 */
[----:B-1----:R-:W-:-:S04]  /*c9880*/  LOP3.LUT R4, R29, 0xffff, RZ, 0xc0, !PT ;  /* 0x0000ffff1d047812 */ /* 0x002fc800078ec0ff */
[----:B------:R-:W-:-:S04]  /*c9890*/  PRMT R22, R2, 0x3340, R4 ;  /* 0x0000334002167816 */ /* 0x000fc80000000004 */
[----:B------:R-:W-:-:S05]  /*c98a0*/  PRMT R21, R22, 0x5410, R21 ;  /* 0x0000541016157816 */ /* 0x000fca0000000015 */
[----:B------:R0:W-:Y:S01]  /*c98b0*/  STL [R1+0x53c8], R21 ;  /* 0x0053c81501007387 */ /* 0x0001e20000100800 */
[----:B------:R-:W-:Y:S02]  /*c98c0*/  SHF.R.U32.HI R2, RZ, 0x8, R2 ;  /* 0x00000008ff027819 */ /* 0x000fe40000011602 */
[----:B------:R-:W-:Y:S01]  /*c98d0*/  SHF.R.U32.HI R22, RZ, 0x8, R4 ;  /* 0x00000008ff167819 */ /* 0x000fe20000011604 */
[----:B------:R-:W2:Y:S01]  /*c98e0*/  LDL.LU R27, [R1+0x4d3c] ;  /* 0x004d3c00011b7983 */ /* 0x000ea20000300800 */
[----:B0-----:R-:W-:-:S04]  /*c98f0*/  SHF.R.U32.HI R21, RZ, 0x8, R5 ;  /* 0x00000008ff157819 */ /* 0x001fc80000011605 */
[----:B------:R-:W-:Y:S02]  /*c9900*/  LOP3.LUT R21, R21, 0xffff, RZ, 0xc0, !PT ;  /* 0x0000ffff15157812 */ /* 0x000fe400078ec0ff */
[----:B------:R-:W-:Y:S02]  /*c9910*/  LOP3.LUT R2, R2, 0xffff, RZ, 0xc0, !PT ;  /* 0x0000ffff02027812 */ /* 0x000fe400078ec0ff */
[----:B------:R-:W-:Y:S02]  /*c9920*/  LOP3.LUT R22, R22, 0xffff, RZ, 0xc0, !PT ;  /* 0x0000ffff16167812 */ /* 0x000fe400078ec0ff */
[----:B------:R-:W-:Y:S02]  /*c9930*/  PRMT R4, R21, 0x3340, R0 ;  /* 0x0000334015047816 */ /* 0x000fe40000000000 */
[----:B------:R-:W-:Y:S02]  /*c9940*/  PRMT R2, R2, 0x3340, R22 ;  /* 0x0000334002027816 */ /* 0x000fe40000000016 */
[----:B---3--:R-:W-:-:S02]  /*c9950*/  LOP3.LUT R25, R25, 0xffff, RZ, 0xc0, !PT ;  /* 0x0000ffff19197812 */ /* 0x008fc400078ec0ff */
[----:B----4-:R-:W-:-:S04]  /*c9960*/  LOP3.LUT R5, R3, 0xffff, RZ, 0xc0, !PT ;  /* 0x0000ffff03057812 */ /* 0x010fc800078ec0ff */
[----:B------:R-:W-:Y:S01]  /*c9970*/  PRMT R22, R25, 0x3340, R5 ;  /* 0x0000334019167816 */ /* 0x000fe20000000005 */
[----:B--2---:R-:W-:-:S05]  /*c9980*/  IMAD.X R29, R20, 0x1, R8, P1 ;  /* 0x00000001141d7824 */ /* 0x004fca00008e0608 */
[----:B------:R0:W-:Y:S04]  /*c9990*/  STL.64 [R1+0xf38], R28 ;  /* 0x000f381c01007387 */ /* 0x0001e80000100a00 */
[----:B0-----:R-:W2:Y:S04]  /*c99a0*/  LDL.LU R28, [R1+0x5e0] ;  /* 0x0005e000011c7983 */ /* 0x001ea80000300800 */
[----:B------:R-:W3:Y:S04]  /*c99b0*/  LDL.LU R29, [R1+0x694] ;  /* 0x00069400011d7983 */ /* 0x000ee80000300800 */
[----:B------:R0:W-:Y:S04]  /*c99c0*/  STL [R1+0x16c], R4 ;  /* 0x00016c0401007387 */ /* 0x0001e80000100800 */
[----:B------:R1:W-:Y:S01]  /*c99d0*/  STL [R1+0x858], R2 ;  /* 0x0008580201007387 */ /* 0x0003e20000100800 */
[----:B0-----:R-:W-:-:S03]  /*c99e0*/  LOP3.LUT R4, R18, 0xffff, RZ, 0xc0, !PT ;  /* 0x0000ffff12047812 */ /* 0x001fc600078ec0ff */
[----:B------:R-:W4:Y:S01]  /*c99f0*/  LDL.LU R18, [R1+0x58f8] ;  /* 0x0058f80001127983 */ /* 0x000f220000300800 */
[----:B------:R-:W-:Y:S02]  /*c9a00*/  PRMT R21, R4, 0x3340, R0 ;  /* 0x0000334004157816 */ /* 0x000fe40000000000 */
[----:B-1----:R-:W-:Y:S02]  /*c9a10*/  IADD3 R2, P1, PT, R19, R9, RZ ;  /* 0x0000000913027210 */ /* 0x002fe40007f3e0ff */
[----:B------:R-:W-:-:S03]  /*c9a20*/  PRMT R21, R22, 0x5410, R21 ;  /* 0x0000541016157816 */ /* 0x000fc60000000015 */
[----:B------:R-:W-:Y:S01]  /*c9a30*/  IMAD.X R3, R20, 0x1, R11, P1 ;  /* 0x0000000114037824 */ /* 0x000fe200008e060b */
[----:B------:R-:W-:Y:S04]  /*c9a40*/  STL.64 [R1+0x58d8], R8 ;  /* 0x0058d80801007387 */ /* 0x000fe80000100a00 */
[----:B------:R0:W-:Y:S04]  /*c9a50*/  STL [R1+0x53c4], R21 ;  /* 0x0053c41501007387 */ /* 0x0001e80000100800 */
[----:B------:R1:W-:Y:S01]  /*c9a60*/  STL.64 [R1+0xf30], R2 ;  /* 0x000f300201007387 */ /* 0x0003e20000100a00 */
[----:B0-----:R-:W-:-:S03]  /*c9a70*/  SHF.R.U32.HI R21, RZ, 0x8, R5 ;  /* 0x00000008ff157819 */ /* 0x001fc60000011605 */
[----:B-1----:R-:W4:Y:S04]  /*c9a80*/  LDL.LU.64 R2, [R1+0x58f0] ;  /* 0x0058f00001027983 */ /* 0x002f280000300a00 */
[----:B------:R-:W4:Y:S01]  /*c9a90*/  LDL.LU R5, [R1+0x13c] ;  /* 0x00013c0001057983 */ /* 0x000f220000300800 */
[----:B------:R-:W-:Y:S02]  /*c9aa0*/  SHF.R.U32.HI R22, RZ, 0x8, R25 ;  /* 0x00000008ff167819 */ /* 0x000fe40000011619 */
[----:B------:R-:W-:Y:S02]  /*c9ab0*/  IADD3 R8, P1, PT, R19, R10, RZ ;  /* 0x0000000a13087210 */ /* 0x000fe40007f3e0ff */
[----:B------:R-:W-:Y:S02]  /*c9ac0*/  LOP3.LUT R22, R22, 0xffff, RZ, 0xc0, !PT ;  /* 0x0000ffff16167812 */ /* 0x000fe400078ec0ff */
[----:B------:R-:W-:Y:S01]  /*c9ad0*/  LOP3.LUT R21, R21, 0xffff, RZ, 0xc0, !PT ;  /* 0x0000ffff15157812 */ /* 0x000fe200078ec0ff */
[----:B------:R-:W-:Y:S01]  /*c9ae0*/  IMAD.X R9, R20, 0x1, R12, P1 ;  /* 0x0000000114097824 */ /* 0x000fe200008e060c */
[----:B------:R-:W-:-:S02]  /*c9af0*/  SHF.R.U32.HI R20, RZ, 0x8, R4 ;  /* 0x00000008ff147819 */ /* 0x000fc40000011604 */
[----:B------:R-:W-:Y:S01]  /*c9b00*/  PRMT R21, R22, 0x3340, R21 ;  /* 0x0000334016157816 */ /* 0x000fe20000000015 */
[----:B------:R-:W-:Y:S01]  /*c9b10*/  STL.64 [R1+0x58d0], R10 ;  /* 0x0058d00a01007387 */ /* 0x000fe20000100a00 */
[----:B------:R-:W-:Y:S02]  /*c9b20*/  LOP3.LUT R20, R20, 0xffff, RZ, 0xc0, !PT ;  /* 0x0000ffff14147812 */ /* 0x000fe400078ec0ff */
[----:B------:R-:W-:Y:S01]  /*c9b30*/  LOP3.LUT R4, R27, 0xffff, RZ, 0xc0, !PT ;  /* 0x0000ffff1b047812 */ /* 0x000fe200078ec0ff */
[----:B------:R-:W-:Y:S04]  /*c9b40*/  STL [R1+0x854], R21 ;  /* 0x0008541501007387 */ /* 0x000fe80000100800 */
[----:B------:R0:W-:Y:S02]  /*c9b50*/  STL.64 [R1+0xf28], R8 ;  /* 0x000f280801007387 */ /* 0x0001e40000100a00 */
[----:B0-----:R-:W-:-:S05]  /*c9b60*/  PRMT R8, R20, 0x3340, R0 ;  /* 0x0000334014087816 */ /* 0x001fca0000000000 */
[----:B------:R0:W-:Y:S01]  /*c9b70*/  STL [R1+0x168], R8 ;  /* 0x0001680801007387 */ /* 0x0001e20000100800 */
[----:B------:R-:W-:Y:S01]  /*c9b80*/  LOP3.LUT R17, R17, 0xffff, RZ, 0xc0, !PT ;  /* 0x0000ffff11117812 */ /* 0x000fe200078ec0ff */
[----:B------:R-:W-:Y:S01]  /*c9b90*/  VIADD R19, R19, UR5 ;  /* 0x0000000513137c36 */ /* 0x000fe20008000000 */
[----:B------:R-:W1:Y:S01]  /*c9ba0*/  LDCU UR5, c[0x0][0x3b8] ;  /* 0x00007700ff0577ac */ /* 0x000e620008000800 */
[----:B--2---:R-:W-:Y:S02]  /*c9bb0*/  LOP3.LUT R10, R28, 0xffff, RZ, 0xc0, !PT ;  /* 0x0000ffff1c0a7812 */ /* 0x004fe400078ec0ff */
[----:B---3--:R-:W-:Y:S02]  /*c9bc0*/  LOP3.LUT R22, R29, 0xffff, RZ, 0xc0, !PT ;  /* 0x0000ffff1d167812 */ /* 0x008fe400078ec0ff */
[----:B------:R-:W-:Y:S02]  /*c9bd0*/  PRMT R20, R10, 0x3340, R0 ;  /* 0x000033400a147816 */ /* 0x000fe40000000000 */
[----:B------:R-:W-:-:S04]  /*c9be0*/  PRMT R21, R4, 0x3340, R22 ;  /* 0x0000334004157816 */ /* 0x000fc80000000016 */
[----:B0-----:R-:W-:Y:S02]  /*c9bf0*/  PRMT R8, R21, 0x5410, R20 ;  /* 0x0000541015087816 */ /* 0x001fe40000000014 */
[----:B------:R-:W-:Y:S02]  /*c9c00*/  SHF.R.U32.HI R20, RZ, 0x8, R24 ;  /* 0x00000008ff147819 */ /* 0x000fe40000011618 */
[----:B------:R-:W-:Y:S02]  /*c9c10*/  SHF.R.U32.HI R4, RZ, 0x8, R4 ;  /* 0x00000008ff047819 */ /* 0x000fe40000011604 */
[----:B------:R-:W-:Y:S01]  /*c9c20*/  LOP3.LUT R20, R20, 0xffff, RZ, 0xc0, !PT ;  /* 0x0000ffff14147812 */ /* 0x000fe200078ec0ff */
[----:B------:R0:W-:Y:S01]  /*c9c30*/  STL [R1+0x53bc], R8 ;  /* 0x0053bc0801007387 */ /* 0x0001e20000100800 */
[----:B------:R-:W-:-:S03]  /*c9c40*/  SHF.R.U32.HI R21, RZ, 0x8, R22 ;  /* 0x00000008ff157819 */ /* 0x000fc60000011616 */
[----:B------:R-:W2:Y:S01]  /*c9c50*/  LDL.LU R9, [R1+0x4d40] ;  /* 0x004d400001097983 */ /* 0x000ea20000300800 */
[----:B------:R-:W-:Y:S02]  /*c9c60*/  LOP3.LUT R22, R4, 0xffff, RZ, 0xc0, !PT ;  /* 0x0000ffff04167812 */ /* 0x000fe400078ec0ff */
[----:B------:R-:W-:Y:S01]  /*c9c70*/  LOP3.LUT R21, R21, 0xffff, RZ, 0xc0, !PT ;  /* 0x0000ffff15157812 */ /* 0x000fe200078ec0ff */
[----:B------:R-:W3:Y:S01]  /*c9c80*/  LDL.LU R25, [R1+0x5e4] ;  /* 0x0005e40001197983 */ /* 0x000ee20000300800 */
[----:B0-----:R-:W-:-:S03]  /*c9c90*/  PRMT R8, R20, 0x3340, R0 ;  /* 0x0000334014087816 */ /* 0x001fc60000000000 */
[----:B------:R-:W3:Y:S01]  /*c9ca0*/  LDL.LU R27, [R1+0x698] ;  /* 0x00069800011b7983 */ /* 0x000ee20000300800 */
[----:B------:R-:W-:-:S03]  /*c9cb0*/  PRMT R4, R22, 0x3340, R21 ;  /* 0x0000334016047816 */ /* 0x000fc60000000015 */
[----:B------:R-:W3:Y:S01]  /*c9cc0*/  LDL.LU R28, [R1+0x6fc] ;  /* 0x0006fc00011c7983 */ /* 0x000ee20000300800 */
[----:B----4-:R-:W-:-:S03]  /*c9cd0*/  LOP3.LUT R22, R18, 0xffff, RZ, 0xc0, !PT ;  /* 0x0000ffff12167812 */ /* 0x010fc600078ec0ff */
[----:B------:R-:W4:Y:S04]  /*c9ce0*/  LDL.LU R29, [R1+0x5a4] ;  /* 0x0005a400011d7983 */ /* 0x000f280000300800 */
[----:B------:R-:W4:Y:S04]  /*c9cf0*/  LDL.LU R24, [R1+0x630] ;  /* 0x0006300001187983 */ /* 0x000f280000300800 */
[----:B------:R0:W-:Y:S01]  /*c9d00*/  STL [R1+0x160], R8 ;  /* 0x0001600801007387 */ /* 0x0001e20000100800 */
[----:B------:R-:W-:Y:S02]  /*c9d10*/  PRMT R20, R17, 0x3340, R0 ;  /* 0x0000334011147816 */ /* 0x000fe40000000000 */
[----:B0-----:R-:W-:-:S04]  /*c9d20*/  LOP3.LUT R8, R5, 0xffff, RZ, 0xc0, !PT ;  /* 0x0000ffff05087812 */ /* 0x001fc800078ec0ff */
[----:B------:R-:W-:Y:S01]  /*c9d30*/  PRMT R21, R8, 0x3340, R22 ;  /* 0x0000334008157816 */ /* 0x000fe20000000016 */
[----:B------:R0:W-:Y:S03]  /*c9d40*/  STL [R1+0x3f0], R4 ;  /* 0x0003f00401007387 */ /* 0x0001e60000100800 */
[----:B------:R-:W-:Y:S02]  /*c9d50*/  PRMT R11, R21, 0x5410, R20 ;  /* 0x00005410150b7816 */ /* 0x000fe40000000014 */
[----:B------:R-:W-:Y:S02]  /*c9d60*/  SHF.R.S32.HI R20, RZ, 0x1f, R19 ;  /* 0x0000001fff147819 */ /* 0x000fe40000011413 */
[----:B0-----:R-:W-:Y:S01]  /*c9d70*/  IADD3 R4, P1, PT, R19, R0, RZ ;  /* 0x0000000013047210 */ /* 0x001fe20007f3e0ff */
[----:B------:R-:W-:Y:S04]  /*c9d80*/  STL [R1+0x559c], R17 ;  /* 0x00559c1101007387 */ /* 0x000fe80000100800 */
[----:B------:R-:W-:Y:S01]  /*c9d90*/  IMAD.X R5, R20, 0x1, R2, P1 ;  /* 0x0000000114057824 */ /* 0x000fe200008e0602 */
        /* <DEDUP_REMOVED lines=13> */
[----:B--2---:R-:W-:Y:S02]  /*c9e70*/  LOP3.LUT R9, R9, 0xffff, RZ, 0xc0, !PT ;  /* 0x0000ffff09097812 */ /* 0x004fe400078ec0ff */
[----:B---3--:R-:W-:Y:S02]  /*c9e80*/  LOP3.LUT R11, R25, 0xffff, RZ, 0xc0, !PT ;  /* 0x0000ffff190b7812 */ /* 0x008fe400078ec0ff */
[----:B0-----:R-:W-:Y:S02]  /*c9e90*/  LOP3.LUT R18, R27, 0xffff, RZ, 0xc0, !PT ;  /* 0x0000ffff1b127812 */ /* 0x001fe400078ec0ff */
[----:B------:R-:W-:Y:S01]  /*c9ea0*/  PRMT R21, R11, 0x3340, R0 ;  /* 0x000033400b157816 */ /* 0x000fe20000000000 */
[----:B------:R-:W2:Y:S01]  /*c9eb0*/  LDL.LU R27, [R1+0x2dc] ;  /* 0x0002dc00011b7983 */ /* 0x000ea20000300800 */
[----:B------:R-:W-:Y:S02]  /*c9ec0*/  PRMT R22, R9, 0x3340, R18 ;  /* 0x0000334009167816 */ /* 0x000fe40000000012 */
[----:B------:R-:W-:-:S02]  /*c9ed0*/  LOP3.LUT R8, R28, 0xffff, RZ, 0xc0, !PT ;  /* 0x0000ffff1c087812 */ /* 0x000fc400078ec0ff */
[----:B----4-:R-:W-:Y:S01]  /*c9ee0*/  LOP3.LUT R17, R29, 0xffff, RZ, 0xc0, !PT ;  /* 0x0000ffff1d117812 */ /* 0x010fe200078ec0ff */
[----:B------:R-:W3:Y:S01]  /*c9ef0*/  LDL.LU R28, [R1+0x60] ;  /* 0x00006000011c7983 */ /* 0x000ee20000300800 */
[----:B------:R-:W-:-:S03]  /*c9f00*/  LOP3.LUT R10, R24, 0xffff, RZ, 0xc0, !PT ;  /* 0x0000ffff180a7812 */ /* 0x000fc600078ec0ff */
[----:B------:R-:W4:Y:S01]  /*c9f10*/  LDL.LU R29, [R1+0x10c] ;  /* 0x00010c00011d7983 */ /* 0x000f220000300800 */
[----:B------:R-:W-:Y:S02]  /*c9f20*/  PRMT R24, R22, 0x5410, R21 ;  /* 0x0000541016187816 */ /* 0x000fe40000000015 */
[----:B------:R-:W-:Y:S02]  /*c9f30*/  PRMT R21, R17, 0x3340, R0 ;  /* 0x0000334011157816 */ /* 0x000fe40000000000 */
[----:B------:R-:W-:-:S04]  /*c9f40*/  PRMT R22, R8, 0x3340, R10 ;  /* 0x0000334008167816 */ /* 0x000fc8000000000a */
[----:B------:R-:W-:Y:S01]  /*c9f50*/  PRMT R21, R22, 0x5410, R21 ;  /* 0x0000541016157816 */ /* 0x000fe20000000015 */
[----:B------:R0:W-:Y:S01]  /*c9f60*/  STL [R1+0x53b4], R24 ;  /* 0x0053b41801007387 */ /* 0x0001e20000100800 */
[----:B------:R-:W-:Y:S02]  /*c9f70*/  SHF.R.U32.HI R9, RZ, 0x8, R9 ;  /* 0x00000008ff097819 */ /* 0x000fe40000011609 */
[----:B------:R-:W-:Y:S01]  /*c9f80*/  SHF.R.U32.HI R22, RZ, 0x8, R18 ;  /* 0x00000008ff167819 */ /* 0x000fe20000011612 */
[----:B------:R1:W-:Y:S01]  /*c9f90*/  STL [R1+0x53b0], R21 ;  /* 0x0053b01501007387 */ /* 0x0003e20000100800 */
[----:B------:R-:W-:Y:S02]  /*c9fa0*/  SHF.R.U32.HI R8, RZ, 0x8, R8 ;  /* 0x00000008ff087819 */ /* 0x000fe40000011608 */
[----:B------:R-:W-:Y:S02]  /*c9fb0*/  LOP3.LUT R9, R9, 0xffff, RZ, 0xc0, !PT ;  /* 0x0000ffff09097812 */ /* 0x000fe400078ec0ff */
[----:B0-----:R-:W-:-:S02]  /*c9fc0*/  IADD3 R24, P1, PT, R19, R3, RZ ;  /* 0x0000000313187210 */ /* 0x001fc40007f3e0ff */
[----:B------:R-:W-:Y:S02]  /*c9fd0*/  LOP3.LUT R22, R22, 0xffff, RZ, 0xc0, !PT ;  /* 0x0000ffff16167812 */ /* 0x000fe400078ec0ff */
[----:B-1----:R-:W-:Y:S02]  /*c9fe0*/  SHF.R.U32.HI R21, RZ, 0x8, R10 ;  /* 0x00000008ff157819 */ /* 0x002fe4000001160a */
[----:B------:R-:W-:Y:S02]  /*c9ff0*/  LOP3.LUT R8, R8, 0xffff, RZ, 0xc0, !PT ;  /* 0x0000ffff08087812 */ /* 0x000fe400078ec0ff */
[----:B------:R-:W-:Y:S02]  /*ca000*/  LOP3.LUT R21, R21, 0xffff, RZ, 0xc0, !PT ;  /* 0x0000ffff15157812 */ /* 0x000fe400078ec0ff */
[----:B------:R-:W-:Y:S02]  /*ca010*/  PRMT R18, R9, 0x3340, R22 ;  /* 0x0000334009127816 */ /* 0x000fe40000000016 */
[----:B------:R-:W-:Y:S01]  /*ca020*/  PRMT R9, R8, 0x3340, R21 ;  /* 0x0000334008097816 */ /* 0x000fe20000000015 */
[----:B------:R-:W-:-:S05]  /*ca030*/  IMAD.X R25, R20, 0x1, R4, P1 ;  /* 0x0000000114197824 */ /* 0x000fca00008e0604 */
[----:B------:R-:W-:Y:S04]  /*ca040*/  STL.64 [R1+0xf08], R24 ;  /* 0x000f081801007387 */ /* 0x000fe80000100a00 */
[----:B------:R-:W4:Y:S04]  /*ca050*/  LDL.LU R10, [R1+0x2e8] ;  /* 0x0002e800010a7983 */ /* 0x000f280000300800 */
[----:B------:R-:W-:Y:S04]  /*ca060*/  STL [R1+0x850], R18 ;  /* 0x0008501201007387 */ /* 0x000fe80000100800 */
[----:B------:R-:W4:Y:S04]  /*ca070*/  LDL.LU R8, [R1+0x64] ;  /* 0x0000640001087983 */ /* 0x000f280000300800 */
[----:B------:R0:W-:Y:S04]  /*ca080*/  STL [R1+0x848], R9 ;  /* 0x0008480901007387 */ /* 0x0001e80000100800 */
[----:B0-----:R-:W4:Y:S01]  /*ca090*/  LDL.LU R9, [R1+0x110] ;  /* 0x0001100001097983 */ /* 0x001f220000300800 */
[----:B------:R-:W-:-:S02]  /*ca0a0*/  SHF.R.U32.HI R21, RZ, 0x8, R17 ;  /* 0x00000008ff157819 */ /* 0x000fc40000011611 */
[----:B------:R-:W-:Y:S02]  /*ca0b0*/  IADD3 R24, P1, PT, R19, R13, RZ ;  /* 0x0000000d13187210 */ /* 0x000fe40007f3e0ff */
[----:B------:R-:W-:Y:S02]  /*ca0c0*/  LOP3.LUT R21, R21, 0xffff, RZ, 0xc0, !PT ;  /* 0x0000ffff15157812 */ /* 0x000fe400078ec0ff */
[----:B------:R-:W-:Y:S01]  /*ca0d0*/  SHF.R.U32.HI R22, RZ, 0x8, R11 ;  /* 0x00000008ff167819 */ /* 0x000fe2000001160b */
[----:B------:R-:W-:Y:S01]  /*ca0e0*/  IMAD.X R25, R20, 0x1, R15, P1 ;  /* 0x0000000114197824 */ /* 0x000fe200008e060f */
[--C-:B------:R-:W-:Y:S02]  /*ca0f0*/  PRMT R18, R21, 0x3340, R0.reuse ;  /* 0x0000334015127816 */ /* 0x100fe40000000000 */
[----:B------:R-:W-:Y:S02]  /*ca100*/  LOP3.LUT R22, R22, 0xffff, RZ, 0xc0, !PT ;  /* 0x0000ffff16167812 */ /* 0x000fe400078ec0ff */
[----:B------:R0:W-:Y:S04]  /*ca110*/  STL.64 [R1+0xf10], R24 ;  /* 0x000f101801007387 */ /* 0x0001e80000100a00 */
[----:B------:R3:W-:Y:S01]  /*ca120*/  STL [R1+0x14c], R18 ;  /* 0x00014c1201007387 */ /* 0x0007e20000100800 */
[----:B------:R-:W-:-:S05]  /*ca130*/  PRMT R11, R22, 0x3340, R0 ;  /* 0x00003340160b7816 */ /* 0x000fca0000000000 */
[----:B------:R1:W-:Y:S01]  /*ca140*/  STL [R1+0x154], R11 ;  /* 0x0001540b01007387 */ /* 0x0003e20000100800 */
[----:B0-----:R-:W-:-:S05]  /*ca150*/  IADD3 R24, P1, PT, R19, R5, RZ ;  /* 0x0000000513187210 */ /* 0x001fca0007f3e0ff */
[----:B------:R-:W-:Y:S01]  /*ca160*/  IMAD.X R25, R20, 0x1, R6, P1 ;  /* 0x0000000114197824 */ /* 0x000fe200008e0606 */
[----:B--2---:R-:W-:Y:S02]  /*ca170*/  LOP3.LUT R17, R27, 0xffff, RZ, 0xc0, !PT ;  /* 0x0000ffff1b117812 */ /* 0x004fe400078ec0ff */
[----:B------:R-:W2:Y:S01]  /*ca180*/  LDL.LU R27, [R1+0x140] ;  /* 0x00014000011b7983 */ /* 0x000ea20000300800 */
[----:B---3--:R-:W-:Y:S02]  /*ca190*/  LOP3.LUT R18, R28, 0xffff, RZ, 0xc0, !PT ;  /* 0x0000ffff1c127812 */ /* 0x008fe400078ec0ff */
[----:B----4-:R-:W-:Y:S02]  /*ca1a0*/  LOP3.LUT R29, R29, 0xffff, RZ, 0xc0, !PT ;  /* 0x0000ffff1d1d7812 */ /* 0x010fe400078ec0ff */
[----:B------:R-:W-:Y:S02]  /*ca1b0*/  PRMT R21, R18, 0x3340, R0 ;  /* 0x0000334012157816 */ /* 0x000fe40000000000 */
[----:B------:R-:W-:-:S02]  /*ca1c0*/  PRMT R22, R17, 0x3340, R29 ;  /* 0x0000334011167816 */ /* 0x000fc4000000001d */
[----:B------:R-:W-:Y:S02]  /*ca1d0*/  SHF.R.U32.HI R17, RZ, 0x8, R17 ;  /* 0x00000008ff117819 */ /* 0x000fe40000011611 */
[----:B-1----:R-:W-:Y:S02]  /*ca1e0*/  PRMT R11, R22, 0x5410, R21 ;  /* 0x00005410160b7816 */ /* 0x002fe40000000015 */
[----:B------:R-:W-:Y:S02]  /*ca1f0*/  SHF.R.U32.HI R22, RZ, 0x8, R29 ;  /* 0x00000008ff167819 */ /* 0x000fe4000001161d */
[----:B------:R-:W-:Y:S02]  /*ca200*/  SHF.R.U32.HI R21, RZ, 0x8, R18 ;  /* 0x00000008ff157819 */ /* 0x000fe40000011612 */
[----:B------:R-:W-:Y:S02]  /*ca210*/  LOP3.LUT R17, R17, 0xffff, RZ, 0xc0, !PT ;  /* 0x0000ffff11117812 */ /* 0x000fe400078ec0ff */
[----:B------:R-:W-:-:S02]  /*ca220*/  LOP3.LUT R22, R22, 0xffff, RZ, 0xc0, !PT ;  /* 0x0000ffff16167812 */ /* 0x000fc400078ec0ff */
[----:B------:R-:W-:Y:S01]  /*ca230*/  LOP3.LUT R21, R21, 0xffff, RZ, 0xc0, !PT ;  /* 0x0000ffff15157812 */ /* 0x000fe200078ec0ff */
[----:B------:R-:W-:Y:S04]  /*ca240*/  STL [R1+0x53a8], R11 ;  /* 0x0053a80b01007387 */ /* 0x000fe80000100800 */
[----:B------:R0:W-:Y:S01]  /*ca250*/  STL.64 [R1+0xf00], R24 ;  /* 0x000f001801007387 */ /* 0x0001e20000100a00 */
[----:B------:R-:W-:Y:S02]  /*ca260*/  PRMT R17, R17, 0x3340, R22 ;  /* 0x0000334011117816 */ /* 0x000fe40000000016 */
[----:B------:R-:W-:Y:S01]  /*ca270*/  PRMT R18, R21, 0x3340, R0 ;  /* 0x0000334015127816 */ /* 0x000fe20000000000 */
[----:B0-----:R-:W3:Y:S04]  /*ca280*/  LDL.LU R25, [R1+0x58e0] ;  /* 0x0058e00001197983 */ /* 0x001ee80000300800 */
[----:B------:R-:W4:Y:S04]  /*ca290*/  LDL.LU R11, [R1+0xc0] ;  /* 0x0000c000010b7983 */ /* 0x000f280000300800 */
[----:B------:R-:W4:Y:S04]  /*ca2a0*/  LDL.LU R28, [R1+0x4d44] ;  /* 0x004d4400011c7983 */ /* 0x000f280000300800 */
[----:B------:R-:W4:Y:S04]  /*ca2b0*/  LDL.LU R24, [R1+0x5f0] ;  /* 0x0005f00001187983 */ /* 0x000f280000300800 */
[----:B------:R-:W4:Y:S04]  /*ca2c0*/  LDL.LU R29, [R1+0x6a8] ;  /* 0x0006a800011d7983 */ /* 0x000f280000300800 */
[----:B------:R0:W-:Y:S04]  /*ca2d0*/  STL [R1+0x43c], R17 ;  /* 0x00043c1101007387 */ /* 0x0001e80000100800 */
[----:B------:R1:W-:Y:S04]  /*ca2e0*/  STL [R1+0x144], R18 ;  /* 0x0001441201007387 */ /* 0x0003e80000100800 */
[----:B------:R-:W-:Y:S01]  /*ca2f0*/  STL.64 [R1+0x58c0], R14 ;  /* 0x0058c00e01007387 */ /* 0x000fe20000100a00 */
[----:B------:R-:W-:-:S02]  /*ca300*/  LOP3.LUT R10, R10, 0xffff, RZ, 0xc0, !PT ;  /* 0x0000ffff0a0a7812 */ /* 0x000fc400078ec0ff */
[----:B0-----:R-:W-:Y:S02]  /*ca310*/  LOP3.LUT R17, R8, 0xffff, RZ, 0xc0, !PT ;  /* 0x0000ffff08117812 */ /* 0x001fe400078ec0ff */
[----:B------:R-:W-:Y:S02]  /*ca320*/  IADD3 R8, P1, PT, R19, R14, RZ ;  /* 0x0000000e13087210 */ /* 0x000fe40007f3e0ff */
[----:B------:R-:W-:Y:S02]  /*ca330*/  PRMT R21, R17, 0x3340, R0 ;  /* 0x0000334011157816 */ /* 0x000fe40000000000 */
[----:B-1----:R-:W-:-:S04]  /*ca340*/  LOP3.LUT R18, R9, 0xffff, RZ, 0xc0, !PT ;  /* 0x0000ffff09127812 */ /* 0x002fc800078ec0ff */
[----:B------:R-:W-:Y:S01]  /*ca350*/  PRMT R22, R10, 0x3340, R18 ;  /* 0x000033400a167816 */ /* 0x000fe20000000012 */
[----:B------:R-:W-:-:S03]  /*ca360*/  IMAD.X R9, R20, 0x1, R16, P1 ;  /* 0x0000000114097824 */ /* 0x000fc600008e0610 */
[----:B------:R-:W-:-:S05]  /*ca370*/  PRMT R21, R22, 0x5410, R21 ;  /* 0x0000541016157816 */ /* 0x000fca0000000015 */
[----:B------:R-:W-:Y:S04]  /*ca380*/  STL [R1+0x53a4], R21 ;  /* 0x0053a41501007387 */ /* 0x000fe80000100800 */
[----:B------:R0:W-:Y:S04]  /*ca390*/  STL.64 [R1+0xef8], R8 ;  /* 0x000ef80801007387 */ /* 0x0001e80000100a00 */
[----:B0-----:R-:W4:Y:S01]  /*ca3a0*/  LDL.LU.64 R8, [R1+0x58d8] ;  /* 0x0058d80001087983 */ /* 0x001f220000300a00 */
        /* <DEDUP_REMOVED lines=8> */
[----:B------:R-:W-:Y:S04]  /*ca430*/  STL [R1+0x83c], R14 ;  /* 0x00083c0e01007387 */ /* 0x000fe80000100800 */
[----:B------:R4:W-:Y:S01]  /*ca440*/  STL [R1+0x148], R10 ;  /* 0x0001480a01007387 */ /* 0x0009e20000100800 */
[----:B--2---:R-:W-:Y:S02]  /*ca450*/  LOP3.LUT R27, R27, 0xffff, RZ, 0xc0, !PT ;  /* 0x0000ffff1b1b7812 */ /* 0x004fe400078ec0ff */
[----:B---3--:R-:W-:Y:S02]  /*ca460*/  LOP3.LUT R25, R25, 0xffff, RZ, 0xc0, !PT ;  /* 0x0000ffff19197812 */ /* 0x008fe400078ec0ff */
[----:B----4-:R-:W-:Y:S02]  /*ca470*/  LOP3.LUT R10, R11, 0xffff, RZ, 0xc0, !PT ;  /* 0x0000ffff0b0a7812 */ /* 0x010fe400078ec0ff */
[----:B------:R-:W-:-:S02]  /*ca480*/  LOP3.LUT R28, R28, 0xffff, RZ, 0xc0, !PT ;  /* 0x0000ffff1c1c7812 */ /* 0x000fc400078ec0ff */
[----:B------:R-:W-:Y:S02]  /*ca490*/  PRMT R21, R25, 0x3340, R0 ;  /* 0x0000334019157816 */ /* 0x000fe40000000000 */
[----:B------:R-:W-:Y:S02]  /*ca4a0*/  PRMT R22, R27, 0x3340, R10 ;  /* 0x000033401b167816 */ /* 0x000fe4000000000a */
[----:B------:R-:W-:Y:S02]  /*ca4b0*/  LOP3.LUT R14, R24, 0xffff, RZ, 0xc0, !PT ;  /* 0x0000ffff180e7812 */ /* 0x000fe400078ec0ff */
[----:B------:R-:W-:Y:S02]  /*ca4c0*/  LOP3.LUT R29, R29, 0xffff, RZ, 0xc0, !PT ;  /* 0x0000ffff1d1d7812 */ /* 0x000fe400078ec0ff */
[----:B------:R-:W-:Y:S02]  /*ca4d0*/  PRMT R11, R22, 0x5410, R21 ;  /* 0x00005410160b7816 */ /* 0x000fe40000000015 */
[----:B------:R-:W-:-:S02]  /*ca4e0*/  PRMT R21, R14, 0x3340, R0 ;  /* 0x000033400e157816 */ /* 0x000fc40000000000 */
[----:B------:R-:W-:Y:S01]  /*ca4f0*/  PRMT R22, R28, 0x3340, R29 ;  /* 0x000033401c167816 */ /* 0x000fe2000000001d */
[----:B------:R0:W-:Y:S04]  /*ca500*/  STL [R1+0x53a0], R11 ;  /* 0x0053a00b01007387 */ /* 0x0001e80000100800 */
[----:B------:R-:W2:Y:S01]  /*ca510*/  LDL.LU R18, [R1+0x260] ;  /* 0x0002600001127983 */ /* 0x000ea20000300800 */
[----:B0-----:R-:W-:Y:S01]  /*ca520*/  PRMT R11, R22, 0x5410, R21 ;  /* 0x00005410160b7816 */ /* 0x001fe20000000015 */
[----:B------:R-:W-:Y:S01]  /*ca530*/  IMAD.MOV.U32 R21, RZ, RZ, R10 ;  /* 0x000000ffff157224 */ /* 0x000fe200078e000a */
[----:B------:R-:W-:-:S03]  /*ca540*/  IADD3 R10, P1, PT, R19, R7, RZ ;  /* 0x00000007130a7210 */ /* 0x000fc60007f3e0ff */
[----:B------:R0:W-:Y:S02]  /*ca550*/  STL [R1+0x539c], R11 ;  /* 0x00539c0b01007387 */ /* 0x0001e40000100800 */
[----:B0-----:R-:W-:-:S05]  /*ca560*/  IMAD.X R11, R20, 0x1, R8, P1 ;  /* 0x00000001140b7824 */ /* 0x001fca00008e0608 */
[----:B------:R0:W-:Y:S04]  /*ca570*/  STL.64 [R1+0xee0], R10 ;  /* 0x000ee00a01007387 */ /* 0x0001e80000100a00 */
[----:B0-----:R-:W3:Y:S04]  /*ca580*/  LDL.LU.64 R10, [R1+0x58d0] ;  /* 0x0058d000010a7983 */ /* 0x001ee80000300a00 */
[----:B------:R-:W4:Y:S04]  /*ca590*/  LDL.LU R15, [R1+0xc8] ;  /* 0x0000c800010f7983 */ /* 0x000f280000300800 */
[----:B------:R-:W2:Y:S04]  /*ca5a0*/  LDL.LU R17, [R1+0x4d48] ;  /* 0x004d480001117983 */ /* 0x000ea80000300800 */
[----:B------:R-:W2:Y:S01]  /*ca5b0*/  LDL.LU R24, [R1+0x5f4] ;  /* 0x0005f40001187983 */ /* 0x000ea20000300800 */
[----:B------:R-:W-:-:S03]  /*ca5c0*/  SHF.R.U32.HI R22, RZ, 0x8, R27 ;  /* 0x00000008ff167819 */ /* 0x000fc6000001161b */
[----:B------:R-:W2:Y:S01]  /*ca5d0*/  LDL.LU R27, [R1+0x6b0] ;  /* 0x0006b000011b7983 */ /* 0x000ea20000300800 */
[----:B------:R-:W-:Y:S02]  /*ca5e0*/  SHF.R.U32.HI R28, RZ, 0x8, R28 ;  /* 0x00000008ff1c7819 */ /* 0x000fe4000001161c */
[----:B------:R-:W-:Y:S02]  /*ca5f0*/  SHF.R.U32.HI R29, RZ, 0x8, R29 ;  /* 0x00000008ff1d7819 */ /* 0x000fe4000001161d */
[----:B------:R-:W-:Y:S02]  /*ca600*/  SHF.R.U32.HI R21, RZ, 0x8, R21 ;  /* 0x00000008ff157819 */ /* 0x000fe40000011615 */
[----:B------:R-:W-:Y:S02]  /*ca610*/  LOP3.LUT R28, R28, 0xffff, RZ, 0xc0, !PT ;  /* 0x0000ffff1c1c7812 */ /* 0x000fe400078ec0ff */
[----:B------:R-:W-:Y:S02]  /*ca620*/  LOP3.LUT R29, R29, 0xffff, RZ, 0xc0, !PT ;  /* 0x0000ffff1d1d7812 */ /* 0x000fe400078ec0ff */
[----:B------:R-:W-:-:S02]  /*ca630*/  LOP3.LUT R22, R22, 0xffff, RZ, 0xc0, !PT ;  /* 0x0000ffff16167812 */ /* 0x000fc400078ec0ff */
[----:B------:R-:W-:Y:S02]  /*ca640*/  LOP3.LUT R21, R21, 0xffff, RZ, 0xc0, !PT ;  /* 0x0000ffff15157812 */ /* 0x000fe400078ec0ff */
[----:B------:R-:W-:Y:S02]  /*ca650*/  PRMT R29, R28, 0x3340, R29 ;  /* 0x000033401c1d7816 */ /* 0x000fe4000000001d */
[----:B------:R-:W-:-:S03]  /*ca660*/  PRMT R21, R22, 0x3340, R21 ;  /* 0x0000334016157816 */ /* 0x000fc60000000015 */
[----:B------:R-:W-:Y:S04]  /*ca670*/  STL [R1+0x838], R29 ;  /* 0x0008381d01007387 */ /* 0x000fe80000100800 */
[----:B------:R-:W-:Y:S04]  /*ca680*/  STL.64 [R1+0x58a8], R8 ;  /* 0x0058a80801007387 */ /* 0x000fe80000100a00 */
[----:B------:R0:W-:Y:S01]  /*ca690*/  STL [R1+0x3d8], R21 ;  /* 0x0003d81501007387 */ /* 0x0001e20000100800 */
[----:B------:R-:W-:Y:S02]  /*ca6a0*/  IADD3 R28, P1, PT, R19, R9, RZ ;  /* 0x00000009131c7210 */ /* 0x000fe40007f3e0ff */
[----:B0-----:R-:W-:-:S04]  /*ca6b0*/  SHF.R.U32.HI R21, RZ, 0x8, R25 ;  /* 0x00000008ff157819 */ /* 0x001fc80000011619 */
[----:B------:R-:W-:-:S04]  /*ca6c0*/  LOP3.LUT R21, R21, 0xffff, RZ, 0xc0, !PT ;  /* 0x0000ffff15157812 */ /* 0x000fc800078ec0ff */
[----:B------:R-:W-:Y:S01]  /*ca6d0*/  PRMT R21, R21, 0x3340, R0 ;  /* 0x0000334015157816 */ /* 0x000fe20000000000 */
[----:B---3--:R-:W-:Y:S01]  /*ca6e0*/  IMAD.X R29, R20, 0x1, R11, P1 ;  /* 0x00000001141d7824 */ /* 0x008fe200008e060b */
[----:B------:R-:W-:-:S04]  /*ca6f0*/  IADD3 R8, P1, PT, R19, R10, RZ ;  /* 0x0000000a13087210 */ /* 0x000fc80007f3e0ff */
[----:B------:R0:W-:Y:S01]  /*ca700*/  STL.64 [R1+0xef0], R28 ;  /* 0x000ef01c01007387 */ /* 0x0001e20000100a00 */
[----:B------:R-:W-:-:S03]  /*ca710*/  IMAD.X R9, R20, 0x1, R12, P1 ;  /* 0x0000000114097824 */ /* 0x000fc600008e060c */
[----:B------:R2:W-:Y:S04]  /*ca720*/  STL.64 [R1+0x58b8], R10 ;  /* 0x0058b80a01007387 */ /* 0x0005e80000100a00 */
[----:B------:R-:W-:Y:S04]  /*ca730*/  STL [R1+0x140], R21 ;  /* 0x0001401501007387 */ /* 0x000fe80000100800 */
[----:B------:R-:W3:Y:S04]  /*ca740*/  LDL.LU R25, [R1+0x5b0] ;  /* 0x0005b00001197983 */ /* 0x000ee80000300800 */
[----:B0-----:R-:W3:Y:S04]  /*ca750*/  LDL.LU R28, [R1+0x700] ;  /* 0x00070000011c7983 */ /* 0x001ee80000300800 */
[----:B------:R0:W-:Y:S04]  /*ca760*/  STL.64 [R1+0xee8], R8 ;  /* 0x000ee80801007387 */ /* 0x0001e80000100a00 */
[----:B------:R-:W3:Y:S01]  /*ca770*/  LDL.LU R29, [R1+0x63c] ;  /* 0x00063c00011d7983 */ /* 0x000ee20000300800 */
[----:B------:R-:W-:-:S02]  /*ca780*/  SHF.R.U32.HI R20, RZ, 0x8, R14 ;  /* 0x00000008ff147819 */ /* 0x000fc4000001160e */
[----:B--2---:R-:W-:Y:S02]  /*ca790*/  LOP3.LUT R10, R18, 0xffff, RZ, 0xc0, !PT ;  /* 0x0000ffff120a7812 */ /* 0x004fe400078ec0ff */
[----:B------:R-:W-:Y:S02]  /*ca7a0*/  LOP3.LUT R20, R20, 0xffff, RZ, 0xc0, !PT ;  /* 0x0000ffff14147812 */ /* 0x000fe400078ec0ff */
[----:B------:R-:W-:Y:S02]  /*ca7b0*/  LOP3.LUT R18, R23, 0xffff, RZ, 0xc0, !PT ;  /* 0x0000ffff17127812 */ /* 0x000fe400078ec0ff */
[--C-:B0-----:R-:W-:Y:S02]  /*ca7c0*/  PRMT R8, R20, 0x3340, R0.reuse ;  /* 0x0000334014087816 */ /* 0x101fe40000000000 */
[----:B----4-:R-:W-:Y:S02]  /*ca7d0*/  LOP3.LUT R9, R15, 0xffff, RZ, 0xc0, !PT ;  /* 0x0000ffff0f097812 */ /* 0x010fe400078ec0ff */
[----:B------:R-:W-:-:S02]  /*ca7e0*/  PRMT R20, R18, 0x3340, R0 ;  /* 0x0000334012147816 */ /* 0x000fc40000000000 */
[----:B------:R-:W-:Y:S02]  /*ca7f0*/  LOP3.LUT R11, R24, 0xffff, RZ, 0xc0, !PT ;  /* 0x0000ffff180b7812 */ /* 0x000fe400078ec0ff */
[----:B------:R-:W-:Y:S01]  /*ca800*/  PRMT R21, R10, 0x3340, R9 ;  /* 0x000033400a157816 */ /* 0x000fe20000000009 */
[----:B------:R0:W-:Y:S01]  /*ca810*/  STL [R1+0x13c], R8 ;  /* 0x00013c0801007387 */ /* 0x0001e20000100800 */
[----:B------:R-:W-:-:S03]  /*ca820*/  LOP3.LUT R22, R27, 0xffff, RZ, 0xc0, !PT ;  /* 0x0000ffff1b167812 */ /* 0x000fc600078ec0ff */
[----:B------:R-:W2:Y:S01]  /*ca830*/  LDL.LU R23, [R1+0x58c8] ;  /* 0x0058c80001177983 */ /* 0x000ea20000300800 */
[----:B------:R-:W-:Y:S02]  /*ca840*/  PRMT R14, R21, 0x5410, R20 ;  /* 0x00005410150e7816 */ /* 0x000fe40000000014 */
[----:B------:R-:W-:Y:S02]  /*ca850*/  PRMT R20, R11, 0x3340, R0 ;  /* 0x000033400b147816 */ /* 0x000fe40000000000 */
[----:B0-----:R-:W-:Y:S01]  /*ca860*/  LOP3.LUT R8, R17, 0xffff, RZ, 0xc0, !PT ;  /* 0x0000ffff11087812 */ /* 0x001fe200078ec0ff */
[----:B------:R-:W-:Y:S03]  /*ca870*/  STL [R1+0x55a0], R18 ;  /* 0x0055a01201007387 */ /* 0x000fe60000100800 */
[----:B------:R-:W-:Y:S01]  /*ca880*/  PRMT R21, R8, 0x3340, R22 ;  /* 0x0000334008157816 */ /* 0x000fe20000000016 */
[----:B------:R0:W-:Y:S03]  /*ca890*/  STL [R1+0x5398], R14 ;  /* 0x0053980e01007387 */ /* 0x0001e60000100800 */
[----:B0-----:R-:W-:-:S05]  /*ca8a0*/  PRMT R14, R21, 0x5410, R20 ;  /* 0x00005410150e7816 */ /* 0x001fca0000000014 */
[----:B------:R0:W-:Y:S04]  /*ca8b0*/  STL [R1+0x5394], R14 ;  /* 0x0053940e01007387 */ /* 0x0001e80000100800 */
[----:B0-----:R-:W4:Y:S04]  /*ca8c0*/  LDL.LU R14, [R1+0x704] ;  /* 0x00070400010e7983 */ /* 0x001f280000300800 */
[----:B------:R-:W2:Y:S04]  /*ca8d0*/  LDL.LU R17, [R1+0x5b4] ;  /* 0x0005b40001117983 */ /* 0x000ea80000300800 */
[----:B------:R-:W2:Y:S01]  /*ca8e0*/  LDL.LU R15, [R1+0x64c] ;  /* 0x00064c00010f7983 */ /* 0x000ea20000300800 */
[----:B------:R-:W-:-:S02]  /*ca8f0*/  SHF.R.U32.HI R21, RZ, 0x8, R10 ;  /* 0x00000008ff157819 */ /* 0x000fc4000001160a */
[----:B------:R-:W-:Y:S02]  /*ca900*/  SHF.R.U32.HI R20, RZ, 0x8, R9 ;  /* 0x00000008ff147819 */ /* 0x000fe40000011609 */
[----:B------:R-:W-:Y:S02]  /*ca910*/  SHF.R.U32.HI R10, RZ, 0x8, R8 ;  /* 0x00000008ff0a7819 */ /* 0x000fe40000011608 */
[----:B------:R-:W-:Y:S02]  /*ca920*/  SHF.R.U32.HI R9, RZ, 0x8, R22 ;  /* 0x00000008ff097819 */ /* 0x000fe40000011616 */
[----:B------:R-:W-:Y:S02]  /*ca930*/  LOP3.LUT R8, R21, 0xffff, RZ, 0xc0, !PT ;  /* 0x0000ffff15087812 */ /* 0x000fe400078ec0ff */
[----:B------:R-:W-:-:S04]  /*ca940*/  LOP3.LUT R22, R20, 0xffff, RZ, 0xc0, !PT ;  /* 0x0000ffff14167812 */ /* 0x000fc800078ec0ff */
[----:B------:R-:W-:Y:S02]  /*ca950*/  PRMT R8, R8, 0x3340, R22 ;  /* 0x0000334008087816 */ /* 0x000fe40000000016 */
[----:B------:R-:W-:Y:S02]  /*ca960*/  LOP3.LUT R21, R10, 0xffff, RZ, 0xc0, !PT ;  /* 0x0000ffff0a157812 */ /* 0x000fe400078ec0ff */
[----:B------:R-:W-:Y:S01]  /*ca970*/  LOP3.LUT R20, R9, 0xffff, RZ, 0xc0, !PT ;  /* 0x0000ffff09147812 */ /* 0x000fe200078ec0ff */
[----:B------:R0:W-:Y:S03]  /*ca980*/  STL [R1+0x521c], R8 ;  /* 0x00521c0801007387 */ /* 0x0001e60000100800 */
[----:B------:R-:W-:-:S05]  /*ca990*/  PRMT R9, R21, 0x3340, R20 ;  /* 0x0000334015097816 */ /* 0x000fca0000000014 */
[----:B------:R1:W-:Y:S01]  /*ca9a0*/  STL [R1+0x834], R9 ;  /* 0x0008340901007387 */ /* 0x0003e20000100800 */
[----:B---3--:R-:W-:-:S04]  /*ca9b0*/  LOP3.LUT R10, R25, 0xffff, RZ, 0xc0, !PT ;  /* 0x0000ffff190a7812 */ /* 0x008fc800078ec0ff */
[----:B------:R-:W-:Y:S02]  /*ca9c0*/  PRMT R20, R10, 0x3340, R0 ;  /* 0x000033400a147816 */ /* 0x000fe40000000000 */
[----:B0-----:R-:W-:Y:S02]  /*ca9d0*/  LOP3.LUT R8, R28, 0xffff, RZ, 0xc0, !PT ;  /* 0x0000ffff1c087812 */ /* 0x001fe400078ec0ff */
[----:B------:R-:W-:-:S04]  /*ca9e0*/  LOP3.LUT R22, R29, 0xffff, RZ, 0xc0, !PT ;  /* 0x0000ffff1d167812 */ /* 0x000fc800078ec0ff */
[----:B------:R-:W-:-:S04]  /*ca9f0*/  PRMT R21, R8, 0x3340, R22 ;  /* 0x0000334008157816 */ /* 0x000fc80000000016 */
[----:B-1----:R-:W-:-:S05]  /*caa00*/  PRMT R9, R21, 0x5410, R20 ;  /* 0x0000541015097816 */ /* 0x002fca0000000014 */
[----:B------:R0:W-:Y:S04]  /*caa10*/  STL [R1+0x5390], R9 ;  /* 0x0053900901007387 */ /* 0x0001e80000100800 */
[----:B0-----:R-:W3:Y:S01]  /*caa20*/  LDL.LU R9, [R1+0x304] ;  /* 0x0003040001097983 */ /* 0x001ee20000300800 */
[----:B------:R-:W-:Y:S01]  /*caa30*/  VIADD R19, R19, UR5 ;  /* 0x0000000513137c36 */ /* 0x000fe20008000000 */
[----:B------:R-:W-:Y:S02]  /*caa40*/  SHF.R.U32.HI R8, RZ, 0x8, R8 ;  /* 0x00000008ff087819 */ /* 0x000fe40000011608 */
[----:B------:R-:W-:Y:S02]  /*caa50*/  SHF.R.U32.HI R22, RZ, 0x8, R22 ;  /* 0x00000008ff167819 */ /* 0x000fe40000011616 */
[----:B------:R-:W-:Y:S01]  /*caa60*/  SHF.R.U32.HI R21, RZ, 0x8, R10 ;  /* 0x00000008ff157819 */ /* 0x000fe2000001160a */
[----:B------:R-:W0:Y:S01]  /*caa70*/  LDCU UR5, c[0x0][0x3b8] ;  /* 0x00007700ff0577ac */ /* 0x000e220008000800 */
[----:B------:R-:W-:-:S02]  /*caa80*/  SHF.R.S32.HI R20, RZ, 0x1f, R19 ;  /* 0x0000001fff147819 */ /* 0x000fc40000011413 */
[----:B------:R-:W-:-:S05]  /*caa90*/  IADD3 R24, P1, PT, R19, R0, RZ ;  /* 0x0000000013187210 */ /* 0x000fca0007f3e0ff */
[----:B------:R-:W-:Y:S01]  /*caaa0*/  IMAD.X R25, R20, 0x1, R2, P1 ;  /* 0x0000000114197824 */ /* 0x000fe200008e0602 */
[----:B------:R-:W-:-:S04]  /*caab0*/  LOP3.LUT R8, R8, 0xffff, RZ, 0xc0, !PT ;  /* 0x0000ffff08087812 */ /* 0x000fc800078ec0ff */
[----:B------:R1:W-:Y:S01]  /*caac0*/  STL.64 [R1+0xed0], R24 ;  /* 0x000ed01801007387 */ /* 0x0003e20000100a00 */
[----:B------:R-:W-:Y:S02]  /*caad0*/  LOP3.LUT R22, R22, 0xffff, RZ, 0xc0, !PT ;  /* 0x0000ffff16167812 */ /* 0x000fe400078ec0ff */
[----:B------:R-:W-:Y:S02]  /*caae0*/  LOP3.LUT R21, R21, 0xffff, RZ, 0xc0, !PT ;  /* 0x0000ffff15157812 */ /* 0x000fe400078ec0ff */
[----:B------:R-:W-:Y:S01]  /*caaf0*/  PRMT R18, R8, 0x3340, R22 ;  /* 0x0000334008127816 */ /* 0x000fe20000000016 */
[----:B-1----:R-:W3:Y:S04]  /*cab00*/  LDL.LU R24, [R1+0x74] ;  /* 0x0000740001187983 */ /* 0x002ee80000300800 */
[----:B------:R-:W3:Y:S01]  /*cab10*/  LDL.LU R25, [R1+0x120] ;  /* 0x0001200001197983 */ /* 0x000ee20000300800 */
[----:B------:R-:W-:-:S03]  /*cab20*/  PRMT R10, R21, 0x3340, R0 ;  /* 0x00003340150a7816 */ /* 0x000fc60000000000 */
[----:B------:R-:W3:Y:S04]  /*cab30*/  LDL.LU R27, [R1+0x300] ;  /* 0x00030000011b7983 */ /* 0x000ee80000300800 */
[----:B------:R-:W3:Y:S04]  /*cab40*/  LDL.LU R28, [R1+0x70] ;  /* 0x00007000011c7983 */ /* 0x000ee80000300800 */
[----:B------:R-:W3:Y:S04]  /*cab50*/  LDL.LU R29, [R1+0x11c] ;  /* 0x00011c00011d7983 */ /* 0x000ee80000300800 */
[----:B------:R-:W-:Y:S04]  /*cab60*/  STL [R1+0x3d4], R18 ;  /* 0x0003d41201007387 */ /* 0x000fe80000100800 */
[----:B------:R1:W-:Y:S01]  /*cab70*/  STL [R1+0x134], R10 ;  /* 0x0001340a01007387 */ /* 0x0003e20000100800 */
[----:B----4-:R-:W-:-:S02]  /*cab80*/  LOP3.LUT R8, R14, 0xffff, RZ, 0xc0, !PT ;  /* 0x0000ffff0e087812 */ /* 0x010fc400078ec0ff */
[----:B--2---:R-:W-:Y:S02]  /*cab90*/  LOP3.LUT R17, R17, 0xffff, RZ, 0xc0, !PT ;  /* 0x0000ffff11117812 */ /* 0x004fe400078ec0ff */
[----:B------:R-:W-:Y:S02]  /*caba0*/  IADD3 R14, P1, PT, R19, R3, RZ ;  /* 0x00000003130e7210 */ /* 0x000fe40007f3e0ff */
[----:B------:R-:W-:Y:S02]  /*cabb0*/  PRMT R21, R17, 0x3340, R0 ;  /* 0x0000334011157816 */ /* 0x000fe40000000000 */
[----:B-1----:R-:W-:Y:S01]  /*cabc0*/  LOP3.LUT R10, R15, 0xffff, RZ, 0xc0, !PT ;  /* 0x0000ffff0f0a7812 */ /* 0x002fe200078ec0ff */
[----:B------:R1:W-:Y:S03]  /*cabd0*/  STL [R1+0x55a4], R17 ;  /* 0x0055a41101007387 */ /* 0x0003e60000100800 */
[----:B------:R-:W-:Y:S01]  /*cabe0*/  PRMT R22, R8, 0x3340, R10 ;  /* 0x0000334008167816 */ /* 0x000fe2000000000a */
[----:B------:R-:W-:-:S03]  /*cabf0*/  IMAD.X R15, R20, 0x1, R4, P1 ;  /* 0x00000001140f7824 */ /* 0x000fc600008e0604 */
[----:B-1----:R-:W-:-:S05]  /*cac00*/  PRMT R17, R22, 0x5410, R21 ;  /* 0x0000541016117816 */ /* 0x002fca0000000015 */
[----:B------:R-:W-:Y:S04]  /*cac10*/  STL [R1+0x538c], R17 ;  /* 0x00538c1101007387 */ /* 0x000fe80000100800 */
[----:B------:R1:W-:Y:S04]  /*cac20*/  STL.64 [R1+0xed8], R14 ;  /* 0x000ed80e01007387 */ /* 0x0003e80000100a00 */
[----:B-1----:R-:W2:Y:S01]  /*cac30*/  LDL.LU.64 R14, [R1+0x58c0] ;  /* 0x0058c000010e7983 */ /* 0x002ea20000300a00 */
        /* <DEDUP_REMOVED lines=9> */
[----:B------:R1:W-:Y:S04]  /*cacd0*/  STL [R1+0x51f0], R8 ;  /* 0x0051f00801007387 */ /* 0x0003e80000100800 */
[----:B-1----:R-:W4:Y:S01]  /*cace0*/  LDL.LU R8, [R1+0x278] ;  /* 0x0002780001087983 */ /* 0x002f220000300800 */
[----:B---3--:R-:W-:-:S03]  /*cacf0*/  LOP3.LUT R11, R9, 0xffff, RZ, 0xc0, !PT ;  /* 0x0000ffff090b7812 */ /* 0x008fc600078ec0ff */
[----:B------:R-:W3:Y:S01]  /*cad00*/  LDL.LU R9, [R1+0xd8] ;  /* 0x0000d80001097983 */ /* 0x000ee20000300800 */
[----:B------:R-:W-:Y:S02]  /*cad10*/  LOP3.LUT R17, R24, 0xffff, RZ, 0xc0, !PT ;  /* 0x0000ffff18117812 */ /* 0x000fe400078ec0ff */
[----:B------:R-:W-:Y:S02]  /*cad20*/  LOP3.LUT R25, R25, 0xffff, RZ, 0xc0, !PT ;  /* 0x0000ffff19197812 */ /* 0x000fe400078ec0ff */
[----:B------:R-:W-:Y:S02]  /*cad30*/  PRMT R21, R17, 0x3340, R0 ;  /* 0x0000334011157816 */ /* 0x000fe40000000000 */
[----:B------:R-:W-:Y:S02]  /*cad40*/  PRMT R22, R11, 0x3340, R25 ;  /* 0x000033400b167816 */ /* 0x000fe40000000019 */
[----:B------:R-:W-:Y:S02]  /*cad50*/  LOP3.LUT R10, R27, 0xffff, RZ, 0xc0, !PT ;  /* 0x0000ffff1b0a7812 */ /* 0x000fe400078ec0ff */
[----:B------:R-:W-:-:S02]  /*cad60*/  LOP3.LUT R18, R28, 0xffff, RZ, 0xc0, !PT ;  /* 0x0000ffff1c127812 */ /* 0x000fc400078ec0ff */
[----:B------:R-:W-:Y:S02]  /*cad70*/  PRMT R21, R22, 0x5410, R21 ;  /* 0x0000541016157816 */ /* 0x000fe40000000015 */
[----:B------:R-:W-:-:S03]  /*cad80*/  LOP3.LUT R24, R29, 0xffff, RZ, 0xc0, !PT ;  /* 0x0000ffff1d187812 */ /* 0x000fc600078ec0ff */
[----:B------:R1:W-:Y:S01]  /*cad90*/  STL [R1+0x5388], R21 ;  /* 0x0053881501007387 */ /* 0x0003e20000100800 */
[----:B------:R-:W-:-:S03]  /*cada0*/  PRMT R22, R10, 0x3340, R24 ;  /* 0x000033400a167816 */ /* 0x000fc60000000018 */
[----:B------:R-:W-:Y:S01]  /*cadb0*/  STL [R1+0x5898], R13 ;  /* 0x0058980d01007387 */ /* 0x000fe20000100800 */
[----:B-1----:R-:W-:-:S04]  /*cadc0*/  PRMT R21, R18, 0x3340, R0 ;  /* 0x0000334012157816 */ /* 0x002fc80000000000 */
[----:B------:R-:W-:Y:S02]  /*cadd0*/  PRMT R21, R22, 0x5410, R21 ;  /* 0x0000541016157816 */ /* 0x000fe40000000015 */
[----:B------:R-:W-:Y:S02]  /*cade0*/  SHF.R.U32.HI R11, RZ, 0x8, R11 ;  /* 0x00000008ff0b7819 */ /* 0x000fe4000001160b */
[----:B------:R-:W-:Y:S02]  /*cadf0*/  SHF.R.U32.HI R22, RZ, 0x8, R25 ;  /* 0x00000008ff167819 */ /* 0x000fe40000011619 */
[----:B------:R-:W-:Y:S02]  /*cae00*/  IADD3 R28, P1, PT, R19, R13, RZ ;  /* 0x0000000d131c7210 */ /* 0x000fe40007f3e0ff */
[----:B------:R-:W-:Y:S01]  /*cae10*/  SHF.R.U32.HI R10, RZ, 0x8, R10 ;  /* 0x00000008ff0a7819 */ /* 0x000fe2000001160a */
[----:B------:R1:W-:Y:S01]  /*cae20*/  STL [R1+0x5384], R21 ;  /* 0x0053841501007387 */ /* 0x0003e20000100800 */
[----:B------:R-:W-:-:S02]  /*cae30*/  LOP3.LUT R11, R11, 0xffff, RZ, 0xc0, !PT ;  /* 0x0000ffff0b0b7812 */ /* 0x000fc400078ec0ff */
[----:B------:R-:W-:Y:S02]  /*cae40*/  LOP3.LUT R22, R22, 0xffff, RZ, 0xc0, !PT ;  /* 0x0000ffff16167812 */ /* 0x000fe400078ec0ff */
[----:B------:R-:W-:Y:S02]  /*cae50*/  LOP3.LUT R10, R10, 0xffff, RZ, 0xc0, !PT ;  /* 0x0000ffff0a0a7812 */ /* 0x000fe400078ec0ff */
[----:B-1----:R-:W-:Y:S02]  /*cae60*/  SHF.R.U32.HI R21, RZ, 0x8, R24 ;  /* 0x00000008ff157819 */ /* 0x002fe40000011618 */
[----:B------:R-:W-:Y:S01]  /*cae70*/  PRMT R11, R11, 0x3340, R22 ;  /* 0x000033400b0b7816 */ /* 0x000fe20000000016 */
[----:B--2---:R-:W-:Y:S01]  /*cae80*/  IMAD.X R29, R20, 0x1, R15, P1 ;  /* 0x00000001141d7824 */ /* 0x004fe200008e060f */
[----:B------:R-:W-:-:S04]  /*cae90*/  LOP3.LUT R21, R21, 0xffff, RZ, 0xc0, !PT ;  /* 0x0000ffff15157812 */ /* 0x000fc800078ec0ff */
[----:B------:R-:W-:Y:S01]  /*caea0*/  PRMT R10, R10, 0x3340, R21 ;  /* 0x000033400a0a7816 */ /* 0x000fe20000000015 */
[----:B------:R-:W-:Y:S04]  /*caeb0*/  STL.64 [R1+0xec0], R28 ;  /* 0x000ec01c01007387 */ /* 0x000fe80000100a00 */
[----:B------:R-:W2:Y:S04]  /*caec0*/  LDL.LU R24, [R1+0x4d4c] ;  /* 0x004d4c0001187983 */ /* 0x000ea80000300800 */
[----:B------:R-:W-:Y:S04]  /*caed0*/  STL [R1+0x81c], R11 ;  /* 0x00081c0b01007387 */ /* 0x000fe80000100800 */
[----:B------:R-:W2:Y:S04]  /*caee0*/  LDL.LU R27, [R1+0x600] ;  /* 0x00060000011b7983 */ /* 0x000ea80000300800 */
[----:B------:R1:W-:Y:S01]  /*caef0*/  STL [R1+0x7c8], R10 ;  /* 0x0007c80a01007387 */ /* 0x0003e20000100800 */
[----:B------:R-:W-:-:S02]  /*caf00*/  SHF.R.U32.HI R21, RZ, 0x8, R18 ;  /* 0x00000008ff157819 */ /* 0x000fc40000011612 */
[----:B------:R-:W-:Y:S01]  /*caf10*/  SHF.R.U32.HI R22, RZ, 0x8, R17 ;  /* 0x00000008ff167819 */ /* 0x000fe20000011611 */
[----:B------:R-:W2:Y:S01]  /*caf20*/  LDL.LU R25, [R1+0x6bc] ;  /* 0x0006bc0001197983 */ /* 0x000ea20000300800 */
[----:B------:R-:W-:Y:S02]  /*caf30*/  LOP3.LUT R21, R21, 0xffff, RZ, 0xc0, !PT ;  /* 0x0000ffff15157812 */ /* 0x000fe400078ec0ff */
[----:B-1----:R-:W-:Y:S02]  /*caf40*/  IADD3 R10, P1, PT, R19, R5, RZ ;  /* 0x00000005130a7210 */ /* 0x002fe40007f3e0ff */
[----:B------:R-:W-:Y:S02]  /*caf50*/  LOP3.LUT R22, R22, 0xffff, RZ, 0xc0, !PT ;  /* 0x0000ffff16167812 */ /* 0x000fe400078ec0ff */
[----:B------:R-:W-:Y:S01]  /*caf60*/  PRMT R13, R21, 0x3340, R0 ;  /* 0x00003340150d7816 */ /* 0x000fe20000000000 */
[----:B------:R-:W2:Y:S01]  /*caf70*/  LDL.LU R28, [R1+0x284] ;  /* 0x00028400011c7983 */ /* 0x000ea20000300800 */
[----:B------:R-:W-:Y:S01]  /*caf80*/  IMAD.X R11, R20, 0x1, R6, P1 ;  /* 0x00000001140b7824 */ /* 0x000fe200008e0606 */
[----:B------:R-:W-:-:S04]  /*caf90*/  PRMT R18, R22, 0x3340, R0 ;  /* 0x0000334016127816 */ /* 0x000fc80000000000 */
[----:B------:R1:W-:Y:S01]  /*cafa0*/  STL.64 [R1+0xeb8], R10 ;  /* 0x000eb80a01007387 */ /* 0x0003e20000100a00 */
[----:B------:R-:W-:-:S03]  /*cafb0*/  LOP3.LUT R17, R23, 0xffff, RZ, 0xc0, !PT ;  /* 0x0000ffff17117812 */ /* 0x000fc600078ec0ff */
[----:B-1----:R-:W2:Y:S04]  /*cafc0*/  LDL.LU.64 R10, [R1+0x58b8] ;  /* 0x0058b800010a7983 */ /* 0x002ea80000300a00 */
[----:B------:R-:W2:Y:S04]  /*cafd0*/  LDL.LU R29, [R1+0xdc] ;  /* 0x0000dc00011d7983 */ /* 0x000ea80000300800 */
[----:B------:R4:W-:Y:S04]  /*cafe0*/  STL [R1+0x130], R13 ;  /* 0x0001300d01007387 */ /* 0x0009e80000100800 */
[----:B------:R3:W-:Y:S04]  /*caff0*/  STL [R1+0x12c], R18 ;  /* 0x00012c1201007387 */ /* 0x0007e80000100800 */
[----:B------:R-:W2:Y:S01]  /*cb000*/  LDL.LU R23, [R1+0x58b0] ;  /* 0x0058b00001177983 */ /* 0x000ea20000300800 */
[----:B------:R-:W-:-:S02]  /*cb010*/  PRMT R21, R17, 0x3340, R0 ;  /* 0x0000334011157816 */ /* 0x000fc40000000000 */
[----:B----4-:R-:W-:Y:S02]  /*cb020*/  LOP3.LUT R13, R8, 0xffff, RZ, 0xc0, !PT ;  /* 0x0000ffff080d7812 */ /* 0x010fe400078ec0ff */
[----:B------:R-:W-:Y:S01]  /*cb030*/  IADD3 R8, P1, PT, R19, R14, RZ ;  /* 0x0000000e13087210 */ /* 0x000fe20007f3e0ff */
[----:B------:R-:W-:Y:S01]  /*cb040*/  STL.64 [R1+0x58a0], R14 ;  /* 0x0058a00e01007387 */ /* 0x000fe20000100a00 */
[----:B---3--:R-:W-:-:S04]  /*cb050*/  LOP3.LUT R18, R9, 0xffff, RZ, 0xc0, !PT ;  /* 0x0000ffff09127812 */ /* 0x008fc800078ec0ff */
[----:B------:R-:W-:Y:S01]  /*cb060*/  PRMT R22, R13, 0x3340, R18 ;  /* 0x000033400d167816 */ /* 0x000fe20000000012 */
[----:B------:R-:W-:-:S03]  /*cb070*/  IMAD.X R9, R20, 0x1, R16, P1 ;  /* 0x0000000114097824 */ /* 0x000fc600008e0610 */
[----:B------:R-:W-:-:S05]  /*cb080*/  PRMT R21, R22, 0x5410, R21 ;  /* 0x0000541016157816 */ /* 0x000fca0000000015 */
[----:B------:R-:W-:Y:S04]  /*cb090*/  STL [R1+0x5380], R21 ;  /* 0x0053801501007387 */ /* 0x000fe80000100800 */
[----:B------:R1:W-:Y:S04]  /*cb0a0*/  STL.64 [R1+0xec8], R8 ;  /* 0x000ec80801007387 */ /* 0x0003e80000100a00 */
[----:B-1----:R-:W3:Y:S01]  /*cb0b0*/  LDL.LU.64 R8, [R1+0x58a8] ;  /* 0x0058a80001087983 */ /* 0x002ee20000300a00 */
        /* <DEDUP_REMOVED lines=9> */
[----:B------:R1:W-:Y:S02]  /*cb150*/  STL [R1+0x7c4], R13 ;  /* 0x0007c40d01007387 */ /* 0x0003e40000100800 */
[----:B-1----:R-:W-:Y:S02]  /*cb160*/  LOP3.LUT R13, R26, 0xffff, RZ, 0xc0, !PT ;  /* 0x0000ffff1a0d7812 */ /* 0x002fe400078ec0ff */
[----:B--2---:R-:W-:Y:S02]  /*cb170*/  LOP3.LUT R15, R24, 0xffff, RZ, 0xc0, !PT ;  /* 0x0000ffff180f7812 */ /* 0x004fe400078ec0ff */
[----:B------:R-:W-:-:S02]  /*cb180*/  LOP3.LUT R17, R27, 0xffff, RZ, 0xc0, !PT ;  /* 0x0000ffff1b117812 */ /* 0x000fc400078ec0ff */
[----:B------:R-:W-:Y:S02]  /*cb190*/  LOP3.LUT R18, R25, 0xffff, RZ, 0xc0, !PT ;  /* 0x0000ffff19127812 */ /* 0x000fe400078ec0ff */
[----:B------:R-:W-:Y:S02]  /*cb1a0*/  PRMT R21, R17, 0x3340, R0 ;  /* 0x0000334011157816 */ /* 0x000fe40000000000 */
[----:B------:R-:W-:Y:S01]  /*cb1b0*/  LOP3.LUT R14, R28, 0xffff, RZ, 0xc0, !PT ;  /* 0x0000ffff1c0e7812 */ /* 0x000fe200078ec0ff */
[----:B------:R1:W-:Y:S04]  /*cb1c0*/  STL [R1+0x57c4], R23 ;  /* 0x0057c41701007387 */ /* 0x0003e80000100800 */
[----:B------:R-:W2:Y:S04]  /*cb1d0*/  LDL.LU R24, [R1+0x4d50] ;  /* 0x004d500001187983 */ /* 0x000ea80000300800 */
[----:B------:R-:W4:Y:S04]  /*cb1e0*/  LDL.LU R27, [R1+0x604] ;  /* 0x00060400011b7983 */ /* 0x000f280000300800 */
[----:B------:R-:W4:Y:S01]  /*cb1f0*/  LDL.LU R25, [R1+0x6c0] ;  /* 0x0006c00001197983 */ /* 0x000f220000300800 */
[----:B------:R-:W-:-:S02]  /*cb200*/  LOP3.LUT R22, R29, 0xffff, RZ, 0xc0, !PT ;  /* 0x0000ffff1d167812 */ /* 0x000fc400078ec0ff */
[----:B------:R-:W-:Y:S02]  /*cb210*/  IADD3 R28, P1, PT, R19, R7, RZ ;  /* 0x00000007131c7210 */ /* 0x000fe40007f3e0ff */
[----:B-1----:R-:W-:-:S04]  /*cb220*/  PRMT R23, R15, 0x3340, R18 ;  /* 0x000033400f177816 */ /* 0x002fc80000000012 */
[----:B------:R-:W-:Y:S02]  /*cb230*/  PRMT R26, R23, 0x5410, R21 ;  /* 0x00005410171a7816 */ /* 0x000fe40000000015 */
[----:B------:R-:W-:Y:S02]  /*cb240*/  PRMT R21, R13, 0x3340, R0 ;  /* 0x000033400d157816 */ /* 0x000fe40000000000 */
[----:B------:R-:W-:-:S04]  /*cb250*/  PRMT R23, R14, 0x3340, R22 ;  /* 0x000033400e177816 */ /* 0x000fc80000000016 */
[----:B------:R-:W-:Y:S01]  /*cb260*/  PRMT R21, R23, 0x5410, R21 ;  /* 0x0000541017157816 */ /* 0x000fe20000000015 */
[----:B------:R1:W-:Y:S04]  /*cb270*/  STL [R1+0x5378], R26 ;  /* 0x0053781a01007387 */ /* 0x0003e80000100800 */
[----:B------:R-:W-:Y:S01]  /*cb280*/  STL [R1+0x537c], R21 ;  /* 0x00537c1501007387 */ /* 0x000fe20000100800 */
[----:B------:R-:W-:Y:S02]  /*cb290*/  SHF.R.U32.HI R15, RZ, 0x8, R15 ;  /* 0x00000008ff0f7819 */ /* 0x000fe4000001160f */
[----:B------:R-:W-:Y:S02]  /*cb2a0*/  SHF.R.U32.HI R18, RZ, 0x8, R18 ;  /* 0x00000008ff127819 */ /* 0x000fe40000011612 */
[----:B------:R-:W-:-:S02]  /*cb2b0*/  LOP3.LUT R15, R15, 0xffff, RZ, 0xc0, !PT ;  /* 0x0000ffff0f0f7812 */ /* 0x000fc400078ec0ff */
[----:B------:R-:W-:-:S04]  /*cb2c0*/  LOP3.LUT R18, R18, 0xffff, RZ, 0xc0, !PT ;  /* 0x0000ffff12127812 */ /* 0x000fc800078ec0ff */
[----:B------:R-:W-:Y:S01]  /*cb2d0*/  PRMT R15, R15, 0x3340, R18 ;  /* 0x000033400f0f7816 */ /* 0x000fe20000000012 */
[----:B---3--:R-:W-:-:S05]  /*cb2e0*/  IMAD.X R29, R20, 0x1, R8, P1 ;  /* 0x00000001141d7824 */ /* 0x008fca00008e0608 */
[----:B------:R3:W-:Y:S04]  /*cb2f0*/  STL.64 [R1+0xeb0], R28 ;  /* 0x000eb01c01007387 */ /* 0x0007e80000100a00 */
[----:B-1----:R-:W4:Y:S04]  /*cb300*/  LDL.LU R26, [R1+0x710] ;  /* 0x00071000011a7983 */ /* 0x002f280000300800 */
[----:B------:R-:W-:Y:S04]  /*cb310*/  STL [R1+0x5a4], R15 ;  /* 0x0005a40f01007387 */ /* 0x000fe80000100800 */
[----:B---3--:R-:W3:Y:S04]  /*cb320*/  LDL.LU R28, [R1+0x5c0] ;  /* 0x0005c000011c7983 */ /* 0x008ee80000300800 */
[----:B------:R-:W3:Y:S01]  /*cb330*/  LDL.LU R29, [R1+0x664] ;  /* 0x00066400011d7983 */ /* 0x000ee20000300800 */
[----:B------:R-:W-:-:S02]  /*cb340*/  SHF.R.U32.HI R14, RZ, 0x8, R14 ;  /* 0x00000008ff0e7819 */ /* 0x000fc4000001160e */
[----:B------:R-:W-:Y:S02]  /*cb350*/  SHF.R.U32.HI R21, RZ, 0x8, R22 ;  /* 0x00000008ff157819 */ /* 0x000fe40000011616 */
[----:B------:R-:W-:Y:S02]  /*cb360*/  LOP3.LUT R14, R14, 0xffff, RZ, 0xc0, !PT ;  /* 0x0000ffff0e0e7812 */ /* 0x000fe400078ec0ff */
[----:B------:R-:W-:-:S04]  /*cb370*/  LOP3.LUT R21, R21, 0xffff, RZ, 0xc0, !PT ;  /* 0x0000ffff15157812 */ /* 0x000fc800078ec0ff */
[----:B------:R-:W-:Y:S02]  /*cb380*/  PRMT R14, R14, 0x3340, R21 ;  /* 0x000033400e0e7816 */ /* 0x000fe40000000015 */
[----:B------:R-:W-:-:S03]  /*cb390*/  SHF.R.U32.HI R21, RZ, 0x8, R13 ;  /* 0x00000008ff157819 */ /* 0x000fc6000001160d */
[----:B------:R1:W-:Y:S01]  /*cb3a0*/  STL [R1+0x3f8], R14 ;  /* 0x0003f80e01007387 */ /* 0x0003e20000100800 */
[----:B------:R-:W-:Y:S02]  /*cb3b0*/  LOP3.LUT R21, R21, 0xffff, RZ, 0xc0, !PT ;  /* 0x0000ffff15157812 */ /* 0x000fe400078ec0ff */
[----:B-1----:R-:W-:-:S05]  /*cb3c0*/  IADD3 R14, P1, PT, R19, R9, RZ ;  /* 0x00000009130e7210 */ /* 0x002fca0007f3e0ff */
[----:B------:R-:W-:-:S05]  /*cb3d0*/  IMAD.X R15, R20, 0x1, R11, P1 ;  /* 0x00000001140f7824 */ /* 0x000fca00008e060b */
[----:B------:R1:W-:Y:S01]  /*cb3e0*/  STL.64 [R1+0xea8], R14 ;  /* 0x000ea80e01007387 */ /* 0x0003e20000100a00 */
[----:B------:R-:W-:Y:S02]  /*cb3f0*/  IADD3 R22, P1, PT, R19, R10, RZ ;  /* 0x0000000a13167210 */ /* 0x000fe40007f3e0ff */
[----:B-1----:R-:W-:-:S05]  /*cb400*/  PRMT R15, R21, 0x3340, R0 ;  /* 0x00003340150f7816 */ /* 0x002fca0000000000 */
[----:B------:R1:W-:Y:S01]  /*cb410*/  STL [R1+0x11c], R15 ;  /* 0x00011c0f01007387 */ /* 0x0003e20000100800 */
[----:B------:R-:W-:Y:S01]  /*cb420*/  IMAD.X R23, R20, 0x1, R12, P1 ;  /* 0x0000000114177824 */ /* 0x000fe200008e060c */
[----:B------:R-:W-:-:S04]  /*cb430*/  SHF.R.U32.HI R20, RZ, 0x8, R17 ;  /* 0x00000008ff147819 */ /* 0x000fc80000011611 */
[----:B------:R-:W-:Y:S02]  /*cb440*/  LOP3.LUT R20, R20, 0xffff, RZ, 0xc0, !PT ;  /* 0x0000ffff14147812 */ /* 0x000fe400078ec0ff */
[----:B--2---:R-:W-:Y:S02]  /*cb450*/  LOP3.LUT R14, R24, 0xffff, RZ, 0xc0, !PT ;  /* 0x0000ffff180e7812 */ /* 0x004fe400078ec0ff */
[----:B----4-:R-:W-:Y:S02]  /*cb460*/  LOP3.LUT R13, R27, 0xffff, RZ, 0xc0, !PT ;  /* 0x0000ffff1b0d7812 */ /* 0x010fe400078ec0ff */
[----:B-1----:R-:W-:Y:S02]  /*cb470*/  LOP3.LUT R15, R25, 0xffff, RZ, 0xc0, !PT ;  /* 0x0000ffff190f7812 */ /* 0x002fe400078ec0ff */
[----:B------:R-:W-:Y:S02]  /*cb480*/  PRMT R21, R13, 0x3340, R0 ;  /* 0x000033400d157816 */ /* 0x000fe40000000000 */
[----:B------:R-:W-:-:S02]  /*cb490*/  PRMT R18, R14, 0x3340, R15 ;  /* 0x000033400e127816 */ /* 0x000fc4000000000f */
[----:B------:R-:W-:Y:S02]  /*cb4a0*/  SHF.R.U32.HI R14, RZ, 0x8, R14 ;  /* 0x00000008ff0e7819 */ /* 0x000fe4000001160e */
[----:B------:R-:W-:Y:S02]  /*cb4b0*/  PRMT R18, R18, 0x5410, R21 ;  /* 0x0000541012127816 */ /* 0x000fe40000000015 */
[----:B------:R-:W-:Y:S02]  /*cb4c0*/  SHF.R.U32.HI R21, RZ, 0x8, R15 ;  /* 0x00000008ff157819 */ /* 0x000fe4000001160f */
[----:B------:R-:W-:Y:S02]  /*cb4d0*/  LOP3.LUT R14, R14, 0xffff, RZ, 0xc0, !PT ;  /* 0x0000ffff0e0e7812 */ /* 0x000fe400078ec0ff */
[----:B------:R-:W-:Y:S02]  /*cb4e0*/  PRMT R15, R20, 0x3340, R0 ;  /* 0x00003340140f7816 */ /* 0x000fe40000000000 */
[----:B------:R-:W-:Y:S01]  /*cb4f0*/  LOP3.LUT R21, R21, 0xffff, RZ, 0xc0, !PT ;  /* 0x0000ffff15157812 */ /* 0x000fe200078ec0ff */
[----:B------:R1:W-:Y:S04]  /*cb500*/  STL [R1+0x5374], R18 ;  /* 0x0053741201007387 */ /* 0x0003e80000100800 */
[----:B------:R2:W-:Y:S04]  /*cb510*/  STL.64 [R1+0xea0], R22 ;  /* 0x000ea01601007387 */ /* 0x0005e80000100a00 */
[----:B------:R-:W4:Y:S01]  /*cb520*/  LDL.LU R27, [R1+0x32c] ;  /* 0x00032c00011b7983 */ /* 0x000f220000300800 */
[----:B------:R-:W-:-:S03]  /*cb530*/  PRMT R14, R14, 0x3340, R21 ;  /* 0x000033400e0e7816 */ /* 0x000fc60000000015 */
[----:B------:R-:W-:Y:S04]  /*cb540*/  STL [R1+0x108], R15 ;  /* 0x0001080f01007387 */ /* 0x000fe80000100800 */
[----:B------:R-:W4:Y:S04]  /*cb550*/  LDL.LU R17, [R1+0x88] ;  /* 0x0000880001117983 */ /* 0x000f280000300800 */
[----:B------:R3:W-:Y:S04]  /*cb560*/  STL [R1+0x7c0], R14 ;  /* 0x0007c00e01007387 */ /* 0x0007e80000100800 */
[----:B-1----:R-:W4:Y:S04]  /*cb570*/  LDL.LU R18, [R1+0x204] ;  /* 0x0002040001127983 */ /* 0x002f280000300800 */
[----:B------:R-:W4:Y:S04]  /*cb580*/  LDL.LU R24, [R1+0x714] ;  /* 0x0007140001187983 */ /* 0x000f280000300800 */
[----:B------:R-:W4:Y:S01]  /*cb590*/  LDL.LU R25, [R1+0x5c4] ;  /* 0x0005c40001197983 */ /* 0x000f220000300800 */
[----:B0-----:R-:W-:Y:S01]  /*cb5a0*/  VIADD R19, R19, UR5 ;  /* 0x0000000513137c36 */ /* 0x001fe20008000000 */
[----:B------:R-:W-:Y:S01]  /*cb5b0*/  SHF.R.U32.HI R13, RZ, 0x8, R13 ;  /* 0x00000008ff0d7819 */ /* 0x000fe2000001160d */
[----:B------:R-:W0:Y:S03]  /*cb5c0*/  LDCU UR5, c[0x0][0x3b8] ;  /* 0x00007700ff0577ac */ /* 0x000e260008000800 */
[----:B------:R-:W-:-:S04]  /*cb5d0*/  LOP3.LUT R13, R13, 0xffff, RZ, 0xc0, !PT ;  /* 0x0000ffff0d0d7812 */ /* 0x000fc800078ec0ff */
[--C-:B------:R-:W-:Y:S02]  /*cb5e0*/  PRMT R13, R13, 0x3340, R0.reuse ;  /* 0x000033400d0d7816 */ /* 0x100fe40000000000 */
[----:B--2---:R-:W-:Y:S02]  /*cb5f0*/  LOP3.LUT R22, R26, 0xffff, RZ, 0xc0, !PT ;  /* 0x0000ffff1a167812 */ /* 0x004fe400078ec0ff */
[----:B------:R-:W2:Y:S01]  /*cb600*/  LDL.LU R26, [R1+0x674] ;  /* 0x00067400011a7983 */ /* 0x000ea20000300800 */
[----:B---3--:R-:W-:Y:S02]  /*cb610*/  LOP3.LUT R14, R28, 0xffff, RZ, 0xc0, !PT ;  /* 0x0000ffff1c0e7812 */ /* 0x008fe400078ec0ff */
[----:B------:R-:W-:Y:S02]  /*cb620*/  LOP3.LUT R15, R29, 0xffff, RZ, 0xc0, !PT ;  /* 0x0000ffff1d0f7812 */ /* 0x000fe400078ec0ff */
[----:B------:R-:W-:Y:S02]  /*cb630*/  PRMT R20, R14, 0x3340, R0 ;  /* 0x000033400e147816 */ /* 0x000fe40000000000 */
[----:B------:R-:W-:-:S04]  /*cb640*/  PRMT R21, R22, 0x3340, R15 ;  /* 0x0000334016157816 */ /* 0x000fc8000000000f */
[----:B------:R-:W-:Y:S02]  /*cb650*/  PRMT R23, R21, 0x5410, R20 ;  /* 0x0000541015177816 */ /* 0x000fe40000000014 */
[----:B------:R-:W-:Y:S02]  /*cb660*/  SHF.R.U32.HI R21, RZ, 0x8, R22 ;  /* 0x00000008ff157819 */ /* 0x000fe40000011616 */
[----:B------:R-:W-:Y:S02]  /*cb670*/  SHF.R.U32.HI R20, RZ, 0x8, R15 ;  /* 0x00000008ff147819 */ /* 0x000fe4000001160f */
[----:B------:R-:W-:Y:S02]  /*cb680*/  LOP3.LUT R21, R21, 0xffff, RZ, 0xc0, !PT ;  /* 0x0000ffff15157812 */ /* 0x000fe400078ec0ff */
[----:B------:R-:W-:Y:S02]  /*cb690*/  LOP3.LUT R20, R20, 0xffff, RZ, 0xc0, !PT ;  /* 0x0000ffff14147812 */ /* 0x000fe400078ec0ff */
[----:B------:R-:W-:-:S02]  /*cb6a0*/  IADD3 R22, P1, PT, R19, R0, RZ ;  /* 0x0000000013167210 */ /* 0x000fc40007f3e0ff */
[----:B------:R-:W-:Y:S02]  /*cb6b0*/  PRMT R15, R21, 0x3340, R20 ;  /* 0x00003340150f7816 */ /* 0x000fe40000000014 */
[----:B------:R-:W-:Y:S02]  /*cb6c0*/  SHF.R.U32.HI R21, RZ, 0x8, R14 ;  /* 0x00000008ff157819 */ /* 0x000fe4000001160e */
[----:B------:R-:W-:Y:S01]  /*cb6d0*/  SHF.R.S32.HI R20, RZ, 0x1f, R19 ;  /* 0x0000001fff147819 */ /* 0x000fe20000011413 */
[----:B------:R1:W-:Y:S01]  /*cb6e0*/  STL [R1+0x5370], R23 ;  /* 0x0053701701007387 */ /* 0x0003e20000100800 */
[----:B------:R-:W-:-:S03]  /*cb6f0*/  LOP3.LUT R21, R21, 0xffff, RZ, 0xc0, !PT ;  /* 0x0000ffff15157812 */ /* 0x000fc600078ec0ff */
[----:B------:R-:W-:Y:S01]  /*cb700*/  STL [R1+0x3d0], R15 ;  /* 0x0003d00f01007387 */ /* 0x000fe20000100800 */
[----:B------:R-:W-:Y:S01]  /*cb710*/  PRMT R14, R21, 0x3340, R0 ;  /* 0x00003340150e7816 */ /* 0x000fe20000000000 */
[----:B-1----:R-:W-:-:S05]  /*cb720*/  IMAD.X R23, R20, 0x1, R2, P1 ;  /* 0x0000000114177824 */ /* 0x002fca00008e0602 */
[----:B------:R1:W-:Y:S04]  /*cb730*/  STL.64 [R1+0xe98], R22 ;  /* 0x000e981601007387 */ /* 0x0003e80000100a00 */
[----:B-1----:R-:W3:Y:S04]  /*cb740*/  LDL.LU R22, [R1+0x340] ;  /* 0x0003400001167983 */ /* 0x002ee80000300800 */
[----:B------:R1:W-:Y:S04]  /*cb750*/  STL [R1+0x110], R14 ;  /* 0x0001100e01007387 */ /* 0x0003e80000100800 */
[----:B------:R-:W3:Y:S04]  /*cb760*/  LDL.LU R28, [R1+0x8c] ;  /* 0x00008c00011c7983 */ /* 0x000ee80000300800 */
[----:B------:R0:W-:Y:S04]  /*cb770*/  STL [R1+0x118], R13 ;  /* 0x0001180d01007387 */ /* 0x0001e80000100800 */
[----:B------:R-:W3:Y:S01]  /*cb780*/  LDL.LU R29, [R1+0x208] ;  /* 0x00020800011d7983 */ /* 0x000ee20000300800 */
[----:B----4-:R-:W-:-:S02]  /*cb790*/  LOP3.LUT R27, R27, 0xffff, RZ, 0xc0, !PT ;  /* 0x0000ffff1b1b7812 */ /* 0x010fc400078ec0ff */
[----:B------:R-:W-:Y:S02]  /*cb7a0*/  LOP3.LUT R17, R17, 0xffff, RZ, 0xc0, !PT ;  /* 0x0000ffff11117812 */ /* 0x000fe400078ec0ff */
[----:B------:R-:W-:Y:S02]  /*cb7b0*/  LOP3.LUT R23, R18, 0xffff, RZ, 0xc0, !PT ;  /* 0x0000ffff12177812 */ /* 0x000fe400078ec0ff */
[----:B------:R-:W-:Y:S02]  /*cb7c0*/  PRMT R21, R17, 0x3340, R0 ;  /* 0x0000334011157816 */ /* 0x000fe40000000000 */
[----:B-1----:R-:W-:Y:S02]  /*cb7d0*/  PRMT R14, R27, 0x3340, R23 ;  /* 0x000033401b0e7816 */ /* 0x002fe40000000017 */
[----:B------:R-:W-:Y:S02]  /*cb7e0*/  LOP3.LUT R18, R25, 0xffff, RZ, 0xc0, !PT ;  /* 0x0000ffff19127812 */ /* 0x000fe400078ec0ff */
[----:B0-----:R-:W-:-:S02]  /*cb7f0*/  LOP3.LUT R13, R24, 0xffff, RZ, 0xc0, !PT ;  /* 0x0000ffff180d7812 */ /* 0x001fc400078ec0ff */
[----:B------:R-:W-:Y:S01]  /*cb800*/  PRMT R14, R14, 0x5410, R21 ;  /* 0x000054100e0e7816 */ /* 0x000fe20000000015 */
[----:B------:R-:W-:Y:S04]  /*cb810*/  STL [R1+0x55a8], R18 ;  /* 0x0055a81201007387 */ /* 0x000fe80000100800 */
[----:B------:R0:W-:Y:S01]  /*cb820*/  STL [R1+0x5368], R14 ;  /* 0x0053680e01007387 */ /* 0x0001e20000100800 */
[----:B------:R-:W-:-:S03]  /*cb830*/  PRMT R21, R18, 0x3340, R0 ;  /* 0x0000334012157816 */ /* 0x000fc60000000000 */
[----:B------:R-:W4:Y:S01]  /*cb840*/  LDL.LU R25, [R1+0x298] ;  /* 0x0002980001197983 */ /* 0x000f220000300800 */
[----:B--2---:R-:W-:-:S04]  /*cb850*/  LOP3.LUT R24, R26, 0xffff, RZ, 0xc0, !PT ;  /* 0x0000ffff1a187812 */ /* 0x004fc800078ec0ff */
[----:B0-----:R-:W-:-:S04]  /*cb860*/  PRMT R14, R13, 0x3340, R24 ;  /* 0x000033400d0e7816 */ /* 0x001fc80000000018 */
[----:B------:R-:W-:Y:S02]  /*cb870*/  PRMT R18, R14, 0x5410, R21 ;  /* 0x000054100e127816 */ /* 0x000fe40000000015 */
[----:B------:R-:W-:-:S05]  /*cb880*/  IADD3 R14, P1, PT, R19, R3, RZ ;  /* 0x00000003130e7210 */ /* 0x000fca0007f3e0ff */
[----:B------:R-:W-:Y:S01]  /*cb890*/  IMAD.X R15, R20, 0x1, R4, P1 ;  /* 0x00000001140f7824 */ /* 0x000fe200008e0604 */
[----:B------:R-:W-:Y:S04]  /*cb8a0*/  STL [R1+0x536c], R18 ;  /* 0x00536c1201007387 */ /* 0x000fe80000100800 */
[----:B------:R0:W-:Y:S04]  /*cb8b0*/  STL.64 [R1+0x5888], R2 ;  /* 0x0058880201007387 */ /* 0x0001e80000100a00 */
[----:B------:R1:W-:Y:S01]  /*cb8c0*/  STL.64 [R1+0xe88], R14 ;  /* 0x000e880e01007387 */ /* 0x0003e20000100a00 */
[----:B0-----:R-:W-:-:S03]  /*cb8d0*/  SHF.R.U32.HI R3, RZ, 0x8, R13 ;  /* 0x00000008ff037819 */ /* 0x001fc6000001160d */
[----:B-1----:R-:W2:Y:S04]  /*cb8e0*/  LDL.LU.64 R14, [R1+0x58a0] ;  /* 0x0058a000010e7983 */ /* 0x002ea80000300a00 */
[----:B------:R-:W2:Y:S04]  /*cb8f0*/  LDL.LU R26, [R1+0xe8] ;  /* 0x0000e800011a7983 */ /* 0x000ea80000300800 */
[----:B------:R-:W2:Y:S01]  /*cb900*/  LDL.LU R13, [R1+0x5898] ;  /* 0x00589800010d7983 */ /* 0x000ea20000300800 */
[----:B------:R-:W-:-:S03]  /*cb910*/  SHF.R.U32.HI R18, RZ, 0x8, R24 ;  /* 0x00000008ff127819 */ /* 0x000fc60000011618 */
[----:B------:R-:W2:Y:S01]  /*cb920*/  LDL.LU R24, [R1+0x5894] ;  /* 0x0058940001187983 */ /* 0x000ea20000300800 */
[----:B------:R-:W-:Y:S02]  /*cb930*/  SHF.R.U32.HI R2, RZ, 0x8, R27 ;  /* 0x00000008ff027819 */ /* 0x000fe4000001161b */
[----:B------:R-:W-:Y:S02]  /*cb940*/  SHF.R.U32.HI R21, RZ, 0x8, R23 ;  /* 0x00000008ff157819 */ /* 0x000fe40000011617 */
[----:B------:R-:W-:Y:S02]  /*cb950*/  LOP3.LUT R3, R3, 0xffff, RZ, 0xc0, !PT ;  /* 0x0000ffff03037812 */ /* 0x000fe400078ec0ff */
[----:B------:R-:W-:Y:S02]  /*cb960*/  LOP3.LUT R18, R18, 0xffff, RZ, 0xc0, !PT ;  /* 0x0000ffff12127812 */ /* 0x000fe400078ec0ff */
[----:B------:R-:W-:Y:S02]  /*cb970*/  LOP3.LUT R2, R2, 0xffff, RZ, 0xc0, !PT ;  /* 0x0000ffff02027812 */ /* 0x000fe400078ec0ff */
[----:B------:R-:W-:Y:S01]  /*cb980*/  LOP3.LUT R21, R21, 0xffff, RZ, 0xc0, !PT ;  /* 0x0000ffff15157812 */ /* 0x000fe200078ec0ff */
[----:B------:R-:W2:Y:S01]  /*cb990*/  LDL.LU R27, [R1+0x5890] ;  /* 0x00589000011b7983 */ /* 0x000ea20000300800 */
[----:B------:R-:W-:-:S02]  /*cb9a0*/  PRMT R18, R3, 0x3340, R18 ;  /* 0x0000334003127816 */ /* 0x000fc40000000012 */
[----:B------:R-:W-:-:S03]  /*cb9b0*/  PRMT R3, R2, 0x3340, R21 ;  /* 0x0000334002037816 */ /* 0x000fc60000000015 */
[----:B------:R3:W-:Y:S04]  /*cb9c0*/  STL [R1+0x5180], R18 ;  /* 0x0051801201007387 */ /* 0x0007e80000100800 */
[----:B------:R0:W-:Y:S01]  /*cb9d0*/  STL [R1+0x3b8], R3 ;  /* 0x0003b80301007387 */ /* 0x0001e20000100800 */
[----:B---3--:R-:W-:Y:S02]  /*cb9e0*/  LOP3.LUT R18, R28, 0xffff, RZ, 0xc0, !PT ;  /* 0x0000ffff1c127812 */ /* 0x008fe400078ec0ff */
[----:B0-----:R-:W-:Y:S01]  /*cb9f0*/  LOP3.LUT R3, R29, 0xffff, RZ, 0xc0, !PT ;  /* 0x0000ffff1d037812 */ /* 0x001fe200078ec0ff */
[----:B------:R-:W3:Y:S04]  /*cba00*/  LDL.LU R28, [R1+0x2ac] ;  /* 0x0002ac00011c7983 */ /* 0x000ee80000300800 */
[----:B------:R-:W3:Y:S01]  /*cba10*/  LDL.LU R29, [R1+0xfc] ;  /* 0x0000fc00011d7983 */ /* 0x000ee20000300800 */
[----:B------:R-:W-:-:S02]  /*cba20*/  LOP3.LUT R2, R22, 0xffff, RZ, 0xc0, !PT ;  /* 0x0000ffff16027812 */ /* 0x000fc400078ec0ff */
[----:B------:R-:W-:Y:S02]  /*cba30*/  PRMT R21, R18, 0x3340, R0 ;  /* 0x0000334012157816 */ /* 0x000fe40000000000 */
[----:B------:R-:W-:-:S04]  /*cba40*/  PRMT R22, R2, 0x3340, R3 ;  /* 0x0000334002167816 */ /* 0x000fc80000000003 */
[----:B------:R-:W-:Y:S02]  /*cba50*/  PRMT R21, R22, 0x5410, R21 ;  /* 0x0000541016157816 */ /* 0x000fe40000000015 */
[----:B------:R-:W-:Y:S02]  /*cba60*/  SHF.R.U32.HI R2, RZ, 0x8, R2 ;  /* 0x00000008ff027819 */ /* 0x000fe40000011602 */
[----:B------:R-:W-:Y:S01]  /*cba70*/  SHF.R.U32.HI R3, RZ, 0x8, R3 ;  /* 0x00000008ff037819 */ /* 0x000fe20000011603 */
[----:B------:R0:W-:Y:S01]  /*cba80*/  STL [R1+0x5364], R21 ;  /* 0x0053641501007387 */ /* 0x0001e20000100800 */
[----:B------:R-:W-:Y:S02]  /*cba90*/  LOP3.LUT R2, R2, 0xffff, RZ, 0xc0, !PT ;  /* 0x0000ffff02027812 */ /* 0x000fe400078ec0ff */
[----:B------:R-:W-:Y:S02]  /*cbaa0*/  LOP3.LUT R3, R3, 0xffff, RZ, 0xc0, !PT ;  /* 0x0000ffff03037812 */ /* 0x000fe400078ec0ff */
[----:B0-----:R-:W-:-:S04]  /*cbab0*/  SHF.R.U32.HI R21, RZ, 0x8, R17 ;  /* 0x00000008ff157819 */ /* 0x001fc80000011611 */
[----:B------:R-:W-:Y:S02]  /*cbac0*/  LOP3.LUT R21, R21, 0xffff, RZ, 0xc0, !PT ;  /* 0x0000ffff15157812 */ /* 0x000fe400078ec0ff */
[----:B------:R-:W-:Y:S02]  /*cbad0*/  PRMT R3, R2, 0x3340, R3 ;  /* 0x0000334002037816 */ /* 0x000fe40000000003 */
[----:B------:R-:W-:Y:S02]  /*cbae0*/  PRMT R17, R21, 0x3340, R0 ;  /* 0x0000334015117816 */ /* 0x000fe40000000000 */
[----:B----4-:R-:W-:Y:S02]  /*cbaf0*/  LOP3.LUT R2, R25, 0xffff, RZ, 0xc0, !PT ;  /* 0x0000ffff19027812 */ /* 0x010fe400078ec0ff */
[----:B--2---:R-:W-:-:S05]  /*cbb00*/  IADD3 R22, P1, PT, R19, R13, RZ ;  /* 0x0000000d13167210 */ /* 0x004fca0007f3e0ff */
[----:B------:R-:W-:-:S05]  /*cbb10*/  IMAD.X R23, R20, 0x1, R15, P1 ;  /* 0x0000000114177824 */ /* 0x000fca00008e060f */
[----:B------:R-:W-:Y:S04]  /*cbb20*/  STL.64 [R1+0xe90], R22 ;  /* 0x000e901601007387 */ /* 0x000fe80000100a00 */
[----:B------:R0:W-:Y:S04]  /*cbb30*/  STL [R1+0xf4], R17 ;  /* 0x0000f41101007387 */ /* 0x0001e80000100800 */
[----:B------:R1:W-:Y:S01]  /*cbb40*/  STL [R1+0x7b4], R3 ;  /* 0x0007b40301007387 */ /* 0x0003e20000100800 */
[----:B0-----:R-:W-:Y:S02]  /*cbb50*/  LOP3.LUT R17, R24, 0xffff, RZ, 0xc0, !PT ;  /* 0x0000ffff18117812 */ /* 0x001fe400078ec0ff */
[----:B-1----:R-:W-:Y:S01]  /*cbb60*/  LOP3.LUT R3, R26, 0xffff, RZ, 0xc0, !PT ;  /* 0x0000ffff1a037812 */ /* 0x002fe200078ec0ff */
[----:B------:R-:W2:Y:S04]  /*cbb70*/  LDL.LU R24, [R1+0x4d54] ;  /* 0x004d540001187983 */ /* 0x000ea80000300800 */
[----:B------:R-:W4:Y:S01]  /*cbb80*/  LDL.LU R25, [R1+0x618] ;  /* 0x0006180001197983 */ /* 0x000f220000300800 */
[----:B------:R-:W-:-:S02]  /*cbb90*/  PRMT R21, R17, 0x3340, R0 ;  /* 0x0000334011157816 */ /* 0x000fc40000000000 */
[----:B------:R-:W-:-:S04]  /*cbba0*/  PRMT R22, R2, 0x3340, R3 ;  /* 0x0000334002167816 */ /* 0x000fc80000000003 */
[----:B------:R-:W-:-:S05]  /*cbbb0*/  PRMT R21, R22, 0x5410, R21 ;  /* 0x0000541016157816 */ /* 0x000fca0000000015 */
[----:B------:R0:W-:Y:S04]  /*cbbc0*/  STL [R1+0x5360], R21 ;  /* 0x0053601501007387 */ /* 0x0001e80000100800 */
[----:B------:R-:W4:Y:S01]  /*cbbd0*/  LDL.LU R26, [R1+0x6cc] ;  /* 0x0006cc00011a7983 */ /* 0x000f220000300800 */
[----:B------:R-:W-:Y:S02]  /*cbbe0*/  SHF.R.U32.HI R2, RZ, 0x8, R2 ;  /* 0x00000008ff027819 */ /* 0x000fe40000011602 */
[----:B------:R-:W-:Y:S02]  /*cbbf0*/  SHF.R.U32.HI R3, RZ, 0x8, R3 ;  /* 0x00000008ff037819 */ /* 0x000fe40000011603 */
[----:B------:R-:W-:Y:S02]  /*cbc00*/  IADD3 R22, P1, PT, R19, R5, RZ ;  /* 0x0000000513167210 */ /* 0x000fe40007f3e0ff */
[----:B0-----:R-:W-:-:S02]  /*cbc10*/  SHF.R.U32.HI R21, RZ, 0x8, R18 ;  /* 0x00000008ff157819 */ /* 0x001fc40000011612 */
[----:B------:R-:W-:Y:S02]  /*cbc20*/  LOP3.LUT R2, R2, 0xffff, RZ, 0xc0, !PT ;  /* 0x0000ffff02027812 */ /* 0x000fe400078ec0ff */
[----:B------:R-:W-:Y:S02]  /*cbc30*/  LOP3.LUT R3, R3, 0xffff, RZ, 0xc0, !PT ;  /* 0x0000ffff03037812 */ /* 0x000fe400078ec0ff */
[----:B------:R-:W-:Y:S01]  /*cbc40*/  LOP3.LUT R21, R21, 0xffff, RZ, 0xc0, !PT ;  /* 0x0000ffff15157812 */ /* 0x000fe200078ec0ff */
[----:B------:R-:W-:Y:S01]  /*cbc50*/  IMAD.X R23, R20, 0x1, R6, P1 ;  /* 0x0000000114177824 */ /* 0x000fe200008e0606 */
[----:B------:R-:W-:Y:S02]  /*cbc60*/  PRMT R3, R2, 0x3340, R3 ;  /* 0x0000334002037816 */ /* 0x000fe40000000003 */
[----:B------:R-:W-:Y:S02]  /*cbc70*/  PRMT R18, R21, 0x3340, R0 ;  /* 0x0000334015127816 */ /* 0x000fe40000000000 */
[----:B------:R-:W-:Y:S04]  /*cbc80*/  STL.64 [R1+0xe80], R22 ;  /* 0x000e801601007387 */ /* 0x000fe80000100a00 */
[----:B------:R0:W-:Y:S04]  /*cbc90*/  STL [R1+0x10c], R18 ;  /* 0x00010c1201007387 */ /* 0x0001e80000100800 */
[----:B------:R1:W-:Y:S01]  /*cbca0*/  STL [R1+0x7b8], R3 ;  /* 0x0007b80301007387 */ /* 0x0003e20000100800 */
[----:B---3--:R-:W-:-:S02]  /*cbcb0*/  LOP3.LUT R2, R28, 0xffff, RZ, 0xc0, !PT ;  /* 0x0000ffff1c027812 */ /* 0x008fc400078ec0ff */
[----:B0-----:R-:W-:Y:S02]  /*cbcc0*/  LOP3.LUT R18, R27, 0xffff, RZ, 0xc0, !PT ;  /* 0x0000ffff1b127812 */ /* 0x001fe400078ec0ff */
[----:B-1----:R-:W-:Y:S02]  /*cbcd0*/  LOP3.LUT R3, R29, 0xffff, RZ, 0xc0, !PT ;  /* 0x0000ffff1d037812 */ /* 0x002fe400078ec0ff */
[----:B------:R-:W-:Y:S02]  /*cbce0*/  PRMT R21, R18, 0x3340, R0 ;  /* 0x0000334012157816 */ /* 0x000fe40000000000 */
[----:B------:R-:W-:-:S04]  /*cbcf0*/  PRMT R22, R2, 0x3340, R3 ;  /* 0x0000334002167816 */ /* 0x000fc80000000003 */
[----:B------:R-:W-:Y:S02]  /*cbd00*/  PRMT R21, R22, 0x5410, R21 ;  /* 0x0000541016157816 */ /* 0x000fe40000000015 */
[----:B------:R-:W-:-:S05]  /*cbd10*/  IADD3 R22, P1, PT, R19, R14, RZ ;  /* 0x0000000e13167210 */ /* 0x000fca0007f3e0ff */
[----:B------:R-:W-:Y:S01]  /*cbd20*/  IMAD.X R23, R20, 0x1, R16, P1 ;  /* 0x0000000114177824 */ /* 0x000fe200008e0610 */
[----:B------:R0:W-:Y:S04]  /*cbd30*/  STL [R1+0x535c], R21 ;  /* 0x00535c1501007387 */ /* 0x0001e80000100800 */
[----:B------:R-:W-:Y:S04]  /*cbd40*/  STL.64 [R1+0xe78], R22 ;  /* 0x000e781601007387 */ /* 0x000fe80000100a00 */
[----:B------:R-:W3:Y:S04]  /*cbd50*/  LDL.LU R27, [R1+0x4d58] ;  /* 0x004d5800011b7983 */ /* 0x000ee80000300800 */
[----:B------:R-:W3:Y:S04]  /*cbd60*/  LDL.LU R29, [R1+0x61c] ;  /* 0x00061c00011d7983 */ /* 0x000ee80000300800 */
[----:B------:R-:W3:Y:S01]  /*cbd70*/  LDL.LU R28, [R1+0x6d0] ;  /* 0x0006d000011c7983 */ /* 0x000ee20000300800 */
[----:B------:R-:W-:-:S02]  /*cbd80*/  SHF.R.U32.HI R2, RZ, 0x8, R2 ;  /* 0x00000008ff027819 */ /* 0x000fc40000011602 */
[----:B------:R-:W-:Y:S02]  /*cbd90*/  SHF.R.U32.HI R3, RZ, 0x8, R3 ;  /* 0x00000008ff037819 */ /* 0x000fe40000011603 */
[----:B0-----:R-:W-:Y:S02]  /*cbda0*/  SHF.R.U32.HI R21, RZ, 0x8, R18 ;  /* 0x00000008ff157819 */ /* 0x001fe40000011612 */
[----:B------:R-:W-:Y:S02]  /*cbdb0*/  LOP3.LUT R2, R2, 0xffff, RZ, 0xc0, !PT ;  /* 0x0000ffff02027812 */ /* 0x000fe400078ec0ff */
[----:B------:R-:W-:Y:S02]  /*cbdc0*/  LOP3.LUT R3, R3, 0xffff, RZ, 0xc0, !PT ;  /* 0x0000ffff03037812 */ /* 0x000fe400078ec0ff */
[----:B------:R-:W-:Y:S02]  /*cbdd0*/  LOP3.LUT R21, R21, 0xffff, RZ, 0xc0, !PT ;  /* 0x0000ffff15157812 */ /* 0x000fe400078ec0ff */
[----:B------:R-:W-:-:S02]  /*cbde0*/  PRMT R2, R2, 0x3340, R3 ;  /* 0x0000334002027816 */ /* 0x000fc40000000003 */
[----:B------:R-:W-:-:S03]  /*cbdf0*/  PRMT R18, R21, 0x3340, R0 ;  /* 0x0000334015127816 */ /* 0x000fc60000000000 */
[----:B------:R4:W-:Y:S04]  /*cbe00*/  STL [R1+0x208], R2 ;  /* 0x0002080201007387 */ /* 0x0009e80000100800 */
[----:B------:R0:W-:Y:S01]  /*cbe10*/  STL [R1+0x100], R18 ;  /* 0x0001001201007387 */ /* 0x0001e20000100800 */
[----:B--2---:R-:W-:Y:S02]  /*cbe20*/  LOP3.LUT R3, R24, 0xffff, RZ, 0xc0, !PT ;  /* 0x0000ffff18037812 */ /* 0x004fe400078ec0ff */
[----:B----4-:R-:W-:-:S04]  /*cbe30*/  LOP3.LUT R2, R25, 0xffff, RZ, 0xc0, !PT ;  /* 0x0000ffff19027812 */ /* 0x010fc800078ec0ff */
[----:B------:R-:W-:Y:S02]  /*cbe40*/  PRMT R21, R2, 0x3340, R0 ;  /* 0x0000334002157816 */ /* 0x000fe40000000000 */
[----:B0-----:R-:W-:-:S04]  /*cbe50*/  LOP3.LUT R18, R26, 0xffff, RZ, 0xc0, !PT ;  /* 0x0000ffff1a127812 */ /* 0x001fc800078ec0ff */
[----:B------:R-:W-:-:S04]  /*cbe60*/  PRMT R22, R3, 0x3340, R18 ;  /* 0x0000334003167816 */ /* 0x000fc80000000012 */
[----:B------:R-:W-:Y:S02]  /*cbe70*/  PRMT R21, R22, 0x5410, R21 ;  /* 0x0000541016157816 */ /* 0x000fe40000000015 */
[----:B------:R-:W-:-:S03]  /*cbe80*/  IADD3 R22, P1, PT, R19, R7, RZ ;  /* 0x0000000713167210 */ /* 0x000fc60007f3e0ff */
[----:B------:R0:W-:Y:S02]  /*cbe90*/  STL [R1+0x5358], R21 ;  /* 0x0053581501007387 */ /* 0x0001e40000100800 */
[----:B------:R-:W-:Y:S01]  /*cbea0*/  IMAD.X R23, R20, 0x1, R8, P1 ;  /* 0x0000000114177824 */ /* 0x000fe200008e0608 */
[----:B0-----:R-:W-:Y:S02]  /*cbeb0*/  SHF.R.U32.HI R21, RZ, 0x8, R17 ;  /* 0x00000008ff157819 */ /* 0x001fe40000011611 */
[----:B------:R-:W2:Y:S04]  /*cbec0*/  LDL.LU R17, [R1+0x724] ;  /* 0x0007240001117983 */ /* 0x000ea80000300800 */
[----:B------:R0:W-:Y:S01]  /*cbed0*/  STL.64 [R1+0xe70], R22 ;  /* 0x000e701601007387 */ /* 0x0001e20000100a00 */
[----:B------:R-:W-:-:S03]  /*cbee0*/  LOP3.LUT R21, R21, 0xffff, RZ, 0xc0, !PT ;  /* 0x0000ffff15157812 */ /* 0x000fc600078ec0ff */
[----:B------:R-:W4:Y:S04]  /*cbef0*/  LDL.LU R24, [R1+0x5dc] ;  /* 0x0005dc0001187983 */ /* 0x000f280000300800 */
[----:B------:R-:W4:Y:S01]  /*cbf00*/  LDL.LU R25, [R1+0x688] ;  /* 0x0006880001197983 */ /* 0x000f220000300800 */
[----:B------:R-:W-:Y:S02]  /*cbf10*/  PRMT R21, R21, 0x3340, R0 ;  /* 0x0000334015157816 */ /* 0x000fe40000000000 */
[----:B------:R-:W-:Y:S02]  /*cbf20*/  SHF.R.U32.HI R3, RZ, 0x8, R3 ;  /* 0x00000008ff037819 */ /* 0x000fe40000011603 */
[----:B------:R-:W-:Y:S01]  /*cbf30*/  SHF.R.U32.HI R18, RZ, 0x8, R18 ;  /* 0x00000008ff127819 */ /* 0x000fe20000011612 */
[----:B------:R1:W-:Y:S01]  /*cbf40*/  STL [R1+0x128], R21 ;  /* 0x0001281501007387 */ /* 0x0003e20000100800 */
[----:B------:R-:W-:-:S02]  /*cbf50*/  LOP3.LUT R3, R3, 0xffff, RZ, 0xc0, !PT ;  /* 0x0000ffff03037812 */ /* 0x000fc400078ec0ff */
[----:B------:R-:W-:Y:S02]  /*cbf60*/  LOP3.LUT R18, R18, 0xffff, RZ, 0xc0, !PT ;  /* 0x0000ffff12127812 */ /* 0x000fe400078ec0ff */
[----:B0-----:R-:W-:Y:S02]  /*cbf70*/  IADD3 R22, P1, PT, R19, R9, RZ ;  /* 0x0000000913167210 */ /* 0x001fe40007f3e0ff */
[----:B-1----:R-:W-:Y:S02]  /*cbf80*/  SHF.R.U32.HI R21, RZ, 0x8, R2 ;  /* 0x00000008ff157819 */ /* 0x002fe40000011602 */
[----:B------:R-:W-:Y:S02]  /*cbf90*/  PRMT R3, R3, 0x3340, R18 ;  /* 0x0000334003037816 */ /* 0x000fe40000000012 */
[----:B------:R-:W-:Y:S01]  /*cbfa0*/  LOP3.LUT R21, R21, 0xffff, RZ, 0xc0, !PT ;  /* 0x0000ffff15157812 */ /* 0x000fe200078ec0ff */
[----:B------:R-:W-:-:S03]  /*cbfb0*/  IMAD.X R23, R20, 0x1, R11, P1 ;  /* 0x0000000114177824 */ /* 0x000fc600008e060b */
[----:B------:R-:W-:Y:S01]  /*cbfc0*/  PRMT R2, R21, 0x3340, R0 ;  /* 0x0000334015027816 */ /* 0x000fe20000000000 */
[----:B------:R-:W-:Y:S04]  /*cbfd0*/  STL [R1+0x3b0], R3 ;  /* 0x0003b00301007387 */ /* 0x000fe80000100800 */
[----:B------:R0:W-:Y:S01]  /*cbfe0*/  STL.64 [R1+0xe68], R22 ;  /* 0x000e681601007387 */ /* 0x0001e20000100a00 */
[----:B---3--:R-:W-:-:S03]  /*cbff0*/  LOP3.LUT R29, R29, 0xffff, RZ, 0xc0, !PT ;  /* 0x0000ffff1d1d7812 */ /* 0x008fc600078ec0ff */
[----:B------:R1:W-:Y:S04]  /*cc000*/  STL [R1+0x120], R2 ;  /* 0x0001200201007387 */ /* 0x0003e80000100800 */
[----:B------:R-:W3:Y:S01]  /*cc010*/  LDL.LU R26, [R1+0x5d8] ;  /* 0x0005d800011a7983 */ /* 0x000ee20000300800 */
[----:B------:R-:W-:Y:S02]  /*cc020*/  LOP3.LUT R18, R28, 0xffff, RZ, 0xc0, !PT ;  /* 0x0000ffff1c127812 */ /* 0x000fe400078ec0ff */
[----:B------:R-:W-:Y:S02]  /*cc030*/  PRMT R21, R29, 0x3340, R0 ;  /* 0x000033401d157816 */ /* 0x000fe40000000000 */
[----:B0-----:R-:W-:Y:S02]  /*cc040*/  LOP3.LUT R22, R27, 0xffff, RZ, 0xc0, !PT ;  /* 0x0000ffff1b167812 */ /* 0x001fe400078ec0ff */
[----:B------:R-:W3:Y:S04]  /*cc050*/  LDL.LU R27, [R1+0x728] ;  /* 0x00072800011b7983 */ /* 0x000ee80000300800 */
[----:B------:R-:W3:Y:S01]  /*cc060*/  LDL.LU R28, [R1+0x684] ;  /* 0x00068400011c7983 */ /* 0x000ee20000300800 */
[----:B-1----:R-:W-:-:S04]  /*cc070*/  PRMT R2, R22, 0x3340, R18 ;  /* 0x0000334016027816 */ /* 0x002fc80000000012 */
[----:B------:R-:W-:Y:S02]  /*cc080*/  PRMT R21, R2, 0x5410, R21 ;  /* 0x0000541002157816 */ /* 0x000fe40000000015 */
[----:B------:R-:W-:Y:S01]  /*cc090*/  IADD3 R2, P1, PT, R19, R10, RZ ;  /* 0x0000000a13027210 */ /* 0x000fe20007f3e0ff */
[----:B------:R-:W-:Y:S04]  /*cc0a0*/  STL.64 [R1+0x5870], R10 ;  /* 0x0058700a01007387 */ /* 0x000fe80000100a00 */
[----:B------:R-:W-:Y:S01]  /*cc0b0*/  IMAD.X R3, R20, 0x1, R12, P1 ;  /* 0x0000000114037824 */ /* 0x000fe200008e060c */
[----:B------:R-:W-:Y:S04]  /*cc0c0*/  STL [R1+0x5354], R21 ;  /* 0x0053541501007387 */ /* 0x000fe80000100800 */
[----:B------:R0:W-:Y:S04]  /*cc0d0*/  STL.64 [R1+0xe60], R2 ;  /* 0x000e600201007387 */ /* 0x0001e80000100a00 */
[----:B0-----:R-:W3:Y:S01]  /*cc0e0*/  LDL.LU.64 R2, [R1+0x5888] ;  /* 0x0058880001027983 */ /* 0x001ee20000300a00 */
[----:B------:R-:W-:-:S02]  /*cc0f0*/  SHF.R.U32.HI R21, RZ, 0x8, R22 ;  /* 0x00000008ff157819 */ /* 0x000fc40000011616 */
[----:B------:R-:W-:Y:S02]  /*cc100*/  SHF.R.U32.HI R20, RZ, 0x8, R18 ;  /* 0x00000008ff147819 */ /* 0x000fe40000011612 */
[----:B------:R-:W-:Y:S02]  /*cc110*/  LOP3.LUT R21, R21, 0xffff, RZ, 0xc0, !PT ;  /* 0x0000ffff15157812 */ /* 0x000fe400078ec0ff */
[----:B------:R-:W-:-:S04]  /*cc120*/  LOP3.LUT R20, R20, 0xffff, RZ, 0xc0, !PT ;  /* 0x0000ffff14147812 */ /* 0x000fc800078ec0ff */
[----:B------:R-:W-:-:S05]  /*cc130*/  PRMT R18, R21, 0x3340, R20 ;  /* 0x0000334015127816 */ /* 0x000fca0000000014 */
[----:B------:R0:W-:Y:S01]  /*cc140*/  STL [R1+0x7b0], R18 ;  /* 0x0007b01201007387 */ /* 0x0001e20000100800 */
[----:B------:R-:W-:Y:S01]  /*cc150*/  VIADD R19, R19, UR5 ;  /* 0x0000000513137c36 */ /* 0x000fe20008000000 */
[----:B------:R-:W1:Y:S01]  /*cc160*/  LDCU UR5, c[0x0][0x3b8] ;  /* 0x00007700ff0577ac */ /* 0x000e620008000800 */
[----:B--2---:R-:W-:Y:S02]  /*cc170*/  LOP3.LUT R10, R17, 0xffff, RZ, 0xc0, !PT ;  /* 0x0000ffff110a7812 */ /* 0x004fe400078ec0ff */
[----:B----4-:R-:W-:Y:S02]  /*cc180*/  LOP3.LUT R11, R24, 0xffff, RZ, 0xc0, !PT ;  /* 0x0000ffff180b7812 */ /* 0x010fe400078ec0ff */
        /* <DEDUP_REMOVED lines=9> */
[----:B------:R-:W-:Y:S01]  /*cc220*/  LOP3.LUT R20, R20, 0xffff, RZ, 0xc0, !PT ;  /* 0x0000ffff14147812 */ /* 0x000fe200078ec0ff */
[----:B------:R0:W-:Y:S01]  /*cc230*/  STL [R1+0x5350], R18 ;  /* 0x0053501201007387 */ /* 0x0001e20000100800 */
[----:B------:R-:W-:Y:S02]  /*cc240*/  PRMT R10, R10, 0x3340, R21 ;  /* 0x000033400a0a7816 */ /* 0x000fe40000000015 */
[----:B------:R-:W-:Y:S01]  /*cc250*/  PRMT R11, R20, 0x3340, R0 ;  /* 0x00003340140b7816 */ /* 0x000fe20000000000 */
[----:B0-----:R-:W2:Y:S04]  /*cc260*/  LDL.LU R18, [R1+0x4d0] ;  /* 0x0004d00001127983 */ /* 0x001ea80000300800 */
[----:B------:R-:W4:Y:S04]  /*cc270*/  LDL.LU R23, [R1+0xa0] ;  /* 0x0000a00001177983 */ /* 0x000f280000300800 */
[----:B------:R-:W4:Y:S04]  /*cc280*/  LDL.LU R22, [R1+0x22c] ;  /* 0x00022c0001167983 */ /* 0x000f280000300800 */
[----:B------:R0:W-:Y:S04]  /*cc290*/  STL [R1+0x204], R10 ;  /* 0x0002040a01007387 */ /* 0x0001e80000100800 */
[----:B------:R1:W-:Y:S01]  /*cc2a0*/  STL [R1+0x114], R11 ;  /* 0x0001140b01007387 */ /* 0x0003e20000100800 */
[----:B---3--:R-:W-:-:S04]  /*cc2b0*/  LOP3.LUT R17, R26, 0xffff, RZ, 0xc0, !PT ;  /* 0x0000ffff1a117812 */ /* 0x008fc800078ec0ff */
[----:B------:R-:W-:Y:S02]  /*cc2c0*/  PRMT R20, R17, 0x3340, R0 ;  /* 0x0000334011147816 */ /* 0x000fe40000000000 */
[----:B0-----:R-:W-:Y:S02]  /*cc2d0*/  LOP3.LUT R10, R27, 0xffff, RZ, 0xc0, !PT ;  /* 0x0000ffff1b0a7812 */ /* 0x001fe400078ec0ff */
[----:B-1----:R-:W-:-:S04]  /*cc2e0*/  LOP3.LUT R11, R28, 0xffff, RZ, 0xc0, !PT ;  /* 0x0000ffff1c0b7812 */ /* 0x002fc800078ec0ff */
[----:B------:R-:W-:Y:S01]  /*cc2f0*/  PRMT R21, R10, 0x3340, R11 ;  /* 0x000033400a157816 */ /* 0x000fe2000000000b */
[----:B------:R0:W-:Y:S03]  /*cc300*/  STL [R1+0x5438], R17 ;  /* 0x0054381101007387 */ /* 0x0001e60000100800 */
[----:B------:R-:W-:Y:S02]  /*cc310*/  PRMT R20, R21, 0x5410, R20 ;  /* 0x0000541015147816 */ /* 0x000fe40000000014 */
[----:B------:R-:W-:Y:S01]  /*cc320*/  IADD3 R26, P1, PT, R19, R0, RZ ;  /* 0x00000000131a7210 */ /* 0x000fe20007f3e0ff */
[----:B0-----:R-:W3:Y:S04]  /*cc330*/  LDL.LU R17, [R1+0x4d8] ;  /* 0x0004d80001117983 */ /* 0x001ee80000300800 */
[----:B------:R-:W3:Y:S04]  /*cc340*/  LDL.LU R24, [R1+0xa4] ;  /* 0x0000a40001187983 */ /* 0x000ee80000300800 */
[----:B------:R0:W-:Y:S04]  /*cc350*/  STL [R1+0x534c], R20 ;  /* 0x00534c1401007387 */ /* 0x0001e80000100800 */
[----:B------:R-:W3:Y:S04]  /*cc360*/  LDL.LU R25, [R1+0x230] ;  /* 0x0002300001197983 */ /* 0x000ee80000300800 */
[----:B------:R-:W3:Y:S01]  /*cc370*/  LDL.LU R28, [R1+0x2c8] ;  /* 0x0002c800011c7983 */ /* 0x000ee20000300800 */
[----:B0-----:R-:W-:-:S05]  /*cc380*/  SHF.R.S32.HI R20, RZ, 0x1f, R19 ;  /* 0x0000001fff147819 */ /* 0x001fca0000011413 */
[----:B------:R-:W-:Y:S01]  /*cc390*/  IMAD.X R27, R20, 0x1, R2, P1 ;  /* 0x00000001141b7824 */ /* 0x000fe200008e0602 */
[----:B------:R-:W-:-:S04]  /*cc3a0*/  SHF.R.U32.HI R21, RZ, 0x8, R29 ;  /* 0x00000008ff157819 */ /* 0x000fc8000001161d */
[----:B------:R0:W-:Y:S04]  /*cc3b0*/  STL.64 [R1+0xe58], R26 ;  /* 0x000e581a01007387 */ /* 0x0001e80000100a00 */
[----:B0-----:R-:W3:Y:S04]  /*cc3c0*/  LDL.LU.64 R26, [R1+0x5880] ;  /* 0x00588000011a7983 */ /* 0x001ee80000300a00 */
[----:B------:R-:W3:Y:S01]  /*cc3d0*/  LDL.LU R29, [R1+0x1ac] ;  /* 0x0001ac00011d7983 */ /* 0x000ee20000300800 */
[----:B------:R-:W-:Y:S02]  /*cc3e0*/  SHF.R.U32.HI R10, RZ, 0x8, R10 ;  /* 0x00000008ff0a7819 */ /* 0x000fe4000001160a */
[----:B------:R-:W-:-:S02]  /*cc3f0*/  SHF.R.U32.HI R11, RZ, 0x8, R11 ;  /* 0x00000008ff0b7819 */ /* 0x000fc4000001160b */
[----:B------:R-:W-:Y:S02]  /*cc400*/  LOP3.LUT R21, R21, 0xffff, RZ, 0xc0, !PT ;  /* 0x0000ffff15157812 */ /* 0x000fe400078ec0ff */
[----:B------:R-:W-:Y:S02]  /*cc410*/  LOP3.LUT R10, R10, 0xffff, RZ, 0xc0, !PT ;  /* 0x0000ffff0a0a7812 */ /* 0x000fe400078ec0ff */
[----:B------:R-:W-:Y:S02]  /*cc420*/  LOP3.LUT R11, R11, 0xffff, RZ, 0xc0, !PT ;  /* 0x0000ffff0b0b7812 */ /* 0x000fe400078ec0ff */
[----:B------:R-:W-:Y:S02]  /*cc430*/  PRMT R21, R21, 0x3340, R0 ;  /* 0x0000334015157816 */ /* 0x000fe40000000000 */
[----:B------:R-:W-:-:S03]  /*cc440*/  PRMT R11, R10, 0x3340, R11 ;  /* 0x000033400a0b7816 */ /* 0x000fc6000000000b */
[----:B------:R-:W-:Y:S04]  /*cc450*/  STL [R1+0x104], R21 ;  /* 0x0001041501007387 */ /* 0x000fe80000100800 */
[----:B------:R0:W-:Y:S04]  /*cc460*/  STL [R1+0x4d54], R11 ;  /* 0x004d540b01007387 */ /* 0x0001e80000100800 */
[----:B------:R1:W-:Y:S01]  /*cc470*/  STL.64 [R1+0x5868], R2 ;  /* 0x0058680201007387 */ /* 0x0003e20000100a00 */
[----:B--2---:R-:W-:Y:S02]  /*cc480*/  LOP3.LUT R18, R18, 0xffff, RZ, 0xc0, !PT ;  /* 0x0000ffff12127812 */ /* 0x004fe400078ec0ff */
[----:B----4-:R-:W-:-:S02]  /*cc490*/  LOP3.LUT R10, R23, 0xffff, RZ, 0xc0, !PT ;  /* 0x0000ffff170a7812 */ /* 0x010fc400078ec0ff */
[----:B0-----:R-:W-:Y:S02]  /*cc4a0*/  LOP3.LUT R11, R22, 0xffff, RZ, 0xc0, !PT ;  /* 0x0000ffff160b7812 */ /* 0x001fe400078ec0ff */
[----:B------:R-:W-:Y:S02]  /*cc4b0*/  PRMT R21, R10, 0x3340, R0 ;  /* 0x000033400a157816 */ /* 0x000fe40000000000 */
[----:B------:R-:W-:Y:S02]  /*cc4c0*/  PRMT R22, R18, 0x3340, R11 ;  /* 0x0000334012167816 */ /* 0x000fe4000000000b */
[----:B-1----:R-:W-:Y:S02]  /*cc4d0*/  SHF.R.U32.HI R2, RZ, 0x8, R18 ;  /* 0x00000008ff027819 */ /* 0x002fe40000011612 */
[----:B------:R-:W-:Y:S02]  /*cc4e0*/  PRMT R21, R22, 0x5410, R21 ;  /* 0x0000541016157816 */ /* 0x000fe40000000015 */
[----:B------:R-:W-:-:S02]  /*cc4f0*/  IADD3 R22, P1, PT, R19, R3, RZ ;  /* 0x0000000313167210 */ /* 0x000fc40007f3e0ff */
[----:B------:R-:W-:Y:S02]  /*cc500*/  SHF.R.U32.HI R3, RZ, 0x8, R11 ;  /* 0x00000008ff037819 */ /* 0x000fe4000001160b */
[----:B------:R-:W-:Y:S01]  /*cc510*/  LOP3.LUT R2, R2, 0xffff, RZ, 0xc0, !PT ;  /* 0x0000ffff02027812 */ /* 0x000fe200078ec0ff */
[----:B------:R0:W-:Y:S01]  /*cc520*/  STL [R1+0x5348], R21 ;  /* 0x0053481501007387 */ /* 0x0001e20000100800 */
[----:B------:R-:W-:Y:S01]  /*cc530*/  LOP3.LUT R3, R3, 0xffff, RZ, 0xc0, !PT ;  /* 0x0000ffff03037812 */ /* 0x000fe200078ec0ff */
[----:B------:R-:W-:-:S03]  /*cc540*/  IMAD.X R23, R20, 0x1, R4, P1 ;  /* 0x0000000114177824 */ /* 0x000fc600008e0604 */
[----:B------:R-:W-:Y:S02]  /*cc550*/  PRMT R2, R2, 0x3340, R3 ;  /* 0x0000334002027816 */ /* 0x000fe40000000003 */
[----:B0-----:R-:W-:Y:S01]  /*cc560*/  SHF.R.U32.HI R21, RZ, 0x8, R10 ;  /* 0x00000008ff157819 */ /* 0x001fe2000001160a */
[----:B------:R-:W-:Y:S03]  /*cc570*/  STL.64 [R1+0xe50], R22 ;  /* 0x000e501601007387 */ /* 0x000fe60000100a00 */
[----:B------:R-:W-:Y:S01]  /*cc580*/  LOP3.LUT R21, R21, 0xffff, RZ, 0xc0, !PT ;  /* 0x0000ffff15157812 */ /* 0x000fe200078ec0ff */
[----:B------:R0:W-:Y:S01]  /*cc590*/  STL [R1+0x7a8], R2 ;  /* 0x0007a80201007387 */ /* 0x0001e20000100800 */
[----:B---3--:R-:W-:Y:S02]  /*cc5a0*/  LOP3.LUT R11, R17, 0xffff, RZ, 0xc0, !PT ;  /* 0x0000ffff110b7812 */ /* 0x008fe400078ec0ff */
[----:B------:R-:W-:-:S02]  /*cc5b0*/  PRMT R3, R21, 0x3340, R0 ;  /* 0x0000334015037816 */ /* 0x000fc40000000000 */
[----:B------:R-:W-:Y:S02]  /*cc5c0*/  LOP3.LUT R18, R25, 0xffff, RZ, 0xc0, !PT ;  /* 0x0000ffff19127812 */ /* 0x000fe400078ec0ff */
[----:B0-----:R-:W-:Y:S01]  /*cc5d0*/  LOP3.LUT R2, R24, 0xffff, RZ, 0xc0, !PT ;  /* 0x0000ffff18027812 */ /* 0x001fe200078ec0ff */
[----:B------:R0:W-:Y:S01]  /*cc5e0*/  STL [R1+0xfc], R3 ;  /* 0x0000fc0301007387 */ /* 0x0001e20000100800 */
[----:B------:R-:W-:Y:S02]  /*cc5f0*/  PRMT R24, R11, 0x3340, R18 ;  /* 0x000033400b187816 */ /* 0x000fe40000000012 */
[----:B------:R-:W-:Y:S02]  /*cc600*/  LOP3.LUT R10, R28, 0xffff, RZ, 0xc0, !PT ;  /* 0x0000ffff1c0a7812 */ /* 0x000fe400078ec0ff */
[----:B------:R-:W-:Y:S01]  /*cc610*/  PRMT R21, R2, 0x3340, R0 ;  /* 0x0000334002157816 */ /* 0x000fe20000000000 */
[----:B------:R-:W2:Y:S04]  /*cc620*/  LDL.LU R22, [R1+0x4d5c] ;  /* 0x004d5c0001167983 */ /* 0x000ea80000300800 */
[----:B------:R-:W3:Y:S04]  /*cc630*/  LDL.LU R17, [R1+0x628] ;  /* 0x0006280001117983 */ /* 0x000ee80000300800 */
[----:B------:R-:W4:Y:S01]  /*cc640*/  LDL.LU R28, [R1+0x6d8] ;  /* 0x0006d800011c7983 */ /* 0x000f220000300800 */
[----:B------:R-:W-:-:S02]  /*cc650*/  PRMT R25, R24, 0x5410, R21 ;  /* 0x0000541018197816 */ /* 0x000fc40000000015 */
[----:B0-----:R-:W-:Y:S02]  /*cc660*/  LOP3.LUT R3, R27, 0xffff, RZ, 0xc0, !PT ;  /* 0x0000ffff1b037812 */ /* 0x001fe400078ec0ff */
[----:B------:R-:W-:Y:S01]  /*cc670*/  LOP3.LUT R23, R29, 0xffff, RZ, 0xc0, !PT ;  /* 0x0000ffff1d177812 */ /* 0x000fe200078ec0ff */
[----:B------:R-:W4:Y:S01]  /*cc680*/  LDL.LU R27, [R1+0x2d0] ;  /* 0x0002d000011b7983 */ /* 0x000f220000300800 */
[----:B------:R-:W-:Y:S02]  /*cc690*/  PRMT R21, R3, 0x3340, R0 ;  /* 0x0000334003157816 */ /* 0x000fe40000000000 */
[----:B------:R-:W-:-:S04]  /*cc6a0*/  PRMT R24, R10, 0x3340, R23 ;  /* 0x000033400a187816 */ /* 0x000fc80000000017 */
[----:B------:R-:W-:Y:S02]  /*cc6b0*/  PRMT R21, R24, 0x5410, R21 ;  /* 0x0000541018157816 */ /* 0x000fe40000000015 */
[----:B------:R-:W-:Y:S01]  /*cc6c0*/  IADD3 R24, P1, PT, R19, R13, RZ ;  /* 0x0000000d13187210 */ /* 0x000fe20007f3e0ff */
[----:B------:R0:W-:Y:S04]  /*cc6d0*/  STL [R1+0x5344], R25 ;  /* 0x0053441901007387 */ /* 0x0001e80000100800 */
[----:B------:R-:W4:Y:S04]  /*cc6e0*/  LDL.LU R29, [R1+0x1c4] ;  /* 0x0001c400011d7983 */ /* 0x000f280000300800 */
[----:B------:R-:W-:Y:S01]  /*cc6f0*/  STL [R1+0x5340], R21 ;  /* 0x0053401501007387 */ /* 0x000fe20000100800 */
[----:B0-----:R-:W-:-:S05]  /*cc700*/  IMAD.X R25, R20, 0x1, R15, P1 ;  /* 0x0000000114197824 */ /* 0x001fca00008e060f */
[----:B------:R0:W-:Y:S04]  /*cc710*/  STL.64 [R1+0xe38], R24 ;  /* 0x000e381801007387 */ /* 0x0001e80000100a00 */
[----:B0-----:R-:W4:Y:S01]  /*cc720*/  LDL.LU.64 R24, [R1+0x5878] ;  /* 0x0058780001187983 */ /* 0x001f220000300a00 */
[----:B------:R-:W-:Y:S02]  /*cc730*/  SHF.R.U32.HI R11, RZ, 0x8, R11 ;  /* 0x00000008ff0b7819 */ /* 0x000fe4000001160b */
[----:B------:R-:W-:Y:S02]  /*cc740*/  SHF.R.U32.HI R18, RZ, 0x8, R18 ;  /* 0x00000008ff127819 */ /* 0x000fe40000011612 */
[----:B------:R-:W-:Y:S02]  /*cc750*/  SHF.R.U32.HI R10, RZ, 0x8, R10 ;  /* 0x00000008ff0a7819 */ /* 0x000fe4000001160a */
[----:B------:R-:W-:-:S02]  /*cc760*/  SHF.R.U32.HI R21, RZ, 0x8, R23 ;  /* 0x00000008ff157819 */ /* 0x000fc40000011617 */
[----:B------:R-:W-:Y:S02]  /*cc770*/  LOP3.LUT R11, R11, 0xffff, RZ, 0xc0, !PT ;  /* 0x0000ffff0b0b7812 */ /* 0x000fe400078ec0ff */
[----:B------:R-:W-:Y:S02]  /*cc780*/  LOP3.LUT R18, R18, 0xffff, RZ, 0xc0, !PT ;  /* 0x0000ffff12127812 */ /* 0x000fe400078ec0ff */
[----:B------:R-:W-:Y:S02]  /*cc790*/  LOP3.LUT R10, R10, 0xffff, RZ, 0xc0, !PT ;  /* 0x0000ffff0a0a7812 */ /* 0x000fe400078ec0ff */
[----:B------:R-:W-:Y:S02]  /*cc7a0*/  LOP3.LUT R21, R21, 0xffff, RZ, 0xc0, !PT ;  /* 0x0000ffff15157812 */ /* 0x000fe400078ec0ff */
[----:B------:R-:W-:Y:S02]  /*cc7b0*/  PRMT R23, R11, 0x3340, R18 ;  /* 0x000033400b177816 */ /* 0x000fe40000000012 */
[----:B------:R-:W-:-:S02]  /*cc7c0*/  PRMT R18, R10, 0x3340, R21 ;  /* 0x000033400a127816 */ /* 0x000fc40000000015 */
[----:B------:R-:W-:Y:S02]  /*cc7d0*/  IADD3 R10, P1, PT, R19, R5, RZ ;  /* 0x00000005130a7210 */ /* 0x000fe40007f3e0ff */
[----:B------:R-:W-:Y:S02]  /*cc7e0*/  SHF.R.U32.HI R21, RZ, 0x8, R3 ;  /* 0x00000008ff157819 */ /* 0x000fe40000011603 */
[----:B------:R-:W-:Y:S01]  /*cc7f0*/  SHF.R.U32.HI R2, RZ, 0x8, R2 ;  /* 0x00000008ff027819 */ /* 0x000fe20000011602 */
[----:B------:R-:W-:Y:S01]  /*cc800*/  IMAD.X R11, R20, 0x1, R6, P1 ;  /* 0x00000001140b7824 */ /* 0x000fe200008e0606 */
[----:B------:R-:W-:Y:S01]  /*cc810*/  LOP3.LUT R21, R21, 0xffff, RZ, 0xc0, !PT ;  /* 0x0000ffff15157812 */ /* 0x000fe200078ec0ff */
[----:B------:R-:W-:Y:S01]  /*cc820*/  STL [R1+0x7a4], R23 ;  /* 0x0007a41701007387 */ /* 0x000fe20000100800 */
[----:B------:R-:W-:-:S03]  /*cc830*/  LOP3.LUT R2, R2, 0xffff, RZ, 0xc0, !PT ;  /* 0x0000ffff02027812 */ /* 0x000fc600078ec0ff */
[----:B------:R-:W-:Y:S04]  /*cc840*/  STL [R1+0x7a0], R18 ;  /* 0x0007a01201007387 */ /* 0x000fe80000100800 */
[----:B------:R0:W-:Y:S01]  /*cc850*/  STL.64 [R1+0xe48], R10 ;  /* 0x000e480a01007387 */ /* 0x0001e20000100a00 */
[--C-:B------:R-:W-:Y:S02]  /*cc860*/  PRMT R3, R2, 0x3340, R0.reuse ;  /* 0x0000334002037816 */ /* 0x100fe40000000000 */
[----:B0-----:R-:W-:-:S05]  /*cc870*/  PRMT R10, R21, 0x3340, R0 ;  /* 0x00003340150a7816 */ /* 0x001fca0000000000 */
[----:B------:R0:W-:Y:S04]  /*cc880*/  STL [R1+0xe8], R10 ;  /* 0x0000e80a01007387 */ /* 0x0001e80000100800 */
[----:B------:R1:W-:Y:S01]  /*cc890*/  STL [R1+0xe4], R3 ;  /* 0x0000e40301007387 */ /* 0x0003e20000100800 */
[----:B--2---:R-:W-:Y:S02]  /*cc8a0*/  LOP3.LUT R11, R22, 0xffff, RZ, 0xc0, !PT ;  /* 0x0000ffff160b7812 */ /* 0x004fe400078ec0ff */
[----:B---3--:R-:W-:Y:S02]  /*cc8b0*/  LOP3.LUT R2, R17, 0xffff, RZ, 0xc0, !PT ;  /* 0x0000ffff11027812 */ /* 0x008fe400078ec0ff */
[----:B----4-:R-:W-:Y:S01]  /*cc8c0*/  LOP3.LUT R18, R28, 0xffff, RZ, 0xc0, !PT ;  /* 0x0000ffff1c127812 */ /* 0x010fe200078ec0ff */
[----:B------:R-:W2:Y:S01]  /*cc8d0*/  LDL.LU R22, [R1+0x4d64] ;  /* 0x004d640001167983 */ /* 0x000ea20000300800 */
[----:B------:R-:W-:-:S02]  /*cc8e0*/  PRMT R21, R2, 0x3340, R0 ;  /* 0x0000334002157816 */ /* 0x000fc40000000000 */
[----:B0-----:R-:W-:Y:S02]  /*cc8f0*/  LOP3.LUT R10, R27, 0xffff, RZ, 0xc0, !PT ;  /* 0x0000ffff1b0a7812 */ /* 0x001fe400078ec0ff */
[----:B------:R-:W3:Y:S04]  /*cc900*/  LDL.LU R27, [R1+0x62c] ;  /* 0x00062c00011b7983 */ /* 0x000ee80000300800 */
[----:B------:R-:W4:Y:S01]  /*cc910*/  LDL.LU R17, [R1+0x6dc] ;  /* 0x0006dc0001117983 */ /* 0x000f220000300800 */
[----:B------:R-:W-:Y:S02]  /*cc920*/  LOP3.LUT R23, R29, 0xffff, RZ, 0xc0, !PT ;  /* 0x0000ffff1d177812 */ /* 0x000fe400078ec0ff */
[----:B-1----:R-:W-:Y:S02]  /*cc930*/  LOP3.LUT R3, R25, 0xffff, RZ, 0xc0, !PT ;  /* 0x0000ffff19037812 */ /* 0x002fe400078ec0ff */
[----:B------:R-:W-:-:S04]  /*cc940*/  PRMT R25, R11, 0x3340, R18 ;  /* 0x000033400b197816 */ /* 0x000fc80000000012 */
[----:B------:R-:W-:Y:S02]  /*cc950*/  PRMT R28, R25, 0x5410, R21 ;  /* 0x00005410191c7816 */ /* 0x000fe40000000015 */
[----:B------:R-:W-:Y:S02]  /*cc960*/  PRMT R21, R3, 0x3340, R0 ;  /* 0x0000334003157816 */ /* 0x000fe40000000000 */
[----:B------:R-:W-:-:S04]  /*cc970*/  PRMT R25, R10, 0x3340, R23 ;  /* 0x000033400a197816 */ /* 0x000fc80000000017 */
[----:B------:R-:W-:Y:S01]  /*cc980*/  PRMT R21, R25, 0x5410, R21 ;  /* 0x0000541019157816 */ /* 0x000fe20000000015 */
[----:B------:R0:W-:Y:S01]  /*cc990*/  STL [R1+0x5338], R28 ;  /* 0x0053381c01007387 */ /* 0x0001e20000100800 */
[----:B------:R-:W-:Y:S02]  /*cc9a0*/  SHF.R.U32.HI R11, RZ, 0x8, R11 ;  /* 0x00000008ff0b7819 */ /* 0x000fe4000001160b */
[----:B------:R-:W-:Y:S02]  /*cc9b0*/  SHF.R.U32.HI R18, RZ, 0x8, R18 ;  /* 0x00000008ff127819 */ /* 0x000fe40000011612 */
[----:B------:R-:W-:Y:S01]  /*cc9c0*/  SHF.R.U32.HI R10, RZ, 0x8, R10 ;  /* 0x00000008ff0a7819 */ /* 0x000fe2000001160a */
[----:B------:R1:W-:Y:S01]  /*cc9d0*/  STL [R1+0x533c], R21 ;  /* 0x00533c1501007387 */ /* 0x0003e20000100800 */
[----:B------:R-:W-:Y:S02]  /*cc9e0*/  LOP3.LUT R11, R11, 0xffff, RZ, 0xc0, !PT ;  /* 0x0000ffff0b0b7812 */ /* 0x000fe400078ec0ff */
[----:B------:R-:W-:-:S02]  /*cc9f0*/  LOP3.LUT R18, R18, 0xffff, RZ, 0xc0, !PT ;  /* 0x0000ffff12127812 */ /* 0x000fc400078ec0ff */
[----:B0-----:R-:W-:Y:S02]  /*cca00*/  IADD3 R28, P1, PT, R19, R14, RZ ;  /* 0x0000000e131c7210 */ /* 0x001fe40007f3e0ff */
[----:B-1----:R-:W-:-:S03]  /*cca10*/  SHF.R.U32.HI R21, RZ, 0x8, R23 ;  /* 0x00000008ff157819 */ /* 0x002fc60000011617 */
[----:B------:R-:W-:Y:S01]  /*cca20*/  IMAD.X R29, R20, 0x1, R16, P1 ;  /* 0x00000001141d7824 */ /* 0x000fe200008e0610 */
[----:B------:R-:W-:Y:S02]  /*cca30*/  LOP3.LUT R10, R10, 0xffff, RZ, 0xc0, !PT ;  /* 0x0000ffff0a0a7812 */ /* 0x000fe400078ec0ff */
[----:B------:R-:W-:Y:S02]  /*cca40*/  LOP3.LUT R21, R21, 0xffff, RZ, 0xc0, !PT ;  /* 0x0000ffff15157812 */ /* 0x000fe400078ec0ff */
[----:B------:R-:W-:Y:S01]  /*cca50*/  PRMT R11, R11, 0x3340, R18 ;  /* 0x000033400b0b7816 */ /* 0x000fe20000000012 */
[----:B------:R0:W-:Y:S01]  /*cca60*/  STL.64 [R1+0xe30], R28 ;  /* 0x000e301c01007387 */ /* 0x0001e20000100a00 */
[----:B------:R-:W-:Y:S02]  /*cca70*/  PRMT R18, R10, 0x3340, R21 ;  /* 0x000033400a127816 */ /* 0x000fe40000000015 */
[----:B------:R-:W-:Y:S01]  /*cca80*/  IADD3 R10, P1, PT, R19, R7, RZ ;  /* 0x00000007130a7210 */ /* 0x000fe20007f3e0ff */
[----:B0-----:R-:W4:Y:S04]  /*cca90*/  LDL.LU R29, [R1+0x740] ;  /* 0x00074000011d7983 */ /* 0x001f280000300800 */
[----:B------:R-:W4:Y:S04]  /*ccaa0*/  LDL.LU R25, [R1+0x5e8] ;  /* 0x0005e80001197983 */ /* 0x000f280000300800 */
[----:B------:R-:W4:Y:S04]  /*ccab0*/  LDL.LU R28, [R1+0x6a0] ;  /* 0x0006a000011c7983 */ /* 0x000f280000300800 */
[----:B------:R0:W-:Y:S04]  /*ccac0*/  STL [R1+0x798], R11 ;  /* 0x0007980b01007387 */ /* 0x0001e80000100800 */
[----:B------:R-:W-:Y:S01]  /*ccad0*/  STL [R1+0x794], R18 ;  /* 0x0007941201007387 */ /* 0x000fe20000100800 */
[----:B0-----:R-:W-:-:S05]  /*ccae0*/  IMAD.X R11, R20, 0x1, R8, P1 ;  /* 0x00000001140b7824 */ /* 0x001fca00008e0608 */
[----:B------:R0:W-:Y:S04]  /*ccaf0*/  STL.64 [R1+0xe40], R10 ;  /* 0x000e400a01007387 */ /* 0x0001e80000100a00 */
[----:B0-----:R-:W4:Y:S01]  /*ccb00*/  LDL.LU.64 R10, [R1+0x5870] ;  /* 0x00587000010a7983 */ /* 0x001f220000300a00 */
[----:B------:R-:W-:Y:S02]  /*ccb10*/  SHF.R.U32.HI R21, RZ, 0x8, R3 ;  /* 0x00000008ff157819 */ /* 0x000fe40000011603 */
[----:B------:R-:W-:Y:S02]  /*ccb20*/  SHF.R.U32.HI R2, RZ, 0x8, R2 ;  /* 0x00000008ff027819 */ /* 0x000fe40000011602 */
[----:B------:R-:W-:Y:S02]  /*ccb30*/  LOP3.LUT R21, R21, 0xffff, RZ, 0xc0, !PT ;  /* 0x0000ffff15157812 */ /* 0x000fe400078ec0ff */
[----:B------:R-:W-:-:S02]  /*ccb40*/  LOP3.LUT R2, R2, 0xffff, RZ, 0xc0, !PT ;  /* 0x0000ffff02027812 */ /* 0x000fc400078ec0ff */
[--C-:B------:R-:W-:Y:S02]  /*ccb50*/  PRMT R18, R21, 0x3340, R0.reuse ;  /* 0x0000334015127816 */ /* 0x100fe40000000000 */
[----:B------:R-:W-:-:S03]  /*ccb60*/  PRMT R3, R2, 0x3340, R0 ;  /* 0x0000334002037816 */ /* 0x000fc60000000000 */
[----:B------:R-:W-:Y:S04]  /*ccb70*/  STL [R1+0xe0], R18 ;  /* 0x0000e01201007387 */ /* 0x000fe80000100800 */
[----:B------:R4:W-:Y:S04]  /*ccb80*/  STL [R1+0xdc], R3 ;  /* 0x0000dc0301007387 */ /* 0x0009e80000100800 */
[----:B------:R0:W-:Y:S01]  /*ccb90*/  STL.64 [R1+0x5850], R8 ;  /* 0x0058500801007387 */ /* 0x0001e20000100a00 */
[----:B--2---:R-:W-:Y:S02]  /*ccba0*/  LOP3.LUT R2, R22, 0xffff, RZ, 0xc0, !PT ;  /* 0x0000ffff16027812 */ /* 0x004fe400078ec0ff */
[----:B------:R-:W-:-:S02]  /*ccbb0*/  IADD3 R22, P1, PT, R19, R9, RZ ;  /* 0x0000000913167210 */ /* 0x000fc40007f3e0ff */
[----:B---3--:R-:W-:Y:S02]  /*ccbc0*/  LOP3.LUT R27, R27, 0xffff, RZ, 0xc0, !PT ;  /* 0x0000ffff1b1b7812 */ /* 0x008fe400078ec0ff */
[----:B----4-:R-:W-:Y:S02]  /*ccbd0*/  LOP3.LUT R3, R17, 0xffff, RZ, 0xc0, !PT ;  /* 0x0000ffff11037812 */ /* 0x010fe400078ec0ff */
[----:B------:R-:W-:Y:S02]  /*ccbe0*/  PRMT R21, R27, 0x3340, R0 ;  /* 0x000033401b157816 */ /* 0x000fe40000000000 */
[----:B------:R-:W-:-:S04]  /*ccbf0*/  PRMT R17, R2, 0x3340, R3 ;  /* 0x0000334002117816 */ /* 0x000fc80000000003 */
[----:B------:R-:W-:Y:S02]  /*ccc00*/  PRMT R17, R17, 0x5410, R21 ;  /* 0x0000541011117816 */ /* 0x000fe40000000015 */
[----:B------:R-:W-:Y:S02]  /*ccc10*/  SHF.R.U32.HI R2, RZ, 0x8, R2 ;  /* 0x00000008ff027819 */ /* 0x000fe40000011602 */
[----:B------:R-:W-:Y:S01]  /*ccc20*/  SHF.R.U32.HI R21, RZ, 0x8, R3 ;  /* 0x00000008ff157819 */ /* 0x000fe20000011603 */
[----:B------:R-:W-:Y:S01]  /*ccc30*/  STL [R1+0x5328], R17 ;  /* 0x0053281101007387 */ /* 0x000fe20000100800 */
[----:B------:R-:W-:Y:S02]  /*ccc40*/  LOP3.LUT R2, R2, 0xffff, RZ, 0xc0, !PT ;  /* 0x0000ffff02027812 */ /* 0x000fe400078ec0ff */
[----:B------:R-:W-:-:S04]  /*ccc50*/  LOP3.LUT R21, R21, 0xffff, RZ, 0xc0, !PT ;  /* 0x0000ffff15157812 */ /* 0x000fc800078ec0ff */
[----:B------:R-:W-:Y:S02]  /*ccc60*/  PRMT R2, R2, 0x3340, R21 ;  /* 0x0000334002027816 */ /* 0x000fe40000000015 */
[----:B------:R-:W-:Y:S02]  /*ccc70*/  LOP3.LUT R29, R29, 0xffff, RZ, 0xc0, !PT ;  /* 0x0000ffff1d1d7812 */ /* 0x000fe400078ec0ff */
[----:B0-----:R-:W-:Y:S02]  /*ccc80*/  LOP3.LUT R8, R25, 0xffff, RZ, 0xc0, !PT ;  /* 0x0000ffff19087812 */ /* 0x001fe400078ec0ff */
[----:B------:R-:W-:Y:S02]  /*ccc90*/  LOP3.LUT R28, R28, 0xffff, RZ, 0xc0, !PT ;  /* 0x0000ffff1c1c7812 */ /* 0x000fe400078ec0ff */
[----:B------:R-:W-:Y:S01]  /*ccca0*/  PRMT R21, R8, 0x3340, R0 ;  /* 0x0000334008157816 */ /* 0x000fe20000000000 */
[----:B------:R-:W-:-:S05]  /*cccb0*/  IMAD.X R23, R20, 0x1, R11, P1 ;  /* 0x0000000114177824 */ /* 0x000fca00008e060b */
[----:B------:R0:W-:Y:S04]  /*cccc0*/  STL.64 [R1+0xe20], R22 ;  /* 0x000e201601007387 */ /* 0x0001e80000100a00 */
[----:B------:R-:W2:Y:S04]  /*cccd0*/  LDL.LU R9, [R1+0x4f0] ;  /* 0x0004f00001097983 */ /* 0x000ea80000300800 */
[----:B------:R-:W3:Y:S04]  /*ccce0*/  LDL.LU R18, [R1+0xb0] ;  /* 0x0000b00001127983 */ /* 0x000ee80000300800 */
[----:B0-----:R-:W4:Y:S04]  /*cccf0*/  LDL.LU R23, [R1+0x248] ;  /* 0x0002480001177983 */ /* 0x001f280000300800 */
[----:B------:R0:W-:Y:S04]  /*ccd00*/  STL [R1+0x790], R2 ;  /* 0x0007900201007387 */ /* 0x0001e80000100800 */
[----:B------:R-:W4:Y:S04]  /*ccd10*/  LDL.LU R17, [R1+0x5ec] ;  /* 0x0005ec0001117983 */ /* 0x000f280000300800 */
[----:B------:R-:W4:Y:S04]  /*ccd20*/  LDL.LU R22, [R1+0x750] ;  /* 0x0007500001167983 */ /* 0x000f280000300800 */
[----:B------:R-:W4:Y:S01]  /*ccd30*/  LDL.LU R25, [R1+0x6a4] ;  /* 0x0006a40001197983 */ /* 0x000f220000300800 */
[----:B0-----:R-:W-:-:S04]  /*ccd40*/  PRMT R2, R29, 0x3340, R28 ;  /* 0x000033401d027816 */ /* 0x001fc8000000001c */
[----:B------:R-:W-:Y:S02]  /*ccd50*/  PRMT R21, R2, 0x5410, R21 ;  /* 0x0000541002157816 */ /* 0x000fe40000000015 */
[----:B------:R-:W-:Y:S01]  /*ccd60*/  IADD3 R2, P1, PT, R19, R10, RZ ;  /* 0x0000000a13027210 */ /* 0x000fe20007f3e0ff */
[----:B------:R-:W-:Y:S04]  /*ccd70*/  STL.64 [R1+0x5858], R10 ;  /* 0x0058580a01007387 */ /* 0x000fe80000100a00 */
[----:B------:R-:W-:Y:S01]  /*ccd80*/  IMAD.X R3, R20, 0x1, R12, P1 ;  /* 0x0000000114037824 */ /* 0x000fe200008e060c */
[----:B------:R-:W-:Y:S04]  /*ccd90*/  STL [R1+0x5324], R21 ;  /* 0x0053241501007387 */ /* 0x000fe80000100800 */
[----:B------:R0:W-:Y:S04]  /*ccda0*/  STL.64 [R1+0xe28], R2 ;  /* 0x000e280201007387 */ /* 0x0001e80000100a00 */
[----:B0-----:R-:W4:Y:S01]  /*ccdb0*/  LDL.LU.64 R2, [R1+0x5868] ;  /* 0x0058680001027983 */ /* 0x001f220000300a00 */
[----:B------:R-:W-:-:S02]  /*ccdc0*/  SHF.R.U32.HI R21, RZ, 0x8, R29 ;  /* 0x00000008ff157819 */ /* 0x000fc4000001161d */
[----:B------:R-:W-:Y:S02]  /*ccdd0*/  SHF.R.U32.HI R20, RZ, 0x8, R28 ;  /* 0x00000008ff147819 */ /* 0x000fe4000001161c */
[----:B------:R-:W-:Y:S02]  /*ccde0*/  LOP3.LUT R21, R21, 0xffff, RZ, 0xc0, !PT ;  /* 0x0000ffff15157812 */ /* 0x000fe400078ec0ff */
[----:B------:R-:W-:-:S04]  /*ccdf0*/  LOP3.LUT R20, R20, 0xffff, RZ, 0xc0, !PT ;  /* 0x0000ffff14147812 */ /* 0x000fc800078ec0ff */
[----:B------:R-:W-:Y:S02]  /*cce00*/  PRMT R10, R21, 0x3340, R20 ;  /* 0x00003340150a7816 */ /* 0x000fe40000000014 */
[----:B------:R-:W-:Y:S02]  /*cce10*/  SHF.R.U32.HI R20, RZ, 0x8, R8 ;  /* 0x00000008ff147819 */ /* 0x000fe40000011608 */
[----:B------:R-:W-:Y:S02]  /*cce20*/  SHF.R.U32.HI R21, RZ, 0x8, R27 ;  /* 0x00000008ff157819 */ /* 0x000fe4000001161b */
[----:B------:R-:W-:Y:S02]  /*cce30*/  LOP3.LUT R20, R20, 0xffff, RZ, 0xc0, !PT ;  /* 0x0000ffff14147812 */ /* 0x000fe400078ec0ff */
[----:B------:R-:W-:Y:S01]  /*cce40*/  LOP3.LUT R21, R21, 0xffff, RZ, 0xc0, !PT ;  /* 0x0000ffff15157812 */ /* 0x000fe200078ec0ff */
[----:B------:R0:W-:Y:S04]  /*cce50*/  STL [R1+0x3bc], R10 ;  /* 0x0003bc0a01007387 */ /* 0x0001e80000100800 */
[----:B------:R-:W4:Y:S01]  /*cce60*/  LDL.LU R28, [R1+0x4fc] ;  /* 0x0004fc00011c7983 */ /* 0x000f220000300800 */
[----:B------:R-:W-:-:S02]  /*cce70*/  PRMT R8, R21, 0x3340, R0 ;  /* 0x0000334015087816 */ /* 0x000fc40000000000 */
[----:B0-----:R-:W-:-:S05]  /*cce80*/  PRMT R10, R20, 0x3340, R0 ;  /* 0x00003340140a7816 */ /* 0x001fca0000000000 */
[----:B------:R-:W-:Y:S04]  /*cce90*/  STL [R1+0xd8], R10 ;  /* 0x0000d80a01007387 */ /* 0x000fe80000100800 */
[----:B------:R-:W4:Y:S04]  /*ccea0*/  LDL.LU R29, [R1+0xb8] ;  /* 0x0000b800011d7983 */ /* 0x000f280000300800 */
[----:B------:R2:W-:Y:S04]  /*cceb0*/  STL [R1+0xd4], R8 ;  /* 0x0000d40801007387 */ /* 0x0005e80000100800 */
[----:B------:R-:W4:Y:S01]  /*ccec0*/  LDL.LU R27, [R1+0x254] ;  /* 0x00025400011b7983 */ /* 0x000f220000300800 */
[----:B------:R-:W-:Y:S01]  /*cced0*/  VIADD R19, R19, UR5 ;  /* 0x0000000513137c36 */ /* 0x000fe20008000000 */
[----:B------:R-:W0:Y:S01]  /*ccee0*/  LDCU UR5, c[0x0][0x3b8] ;  /* 0x00007700ff0577ac */ /* 0x000e220008000800 */
[----:B--2---:R-:W-:-:S02]  /*ccef0*/  LOP3.LUT R8, R9, 0xffff, RZ, 0xc0, !PT ;  /* 0x0000ffff09087812 */ /* 0x004fc400078ec0ff */
[----:B---3--:R-:W-:-:S04]  /*ccf00*/  LOP3.LUT R9, R18, 0xffff, RZ, 0xc0, !PT ;  /* 0x0000ffff12097812 */ /* 0x008fc800078ec0ff */
[----:B------:R-:W-:Y:S02]  /*ccf10*/  PRMT R20, R9, 0x3340, R0 ;  /* 0x0000334009147816 */ /* 0x000fe40000000000 */
[----:B----4-:R-:W-:-:S04]  /*ccf20*/  LOP3.LUT R18, R23, 0xffff, RZ, 0xc0, !PT ;  /* 0x0000ffff17127812 */ /* 0x010fc800078ec0ff */
[----:B------:R-:W-:-:S04]  /*ccf30*/  PRMT R21, R8, 0x3340, R18 ;  /* 0x0000334008157816 */ /* 0x000fc80000000012 */
[----:B------:R-:W-:Y:S02]  /*ccf40*/  PRMT R11, R21, 0x5410, R20 ;  /* 0x00005410150b7816 */ /* 0x000fe40000000014 */
[----:B------:R-:W-:Y:S02]  /*ccf50*/  LOP3.LUT R17, R17, 0xffff, RZ, 0xc0, !PT ;  /* 0x0000ffff11117812 */ /* 0x000fe400078ec0ff */
[----:B------:R-:W-:Y:S01]  /*ccf60*/  LOP3.LUT R10, R22, 0xffff, RZ, 0xc0, !PT ;  /* 0x0000ffff160a7812 */ /* 0x000fe200078ec0ff */
[----:B------:R1:W-:Y:S01]  /*ccf70*/  STL [R1+0x88c], R11 ;  /* 0x00088c0b01007387 */ /* 0x0003e20000100800 */
[----:B------:R-:W-:-:S03]  /*ccf80*/  PRMT R20, R17, 0x3340, R0 ;  /* 0x0000334011147816 */ /* 0x000fc60000000000 */
[----:B------:R2:W-:Y:S01]  /*ccf90*/  STL [R1+0x5420], R17 ;  /* 0x0054201101007387 */ /* 0x0005e20000100800 */
[----:B-1----:R-:W-:-:S04]  /*ccfa0*/  LOP3.LUT R11, R25, 0xffff, RZ, 0xc0, !PT ;  /* 0x0000ffff190b7812 */ /* 0x002fc800078ec0ff */
[----:B------:R-:W-:Y:S02]  /*ccfb0*/  PRMT R21, R10, 0x3340, R11 ;  /* 0x000033400a157816 */ /* 0x000fe4000000000b */
[----:B------:R-:W-:Y:S02]  /*ccfc0*/  IADD3 R22, P1, PT, R19, R0, RZ ;  /* 0x0000000013167210 */ /* 0x000fe40007f3e0ff */
[----:B--2---:R-:W-:Y:S02]  /*ccfd0*/  PRMT R17, R21, 0x5410, R20 ;  /* 0x0000541015117816 */ /* 0x004fe40000000014 */
[----:B------:R-:W-:-:S05]  /*ccfe0*/  SHF.R.S32.HI R20, RZ, 0x1f, R19 ;  /* 0x0000001fff147819 */ /* 0x000fca0000011413 */
[----:B------:R-:W-:Y:S01]  /*ccff0*/  IMAD.X R23, R20, 0x1, R2, P1 ;  /* 0x0000000114177824 */ /* 0x000fe200008e0602 */
[----:B------:R1:W-:Y:S04]  /*cd000*/  STL [R1+0x5314], R17 ;  /* 0x0053141101007387 */ /* 0x0003e80000100800 */
[----:B-1----:R-:W2:Y:S04]  /*cd010*/  LDL.LU R17, [R1+0x2f8] ;  /* 0x0002f80001117983 */ /* 0x002ea80000300800 */
[----:B------:R-:W-:Y:S04]  /*cd020*/  STL.64 [R1+0xe10], R22 ;  /* 0x000e101601007387 */ /* 0x000fe80000100a00 */
[----:B------:R-:W3:Y:S01]  /*cd030*/  LDL.LU R25, [R1+0x1e4] ;  /* 0x0001e40001197983 */ /* 0x000ee20000300800 */
[----:B------:R-:W-:-:S02]  /*cd040*/  SHF.R.U32.HI R10, RZ, 0x8, R10 ;  /* 0x00000008ff0a7819 */ /* 0x000fc4000001160a */
        /* <DEDUP_REMOVED lines=8> */
[----:B------:R-:W-:Y:S02]  /*cd0d0*/  PRMT R10, R8, 0x3340, R21 ;  /* 0x00003340080a7816 */ /* 0x000fe40000000015 */
[----:B------:R-:W-:Y:S01]  /*cd0e0*/  LOP3.LUT R11, R28, 0xffff, RZ, 0xc0, !PT ;  /* 0x0000ffff1c0b7812 */ /* 0x000fe200078ec0ff */
[----:B------:R-:W-:Y:S04]  /*cd0f0*/  STL [R1+0x4d48], R18 ;  /* 0x004d481201007387 */ /* 0x000fe80000100800 */
[----:B------:R1:W-:Y:S04]  /*cd100*/  STL [R1+0x750], R10 ;  /* 0x0007500a01007387 */ /* 0x0003e80000100800 */
[----:B------:R-:W4:Y:S01]  /*cd110*/  LDL.LU R28, [R1+0x4d6c] ;  /* 0x004d6c00011c7983 */ /* 0x000f220000300800 */
[----:B------:R-:W-:-:S03]  /*cd120*/  LOP3.LUT R8, R29, 0xffff, RZ, 0xc0, !PT ;  /* 0x0000ffff1d087812 */ /* 0x000fc600078ec0ff */
[----:B------:R-:W4:Y:S01]  /*cd130*/  LDL.LU R29, [R1+0x638] ;  /* 0x00063800011d7983 */ /* 0x000f220000300800 */
[----:B-1----:R-:W-:Y:S02]  /*cd140*/  LOP3.LUT R10, R27, 0xffff, RZ, 0xc0, !PT ;  /* 0x0000ffff1b0a7812 */ /* 0x002fe400078ec0ff */
[----:B------:R-:W-:Y:S02]  /*cd150*/  PRMT R21, R8, 0x3340, R0 ;  /* 0x0000334008157816 */ /* 0x000fe40000000000 */
[----:B------:R-:W-:-:S04]  /*cd160*/  PRMT R18, R11, 0x3340, R10 ;  /* 0x000033400b127816 */ /* 0x000fc8000000000a */
[----:B------:R-:W-:-:S05]  /*cd170*/  PRMT R18, R18, 0x5410, R21 ;  /* 0x0000541012127816 */ /* 0x000fca0000000015 */
[----:B------:R-:W-:Y:S04]  /*cd180*/  STL [R1+0x880], R18 ;  /* 0x0008801201007387 */ /* 0x000fe80000100800 */
[----:B------:R-:W4:Y:S01]  /*cd190*/  LDL.LU R27, [R1+0x6e0] ;  /* 0x0006e000011b7983 */ /* 0x000f220000300800 */
[----:B------:R-:W-:-:S03]  /*cd1a0*/  IADD3 R22, P1, PT, R19, R3, RZ ;  /* 0x0000000313167210 */ /* 0x000fc60007f3e0ff */
[----:B------:R1:W-:Y:S01]  /*cd1b0*/  STL.64 [R1+0x5848], R2 ;  /* 0x0058480201007387 */ /* 0x0003e20000100a00 */
[----:B------:R-:W-:-:S04]  /*cd1c0*/  SHF.R.U32.HI R21, RZ, 0x8, R8 ;  /* 0x00000008ff157819 */ /* 0x000fc80000011608 */
[----:B------:R-:W-:Y:S02]  /*cd1d0*/  LOP3.LUT R21, R21, 0xffff, RZ, 0xc0, !PT ;  /* 0x0000ffff15157812 */ /* 0x000fe400078ec0ff */
[----:B-1----:R-:W-:Y:S02]  /*cd1e0*/  SHF.R.U32.HI R2, RZ, 0x8, R11 ;  /* 0x00000008ff027819 */ /* 0x002fe4000001160b */
[----:B------:R-:W-:Y:S02]  /*cd1f0*/  SHF.R.U32.HI R3, RZ, 0x8, R10 ;  /* 0x00000008ff037819 */ /* 0x000fe4000001160a */
[----:B------:R-:W-:Y:S02]  /*cd200*/  LOP3.LUT R2, R2, 0xffff, RZ, 0xc0, !PT ;  /* 0x0000ffff02027812 */ /* 0x000fe400078ec0ff */
[----:B------:R-:W-:Y:S01]  /*cd210*/  LOP3.LUT R3, R3, 0xffff, RZ, 0xc0, !PT ;  /* 0x0000ffff03037812 */ /* 0x000fe200078ec0ff */
[----:B------:R-:W-:-:S03]  /*cd220*/  IMAD.X R23, R20, 0x1, R4, P1 ;  /* 0x0000000114177824 */ /* 0x000fc600008e0604 */
[----:B------:R-:W-:Y:S02]  /*cd230*/  PRMT R8, R2, 0x3340, R3 ;  /* 0x0000334002087816 */ /* 0x000fe40000000003 */
[----:B------:R-:W-:Y:S01]  /*cd240*/  PRMT R3, R21, 0x3340, R0 ;  /* 0x0000334015037816 */ /* 0x000fe20000000000 */
[----:B------:R-:W-:Y:S04]  /*cd250*/  STL.64 [R1+0xe18], R22 ;  /* 0x000e181601007387 */ /* 0x000fe80000100a00 */
[----:B------:R1:W-:Y:S04]  /*cd260*/  STL [R1+0x740], R8 ;  /* 0x0007400801007387 */ /* 0x0003e80000100800 */
[----:B------:R3:W-:Y:S01]  /*cd270*/  STL [R1+0xcc], R3 ;  /* 0x0000cc0301007387 */ /* 0x0007e20000100800 */
[----:B-1----:R-:W-:-:S03]  /*cd280*/  LOP3.LUT R8, R26, 0xffff, RZ, 0xc0, !PT ;  /* 0x0000ffff1a087812 */ /* 0x002fc600078ec0ff */
[----:B------:R-:W4:Y:S01]  /*cd290*/  LDL.LU R26, [R1+0x5860] ;  /* 0x00586000011a7983 */ /* 0x000f220000300800 */
[----:B--2---:R-:W-:Y:S02]  /*cd2a0*/  LOP3.LUT R2, R17, 0xffff, RZ, 0xc0, !PT ;  /* 0x0000ffff11027812 */ /* 0x004fe400078ec0ff */
[----:B---3--:R-:W-:Y:S01]  /*cd2b0*/  LOP3.LUT R3, R25, 0xffff, RZ, 0xc0, !PT ;  /* 0x0000ffff19037812 */ /* 0x008fe200078ec0ff */
[----:B------:R-:W2:Y:S04]  /*cd2c0*/  LDL.LU R17, [R1+0x2fc] ;  /* 0x0002fc0001117983 */ /* 0x000ea80000300800 */
[----:B------:R-:W3:Y:S01]  /*cd2d0*/  LDL.LU R25, [R1+0x1e8] ;  /* 0x0001e80001197983 */ /* 0x000ee20000300800 */
[----:B------:R-:W-:Y:S02]  /*cd2e0*/  PRMT R21, R8, 0x3340, R0 ;  /* 0x0000334008157816 */ /* 0x000fe40000000000 */
[----:B------:R-:W-:-:S04]  /*cd2f0*/  PRMT R10, R2, 0x3340, R3 ;  /* 0x00003340020a7816 */ /* 0x000fc80000000003 */
[----:B------:R-:W-:Y:S02]  /*cd300*/  PRMT R10, R10, 0x5410, R21 ;  /* 0x000054100a0a7816 */ /* 0x000fe40000000015 */
[----:B------:R-:W-:Y:S02]  /*cd310*/  SHF.R.U32.HI R21, RZ, 0x8, R9 ;  /* 0x00000008ff157819 */ /* 0x000fe40000011609 */
[----:B------:R-:W-:Y:S02]  /*cd320*/  SHF.R.U32.HI R2, RZ, 0x8, R2 ;  /* 0x00000008ff027819 */ /* 0x000fe40000011602 */
[----:B------:R-:W-:Y:S01]  /*cd330*/  SHF.R.U32.HI R3, RZ, 0x8, R3 ;  /* 0x00000008ff037819 */ /* 0x000fe20000011603 */
[----:B------:R1:W-:Y:S01]  /*cd340*/  STL [R1+0x860], R10 ;  /* 0x0008600a01007387 */ /* 0x0003e20000100800 */
[----:B------:R-:W-:Y:S02]  /*cd350*/  LOP3.LUT R21, R21, 0xffff, RZ, 0xc0, !PT ;  /* 0x0000ffff15157812 */ /* 0x000fe400078ec0ff */
[----:B------:R-:W-:-:S02]  /*cd360*/  LOP3.LUT R2, R2, 0xffff, RZ, 0xc0, !PT ;  /* 0x0000ffff02027812 */ /* 0x000fc400078ec0ff */
[----:B------:R-:W-:Y:S02]  /*cd370*/  LOP3.LUT R3, R3, 0xffff, RZ, 0xc0, !PT ;  /* 0x0000ffff03037812 */ /* 0x000fe400078ec0ff */
[----:B-1----:R-:W-:Y:S02]  /*cd380*/  IADD3 R10, P1, PT, R19, R13, RZ ;  /* 0x0000000d130a7210 */ /* 0x002fe40007f3e0ff */
[----:B------:R-:W-:Y:S02]  /*cd390*/  PRMT R9, R21, 0x3340, R0 ;  /* 0x0000334015097816 */ /* 0x000fe40000000000 */
[----:B------:R-:W-:Y:S01]  /*cd3a0*/  PRMT R3, R2, 0x3340, R3 ;  /* 0x0000334002037816 */ /* 0x000fe20000000003 */
[----:B------:R-:W-:Y:S01]  /*cd3b0*/  IMAD.X R11, R20, 0x1, R15, P1 ;  /* 0x00000001140b7824 */ /* 0x000fe200008e060f */
[----:B----4-:R-:W-:Y:S02]  /*cd3c0*/  LOP3.LUT R2, R28, 0xffff, RZ, 0xc0, !PT ;  /* 0x0000ffff1c027812 */ /* 0x010fe400078ec0ff */
[----:B------:R-:W-:-:S02]  /*cd3d0*/  LOP3.LUT R22, R29, 0xffff, RZ, 0xc0, !PT ;  /* 0x0000ffff1d167812 */ /* 0x000fc400078ec0ff */
[----:B------:R-:W-:Y:S04]  /*cd3e0*/  STL.64 [R1+0xe08], R10 ;  /* 0x000e080a01007387 */ /* 0x000fe80000100a00 */
[----:B------:R-:W-:Y:S04]  /*cd3f0*/  STL [R1+0xc8], R9 ;  /* 0x0000c80901007387 */ /* 0x000fe80000100800 */
[----:B------:R1:W-:Y:S01]  /*cd400*/  STL [R1+0x728], R3 ;  /* 0x0007280301007387 */ /* 0x0003e20000100800 */
[----:B------:R-:W-:-:S03]  /*cd410*/  PRMT R21, R22, 0x3340, R0 ;  /* 0x0000334016157816 */ /* 0x000fc60000000000 */
[----:B------:R-:W4:Y:S04]  /*cd420*/  LDL.LU R28, [R1+0x4d74] ;  /* 0x004d7400011c7983 */ /* 0x000f280000300800 */
[----:B------:R-:W4:Y:S01]  /*cd430*/  LDL.LU R29, [R1+0x644] ;  /* 0x00064400011d7983 */ /* 0x000f220000300800 */
[----:B-1----:R-:W-:-:S04]  /*cd440*/  LOP3.LUT R3, R27, 0xffff, RZ, 0xc0, !PT ;  /* 0x0000ffff1b037812 */ /* 0x002fc800078ec0ff */
[----:B------:R-:W-:Y:S02]  /*cd450*/  PRMT R9, R2, 0x3340, R3 ;  /* 0x0000334002097816 */ /* 0x000fe40000000003 */
[----:B------:R-:W-:Y:S02]  /*cd460*/  IADD3 R10, P1, PT, R19, R5, RZ ;  /* 0x00000005130a7210 */ /* 0x000fe40007f3e0ff */
[----:B------:R-:W-:Y:S02]  /*cd470*/  SHF.R.U32.HI R2, RZ, 0x8, R2 ;  /* 0x00000008ff027819 */ /* 0x000fe40000011602 */
[----:B------:R-:W-:Y:S02]  /*cd480*/  PRMT R9, R9, 0x5410, R21 ;  /* 0x0000541009097816 */ /* 0x000fe40000000015 */
[----:B------:R-:W-:Y:S02]  /*cd490*/  SHF.R.U32.HI R21, RZ, 0x8, R8 ;  /* 0x00000008ff157819 */ /* 0x000fe40000011608 */
[----:B------:R-:W-:-:S02]  /*cd4a0*/  SHF.R.U32.HI R3, RZ, 0x8, R3 ;  /* 0x00000008ff037819 */ /* 0x000fc40000011603 */
[----:B------:R-:W-:Y:S02]  /*cd4b0*/  LOP3.LUT R2, R2, 0xffff, RZ, 0xc0, !PT ;  /* 0x0000ffff02027812 */ /* 0x000fe400078ec0ff */
[----:B------:R-:W-:Y:S02]  /*cd4c0*/  LOP3.LUT R21, R21, 0xffff, RZ, 0xc0, !PT ;  /* 0x0000ffff15157812 */ /* 0x000fe400078ec0ff */
[----:B------:R-:W-:Y:S01]  /*cd4d0*/  LOP3.LUT R3, R3, 0xffff, RZ, 0xc0, !PT ;  /* 0x0000ffff03037812 */ /* 0x000fe200078ec0ff */
[----:B------:R-:W-:Y:S01]  /*cd4e0*/  IMAD.X R11, R20, 0x1, R6, P1 ;  /* 0x00000001140b7824 */ /* 0x000fe200008e0606 */
[----:B------:R-:W-:Y:S01]  /*cd4f0*/  STL [R1+0x844], R9 ;  /* 0x0008440901007387 */ /* 0x000fe20000100800 */
[----:B------:R-:W-:Y:S02]  /*cd500*/  PRMT R8, R21, 0x3340, R0 ;  /* 0x0000334015087816 */ /* 0x000fe40000000000 */
[----:B------:R-:W-:Y:S01]  /*cd510*/  PRMT R3, R2, 0x3340, R3 ;  /* 0x0000334002037816 */ /* 0x000fe20000000003 */
[----:B------:R-:W4:Y:S04]  /*cd520*/  LDL.LU R27, [R1+0x6e4] ;  /* 0x0006e400011b7983 */ /* 0x000f280000300800 */
[----:B------:R1:W-:Y:S01]  /*cd530*/  STL.64 [R1+0xe00], R10 ;  /* 0x000e000a01007387 */ /* 0x0003e20000100a00 */
[----:B------:R-:W-:-:S04]  /*cd540*/  LOP3.LUT R18, R24, 0xffff, RZ, 0xc0, !PT ;  /* 0x0000ffff18127812 */ /* 0x000fc800078ec0ff */
[----:B------:R-:W-:Y:S01]  /*cd550*/  PRMT R21, R18, 0x3340, R0 ;  /* 0x0000334012157816 */ /* 0x000fe20000000000 */
[----:B-1----:R-:W4:Y:S04]  /*cd560*/  LDL.LU.64 R10, [R1+0x5858] ;  /* 0x00585800010a7983 */ /* 0x002f280000300a00 */
[----:B------:R-:W-:Y:S04]  /*cd570*/  STL [R1+0xc0], R8 ;  /* 0x0000c00801007387 */ /* 0x000fe80000100800 */
[----:B------:R3:W-:Y:S01]  /*cd580*/  STL [R1+0x724], R3 ;  /* 0x0007240301007387 */ /* 0x0007e20000100800 */
[----:B--2---:R-:W-:-:S02]  /*cd590*/  LOP3.LUT R2, R17, 0xffff, RZ, 0xc0, !PT ;  /* 0x0000ffff11027812 */ /* 0x004fc400078ec0ff */
[----:B---3--:R-:W-:Y:S01]  /*cd5a0*/  LOP3.LUT R3, R25, 0xffff, RZ, 0xc0, !PT ;  /* 0x0000ffff19037812 */ /* 0x008fe200078ec0ff */
[----:B------:R-:W2:Y:S04]  /*cd5b0*/  LDL.LU R17, [R1+0x4d60] ;  /* 0x004d600001117983 */ /* 0x000ea80000300800 */
[----:B------:R-:W3:Y:S01]  /*cd5c0*/  LDL.LU R24, [R1+0x5f8] ;  /* 0x0005f80001187983 */ /* 0x000ee20000300800 */
[----:B------:R-:W-:-:S04]  /*cd5d0*/  PRMT R8, R2, 0x3340, R3 ;  /* 0x0000334002087816 */ /* 0x000fc80000000003 */
[----:B------:R-:W-:-:S05]  /*cd5e0*/  PRMT R8, R8, 0x5410, R21 ;  /* 0x0000541008087816 */ /* 0x000fca0000000015 */
[----:B------:R1:W-:Y:S04]  /*cd5f0*/  STL [R1+0x52dc], R8 ;  /* 0x0052dc0801007387 */ /* 0x0003e80000100800 */
[----:B------:R-:W2:Y:S01]  /*cd600*/  LDL.LU R25, [R1+0x6b4] ;  /* 0x0006b40001197983 */ /* 0x000ea20000300800 */
[----:B-1----:R-:W-:-:S05]  /*cd610*/  IADD3 R8, P1, PT, R19, R14, RZ ;  /* 0x0000000e13087210 */ /* 0x002fca0007f3e0ff */
[----:B------:R-:W-:-:S05]  /*cd620*/  IMAD.X R9, R20, 0x1, R16, P1 ;  /* 0x0000000114097824 */ /* 0x000fca00008e0610 */
[----:B------:R1:W-:Y:S04]  /*cd630*/  STL.64 [R1+0xdf8], R8 ;  /* 0x000df80801007387 */ /* 0x0003e80000100a00 */
[----:B-1----:R-:W2:Y:S01]  /*cd640*/  LDL.LU.64 R8, [R1+0x5850] ;  /* 0x0058500001087983 */ /* 0x002ea20000300a00 */
[----:B------:R-:W-:Y:S02]  /*cd650*/  SHF.R.U32.HI R2, RZ, 0x8, R2 ;  /* 0x00000008ff027819 */ /* 0x000fe40000011602 */
[----:B------:R-:W-:Y:S02]  /*cd660*/  SHF.R.U32.HI R3, RZ, 0x8, R3 ;  /* 0x00000008ff037819 */ /* 0x000fe40000011603 */
[----:B------:R-:W-:Y:S02]  /*cd670*/  SHF.R.U32.HI R21, RZ, 0x8, R18 ;  /* 0x00000008ff157819 */ /* 0x000fe40000011612 */
[----:B------:R-:W-:-:S02]  /*cd680*/  LOP3.LUT R2, R2, 0xffff, RZ, 0xc0, !PT ;  /* 0x0000ffff02027812 */ /* 0x000fc400078ec0ff */
[----:B------:R-:W-:Y:S02]  /*cd690*/  LOP3.LUT R3, R3, 0xffff, RZ, 0xc0, !PT ;  /* 0x0000ffff03037812 */ /* 0x000fe400078ec0ff */
[----:B------:R-:W-:Y:S02]  /*cd6a0*/  LOP3.LUT R21, R21, 0xffff, RZ, 0xc0, !PT ;  /* 0x0000ffff15157812 */ /* 0x000fe400078ec0ff */
[----:B------:R-:W-:Y:S02]  /*cd6b0*/  PRMT R18, R2, 0x3340, R3 ;  /* 0x0000334002127816 */ /* 0x000fe40000000003 */
[----:B------:R-:W-:Y:S02]  /*cd6c0*/  PRMT R3, R21, 0x3340, R0 ;  /* 0x0000334015037816 */ /* 0x000fe40000000000 */
[----:B----4-:R-:W-:Y:S01]  /*cd6d0*/  LOP3.LUT R2, R28, 0xffff, RZ, 0xc0, !PT ;  /* 0x0000ffff1c027812 */ /* 0x010fe200078ec0ff */
[----:B------:R1:W-:Y:S04]  /*cd6e0*/  STL [R1+0x714], R18 ;  /* 0x0007141201007387 */ /* 0x0003e80000100800 */
[----:B------:R4:W-:Y:S01]  /*cd6f0*/  STL [R1+0xbc], R3 ;  /* 0x0000bc0301007387 */ /* 0x0009e20000100800 */
[----:B------:R-:W-:-:S02]  /*cd700*/  IADD3 R28, P1, PT, R19, R7, RZ ;  /* 0x00000007131c7210 */ /* 0x000fc40007f3e0ff */
[----:B-1----:R-:W-:Y:S02]  /*cd710*/  LOP3.LUT R18, R29, 0xffff, RZ, 0xc0, !PT ;  /* 0x0000ffff1d127812 */ /* 0x002fe400078ec0ff */
[----:B----4-:R-:W-:Y:S02]  /*cd720*/  LOP3.LUT R3, R27, 0xffff, RZ, 0xc0, !PT ;  /* 0x0000ffff1b037812 */ /* 0x010fe400078ec0ff */
[----:B------:R-:W-:Y:S02]  /*cd730*/  PRMT R21, R18, 0x3340, R0 ;  /* 0x0000334012157816 */ /* 0x000fe40000000000 */
[----:B------:R-:W-:-:S04]  /*cd740*/  PRMT R23, R2, 0x3340, R3 ;  /* 0x0000334002177816 */ /* 0x000fc80000000003 */
[----:B------:R-:W-:-:S05]  /*cd750*/  PRMT R21, R23, 0x5410, R21 ;  /* 0x0000541017157816 */ /* 0x000fca0000000015 */
[----:B------:R-:W-:Y:S01]  /*cd760*/  STL [R1+0x840], R21 ;  /* 0x0008401501007387 */ /* 0x000fe20000100800 */
[----:B------:R-:W-:Y:S02]  /*cd770*/  SHF.R.U32.HI R2, RZ, 0x8, R2 ;  /* 0x00000008ff027819 */ /* 0x000fe40000011602 */
[----:B------:R-:W-:Y:S01]  /*cd780*/  SHF.R.U32.HI R3, RZ, 0x8, R3 ;  /* 0x00000008ff037819 */ /* 0x000fe20000011603 */
[----:B--2---:R-:W-:-:S05]  /*cd790*/  IMAD.X R29, R20, 0x1, R8, P1 ;  /* 0x00000001141d7824 */ /* 0x004fca00008e0608 */
[----:B------:R1:W-:Y:S04]  /*cd7a0*/  STL.64 [R1+0xdf0], R28 ;  /* 0x000df01c01007387 */ /* 0x0003e80000100a00 */
[----:B-1----:R-:W2:Y:S04]  /*cd7b0*/  LDL.LU R28, [R1+0x4d68] ;  /* 0x004d6800011c7983 */ /* 0x002ea80000300800 */
[----:B------:R-:W4:Y:S04]  /*cd7c0*/  LDL.LU R29, [R1+0x5fc] ;  /* 0x0005fc00011d7983 */ /* 0x000f280000300800 */
[----:B------:R-:W2:Y:S01]  /*cd7d0*/  LDL.LU R27, [R1+0x6b8] ;  /* 0x0006b800011b7983 */ /* 0x000ea20000300800 */
[----:B------:R-:W-:-:S02]  /*cd7e0*/  SHF.R.U32.HI R21, RZ, 0x8, R22 ;  /* 0x00000008ff157819 */ /* 0x000fc40000011616 */
[----:B------:R-:W-:Y:S02]  /*cd7f0*/  LOP3.LUT R2, R2, 0xffff, RZ, 0xc0, !PT ;  /* 0x0000ffff02027812 */ /* 0x000fe400078ec0ff */
[----:B------:R-:W-:Y:S02]  /*cd800*/  LOP3.LUT R3, R3, 0xffff, RZ, 0xc0, !PT ;  /* 0x0000ffff03037812 */ /* 0x000fe400078ec0ff */
[----:B------:R-:W-:Y:S02]  /*cd810*/  LOP3.LUT R21, R21, 0xffff, RZ, 0xc0, !PT ;  /* 0x0000ffff15157812 */ /* 0x000fe400078ec0ff */
[----:B------:R-:W-:Y:S02]  /*cd820*/  LOP3.LUT R22, R17, 0xffff, RZ, 0xc0, !PT ;  /* 0x0000ffff11167812 */ /* 0x000fe400078ec0ff */
[----:B------:R-:W-:Y:S02]  /*cd830*/  PRMT R2, R2, 0x3340, R3 ;  /* 0x0000334002027816 */ /* 0x000fe40000000003 */
[----:B------:R-:W-:-:S02]  /*cd840*/  PRMT R21, R21, 0x3340, R0 ;  /* 0x0000334015157816 */ /* 0x000fc40000000000 */
[----:B---3--:R-:W-:Y:S02]  /*cd850*/  LOP3.LUT R24, R24, 0xffff, RZ, 0xc0, !PT ;  /* 0x0000ffff18187812 */ /* 0x008fe400078ec0ff */
[----:B------:R-:W-:Y:S01]  /*cd860*/  LOP3.LUT R17, R25, 0xffff, RZ, 0xc0, !PT ;  /* 0x0000ffff19117812 */ /* 0x000fe200078ec0ff */
[----:B------:R1:W-:Y:S04]  /*cd870*/  STL [R1+0xb8], R21 ;  /* 0x0000b81501007387 */ /* 0x0003e80000100800 */
[----:B------:R3:W-:Y:S04]  /*cd880*/  STL [R1+0x710], R2 ;  /* 0x0007100201007387 */ /* 0x0007e80000100800 */
[----:B------:R0:W-:Y:S01]  /*cd890*/  STL.64 [R1+0x5840], R8 ;  /* 0x0058400801007387 */ /* 0x0001e20000100a00 */
[----:B-1----:R-:W-:-:S02]  /*cd8a0*/  PRMT R21, R24, 0x3340, R0 ;  /* 0x0000334018157816 */ /* 0x002fc40000000000 */
[----:B---3--:R-:W-:-:S04]  /*cd8b0*/  PRMT R2, R22, 0x3340, R17 ;  /* 0x0000334016027816 */ /* 0x008fc80000000011 */
[----:B------:R-:W-:Y:S02]  /*cd8c0*/  PRMT R21, R2, 0x5410, R21 ;  /* 0x0000541002157816 */ /* 0x000fe40000000015 */
[----:B0-----:R-:W-:-:S03]  /*cd8d0*/  SHF.R.U32.HI R8, RZ, 0x8, R22 ;  /* 0x00000008ff087819 */ /* 0x001fc60000011616 */
[----:B------:R0:W-:Y:S01]  /*cd8e0*/  STL [R1+0x830], R21 ;  /* 0x0008301501007387 */ /* 0x0001e20000100800 */
[----:B------:R-:W-:Y:S02]  /*cd8f0*/  IADD3 R2, P1, PT, R19, R9, RZ ;  /* 0x0000000913027210 */ /* 0x000fe40007f3e0ff */
[----:B------:R-:W-:Y:S02]  /*cd900*/  LOP3.LUT R8, R8, 0xffff, RZ, 0xc0, !PT ;  /* 0x0000ffff08087812 */ /* 0x000fe400078ec0ff */
[----:B0-----:R-:W-:-:S04]  /*cd910*/  SHF.R.U32.HI R21, RZ, 0x8, R17 ;  /* 0x00000008ff157819 */ /* 0x001fc80000011611 */
[----:B------:R-:W-:Y:S01]  /*cd920*/  LOP3.LUT R21, R21, 0xffff, RZ, 0xc0, !PT ;  /* 0x0000ffff15157812 */ /* 0x000fe200078ec0ff */
[----:B------:R-:W-:-:S03]  /*cd930*/  IMAD.X R3, R20, 0x1, R11, P1 ;  /* 0x0000000114037824 */ /* 0x000fc600008e060b */
[----:B------:R-:W-:Y:S02]  /*cd940*/  PRMT R21, R8, 0x3340, R21 ;  /* 0x0000334008157816 */ /* 0x000fe40000000015 */
[----:B------:R-:W-:Y:S01]  /*cd950*/  IADD3 R8, P1, PT, R19, R10, RZ ;  /* 0x0000000a13087210 */ /* 0x000fe20007f3e0ff */
[----:B------:R0:W-:Y:S04]  /*cd960*/  STL.64 [R1+0xde8], R2 ;  /* 0x000de80201007387 */ /* 0x0001e80000100a00 */
[----:B------:R-:W-:Y:S01]  /*cd970*/  IMAD.X R9, R20, 0x1, R12, P1 ;  /* 0x0000000114097824 */ /* 0x000fe200008e060c */
[----:B------:R-:W-:-:S04]  /*cd980*/  SHF.R.U32.HI R20, RZ, 0x8, R24 ;  /* 0x00000008ff147819 */ /* 0x000fc80000011618 */
[----:B------:R-:W-:Y:S01]  /*cd990*/  LOP3.LUT R20, R20, 0xffff, RZ, 0xc0, !PT ;  /* 0x0000ffff14147812 */ /* 0x000fe200078ec0ff */
[----:B0-----:R-:W3:Y:S04]  /*cd9a0*/  LDL.LU.64 R2, [R1+0x5848] ;  /* 0x0058480001027983 */ /* 0x001ee80000300a00 */
[----:B------:R-:W3:Y:S04]  /*cd9b0*/  LDL.LU R17, [R1+0xec] ;  /* 0x0000ec0001117983 */ /* 0x000ee80000300800 */
[----:B------:R-:W3:Y:S04]  /*cd9c0*/  LDL.LU R23, [R1+0x514] ;  /* 0x0005140001177983 */ /* 0x000ee80000300800 */
[----:B------:R-:W3:Y:S04]  /*cd9d0*/  LDL.LU R22, [R1+0x270] ;  /* 0x0002700001167983 */ /* 0x000ee80000300800 */
[----:B------:R-:W-:Y:S04]  /*cd9e0*/  STL [R1+0x3b4], R21 ;  /* 0x0003b41501007387 */ /* 0x000fe80000100800 */
[----:B------:R0:W-:Y:S02]  /*cd9f0*/  STL.64 [R1+0xde0], R8 ;  /* 0x000de00801007387 */ /* 0x0001e40000100a00 */
[----:B0-----:R-:W-:-:S05]  /*cda00*/  PRMT R9, R20, 0x3340, R0 ;  /* 0x0000334014097816 */ /* 0x001fca0000000000 */
[----:B------:R0:W-:Y:S01]  /*cda10*/  STL [R1+0xb4], R9 ;  /* 0x0000b40901007387 */ /* 0x0001e20000100800 */
[----:B----4-:R-:W-:Y:S02]  /*cda20*/  LOP3.LUT R20, R29, 0xffff, RZ, 0xc0, !PT ;  /* 0x0000ffff1d147812 */ /* 0x010fe400078ec0ff */
[----:B--2---:R-:W-:Y:S02]  /*cda30*/  LOP3.LUT R8, R28, 0xffff, RZ, 0xc0, !PT ;  /* 0x0000ffff1c087812 */ /* 0x004fe400078ec0ff */
[----:B0-----:R-:W-:Y:S01]  /*cda40*/  LOP3.LUT R9, R27, 0xffff, RZ, 0xc0, !PT ;  /* 0x0000ffff1b097812 */ /* 0x001fe200078ec0ff */
[----:B------:R0:W-:Y:S03]  /*cda50*/  STL [R1+0x5400], R20 ;  /* 0x0054001401007387 */ /* 0x0001e60000100800 */
[----:B------:R-:W-:Y:S01]  /*cda60*/  PRMT R21, R8, 0x3340, R9 ;  /* 0x0000334008157816 */ /* 0x000fe20000000009 */
[----:B------:R-:W2:Y:S04]  /*cda70*/  LDL.LU R24, [R1+0x520] ;  /* 0x0005200001187983 */ /* 0x000ea80000300800 */
[----:B------:R-:W4:Y:S01]  /*cda80*/  LDL.LU R25, [R1+0xf8] ;  /* 0x0000f80001197983 */ /* 0x000f220000300800 */
[----:B0-----:R-:W-:-:S04]  /*cda90*/  PRMT R20, R20, 0x3340, R0 ;  /* 0x0000334014147816 */ /* 0x001fc80000000000 */
[----:B------:R-:W-:-:S05]  /*cdaa0*/  PRMT R20, R21, 0x5410, R20 ;  /* 0x0000541015147816 */ /* 0x000fca0000000014 */
[----:B------:R0:W-:Y:S04]  /*cdab0*/  STL [R1+0x52b4], R20 ;  /* 0x0052b41401007387 */ /* 0x0001e80000100800 */
[----:B------:R-:W4:Y:S04]  /*cdac0*/  LDL.LU R28, [R1+0x280] ;  /* 0x00028000011c7983 */ /* 0x000f280000300800 */
[----:B------:R-:W4:Y:S04]  /*cdad0*/  LDL.LU R29, [R1+0x324] ;  /* 0x00032400011d7983 */ /* 0x000f280000300800 */
[----:B------:R-:W4:Y:S01]  /*cdae0*/  LDL.LU R27, [R1+0x1fc] ;  /* 0x0001fc00011b7983 */ /* 0x000f220000300800 */
[----:B------:R-:W-:-:S02]  /*cdaf0*/  SHF.R.U32.HI R8, RZ, 0x8, R8 ;  /* 0x00000008ff087819 */ /* 0x000fc40000011608 */
[----:B------:R-:W-:Y:S02]  /*cdb00*/  SHF.R.U32.HI R21, RZ, 0x8, R9 ;  /* 0x00000008ff157819 */ /* 0x000fe40000011609 */
[----:B0-----:R-:W-:Y:S02]  /*cdb10*/  SHF.R.U32.HI R20, RZ, 0x8, R18 ;  /* 0x00000008ff147819 */ /* 0x001fe40000011612 */
[----:B------:R-:W-:Y:S02]  /*cdb20*/  LOP3.LUT R8, R8, 0xffff, RZ, 0xc0, !PT ;  /* 0x0000ffff08087812 */ /* 0x000fe400078ec0ff */
[----:B------:R-:W-:Y:S02]  /*cdb30*/  LOP3.LUT R21, R21, 0xffff, RZ, 0xc0, !PT ;  /* 0x0000ffff15157812 */ /* 0x000fe400078ec0ff */
[----:B------:R-:W-:Y:S02]  /*cdb40*/  LOP3.LUT R20, R20, 0xffff, RZ, 0xc0, !PT ;  /* 0x0000ffff14147812 */ /* 0x000fe400078ec0ff */
[----:B------:R-:W-:-:S02]  /*cdb50*/  PRMT R9, R8, 0x3340, R21 ;  /* 0x0000334008097816 */ /* 0x000fc40000000015 */
[----:B------:R-:W-:-:S05]  /*cdb60*/  PRMT R18, R20, 0x3340, R0 ;  /* 0x0000334014127816 */ /* 0x000fca0000000000 */
[----:B------:R-:W-:Y:S04]  /*cdb70*/  STL [R1+0xb0], R18 ;  /* 0x0000b01201007387 */ /* 0x000fe80000100800 */
[----:B------:R0:W-:Y:S01]  /*cdb80*/  STL [R1+0x4d40], R9 ;  /* 0x004d400901007387 */ /* 0x0001e20000100800 */
[----:B------:R-:W-:Y:S01]  /*cdb90*/  VIADD R19, R19, UR5 ;  /* 0x0000000513137c36 */ /* 0x000fe20008000000 */
[----:B------:R-:W1:Y:S01]  /*cdba0*/  LDCU UR5, c[0x0][0x3b8] ;  /* 0x00007700ff0577ac */ /* 0x000e620008000800 */
[----:B---3--:R-:W-:Y:S02]  /*cdbb0*/  LOP3.LUT R17, R17, 0xffff, RZ, 0xc0, !PT ;  /* 0x0000ffff11117812 */ /* 0x008fe400078ec0ff */
[----:B------:R-:W-:Y:S02]  /*cdbc0*/  LOP3.LUT R8, R23, 0xffff, RZ, 0xc0, !PT ;  /* 0x0000ffff17087812 */ /* 0x000fe400078ec0ff */
[----:B0-----:R-:W-:-:S02]  /*cdbd0*/  LOP3.LUT R9, R22, 0xffff, RZ, 0xc0, !PT ;  /* 0x0000ffff16097812 */ /* 0x001fc400078ec0ff */
[----:B------:R-:W-:Y:S02]  /*cdbe0*/  PRMT R20, R17, 0x3340, R0 ;  /* 0x0000334011147816 */ /* 0x000fe40000000000 */
[--C-:B------:R-:W-:Y:S02]  /*cdbf0*/  PRMT R21, R8, 0x3340, R9.reuse ;  /* 0x0000334008157816 */ /* 0x100fe40000000009 */
[----:B------:R-:W-:Y:S02]  /*cdc00*/  SHF.R.U32.HI R8, RZ, 0x8, R8 ;  /* 0x00000008ff087819 */ /* 0x000fe40000011608 */
[----:B------:R-:W-:Y:S02]  /*cdc10*/  SHF.R.U32.HI R9, RZ, 0x8, R9 ;  /* 0x00000008ff097819 */ /* 0x000fe40000011609 */
[----:B------:R-:W-:Y:S02]  /*cdc20*/  IADD3 R22, P1, PT, R19, R0, RZ ;  /* 0x0000000013167210 */ /* 0x000fe40007f3e0ff */
[----:B------:R-:W-:-:S02]  /*cdc30*/  PRMT R18, R21, 0x5410, R20 ;  /* 0x0000541015127816 */ /* 0x000fc40000000014 */
[----:B------:R-:W-:Y:S02]  /*cdc40*/  SHF.R.S32.HI R20, RZ, 0x1f, R19 ;  /* 0x0000001fff147819 */ /* 0x000fe40000011413 */
[----:B------:R-:W-:Y:S02]  /*cdc50*/  LOP3.LUT R8, R8, 0xffff, RZ, 0xc0, !PT ;  /* 0x0000ffff08087812 */ /* 0x000fe400078ec0ff */
[----:B------:R-:W-:Y:S02]  /*cdc60*/  LOP3.LUT R9, R9, 0xffff, RZ, 0xc0, !PT ;  /* 0x0000ffff09097812 */ /* 0x000fe400078ec0ff */
[----:B------:R-:W-:Y:S01]  /*cdc70*/  SHF.R.U32.HI R21, RZ, 0x8, R17 ;  /* 0x00000008ff157819 */ /* 0x000fe20000011611 */
[----:B------:R-:W-:Y:S01]  /*cdc80*/  IMAD.X R23, R20, 0x1, R2, P1 ;  /* 0x0000000114177824 */ /* 0x000fe200008e0602 */
[----:B------:R-:W-:Y:S01]  /*cdc90*/  PRMT R8, R8, 0x3340, R9 ;  /* 0x0000334008087816 */ /* 0x000fe20000000009 */
[----:B------:R-:W-:Y:S04]  /*cdca0*/  STL [R1+0x82c], R18 ;  /* 0x00082c1201007387 */ /* 0x000fe80000100800 */
[----:B------:R-:W-:Y:S01]  /*cdcb0*/  STL.64 [R1+0xdd8], R22 ;  /* 0x000dd81601007387 */ /* 0x000fe20000100a00 */
[----:B------:R-:W-:-:S03]  /*cdcc0*/  LOP3.LUT R21, R21, 0xffff, RZ, 0xc0, !PT ;  /* 0x0000ffff15157812 */ /* 0x000fc600078ec0ff */
[----:B------:R-:W-:Y:S01]  /*cdcd0*/  STL [R1+0x704], R8 ;  /* 0x0007040801007387 */ /* 0x000fe20000100800 */
[----:B------:R-:W-:-:S05]  /*cdce0*/  PRMT R9, R21, 0x3340, R0 ;  /* 0x0000334015097816 */ /* 0x000fca0000000000 */
[----:B------:R0:W-:Y:S02]  /*cdcf0*/  STL [R1+0xac], R9 ;  /* 0x0000ac0901007387 */ /* 0x0001e40000100800 */
[----:B0-----:R-:W-:Y:S02]  /*cdd00*/  LOP3.LUT R9, R26, 0xffff, RZ, 0xc0, !PT ;  /* 0x0000ffff1a097812 */ /* 0x001fe400078ec0ff */
[----:B--2---:R-:W-:Y:S02]  /*cdd10*/  LOP3.LUT R18, R24, 0xffff, RZ, 0xc0, !PT ;  /* 0x0000ffff18127812 */ /* 0x004fe400078ec0ff */
[----:B----4-:R-:W-:Y:S02]  /*cdd20*/  LOP3.LUT R8, R25, 0xffff, RZ, 0xc0, !PT ;  /* 0x0000ffff19087812 */ /* 0x010fe400078ec0ff */
[----:B------:R-:W2:Y:S04]  /*cdd30*/  LDL.LU R25, [R1+0x4d80] ;  /* 0x004d800001197983 */ /* 0x000ea80000300800 */
[----:B------:R-:W3:Y:S01]  /*cdd40*/  LDL.LU R26, [R1+0x658] ;  /* 0x00065800011a7983 */ /* 0x000ee20000300800 */
[----:B------:R-:W-:-:S02]  /*cdd50*/  PRMT R21, R8, 0x3340, R0 ;  /* 0x0000334008157816 */ /* 0x000fc40000000000 */
[----:B------:R-:W-:-:S04]  /*cdd60*/  LOP3.LUT R22, R28, 0xffff, RZ, 0xc0, !PT ;  /* 0x0000ffff1c167812 */ /* 0x000fc800078ec0ff */
[----:B------:R-:W-:-:S04]  /*cdd70*/  PRMT R24, R18, 0x3340, R22 ;  /* 0x0000334012187816 */ /* 0x000fc80000000016 */
[----:B------:R-:W-:Y:S02]  /*cdd80*/  PRMT R21, R24, 0x5410, R21 ;  /* 0x0000541018157816 */ /* 0x000fe40000000015 */
[----:B------:R-:W-:-:S03]  /*cdd90*/  LOP3.LUT R23, R27, 0xffff, RZ, 0xc0, !PT ;  /* 0x0000ffff1b177812 */ /* 0x000fc600078ec0ff */
[----:B------:R0:W-:Y:S04]  /*cdda0*/  STL [R1+0x820], R21 ;  /* 0x0008201501007387 */ /* 0x0001e80000100800 */
[----:B------:R-:W4:Y:S01]  /*cddb0*/  LDL.LU R27, [R1+0x70c] ;  /* 0x00070c00011b7983 */ /* 0x000f220000300800 */
[----:B------:R-:W-:-:S04]  /*cddc0*/  LOP3.LUT R17, R29, 0xffff, RZ, 0xc0, !PT ;  /* 0x0000ffff1d117812 */ /* 0x000fc800078ec0ff */
[----:B------:R-:W-:Y:S02]  /*cddd0*/  PRMT R24, R17, 0x3340, R23 ;  /* 0x0000334011187816 */ /* 0x000fe40000000017 */
[----:B0-----:R-:W-:Y:S02]  /*cdde0*/  PRMT R21, R9, 0x3340, R0 ;  /* 0x0000334009157816 */ /* 0x001fe40000000000 */
[----:B------:R-:W-:Y:S02]  /*cddf0*/  SHF.R.U32.HI R18, RZ, 0x8, R18 ;  /* 0x00000008ff127819 */ /* 0x000fe40000011612 */
[----:B------:R-:W-:Y:S02]  /*cde00*/  SHF.R.U32.HI R22, RZ, 0x8, R22 ;  /* 0x00000008ff167819 */ /* 0x000fe40000011616 */
[----:B------:R-:W-:Y:S02]  /*cde10*/  PRMT R21, R24, 0x5410, R21 ;  /* 0x0000541018157816 */ /* 0x000fe40000000015 */
[----:B------:R-:W-:-:S02]  /*cde20*/  IADD3 R28, P1, PT, R19, R3, RZ ;  /* 0x00000003131c7210 */ /* 0x000fc40007f3e0ff */
[----:B------:R-:W-:Y:S02]  /*cde30*/  LOP3.LUT R18, R18, 0xffff, RZ, 0xc0, !PT ;  /* 0x0000ffff12127812 */ /* 0x000fe400078ec0ff */
[----:B------:R-:W-:Y:S02]  /*cde40*/  LOP3.LUT R22, R22, 0xffff, RZ, 0xc0, !PT ;  /* 0x0000ffff16167812 */ /* 0x000fe400078ec0ff */
[----:B------:R-:W-:Y:S01]  /*cde50*/  SHF.R.U32.HI R17, RZ, 0x8, R17 ;  /* 0x00000008ff117819 */ /* 0x000fe20000011611 */
[----:B------:R0:W-:Y:S01]  /*cde60*/  STL [R1+0x828], R21 ;  /* 0x0008281501007387 */ /* 0x0001e20000100800 */
[----:B------:R-:W-:Y:S01]  /*cde70*/  IMAD.X R29, R20, 0x1, R4, P1 ;  /* 0x00000001141d7824 */ /* 0x000fe200008e0604 */
[----:B------:R-:W-:Y:S02]  /*cde80*/  PRMT R18, R18, 0x3340, R22 ;  /* 0x0000334012127816 */ /* 0x000fe40000000016 */
[----:B------:R-:W-:Y:S02]  /*cde90*/  LOP3.LUT R17, R17, 0xffff, RZ, 0xc0, !PT ;  /* 0x0000ffff11117812 */ /* 0x000fe400078ec0ff */
[----:B------:R-:W-:-:S02]  /*cdea0*/  IADD3 R22, P1, PT, R19, R13, RZ ;  /* 0x0000000d13167210 */ /* 0x000fc40007f3e0ff */
[----:B0-----:R-:W-:-:S04]  /*cdeb0*/  SHF.R.U32.HI R21, RZ, 0x8, R23 ;  /* 0x00000008ff157819 */ /* 0x001fc80000011617 */
[----:B------:R-:W-:Y:S01]  /*cdec0*/  LOP3.LUT R21, R21, 0xffff, RZ, 0xc0, !PT ;  /* 0x0000ffff15157812 */ /* 0x000fe200078ec0ff */
[----:B------:R-:W-:-:S03]  /*cded0*/  IMAD.X R23, R20, 0x1, R15, P1 ;  /* 0x0000000114177824 */ /* 0x000fc600008e060f */
[----:B------:R-:W-:Y:S01]  /*cdee0*/  PRMT R17, R17, 0x3340, R21 ;  /* 0x0000334011117816 */ /* 0x000fe20000000015 */
[----:B------:R-:W-:Y:S04]  /*cdef0*/  STL.64 [R1+0xdc8], R28 ;  /* 0x000dc81c01007387 */ /* 0x000fe80000100a00 */
[----:B------:R-:W-:Y:S04]  /*cdf00*/  STL [R1+0x6fc], R18 ;  /* 0x0006fc1201007387 */ /* 0x000fe80000100800 */
[----:B------:R-:W-:Y:S04]  /*cdf10*/  STL [R1+0x39c], R17 ;  /* 0x00039c1101007387 */ /* 0x000fe80000100800 */
[----:B------:R0:W-:Y:S04]  /*cdf20*/  STL.64 [R1+0xdd0], R22 ;  /* 0x000dd01601007387 */ /* 0x0001e80000100a00 */
[----:B0-----:R-:W4:Y:S04]  /*cdf30*/  LDL.LU R23, [R1+0x328] ;  /* 0x0003280001177983 */ /* 0x001f280000300800 */
[----:B------:R-:W4:Y:S04]  /*cdf40*/  LDL.LU R22, [R1+0x6c] ;  /* 0x00006c0001167983 */ /* 0x000f280000300800 */
[----:B------:R-:W4:Y:S04]  /*cdf50*/  LDL.LU R24, [R1+0x200] ;  /* 0x0002000001187983 */ /* 0x000f280000300800 */
[----:B------:R-:W4:Y:S04]  /*cdf60*/  LDL.LU R17, [R1+0x4d70] ;  /* 0x004d700001117983 */ /* 0x000f280000300800 */
[----:B------:R-:W4:Y:S04]  /*cdf70*/  LDL.LU R28, [R1+0x608] ;  /* 0x00060800011c7983 */ /* 0x000f280000300800 */
[----:B------:R-:W4:Y:S01]  /*cdf80*/  LDL.LU R29, [R1+0x6c4] ;  /* 0x0006c400011d7983 */ /* 0x000f220000300800 */
[----:B------:R-:W-:-:S02]  /*cdf90*/  SHF.R.U32.HI R21, RZ, 0x8, R9 ;  /* 0x00000008ff157819 */ /* 0x000fc40000011609 */
[----:B------:R-:W-:Y:S02]  /*cdfa0*/  SHF.R.U32.HI R8, RZ, 0x8, R8 ;  /* 0x00000008ff087819 */ /* 0x000fe40000011608 */
[----:B------:R-:W-:Y:S02]  /*cdfb0*/  LOP3.LUT R21, R21, 0xffff, RZ, 0xc0, !PT ;  /* 0x0000ffff15157812 */ /* 0x000fe400078ec0ff */
[----:B------:R-:W-:Y:S02]  /*cdfc0*/  LOP3.LUT R8, R8, 0xffff, RZ, 0xc0, !PT ;  /* 0x0000ffff08087812 */ /* 0x000fe400078ec0ff */
[--C-:B------:R-:W-:Y:S02]  /*cdfd0*/  PRMT R9, R21, 0x3340, R0.reuse ;  /* 0x0000334015097816 */ /* 0x100fe40000000000 */
[----:B------:R-:W-:-:S03]  /*cdfe0*/  PRMT R8, R8, 0x3340, R0 ;  /* 0x0000334008087816 */ /* 0x000fc60000000000 */
[----:B------:R-:W-:Y:S04]  /*cdff0*/  STL [R1+0xa4], R9 ;  /* 0x0000a40901007387 */ /* 0x000fe80000100800 */
[----:B------:R0:W-:Y:S01]  /*ce000*/  STL [R1+0xa8], R8 ;  /* 0x0000a80801007387 */ /* 0x0001e20000100800 */
[----:B--2---:R-:W-:Y:S02]  /*ce010*/  LOP3.LUT R18, R25, 0xffff, RZ, 0xc0, !PT ;  /* 0x0000ffff19127812 */ /* 0x004fe400078ec0ff */
[----:B---3--:R-:W-:-:S04]  /*ce020*/  LOP3.LUT R26, R26, 0xffff, RZ, 0xc0, !PT ;  /* 0x0000ffff1a1a7812 */ /* 0x008fc800078ec0ff */
[----:B------:R-:W-:Y:S02]  /*ce030*/  PRMT R21, R26, 0x3340, R0 ;  /* 0x000033401a157816 */ /* 0x000fe40000000000 */
[----:B----4-:R-:W-:-:S04]  /*ce040*/  LOP3.LUT R25, R27, 0xffff, RZ, 0xc0, !PT ;  /* 0x0000ffff1b197812 */ /* 0x010fc800078ec0ff */
[----:B0-----:R-:W-:-:S04]  /*ce050*/  PRMT R8, R18, 0x3340, R25 ;  /* 0x0000334012087816 */ /* 0x001fc80000000019 */
[----:B------:R-:W-:Y:S02]  /*ce060*/  PRMT R21, R8, 0x5410, R21 ;  /* 0x0000541008157816 */ /* 0x000fe40000000015 */
[----:B------:R-:W-:Y:S02]  /*ce070*/  IADD3 R8, P1, PT, R19, R5, RZ ;  /* 0x0000000513087210 */ /* 0x000fe40007f3e0ff */
[----:B------:R-:W-:-:S03]  /*ce080*/  SHF.R.U32.HI R25, RZ, 0x8, R25 ;  /* 0x00000008ff197819 */ /* 0x000fc60000011619 */
[----:B------:R-:W-:Y:S01]  /*ce090*/  IMAD.X R9, R20, 0x1, R6, P1 ;  /* 0x0000000114097824 */ /* 0x000fe200008e0606 */
[----:B------:R0:W-:Y:S04]  /*ce0a0*/  STL [R1+0x818], R21 ;  /* 0x0008181501007387 */ /* 0x0001e80000100800 */
[----:B------:R2:W-:Y:S01]  /*ce0b0*/  STL.64 [R1+0xdc0], R8 ;  /* 0x000dc00801007387 */ /* 0x0005e20000100a00 */
[----:B0-----:R-:W-:Y:S02]  /*ce0c0*/  SHF.R.U32.HI R21, RZ, 0x8, R26 ;  /* 0x00000008ff157819 */ /* 0x001fe4000001161a */
[----:B------:R-:W-:Y:S01]  /*ce0d0*/  LOP3.LUT R26, R25, 0xffff, RZ, 0xc0, !PT ;  /* 0x0000ffff191a7812 */ /* 0x000fe200078ec0ff */
[----:B--2---:R-:W2:Y:S04]  /*ce0e0*/  LDL.LU.64 R8, [R1+0x5840] ;  /* 0x0058400001087983 */ /* 0x004ea80000300a00 */
[----:B------:R-:W3:Y:S04]  /*ce0f0*/  LDL.LU R25, [R1+0x4d84] ;  /* 0x004d840001197983 */ /* 0x000ee80000300800 */
[----:B------:R-:W4:Y:S01]  /*ce100*/  LDL.LU R27, [R1+0x66c] ;  /* 0x00066c00011b7983 */ /* 0x000f220000300800 */
[----:B------:R-:W-:-:S04]  /*ce110*/  SHF.R.U32.HI R18, RZ, 0x8, R18 ;  /* 0x00000008ff127819 */ /* 0x000fc80000011612 */
[----:B------:R-:W-:-:S04]  /*ce120*/  LOP3.LUT R18, R18, 0xffff, RZ, 0xc0, !PT ;  /* 0x0000ffff12127812 */ /* 0x000fc800078ec0ff */
[----:B------:R-:W-:Y:S02]  /*ce130*/  PRMT R18, R18, 0x3340, R26 ;  /* 0x0000334012127816 */ /* 0x000fe4000000001a */
[----:B------:R-:W2:Y:S01]  /*ce140*/  LDL.LU R26, [R1+0x718] ;  /* 0x00071800011a7983 */ /* 0x000ea20000300800 */
[----:B------:R-:W-:-:S04]  /*ce150*/  LOP3.LUT R21, R21, 0xffff, RZ, 0xc0, !PT ;  /* 0x0000ffff15157812 */ /* 0x000fc800078ec0ff */
[----:B------:R-:W-:Y:S01]  /*ce160*/  PRMT R21, R21, 0x3340, R0 ;  /* 0x0000334015157816 */ /* 0x000fe20000000000 */
[----:B------:R0:W-:Y:S04]  /*ce170*/  STL [R1+0x6f0], R18 ;  /* 0x0006f01201007387 */ /* 0x0001e80000100800 */
[----:B------:R0:W-:Y:S01]  /*ce180*/  STL [R1+0xa0], R21 ;  /* 0x0000a01501007387 */ /* 0x0001e20000100800 */
[----:B------:R-:W-:Y:S02]  /*ce190*/  LOP3.LUT R24, R24, 0xffff, RZ, 0xc0, !PT ;  /* 0x0000ffff18187812 */ /* 0x000fe400078ec0ff */
[----:B0-----:R-:W-:Y:S02]  /*ce1a0*/  LOP3.LUT R18, R23, 0xffff, RZ, 0xc0, !PT ;  /* 0x0000ffff17127812 */ /* 0x001fe400078ec0ff */
[----:B------:R-:W-:-:S02]  /*ce1b0*/  LOP3.LUT R21, R22, 0xffff, RZ, 0xc0, !PT ;  /* 0x0000ffff16157812 */ /* 0x000fc400078ec0ff */
[----:B------:R-:W-:Y:S02]  /*ce1c0*/  LOP3.LUT R23, R28, 0xffff, RZ, 0xc0, !PT ;  /* 0x0000ffff1c177812 */ /* 0x000fe400078ec0ff */
[----:B------:R-:W-:Y:S02]  /*ce1d0*/  PRMT R28, R18, 0x3340, R24 ;  /* 0x00003340121c7816 */ /* 0x000fe40000000018 */
[----:B------:R-:W-:Y:S01]  /*ce1e0*/  LOP3.LUT R17, R17, 0xffff, RZ, 0xc0, !PT ;  /* 0x0000ffff11117812 */ /* 0x000fe200078ec0ff */
[----:B------:R0:W-:Y:S01]  /*ce1f0*/  STL [R1+0x53ec], R21 ;  /* 0x0053ec1501007387 */ /* 0x0001e20000100800 */
[----:B------:R-:W-:Y:S02]  /*ce200*/  LOP3.LUT R22, R29, 0xffff, RZ, 0xc0, !PT ;  /* 0x0000ffff1d167812 */ /* 0x000fe400078ec0ff */
[----:B0-----:R-:W-:-:S04]  /*ce210*/  PRMT R21, R21, 0x3340, R0 ;  /* 0x0000334015157816 */ /* 0x001fc80000000000 */
[----:B------:R-:W-:Y:S02]  /*ce220*/  PRMT R29, R28, 0x5410, R21 ;  /* 0x000054101c1d7816 */ /* 0x000fe40000000015 */
[----:B------:R-:W-:Y:S02]  /*ce230*/  PRMT R21, R23, 0x3340, R0 ;  /* 0x0000334017157816 */ /* 0x000fe40000000000 */
[----:B------:R-:W-:-:S04]  /*ce240*/  PRMT R28, R17, 0x3340, R22 ;  /* 0x00003340111c7816 */ /* 0x000fc80000000016 */
[----:B------:R-:W-:Y:S02]  /*ce250*/  PRMT R21, R28, 0x5410, R21 ;  /* 0x000054101c157816 */ /* 0x000fe40000000015 */
[----:B------:R-:W-:Y:S01]  /*ce260*/  IADD3 R28, P1, PT, R19, R14, RZ ;  /* 0x0000000e131c7210 */ /* 0x000fe20007f3e0ff */
[----:B------:R0:W-:Y:S04]  /*ce270*/  STL [R1+0x4d74], R29 ;  /* 0x004d741d01007387 */ /* 0x0001e80000100800 */
[----:B------:R-:W-:Y:S01]  /*ce280*/  STL [R1+0x810], R21 ;  /* 0x0008101501007387 */ /* 0x000fe20000100800 */
[----:B0-----:R-:W-:-:S05]  /*ce290*/  IMAD.X R29, R20, 0x1, R16, P1 ;  /* 0x00000001141d7824 */ /* 0x001fca00008e0610 */
[----:B------:R0:W-:Y:S04]  /*ce2a0*/  STL.64 [R1+0xdb8], R28 ;  /* 0x000db81c01007387 */ /* 0x0001e80000100a00 */
[----:B0-----:R-:W2:Y:S01]  /*ce2b0*/  LDL.LU R28, [R1+0x4d78] ;  /* 0x004d7800011c7983 */ /* 0x001ea20000300800 */
[----:B------:R-:W-:Y:S02]  /*ce2c0*/  SHF.R.U32.HI R18, RZ, 0x8, R18 ;  /* 0x00000008ff127819 */ /* 0x000fe40000011612 */
[----:B------:R-:W-:Y:S02]  /*ce2d0*/  SHF.R.U32.HI R21, RZ, 0x8, R24 ;  /* 0x00000008ff157819 */ /* 0x000fe40000011618 */
[----:B------:R-:W-:Y:S02]  /*ce2e0*/  SHF.R.U32.HI R17, RZ, 0x8, R17 ;  /* 0x00000008ff117819 */ /* 0x000fe40000011611 */
[----:B------:R-:W-:-:S02]  /*ce2f0*/  SHF.R.U32.HI R24, RZ, 0x8, R22 ;  /* 0x00000008ff187819 */ /* 0x000fc40000011616 */
[----:B------:R-:W-:Y:S02]  /*ce300*/  LOP3.LUT R18, R18, 0xffff, RZ, 0xc0, !PT ;  /* 0x0000ffff12127812 */ /* 0x000fe400078ec0ff */
[----:B------:R-:W-:Y:S02]  /*ce310*/  LOP3.LUT R22, R21, 0xffff, RZ, 0xc0, !PT ;  /* 0x0000ffff15167812 */ /* 0x000fe400078ec0ff */
[----:B------:R-:W-:Y:S02]  /*ce320*/  LOP3.LUT R17, R17, 0xffff, RZ, 0xc0, !PT ;  /* 0x0000ffff11117812 */ /* 0x000fe400078ec0ff */
[----:B------:R-:W-:Y:S01]  /*ce330*/  LOP3.LUT R21, R24, 0xffff, RZ, 0xc0, !PT ;  /* 0x0000ffff18157812 */ /* 0x000fe200078ec0ff */
[----:B------:R-:W2:Y:S01]  /*ce340*/  LDL.LU R29, [R1+0x614] ;  /* 0x00061400011d7983 */ /* 0x000ea20000300800 */
[----:B------:R-:W-:Y:S02]  /*ce350*/  PRMT R24, R18, 0x3340, R22 ;  /* 0x0000334012187816 */ /* 0x000fe40000000016 */
[----:B------:R-:W-:-:S03]  /*ce360*/  PRMT R18, R17, 0x3340, R21 ;  /* 0x0000334011127816 */ /* 0x000fc60000000015 */
[----:B------:R-:W-:Y:S04]  /*ce370*/  STL [R1+0x4d38], R24 ;  /* 0x004d381801007387 */ /* 0x000fe80000100800 */
[----:B------:R2:W-:Y:S01]  /*ce380*/  STL [R1+0x394], R18 ;  /* 0x0003941201007387 */ /* 0x0005e20000100800 */
[----:B----4-:R-:W-:-:S03]  /*ce390*/  LOP3.LUT R17, R27, 0xffff, RZ, 0xc0, !PT ;  /* 0x0000ffff1b117812 */ /* 0x010fc600078ec0ff */
[----:B------:R-:W4:Y:S01]  /*ce3a0*/  LDL.LU R27, [R1+0x6c8] ;  /* 0x0006c800011b7983 */ /* 0x000f220000300800 */
[----:B---3--:R-:W-:Y:S02]  /*ce3b0*/  LOP3.LUT R22, R25, 0xffff, RZ, 0xc0, !PT ;  /* 0x0000ffff19167812 */ /* 0x008fe400078ec0ff */
[----:B------:R-:W-:Y:S02]  /*ce3c0*/  PRMT R21, R17, 0x3340, R0 ;  /* 0x0000334011157816 */ /* 0x000fe40000000000 */
[----:B--2---:R-:W-:-:S04]  /*ce3d0*/  LOP3.LUT R18, R26, 0xffff, RZ, 0xc0, !PT ;  /* 0x0000ffff1a127812 */ /* 0x004fc800078ec0ff */
[----:B------:R-:W-:-:S04]  /*ce3e0*/  PRMT R24, R22, 0x3340, R18 ;  /* 0x0000334016187816 */ /* 0x000fc80000000012 */
[----:B------:R-:W-:Y:S02]  /*ce3f0*/  PRMT R21, R24, 0x5410, R21 ;  /* 0x0000541018157816 */ /* 0x000fe40000000015 */
[----:B------:R-:W-:Y:S01]  /*ce400*/  IADD3 R24, P1, PT, R19, R7, RZ ;  /* 0x0000000713187210 */ /* 0x000fe20007f3e0ff */
[----:B------:R-:W-:Y:S04]  /*ce410*/  STL.64 [R1+0x5830], R6 ;  /* 0x0058300601007387 */ /* 0x000fe80000100a00 */
[----:B------:R0:W-:Y:S01]  /*ce420*/  STL [R1+0x718], R21 ;  /* 0x0007181501007387 */ /* 0x0001e20000100800 */
[----:B------:R-:W-:Y:S01]  /*ce430*/  IMAD.X R25, R20, 0x1, R8, P1 ;  /* 0x0000000114197824 */ /* 0x000fe200008e0608 */
[----:B0-----:R-:W-:Y:S02]  /*ce440*/  SHF.R.U32.HI R21, RZ, 0x8, R23 ;  /* 0x00000008ff157819 */ /* 0x001fe40000011617 */
[----:B------:R-:W-:-:S02]  /*ce450*/  SHF.R.U32.HI R6, RZ, 0x8, R22 ;  /* 0x00000008ff067819 */ /* 0x000fc40000011616 */
[----:B------:R-:W-:Y:S01]  /*ce460*/  SHF.R.U32.HI R7, RZ, 0x8, R18 ;  /* 0x00000008ff077819 */ /* 0x000fe20000011612 */
[----:B------:R0:W-:Y:S01]  /*ce470*/  STL.64 [R1+0xda8], R24 ;  /* 0x000da81801007387 */ /* 0x0001e20000100a00 */
[----:B------:R-:W-:Y:S02]  /*ce480*/  LOP3.LUT R21, R21, 0xffff, RZ, 0xc0, !PT ;  /* 0x0000ffff15157812 */ /* 0x000fe400078ec0ff */
[----:B------:R-:W-:Y:S02]  /*ce490*/  LOP3.LUT R6, R6, 0xffff, RZ, 0xc0, !PT ;  /* 0x0000ffff06067812 */ /* 0x000fe400078ec0ff */
[----:B------:R-:W-:Y:S02]  /*ce4a0*/  LOP3.LUT R7, R7, 0xffff, RZ, 0xc0, !PT ;  /* 0x0000ffff07077812 */ /* 0x000fe400078ec0ff */
[----:B------:R-:W-:Y:S02]  /*ce4b0*/  PRMT R26, R21, 0x3340, R0 ;  /* 0x00003340151a7816 */ /* 0x000fe40000000000 */
[----:B------:R-:W-:Y:S01]  /*ce4c0*/  PRMT R21, R6, 0x3340, R7 ;  /* 0x0000334006157816 */ /* 0x000fe20000000007 */
[----:B0-----:R-:W2:Y:S04]  /*ce4d0*/  LDL.LU.64 R24, [R1+0x5838] ;  /* 0x0058380001187983 */ /* 0x001ea80000300a00 */
[----:B------:R-:W3:Y:S04]  /*ce4e0*/  LDL.LU R18, [R1+0x538] ;  /* 0x0005380001127983 */ /* 0x000ee80000300800 */
[----:B------:R-:W2:Y:S04]  /*ce4f0*/  LDL.LU R23, [R1+0x15c] ;  /* 0x00015c0001177983 */ /* 0x000ea80000300800 */
[----:B------:R-:W2:Y:S01]  /*ce500*/  LDL.LU R22, [R1+0x2a4] ;  /* 0x0002a40001167983 */ /* 0x000ea20000300800 */
[----:B------:R-:W-:-:S03]  /*ce510*/  IADD3 R6, P1, PT, R19, R9, RZ ;  /* 0x0000000913067210 */ /* 0x000fc60007f3e0ff */
[----:B------:R-:W-:Y:S04]  /*ce520*/  STL [R1+0x8], R26 ;  /* 0x0000081a01007387 */ /* 0x000fe80000100800 */
[----:B------:R-:W-:Y:S04]  /*ce530*/  STL.64 [R1+0x5820], R8 ;  /* 0x0058200801007387 */ /* 0x000fe80000100a00 */
[----:B------:R0:W-:Y:S01]  /*ce540*/  STL [R1+0x390], R21 ;  /* 0x0003901501007387 */ /* 0x0001e20000100800 */
[----:B------:R-:W-:Y:S01]  /*ce550*/  IMAD.X R7, R20, 0x1, R11, P1 ;  /* 0x0000000114077824 */ /* 0x000fe200008e060b */
[----:B0-----:R-:W-:-:S04]  /*ce560*/  SHF.R.U32.HI R21, RZ, 0x8, R17 ;  /* 0x00000008ff157819 */ /* 0x001fc80000011611 */
[----:B------:R0:W-:Y:S01]  /*ce570*/  STL.64 [R1+0xdb0], R6 ;  /* 0x000db00601007387 */ /* 0x0001e20000100a00 */
[----:B------:R-:W-:-:S04]  /*ce580*/  LOP3.LUT R21, R21, 0xffff, RZ, 0xc0, !PT ;  /* 0x0000ffff15157812 */ /* 0x000fc800078ec0ff */
[----:B0-----:R-:W-:-:S05]  /*ce590*/  PRMT R6, R21, 0x3340, R0 ;  /* 0x0000334015067816 */ /* 0x001fca0000000000 */
[----:B------:R4:W-:Y:S04]  /*ce5a0*/  STL [R1], R6 ;  /* 0x0000000601007387 */ /* 0x0009e80000100800 */
[----:B------:R-:W2:Y:S04]  /*ce5b0*/  LDL.LU R17, [R1+0x534] ;  /* 0x0005340001117983 */ /* 0x000ea80000300800 */
[----:B------:R-:W2:Y:S01]  /*ce5c0*/  LDL.LU R26, [R1+0x158] ;  /* 0x00015800011a7983 */ /* 0x000ea20000300800 */
[----:B------:R-:W-:-:S03]  /*ce5d0*/  LOP3.LUT R7, R28, 0xffff, RZ, 0xc0, !PT ;  /* 0x0000ffff1c077812 */ /* 0x000fc600078ec0ff */
[----:B------:R-:W2:Y:S01]  /*ce5e0*/  LDL.LU R28, [R1+0x2a0] ;  /* 0x0002a000011c7983 */ /* 0x000ea20000300800 */
[----:B------:R-:W-:-:S04]  /*ce5f0*/  LOP3.LUT R8, R29, 0xffff, RZ, 0xc0, !PT ;  /* 0x0000ffff1d087812 */ /* 0x000fc800078ec0ff */
[----:B------:R-:W-:Y:S01]  /*ce600*/  PRMT R21, R8, 0x3340, R0 ;  /* 0x0000334008157816 */ /* 0x000fe20000000000 */
[----:B------:R0:W-:Y:S04]  /*ce610*/  STL [R1+0x53d8], R8 ;  /* 0x0053d80801007387 */ /* 0x0001e80000100800 */
[----:B------:R-:W2:Y:S01]  /*ce620*/  LDL.LU R29, [R1+0x3a8] ;  /* 0x0003a800011d7983 */ /* 0x000ea20000300800 */
[----:B----4-:R-:W-:-:S03]  /*ce630*/  LOP3.LUT R6, R27, 0xffff, RZ, 0xc0, !PT ;  /* 0x0000ffff1b067812 */ /* 0x010fc600078ec0ff */
[----:B------:R-:W4:Y:S01]  /*ce640*/  LDL.LU R27, [R1+0x218] ;  /* 0x00021800011b7983 */ /* 0x000f220000300800 */
[----:B0-----:R-:W-:-:S04]  /*ce650*/  PRMT R8, R7, 0x3340, R6 ;  /* 0x0000334007087816 */ /* 0x001fc80000000006 */
[----:B------:R-:W-:-:S05]  /*ce660*/  PRMT R8, R8, 0x5410, R21 ;  /* 0x0000541008087816 */ /* 0x000fca0000000015 */
[----:B------:R0:W-:Y:S01]  /*ce670*/  STL [R1+0x4d6c], R8 ;  /* 0x004d6c0801007387 */ /* 0x0001e20000100800 */
[----:B------:R-:W-:Y:S02]  /*ce680*/  SHF.R.U32.HI R21, RZ, 0x8, R7 ;  /* 0x00000008ff157819 */ /* 0x000fe40000011607 */
[----:B0-----:R-:W-:-:S05]  /*ce690*/  IADD3 R8, P1, PT, R19, R10, RZ ;  /* 0x0000000a13087210 */ /* 0x001fca0007f3e0ff */
[----:B------:R-:W-:Y:S01]  /*ce6a0*/  IMAD.X R9, R20, 0x1, R12, P1 ;  /* 0x0000000114097824 */ /* 0x000fe200008e060c */
[----:B------:R-:W-:Y:S02]  /*ce6b0*/  SHF.R.U32.HI R20, RZ, 0x8, R6 ;  /* 0x00000008ff147819 */ /* 0x000fe40000011606 */
[----:B------:R-:W-:Y:S02]  /*ce6c0*/  LOP3.LUT R21, R21, 0xffff, RZ, 0xc0, !PT ;  /* 0x0000ffff15157812 */ /* 0x000fe400078ec0ff */
[----:B------:R-:W-:Y:S01]  /*ce6d0*/  LOP3.LUT R20, R20, 0xffff, RZ, 0xc0, !PT ;  /* 0x0000ffff14147812 */ /* 0x000fe200078ec0ff */
[----:B------:R0:W-:Y:S03]  /*ce6e0*/  STL.64 [R1+0xda0], R8 ;  /* 0x000da00801007387 */ /* 0x0001e60000100a00 */
[----:B0-----:R-:W-:Y:S02]  /*ce6f0*/  PRMT R8, R21, 0x3340, R20 ;  /* 0x0000334015087816 */ /* 0x001fe40000000014 */
[----:B---3--:R-:W-:-:S02]  /*ce700*/  LOP3.LUT R6, R18, 0xffff, RZ, 0xc0, !PT ;  /* 0x0000ffff12067812 */ /* 0x008fc400078ec0ff */
[----:B--2---:R-:W-:Y:S01]  /*ce710*/  LOP3.LUT R7, R23, 0xffff, RZ, 0xc0, !PT ;  /* 0x0000ffff17077812 */ /* 0x004fe200078ec0ff */
[----:B------:R0:W-:Y:S03]  /*ce720*/  STL [R1+0x4d30], R8 ;  /* 0x004d300801007387 */ /* 0x0001e60000100800 */
[----:B------:R-:W-:Y:S02]  /*ce730*/  PRMT R20, R7, 0x3340, R0 ;  /* 0x0000334007147816 */ /* 0x000fe40000000000 */
[----:B0-----:R-:W-:-:S04]  /*ce740*/  LOP3.LUT R8, R22, 0xffff, RZ, 0xc0, !PT ;  /* 0x0000ffff16087812 */ /* 0x001fc800078ec0ff */
[----:B------:R-:W-:Y:S02]  /*ce750*/  PRMT R21, R6, 0x3340, R8 ;  /* 0x0000334006157816 */ /* 0x000fe40000000008 */
[----:B------:R-:W-:Y:S02]  /*ce760*/  SHF.R.U32.HI R6, RZ, 0x8, R6 ;  /* 0x00000008ff067819 */ /* 0x000fe40000011606 */
[----:B------:R-:W-:Y:S02]  /*ce770*/  PRMT R9, R21, 0x5410, R20 ;  /* 0x0000541015097816 */ /* 0x000fe40000000014 */
[----:B------:R-:W-:Y:S02]  /*ce780*/  SHF.R.U32.HI R21, RZ, 0x8, R8 ;  /* 0x00000008ff157819 */ /* 0x000fe40000011608 */
[----:B------:R-:W-:Y:S02]  /*ce790*/  LOP3.LUT R6, R6, 0xffff, RZ, 0xc0, !PT ;  /* 0x0000ffff06067812 */ /* 0x000fe400078ec0ff */
[----:B------:R-:W-:-:S02]  /*ce7a0*/  LOP3.LUT R21, R21, 0xffff, RZ, 0xc0, !PT ;  /* 0x0000ffff15157812 */ /* 0x000fc400078ec0ff */
[----:B------:R-:W-:Y:S02]  /*ce7b0*/  SHF.R.U32.HI R20, RZ, 0x8, R7 ;  /* 0x00000008ff147819 */ /* 0x000fe40000011607 */
[----:B------:R-:W-:Y:S01]  /*ce7c0*/  PRMT R7, R6, 0x3340, R21 ;  /* 0x0000334006077816 */ /* 0x000fe20000000015 */
[----:B------:R-:W-:Y:S01]  /*ce7d0*/  STL [R1+0x80c], R9 ;  /* 0x00080c0901007387 */ /* 0x000fe20000100800 */
[----:B------:R-:W-:Y:S02]  /*ce7e0*/  LOP3.LUT R20, R20, 0xffff, RZ, 0xc0, !PT ;  /* 0x0000ffff14147812 */ /* 0x000fe400078ec0ff */
[----:B------:R-:W-:Y:S01]  /*ce7f0*/  LOP3.LUT R8, R17, 0xffff, RZ, 0xc0, !PT ;  /* 0x0000ffff11087812 */ /* 0x000fe200078ec0ff */
[----:B------:R0:W-:Y:S01]  /*ce800*/  STL [R1+0x6d8], R7 ;  /* 0x0006d80701007387 */ /* 0x0001e20000100800 */
[----:B------:R-:W-:Y:S02]  /*ce810*/  LOP3.LUT R17, R28, 0xffff, RZ, 0xc0, !PT ;  /* 0x0000ffff1c117812 */ /* 0x000fe400078ec0ff */
[----:B------:R-:W-:-:S02]  /*ce820*/  PRMT R6, R20, 0x3340, R0 ;  /* 0x0000334014067816 */ /* 0x000fc40000000000 */
[----:B------:R-:W-:Y:S02]  /*ce830*/  PRMT R21, R8, 0x3340, R17 ;  /* 0x0000334008157816 */ /* 0x000fe40000000011 */
[----:B0-----:R-:W-:-:S04]  /*ce840*/  LOP3.LUT R7, R26, 0xffff, RZ, 0xc0, !PT ;  /* 0x0000ffff1a077812 */ /* 0x001fc800078ec0ff */
[----:B------:R-:W-:-:S04]  /*ce850*/  PRMT R20, R7, 0x3340, R0 ;  /* 0x0000334007147816 */ /* 0x000fc80000000000 */
[----:B------:R-:W-:Y:S01]  /*ce860*/  PRMT R18, R21, 0x5410, R20 ;  /* 0x0000541015127816 */ /* 0x000fe20000000014 */
[----:B------:R0:W-:Y:S04]  /*ce870*/  STL [R1+0x4], R6 ;  /* 0x0000040601007387 */ /* 0x0001e80000100800 */
[----:B------:R4:W-:Y:S04]  /*ce880*/  STL [R1+0x804], R18 ;  /* 0x0008041201007387 */ /* 0x0009e80000100800 */
[----:B------:R-:W2:Y:S01]  /*ce890*/  LDL.LU R22, [R1+0x4d88] ;  /* 0x004d880001167983 */ /* 0x000ea20000300800 */
[----:B0-----:R-:W-:-:S03]  /*ce8a0*/  LOP3.LUT R6, R25, 0xffff, RZ, 0xc0, !PT ;  /* 0x0000ffff19067812 */ /* 0x001fc600078ec0ff */
[----:B------:R-:W3:Y:S04]  /*ce8b0*/  LDL.LU R25, [R1+0x680] ;  /* 0x0006800001197983 */ /* 0x000ee80000300800 */
[----:B------:R-:W3:Y:S01]  /*ce8c0*/  LDL.LU R28, [R1+0x720] ;  /* 0x00072000011c7983 */ /* 0x000ee20000300800 */
[----:B------:R-:W-:Y:S02]  /*ce8d0*/  LOP3.LUT R9, R29, 0xffff, RZ, 0xc0, !PT ;  /* 0x0000ffff1d097812 */ /* 0x000fe400078ec0ff */
[----:B------:R-:W-:Y:S01]  /*ce8e0*/  PRMT R20, R6, 0x3340, R0 ;  /* 0x0000334006147816 */ /* 0x000fe20000000000 */
[----:B-1----:R-:W-:Y:S01]  /*ce8f0*/  VIADD R19, R19, UR5 ;  /* 0x0000000513137c36 */ /* 0x002fe20008000000 */
[----:B------:R-:W-:Y:S01]  /*ce900*/  SHF.R.U32.HI R8, RZ, 0x8, R8 ;  /* 0x00000008ff087819 */ /* 0x000fe20000011608 */
[----:B------:R-:W0:Y:S03]  /*ce910*/  LDCU UR5, c[0x0][0x3b8] ;  /* 0x00007700ff0577ac */ /* 0x000e260008000800 */
[----:B------:R-:W-:-:S02]  /*ce920*/  IADD3 R26, P1, PT, R19, R0, RZ ;  /* 0x00000000131a7210 */ /* 0x000fc40007f3e0ff */
[----:B------:R-:W-:Y:S02]  /*ce930*/  LOP3.LUT R8, R8, 0xffff, RZ, 0xc0, !PT ;  /* 0x0000ffff08087812 */ /* 0x000fe400078ec0ff */
[----:B----4-:R-:W-:-:S04]  /*ce940*/  LOP3.LUT R18, R27, 0xffff, RZ, 0xc0, !PT ;  /* 0x0000ffff1b127812 */ /* 0x010fc800078ec0ff */
[----:B------:R-:W-:-:S04]  /*ce950*/  PRMT R21, R9, 0x3340, R18 ;  /* 0x0000334009157816 */ /* 0x000fc80000000012 */
[----:B------:R-:W-:Y:S02]  /*ce960*/  PRMT R21, R21, 0x5410, R20 ;  /* 0x0000541015157816 */ /* 0x000fe40000000014 */
[----:B------:R-:W-:Y:S02]  /*ce970*/  SHF.R.U32.HI R9, RZ, 0x8, R9 ;  /* 0x00000008ff097819 */ /* 0x000fe40000011609 */
[----:B------:R-:W-:Y:S01]  /*ce980*/  SHF.R.S32.HI R20, RZ, 0x1f, R19 ;  /* 0x0000001fff147819 */ /* 0x000fe20000011413 */
[----:B------:R1:W-:Y:S01]  /*ce990*/  STL [R1+0x808], R21 ;  /* 0x0008081501007387 */ /* 0x0003e20000100800 */
[----:B------:R-:W-:-:S03]  /*ce9a0*/  LOP3.LUT R9, R9, 0xffff, RZ, 0xc0, !PT ;  /* 0x0000ffff09097812 */ /* 0x000fc600078ec0ff */
[----:B------:R-:W-:Y:S01]  /*ce9b0*/  IMAD.X R27, R20, 0x1, R2, P1 ;  /* 0x00000001141b7824 */ /* 0x000fe200008e0602 */
[----:B-1----:R-:W-:Y:S02]  /*ce9c0*/  SHF.R.U32.HI R21, RZ, 0x8, R18 ;  /* 0x00000008ff157819 */ /* 0x002fe40000011612 */
[----:B------:R-:W-:Y:S02]  /*ce9d0*/  SHF.R.U32.HI R18, RZ, 0x8, R17 ;  /* 0x00000008ff127819 */ /* 0x000fe40000011611 */
[----:B------:R-:W-:Y:S02]  /*ce9e0*/  LOP3.LUT R17, R21, 0xffff, RZ, 0xc0, !PT ;  /* 0x0000ffff15117812 */ /* 0x000fe400078ec0ff */
[----:B------:R-:W-:Y:S02]  /*ce9f0*/  LOP3.LUT R21, R18, 0xffff, RZ, 0xc0, !PT ;  /* 0x0000ffff12157812 */ /* 0x000fe400078ec0ff */
[----:B------:R-:W-:Y:S01]  /*cea00*/  PRMT R18, R9, 0x3340, R17 ;  /* 0x0000334009127816 */ /* 0x000fe20000000011 */
[----:B------:R-:W-:Y:S01]  /*cea10*/  STL.64 [R1+0xd98], R26 ;  /* 0x000d981a01007387 */ /* 0x000fe20000100a00 */
[----:B------:R-:W-:-:S02]  /*cea20*/  PRMT R17, R8, 0x3340, R21 ;  /* 0x0000334008117816 */ /* 0x000fc40000000015 */
[----:B------:R-:W-:Y:S02]  /*cea30*/  IADD3 R8, P1, PT, R19, R3, RZ ;  /* 0x0000000313087210 */ /* 0x000fe40007f3e0ff */
[----:B------:R-:W-:Y:S01]  /*cea40*/  SHF.R.U32.HI R21, RZ, 0x8, R7 ;  /* 0x00000008ff157819 */ /* 0x000fe20000011607 */
[----:B------:R-:W-:Y:S04]  /*cea50*/  STL [R1+0x6c8], R18 ;  /* 0x0006c81201007387 */ /* 0x000fe80000100800 */
[----:B------:R1:W-:Y:S01]  /*cea60*/  STL.64 [R1+0x5810], R2 ;  /* 0x0058100201007387 */ /* 0x0003e20000100a00 */
[----:B------:R-:W-:Y:S01]  /*cea70*/  IMAD.X R9, R20, 0x1, R4, P1 ;  /* 0x0000000114097824 */ /* 0x000fe200008e0604 */
[----:B------:R-:W-:Y:S02]  /*cea80*/  LOP3.LUT R21, R21, 0xffff, RZ, 0xc0, !PT ;  /* 0x0000ffff15157812 */ /* 0x000fe400078ec0ff */
[----:B------:R4:W-:Y:S04]  /*cea90*/  STL [R1+0x6bc], R17 ;  /* 0x0006bc1101007387 */ /* 0x0009e80000100800 */
[----:B------:R-:W3:Y:S01]  /*ceaa0*/  LDL.LU R23, [R1+0x4c0] ;  /* 0x0004c00001177983 */ /* 0x000ee20000300800 */
[----:B-1----:R-:W-:-:S03]  /*ceab0*/  SHF.R.U32.HI R2, RZ, 0x8, R6 ;  /* 0x00000008ff027819 */ /* 0x002fc60000011606 */
[----:B----4-:R-:W4:Y:S01]  /*ceac0*/  LDL.LU R17, [R1+0x220] ;  /* 0x0002200001117983 */ /* 0x010f220000300800 */
[----:B------:R-:W-:Y:S02]  /*cead0*/  LOP3.LUT R2, R2, 0xffff, RZ, 0xc0, !PT ;  /* 0x0000ffff02027812 */ /* 0x000fe400078ec0ff */
[--C-:B------:R-:W-:Y:S01]  /*ceae0*/  PRMT R6, R21, 0x3340, R0.reuse ;  /* 0x0000334015067816 */ /* 0x100fe20000000000 */
[----:B------:R3:W-:Y:S04]  /*ceaf0*/  STL.64 [R1+0xd90], R8 ;  /* 0x000d900801007387 */ /* 0x0007e80000100a00 */
[----:B------:R-:W4:Y:S01]  /*ceb00*/  LDL.LU R26, [R1+0x4d7c] ;  /* 0x004d7c00011a7983 */ /* 0x000f220000300800 */
[----:B------:R-:W-:-:S03]  /*ceb10*/  PRMT R3, R2, 0x3340, R0 ;  /* 0x0000334002037816 */ /* 0x000fc60000000000 */
[----:B------:R-:W4:Y:S04]  /*ceb20*/  LDL.LU R29, [R1+0x620] ;  /* 0x00062000011d7983 */ /* 0x000f280000300800 */
[----:B------:R-:W4:Y:S04]  /*ceb30*/  LDL.LU R27, [R1+0x6d4] ;  /* 0x0006d400011b7983 */ /* 0x000f280000300800 */
[----:B------:R-:W-:Y:S04]  /*ceb40*/  STL [R1+0xc], R6 ;  /* 0x00000c0601007387 */ /* 0x000fe80000100800 */
[----:B------:R1:W-:Y:S04]  /*ceb50*/  STL [R1+0x10], R3 ;  /* 0x0000100301007387 */ /* 0x0003e80000100800 */
[----:B------:R-:W-:Y:S01]  /*ceb60*/  STL.64 [R1+0x5818], R12 ;  /* 0x0058180c01007387 */ /* 0x000fe20000100a00 */
[----:B--2---:R-:W-:-:S02]  /*ceb70*/  LOP3.LUT R2, R22, 0xffff, RZ, 0xc0, !PT ;  /* 0x0000ffff16027812 */ /* 0x004fc400078ec0ff */
[----:B---3--:R-:W-:Y:S02]  /*ceb80*/  LOP3.LUT R8, R25, 0xffff, RZ, 0xc0, !PT ;  /* 0x0000ffff19087812 */ /* 0x008fe400078ec0ff */
[----:B-1----:R-:W-:Y:S02]  /*ceb90*/  LOP3.LUT R3, R28, 0xffff, RZ, 0xc0, !PT ;  /* 0x0000ffff1c037812 */ /* 0x002fe400078ec0ff */
[----:B------:R-:W-:Y:S02]  /*ceba0*/  PRMT R21, R8, 0x3340, R0 ;  /* 0x0000334008157816 */ /* 0x000fe40000000000 */
[----:B------:R-:W-:-:S04]  /*cebb0*/  PRMT R6, R2, 0x3340, R3 ;  /* 0x0000334002067816 */ /* 0x000fc80000000003 */
[----:B------:R-:W-:Y:S02]  /*cebc0*/  PRMT R9, R6, 0x5410, R21 ;  /* 0x0000541006097816 */ /* 0x000fe40000000015 */
[----:B------:R-:W-:Y:S02]  /*cebd0*/  IADD3 R6, P1, PT, R19, R13, RZ ;  /* 0x0000000d13067210 */ /* 0x000fe40007f3e0ff */
[----:B------:R-:W-:-:S03]  /*cebe0*/  SHF.R.U32.HI R2, RZ, 0x8, R2 ;  /* 0x00000008ff027819 */ /* 0x000fc60000011602 */
[----:B------:R-:W-:Y:S01]  /*cebf0*/  IMAD.X R7, R20, 0x1, R15, P1 ;  /* 0x0000000114077824 */ /* 0x000fe200008e060f */
[----:B------:R-:W-:Y:S01]  /*cec00*/  STL [R1+0x800], R9 ;  /* 0x0008000901007387 */ /* 0x000fe20000100800 */
[----:B------:R-:W-:-:S03]  /*cec10*/  SHF.R.U32.HI R3, RZ, 0x8, R3 ;  /* 0x00000008ff037819 */ /* 0x000fc60000011603 */
[----:B------:R1:W-:Y:S01]  /*cec20*/  STL.64 [R1+0xd88], R6 ;  /* 0x000d880601007387 */ /* 0x0003e20000100a00 */
[----:B------:R-:W-:Y:S02]  /*cec30*/  LOP3.LUT R2, R2, 0xffff, RZ, 0xc0, !PT ;  /* 0x0000ffff02027812 */ /* 0x000fe400078ec0ff */
[----:B------:R-:W-:-:S04]  /*cec40*/  LOP3.LUT R3, R3, 0xffff, RZ, 0xc0, !PT ;  /* 0x0000ffff03037812 */ /* 0x000fc800078ec0ff */
[----:B------:R-:W-:Y:S01]  /*cec50*/  PRMT R2, R2, 0x3340, R3 ;  /* 0x0000334002027816 */ /* 0x000fe20000000003 */
[----:B-1----:R-:W2:Y:S04]  /*cec60*/  LDL.LU.64 R6, [R1+0x5830] ;  /* 0x0058300001067983 */ /* 0x002ea80000300a00 */
[----:B------:R-:W3:Y:S04]  /*cec70*/  LDL.LU R22, [R1+0x4d90] ;  /* 0x004d900001167983 */ /* 0x000ee80000300800 */
[----:B------:R-:W3:Y:S04]  /*cec80*/  LDL.LU R25, [R1+0x68c] ;  /* 0x00068c0001197983 */ /* 0x000ee80000300800 */
[----:B------:R1:W-:Y:S04]  /*cec90*/  STL [R1+0x534], R2 ;  /* 0x0005340201007387 */ /* 0x0003e80000100800 */
[----:B------:R-:W3:Y:S01]  /*ceca0*/  LDL.LU R28, [R1+0x734] ;  /* 0x00073400011c7983 */ /* 0x000ee20000300800 */
[----:B------:R-:W-:-:S04]  /*cecb0*/  SHF.R.U32.HI R21, RZ, 0x8, R8 ;  /* 0x00000008ff157819 */ /* 0x000fc80000011608 */
[----:B------:R-:W-:Y:S02]  /*cecc0*/  LOP3.LUT R21, R21, 0xffff, RZ, 0xc0, !PT ;  /* 0x0000ffff15157812 */ /* 0x000fe400078ec0ff */
[----:B------:R-:W-:Y:S02]  /*cecd0*/  LOP3.LUT R8, R24, 0xffff, RZ, 0xc0, !PT ;  /* 0x0000ffff18087812 */ /* 0x000fe400078ec0ff */
[--C-:B-1----:R-:W-:Y:S02]  /*cece0*/  PRMT R2, R21, 0x3340, R0.reuse ;  /* 0x0000334015027816 */ /* 0x102fe40000000000 */
[----:B------:R-:W-:-:S03]  /*cecf0*/  PRMT R21, R8, 0x3340, R0 ;  /* 0x0000334008157816 */ /* 0x000fc60000000000 */
[----:B------:R1:W-:Y:S04]  /*ced00*/  STL [R1+0x14], R2 ;  /* 0x0000140201007387 */ /* 0x0003e80000100800 */
[----:B------:R-:W3:Y:S04]  /*ced10*/  LDL.LU R24, [R1+0x582c] ;  /* 0x00582c0001187983 */ /* 0x000ee80000300800 */
[----:B------:R0:W-:Y:S01]  /*ced20*/  STL [R1+0x53c0], R8 ;  /* 0x0053c00801007387 */ /* 0x0001e20000100800 */
[----:B------:R-:W-:Y:S02]  /*ced30*/  LOP3.LUT R3, R23, 0xffff, RZ, 0xc0, !PT ;  /* 0x0000ffff17037812 */ /* 0x000fe400078ec0ff */
[----:B----4-:R-:W-:-:S04]  /*ced40*/  LOP3.LUT R9, R17, 0xffff, RZ, 0xc0, !PT ;  /* 0x0000ffff11097812 */ /* 0x010fc800078ec0ff */
[----:B------:R-:W-:Y:S02]  /*ced50*/  PRMT R13, R3, 0x3340, R9 ;  /* 0x00003340030d7816 */ /* 0x000fe40000000009 */
[----:B-1----:R-:W-:Y:S02]  /*ced60*/  LOP3.LUT R2, R26, 0xffff, RZ, 0xc0, !PT ;  /* 0x0000ffff1a027812 */ /* 0x002fe400078ec0ff */
[----:B------:R-:W-:Y:S02]  /*ced70*/  LOP3.LUT R12, R29, 0xffff, RZ, 0xc0, !PT ;  /* 0x0000ffff1d0c7812 */ /* 0x000fe400078ec0ff */
[----:B0-----:R-:W-:Y:S02]  /*ced80*/  LOP3.LUT R8, R27, 0xffff, RZ, 0xc0, !PT ;  /* 0x0000ffff1b087812 */ /* 0x001fe400078ec0ff */
[----:B------:R-:W-:Y:S02]  /*ced90*/  PRMT R17, R13, 0x5410, R21 ;  /* 0x000054100d117816 */ /* 0x000fe40000000015 */
[----:B------:R-:W-:-:S02]  /*ceda0*/  PRMT R21, R12, 0x3340, R0 ;  /* 0x000033400c157816 */ /* 0x000fc40000000000 */
[----:B------:R-:W-:Y:S02]  /*cedb0*/  PRMT R13, R2, 0x3340, R8 ;  /* 0x00003340020d7816 */ /* 0x000fe40000000008 */
[----:B------:R-:W-:Y:S02]  /*cedc0*/  IADD3 R26, P1, PT, R19, R5, RZ ;  /* 0x00000005131a7210 */ /* 0x000fe40007f3e0ff */
[----:B------:R-:W-:Y:S02]  /*cedd0*/  SHF.R.U32.HI R3, RZ, 0x8, R3 ;  /* 0x00000008ff037819 */ /* 0x000fe40000011603 */
[----:B------:R-:W-:Y:S02]  /*cede0*/  PRMT R13, R13, 0x5410, R21 ;  /* 0x000054100d0d7816 */ /* 0x000fe40000000015 */
[----:B------:R-:W-:Y:S02]  /*cedf0*/  SHF.R.U32.HI R21, RZ, 0x8, R9 ;  /* 0x00000008ff157819 */ /* 0x000fe40000011609 */
[----:B------:R-:W-:-:S02]  /*cee00*/  SHF.R.U32.HI R2, RZ, 0x8, R2 ;  /* 0x00000008ff027819 */ /* 0x000fc40000011602 */
[----:B------:R-:W-:Y:S02]  /*cee10*/  SHF.R.U32.HI R9, RZ, 0x8, R8 ;  /* 0x00000008ff097819 */ /* 0x000fe40000011608 */
[----:B------:R-:W-:Y:S02]  /*cee20*/  LOP3.LUT R3, R3, 0xffff, RZ, 0xc0, !PT ;  /* 0x0000ffff03037812 */ /* 0x000fe400078ec0ff */
[----:B------:R-:W-:Y:S02]  /*cee30*/  LOP3.LUT R8, R21, 0xffff, RZ, 0xc0, !PT ;  /* 0x0000ffff15087812 */ /* 0x000fe400078ec0ff */
[----:B------:R-:W-:Y:S02]  /*cee40*/  LOP3.LUT R2, R2, 0xffff, RZ, 0xc0, !PT ;  /* 0x0000ffff02027812 */ /* 0x000fe400078ec0ff */
[----:B------:R-:W-:Y:S01]  /*cee50*/  LOP3.LUT R21, R9, 0xffff, RZ, 0xc0, !PT ;  /* 0x0000ffff09157812 */ /* 0x000fe200078ec0ff */
[----:B------:R-:W-:Y:S04]  /*cee60*/  STL [R1+0x4d64], R17 ;  /* 0x004d641101007387 */ /* 0x000fe80000100800 */
[----:B------:R0:W-:Y:S01]  /*cee70*/  STL [R1+0x7fc], R13 ;  /* 0x0007fc0d01007387 */ /* 0x0001e20000100800 */
[----:B------:R-:W-:-:S02]  /*cee80*/  PRMT R8, R3, 0x3340, R8 ;  /* 0x0000334003087816 */ /* 0x000fc40000000008 */
[----:B------:R-:W-:Y:S01]  /*cee90*/  PRMT R3, R2, 0x3340, R21 ;  /* 0x0000334002037816 */ /* 0x000fe20000000015 */
[----:B--2---:R-:W-:-:S05]  /*ceea0*/  IMAD.X R27, R20, 0x1, R6, P1 ;  /* 0x00000001141b7824 */ /* 0x004fca00008e0606 */
[----:B------:R1:W-:Y:S01]  /*ceeb0*/  STL.64 [R1+0xd68], R26 ;  /* 0x000d681a01007387 */ /* 0x0003e20000100a00 */
[----:B---3--:R-:W-:Y:S02]  /*ceec0*/  LOP3.LUT R2, R22, 0xffff, RZ, 0xc0, !PT ;  /* 0x0000ffff16027812 */ /* 0x008fe400078ec0ff */
[----:B0-----:R-:W-:Y:S01]  /*ceed0*/  LOP3.LUT R13, R25, 0xffff, RZ, 0xc0, !PT ;  /* 0x0000ffff190d7812 */ /* 0x001fe200078ec0ff */
[----:B-1----:R-:W2:Y:S04]  /*ceee0*/  LDL.LU R26, [R1+0x5828] ;  /* 0x00582800011a7983 */ /* 0x002ea80000300800 */
[----:B------:R-:W3:Y:S04]  /*ceef0*/  LDL.LU R17, [R1+0x548] ;  /* 0x0005480001117983 */ /* 0x000ee80000300800 */
[----:B------:R-:W4:Y:S04]  /*cef00*/  LDL.LU R29, [R1+0x1a0] ;  /* 0x0001a000011d7983 */ /* 0x000f280000300800 */
[----:B------:R-:W2:Y:S04]  /*cef10*/  LDL.LU R27, [R1+0x2b8] ;  /* 0x0002b800011b7983 */ /* 0x000ea80000300800 */
[----:B------:R-:W-:Y:S04]  /*cef20*/  STL [R1+0x4d28], R8 ;  /* 0x004d280801007387 */ /* 0x000fe80000100800 */
[----:B------:R0:W-:Y:S01]  /*cef30*/  STL [R1+0x6a0], R3 ;  /* 0x0006a00301007387 */ /* 0x0001e20000100800 */
[----:B------:R-:W-:-:S03]  /*cef40*/  PRMT R21, R13, 0x3340, R0 ;  /* 0x000033400d157816 */ /* 0x000fc60000000000 */
[----:B------:R-:W2:Y:S04]  /*cef50*/  LDL.LU R23, [R1+0x550] ;  /* 0x0005500001177983 */ /* 0x000ea80000300800 */
[----:B------:R-:W2:Y:S01]  /*cef60*/  LDL.LU R25, [R1+0x1a8] ;  /* 0x0001a80001197983 */ /* 0x000ea20000300800 */
[----:B0-----:R-:W-:-:S04]  /*cef70*/  LOP3.LUT R3, R28, 0xffff, RZ, 0xc0, !PT ;  /* 0x0000ffff1c037812 */ /* 0x001fc800078ec0ff */
[----:B------:R-:W-:-:S04]  /*cef80*/  PRMT R8, R2, 0x3340, R3 ;  /* 0x0000334002087816 */ /* 0x000fc80000000003 */
[----:B------:R-:W-:-:S05]  /*cef90*/  PRMT R8, R8, 0x5410, R21 ;  /* 0x0000541008087816 */ /* 0x000fca0000000015 */
[----:B------:R0:W-:Y:S04]  /*cefa0*/  STL [R1+0x7f4], R8 ;  /* 0x0007f40801007387 */ /* 0x0001e80000100800 */
[----:B------:R-:W2:Y:S01]  /*cefb0*/  LDL.LU R28, [R1+0x2c4] ;  /* 0x0002c400011c7983 */ /* 0x000ea20000300800 */
[----:B0-----:R-:W-:-:S03]  /*cefc0*/  IADD3 R8, P1, PT, R19, R14, RZ ;  /* 0x0000000e13087210 */ /* 0x001fc60007f3e0ff */
[----:B------:R-:W-:Y:S02]  /*cefd0*/  STL.64 [R1+0x5808], R14 ;  /* 0x0058080e01007387 */ /* 0x000fe40000100a00 */
[----:B------:R-:W-:-:S05]  /*cefe0*/  IMAD.X R9, R20, 0x1, R16, P1 ;  /* 0x0000000114097824 */ /* 0x000fca00008e0610 */
        /* <DEDUP_REMOVED lines=10> */
[----:B------:R-:W-:Y:S04]  /*cf090*/  STL [R1+0x1e8], R13 ;  /* 0x0001e80d01007387 */ /* 0x000fe80000100800 */
[----:B------:R2:W-:Y:S01]  /*cf0a0*/  STL [R1+0x18], R3 ;  /* 0x0000180301007387 */ /* 0x0005e20000100800 */
[----:B------:R-:W-:Y:S02]  /*cf0b0*/  IADD3 R14, P1, PT, R19, R7, RZ ;  /* 0x00000007130e7210 */ /* 0x000fe40007f3e0ff */
[----:B---3--:R-:W-:Y:S02]  /*cf0c0*/  LOP3.LUT R2, R17, 0xffff, RZ, 0xc0, !PT ;  /* 0x0000ffff11027812 */ /* 0x008fe400078ec0ff */
[----:B----4-:R-:W-:Y:S02]  /*cf0d0*/  LOP3.LUT R17, R29, 0xffff, RZ, 0xc0, !PT ;  /* 0x0000ffff1d117812 */ /* 0x010fe400078ec0ff */
[----:B--2---:R-:W-:-:S02]  /*cf0e0*/  LOP3.LUT R3, R27, 0xffff, RZ, 0xc0, !PT ;  /* 0x0000ffff1b037812 */ /* 0x004fc400078ec0ff */
[----:B------:R-:W-:Y:S02]  /*cf0f0*/  PRMT R21, R17, 0x3340, R0 ;  /* 0x0000334011157816 */ /* 0x000fe40000000000 */
[--C-:B------:R-:W-:Y:S02]  /*cf100*/  PRMT R13, R2, 0x3340, R3.reuse ;  /* 0x00003340020d7816 */ /* 0x100fe40000000003 */
[----:B------:R-:W-:Y:S02]  /*cf110*/  SHF.R.U32.HI R2, RZ, 0x8, R2 ;  /* 0x00000008ff027819 */ /* 0x000fe40000011602 */
[----:B------:R-:W-:Y:S02]  /*cf120*/  SHF.R.U32.HI R3, RZ, 0x8, R3 ;  /* 0x00000008ff037819 */ /* 0x000fe40000011603 */
[----:B------:R-:W-:Y:S02]  /*cf130*/  PRMT R13, R13, 0x5410, R21 ;  /* 0x000054100d0d7816 */ /* 0x000fe40000000015 */
[----:B------:R-:W-:-:S02]  /*cf140*/  SHF.R.U32.HI R21, RZ, 0x8, R12 ;  /* 0x00000008ff157819 */ /* 0x000fc4000001160c */
[----:B------:R-:W-:Y:S02]  /*cf150*/  LOP3.LUT R2, R2, 0xffff, RZ, 0xc0, !PT ;  /* 0x0000ffff02027812 */ /* 0x000fe400078ec0ff */
[----:B------:R-:W-:Y:S02]  /*cf160*/  LOP3.LUT R3, R3, 0xffff, RZ, 0xc0, !PT ;  /* 0x0000ffff03037812 */ /* 0x000fe400078ec0ff */
[----:B------:R-:W-:Y:S01]  /*cf170*/  LOP3.LUT R21, R21, 0xffff, RZ, 0xc0, !PT ;  /* 0x0000ffff15157812 */ /* 0x000fe200078ec0ff */
[----:B------:R-:W-:Y:S04]  /*cf180*/  STL [R1+0x7f0], R13 ;  /* 0x0007f00d01007387 */ /* 0x000fe80000100800 */
[----:B------:R-:W2:Y:S01]  /*cf190*/  LDL.LU R22, [R1+0x4d94] ;  /* 0x004d940001167983 */ /* 0x000ea20000300800 */
[----:B------:R-:W-:-:S02]  /*cf1a0*/  PRMT R3, R2, 0x3340, R3 ;  /* 0x0000334002037816 */ /* 0x000fc40000000003 */
[----:B------:R-:W-:Y:S01]  /*cf1b0*/  PRMT R12, R21, 0x3340, R0 ;  /* 0x00003340150c7816 */ /* 0x000fe20000000000 */
[----:B------:R-:W3:Y:S04]  /*cf1c0*/  LDL.LU R29, [R1+0x690] ;  /* 0x00069000011d7983 */ /* 0x000ee80000300800 */
[----:B------:R-:W4:Y:S01]  /*cf1d0*/  LDL.LU R27, [R1+0x764] ;  /* 0x00076400011b7983 */ /* 0x000f220000300800 */
[----:B------:R-:W-:Y:S01]  /*cf1e0*/  LOP3.LUT R2, R23, 0xffff, RZ, 0xc0, !PT ;  /* 0x0000ffff17027812 */ /* 0x000fe200078ec0ff */
[----:B------:R-:W-:-:S05]  /*cf1f0*/  IMAD.X R15, R20, 0x1, R8, P1 ;  /* 0x00000001140f7824 */ /* 0x000fca00008e0608 */
[----:B------:R0:W-:Y:S04]  /*cf200*/  STL.64 [R1+0xd70], R14 ;  /* 0x000d700e01007387 */ /* 0x0001e80000100a00 */
[----:B------:R-:W-:Y:S04]  /*cf210*/  STL [R1+0x1c], R12 ;  /* 0x00001c0c01007387 */ /* 0x000fe80000100800 */
[----:B------:R1:W-:Y:S01]  /*cf220*/  STL [R1+0x694], R3 ;  /* 0x0006940301007387 */ /* 0x0003e20000100800 */
[----:B0-----:R-:W-:Y:S02]  /*cf230*/  LOP3.LUT R14, R25, 0xffff, RZ, 0xc0, !PT ;  /* 0x0000ffff190e7812 */ /* 0x001fe400078ec0ff */
[----:B-1----:R-:W-:Y:S01]  /*cf240*/  LOP3.LUT R3, R28, 0xffff, RZ, 0xc0, !PT ;  /* 0x0000ffff1c037812 */ /* 0x002fe200078ec0ff */
[----:B------:R-:W2:Y:S04]  /*cf250*/  LDL.LU R25, [R1+0x4e4] ;  /* 0x0004e40001197983 */ /* 0x000ea80000300800 */
[----:B------:R-:W2:Y:S01]  /*cf260*/  LDL.LU R28, [R1+0x23c] ;  /* 0x00023c00011c7983 */ /* 0x000ea20000300800 */
[----:B------:R-:W-:-:S02]  /*cf270*/  PRMT R21, R14, 0x3340, R0 ;  /* 0x000033400e157816 */ /* 0x000fc40000000000 */
[----:B------:R-:W-:-:S04]  /*cf280*/  PRMT R12, R2, 0x3340, R3 ;  /* 0x00003340020c7816 */ /* 0x000fc80000000003 */
[----:B------:R-:W-:-:S05]  /*cf290*/  PRMT R12, R12, 0x5410, R21 ;  /* 0x000054100c0c7816 */ /* 0x000fca0000000015 */
[----:B------:R0:W-:Y:S02]  /*cf2a0*/  STL [R1+0x7e8], R12 ;  /* 0x0007e80c01007387 */ /* 0x0001e40000100800 */
[----:B0-----:R-:W-:-:S05]  /*cf2b0*/  IADD3 R12, P1, PT, R19, R9, RZ ;  /* 0x00000009130c7210 */ /* 0x001fca0007f3e0ff */
[----:B------:R-:W-:-:S05]  /*cf2c0*/  IMAD.X R13, R20, 0x1, R11, P1 ;  /* 0x00000001140d7824 */ /* 0x000fca00008e060b */
[----:B------:R0:W-:Y:S04]  /*cf2d0*/  STL.64 [R1+0xd60], R12 ;  /* 0x000d600c01007387 */ /* 0x0001e80000100a00 */
[----:B0-----:R-:W2:Y:S01]  /*cf2e0*/  LDL.LU.64 R12, [R1+0x5818] ;  /* 0x00581800010c7983 */ /* 0x001ea20000300a00 */
[----:B------:R-:W-:Y:S02]  /*cf2f0*/  SHF.R.U32.HI R2, RZ, 0x8, R2 ;  /* 0x00000008ff027819 */ /* 0x000fe40000011602 */
[----:B------:R-:W-:Y:S02]  /*cf300*/  SHF.R.U32.HI R21, RZ, 0x8, R3 ;  /* 0x00000008ff157819 */ /* 0x000fe40000011603 */
[----:B------:R-:W-:Y:S02]  /*cf310*/  LOP3.LUT R2, R2, 0xffff, RZ, 0xc0, !PT ;  /* 0x0000ffff02027812 */ /* 0x000fe400078ec0ff */
[----:B------:R-:W-:-:S04]  /*cf320*/  LOP3.LUT R21, R21, 0xffff, RZ, 0xc0, !PT ;  /* 0x0000ffff15157812 */ /* 0x000fc800078ec0ff */
[----:B------:R-:W-:Y:S02]  /*cf330*/  PRMT R15, R2, 0x3340, R21 ;  /* 0x00003340020f7816 */ /* 0x000fe40000000015 */
[----:B------:R-:W-:-:S03]  /*cf340*/  IADD3 R2, P1, PT, R19, R10, RZ ;  /* 0x0000000a13027210 */ /* 0x000fc60007f3e0ff */
[----:B------:R0:W-:Y:S02]  /*cf350*/  STL [R1+0x514], R15 ;  /* 0x0005140f01007387 */ /* 0x0001e40000100800 */
[----:B--2---:R-:W-:Y:S01]  /*cf360*/  IMAD.X R3, R20, 0x1, R12, P1 ;  /* 0x0000000114037824 */ /* 0x004fe200008e060c */
[----:B------:R-:W-:-:S04]  /*cf370*/  SHF.R.U32.HI R20, RZ, 0x8, R14 ;  /* 0x00000008ff147819 */ /* 0x000fc8000001160e */
[----:B------:R-:W-:Y:S01]  /*cf380*/  LOP3.LUT R20, R20, 0xffff, RZ, 0xc0, !PT ;  /* 0x0000ffff14147812 */ /* 0x000fe200078ec0ff */
[----:B------:R1:W-:Y:S03]  /*cf390*/  STL.64 [R1+0xd80], R2 ;  /* 0x000d800201007387 */ /* 0x0003e60000100a00 */
[--C-:B0-----:R-:W-:Y:S02]  /*cf3a0*/  PRMT R15, R20, 0x3340, R0.reuse ;  /* 0x00003340140f7816 */ /* 0x101fe40000000000 */
[----:B------:R-:W-:Y:S02]  /*cf3b0*/  LOP3.LUT R14, R22, 0xffff, RZ, 0xc0, !PT ;  /* 0x0000ffff160e7812 */ /* 0x000fe400078ec0ff */
[----:B---3--:R-:W-:Y:S01]  /*cf3c0*/  LOP3.LUT R22, R29, 0xffff, RZ, 0xc0, !PT ;  /* 0x0000ffff1d167812 */ /* 0x008fe200078ec0ff */
[----:B-1----:R-:W2:Y:S04]  /*cf3d0*/  LDL.LU.64 R2, [R1+0x5810] ;  /* 0x0058100001027983 */ /* 0x002ea80000300a00 */
[----:B------:R4:W-:Y:S01]  /*cf3e0*/  STL [R1+0x20], R15 ;  /* 0x0000200f01007387 */ /* 0x0009e20000100800 */
[----:B------:R-:W-:-:S03]  /*cf3f0*/  PRMT R20, R22, 0x3340, R0 ;  /* 0x0000334016147816 */ /* 0x000fc60000000000 */
[----:B------:R-:W3:Y:S01]  /*cf400*/  LDL.LU R29, [R1+0x4e8] ;  /* 0x0004e800011d7983 */ /* 0x000ee20000300800 */
[----:B----4-:R-:W-:-:S04]  /*cf410*/  LOP3.LUT R15, R27, 0xffff, RZ, 0xc0, !PT ;  /* 0x0000ffff1b0f7812 */ /* 0x010fc800078ec0ff */
[----:B------:R-:W-:-:S04]  /*cf420*/  PRMT R21, R14, 0x3340, R15 ;  /* 0x000033400e157816 */ /* 0x000fc8000000000f */
[----:B------:R-:W-:-:S05]  /*cf430*/  PRMT R18, R21, 0x5410, R20 ;  /* 0x0000541015127816 */ /* 0x000fca0000000014 */
[----:B------:R0:W-:Y:S04]  /*cf440*/  STL [R1+0x7ec], R18 ;  /* 0x0007ec1201007387 */ /* 0x0001e80000100800 */
[----:B------:R-:W4:Y:S01]  /*cf450*/  LDL.LU R27, [R1+0x240] ;  /* 0x00024000011b7983 */ /* 0x000f220000300800 */
[----:B------:R-:W-:Y:S02]  /*cf460*/  SHF.R.U32.HI R20, RZ, 0x8, R17 ;  /* 0x00000008ff147819 */ /* 0x000fe40000011611 */
[----:B------:R-:W-:Y:S02]  /*cf470*/  SHF.R.U32.HI R14, RZ, 0x8, R14 ;  /* 0x00000008ff0e7819 */ /* 0x000fe4000001160e */
[----:B------:R-:W-:Y:S02]  /*cf480*/  SHF.R.U32.HI R21, RZ, 0x8, R15 ;  /* 0x00000008ff157819 */ /* 0x000fe4000001160f */
[----:B------:R-:W-:-:S02]  /*cf490*/  LOP3.LUT R20, R20, 0xffff, RZ, 0xc0, !PT ;  /* 0x0000ffff14147812 */ /* 0x000fc400078ec0ff */
[----:B------:R-:W-:Y:S02]  /*cf4a0*/  LOP3.LUT R14, R14, 0xffff, RZ, 0xc0, !PT ;  /* 0x0000ffff0e0e7812 */ /* 0x000fe400078ec0ff */
[----:B------:R-:W-:Y:S02]  /*cf4b0*/  LOP3.LUT R21, R21, 0xffff, RZ, 0xc0, !PT ;  /* 0x0000ffff15157812 */ /* 0x000fe400078ec0ff */
[----:B0-----:R-:W-:Y:S02]  /*cf4c0*/  PRMT R18, R20, 0x3340, R0 ;  /* 0x0000334014127816 */ /* 0x001fe40000000000 */
[----:B------:R-:W-:Y:S02]  /*cf4d0*/  PRMT R15, R14, 0x3340, R21 ;  /* 0x000033400e0f7816 */ /* 0x000fe40000000015 */
[----:B------:R-:W-:Y:S01]  /*cf4e0*/  LOP3.LUT R17, R24, 0xffff, RZ, 0xc0, !PT ;  /* 0x0000ffff18117812 */ /* 0x000fe200078ec0ff */
[----:B------:R-:W-:Y:S04]  /*cf4f0*/  STL [R1+0x24], R18 ;  /* 0x0000241201007387 */ /* 0x000fe80000100800 */
[----:B------:R0:W-:Y:S01]  /*cf500*/  STL [R1+0x68c], R15 ;  /* 0x00068c0f01007387 */ /* 0x0001e20000100800 */
[----:B------:R-:W-:-:S02]  /*cf510*/  LOP3.LUT R14, R25, 0xffff, RZ, 0xc0, !PT ;  /* 0x0000ffff190e7812 */ /* 0x000fc400078ec0ff */
[----:B------:R-:W-:Y:S01]  /*cf520*/  PRMT R20, R17, 0x3340, R0 ;  /* 0x0000334011147816 */ /* 0x000fe20000000000 */
[----:B------:R-:W-:Y:S01]  /*cf530*/  VIADD R19, R19, UR5 ;  /* 0x0000000513137c36 */ /* 0x000fe20008000000 */
[----:B------:R-:W1:Y:S01]  /*cf540*/  LDCU UR5, c[0x0][0x3b8] ;  /* 0x00007700ff0577ac */ /* 0x000e620008000800 */
[----:B0-----:R-:W-:-:S04]  /*cf550*/  LOP3.LUT R15, R28, 0xffff, RZ, 0xc0, !PT ;  /* 0x0000ffff1c0f7812 */ /* 0x001fc800078ec0ff */
[----:B------:R-:W-:Y:S02]  /*cf560*/  PRMT R21, R14, 0x3340, R15 ;  /* 0x000033400e157816 */ /* 0x000fe4000000000f */
[----:B------:R-:W-:Y:S02]  /*cf570*/  IADD3 R24, P1, PT, R19, R0, RZ ;  /* 0x0000000013187210 */ /* 0x000fe40007f3e0ff */
[----:B------:R-:W-:Y:S02]  /*cf580*/  SHF.R.U32.HI R14, RZ, 0x8, R14 ;  /* 0x00000008ff0e7819 */ /* 0x000fe4000001160e */
[----:B------:R-:W-:Y:S02]  /*cf590*/  PRMT R18, R21, 0x5410, R20 ;  /* 0x0000541015127816 */ /* 0x000fe40000000014 */
[----:B------:R-:W-:Y:S02]  /*cf5a0*/  SHF.R.S32.HI R20, RZ, 0x1f, R19 ;  /* 0x0000001fff147819 */ /* 0x000fe40000011413 */
[----:B------:R-:W-:-:S02]  /*cf5b0*/  SHF.R.U32.HI R15, RZ, 0x8, R15 ;  /* 0x00000008ff0f7819 */ /* 0x000fc4000001160f */
[----:B------:R-:W-:Y:S02]  /*cf5c0*/  LOP3.LUT R14, R14, 0xffff, RZ, 0xc0, !PT ;  /* 0x0000ffff0e0e7812 */ /* 0x000fe400078ec0ff */
[----:B------:R-:W-:Y:S02]  /*cf5d0*/  SHF.R.U32.HI R21, RZ, 0x8, R17 ;  /* 0x00000008ff157819 */ /* 0x000fe40000011611 */
[----:B------:R-:W-:Y:S01]  /*cf5e0*/  LOP3.LUT R15, R15, 0xffff, RZ, 0xc0, !PT ;  /* 0x0000ffff0f0f7812 */ /* 0x000fe200078ec0ff */
[----:B------:R3:W-:Y:S01]  /*cf5f0*/  STL [R1+0x7e4], R18 ;  /* 0x0007e41201007387 */ /* 0x0007e20000100800 */
[----:B------:R-:W-:Y:S02]  /*cf600*/  LOP3.LUT R21, R21, 0xffff, RZ, 0xc0, !PT ;  /* 0x0000ffff15157812 */ /* 0x000fe400078ec0ff */
[----:B------:R-:W-:Y:S02]  /*cf610*/  PRMT R14, R14, 0x3340, R15 ;  /* 0x000033400e0e7816 */ /* 0x000fe4000000000f */
[----:B------:R-:W-:Y:S01]  /*cf620*/  PRMT R15, R21, 0x3340, R0 ;  /* 0x00003340150f7816 */ /* 0x000fe20000000000 */
[----:B--2---:R-:W-:-:S05]  /*cf630*/  IMAD.X R25, R20, 0x1, R2, P1 ;  /* 0x0000000114197824 */ /* 0x004fca00008e0602 */
[----:B------:R0:W-:Y:S01]  /*cf640*/  STL.64 [R1+0xd48], R24 ;  /* 0x000d481801007387 */ /* 0x0001e20000100a00 */
[----:B---3--:R-:W-:-:S03]  /*cf650*/  LOP3.LUT R18, R29, 0xffff, RZ, 0xc0, !PT ;  /* 0x0000ffff1d127812 */ /* 0x008fc600078ec0ff */
[----:B0-----:R-:W2:Y:S04]  /*cf660*/  LDL.LU R24, [R1+0x4da4] ;  /* 0x004da40001187983 */ /* 0x001ea80000300800 */
[----:B------:R-:W3:Y:S04]  /*cf670*/  LDL.LU R25, [R1+0x69c] ;  /* 0x00069c0001197983 */ /* 0x000ee80000300800 */
[----:B------:R-:W3:Y:S04]  /*cf680*/  LDL.LU R28, [R1+0x2148] ;  /* 0x00214800011c7983 */ /* 0x000ee80000300800 */
[----:B------:R0:W-:Y:S04]  /*cf690*/  STL [R1+0x398], R14 ;  /* 0x0003980e01007387 */ /* 0x0001e80000100800 */
[----:B------:R-:W-:Y:S01]  /*cf6a0*/  STL [R1+0x28], R15 ;  /* 0x0000280f01007387 */ /* 0x000fe20000100800 */
[----:B----4-:R-:W-:-:S02]  /*cf6b0*/  LOP3.LUT R17, R27, 0xffff, RZ, 0xc0, !PT ;  /* 0x0000ffff1b117812 */ /* 0x010fc400078ec0ff */
[----:B0-----:R-:W-:-:S04]  /*cf6c0*/  LOP3.LUT R14, R26, 0xffff, RZ, 0xc0, !PT ;  /* 0x0000ffff1a0e7812 */ /* 0x001fc800078ec0ff */
[----:B------:R-:W-:Y:S01]  /*cf6d0*/  PRMT R21, R14, 0x3340, R0 ;  /* 0x000033400e157816 */ /* 0x000fe20000000000 */
[----:B------:R0:W-:Y:S04]  /*cf6e0*/  STL [R1+0x4d94], R14 ;  /* 0x004d940e01007387 */ /* 0x0001e80000100800 */
[----:B------:R-:W4:Y:S04]  /*cf6f0*/  LDL.LU R29, [R1+0x4d8c] ;  /* 0x004d8c00011d7983 */ /* 0x000f280000300800 */
[----:B------:R-:W4:Y:S01]  /*cf700*/  LDL.LU R26, [R1+0x634] ;  /* 0x00063400011a7983 */ /* 0x000f220000300800 */
[----:B0-----:R-:W-:-:S04]  /*cf710*/  PRMT R14, R18, 0x3340, R17 ;  /* 0x00003340120e7816 */ /* 0x001fc80000000011 */
[----:B------:R-:W-:-:S05]  /*cf720*/  PRMT R14, R14, 0x5410, R21 ;  /* 0x000054100e0e7816 */ /* 0x000fca0000000015 */
[----:B------:R0:W-:Y:S04]  /*cf730*/  STL [R1+0x4d60], R14 ;  /* 0x004d600e01007387 */ /* 0x0001e80000100800 */
[----:B------:R-:W4:Y:S01]  /*cf740*/  LDL.LU R27, [R1+0x71c] ;  /* 0x00071c00011b7983 */ /* 0x000f220000300800 */
[----:B0-----:R-:W-:-:S03]  /*cf750*/  IADD3 R14, P1, PT, R19, R3, RZ ;  /* 0x00000003130e7210 */ /* 0x001fc60007f3e0ff */
[----:B------:R-:W-:Y:S02]  /*cf760*/  STL.64 [R1+0x57e8], R2 ;  /* 0x0057e80201007387 */ /* 0x000fe40000100a00 */
[----:B------:R-:W-:-:S05]  /*cf770*/  IMAD.X R15, R20, 0x1, R4, P1 ;  /* 0x00000001140f7824 */ /* 0x000fca00008e0604 */
[----:B------:R0:W-:Y:S04]  /*cf780*/  STL.64 [R1+0xd40], R14 ;  /* 0x000d400e01007387 */ /* 0x0001e80000100a00 */
[----:B0-----:R-:W4:Y:S01]  /*cf790*/  LDL.LU.64 R14, [R1+0x5808] ;  /* 0x00580800010e7983 */ /* 0x001f220000300a00 */
        /* <DEDUP_REMOVED lines=8> */
[----:B------:R3:W-:Y:S04]  /*cf820*/  STL [R1+0x2c], R17 ;  /* 0x00002c1101007387 */ /* 0x0007e80000100800 */
[----:B------:R0:W-:Y:S04]  /*cf830*/  STL [R1+0x4d24], R3 ;  /* 0x004d240301007387 */ /* 0x0001e80000100800 */
[----:B------:R-:W4:Y:S04]  /*cf840*/  LDL.LU R23, [R1+0x568] ;  /* 0x0005680001177983 */ /* 0x000f280000300800 */
[----:B------:R-:W4:Y:S01]  /*cf850*/  LDL.LU R22, [R1+0x2ec] ;  /* 0x0002ec0001167983 */ /* 0x000f220000300800 */
[----:B--2---:R-:W-:-:S02]  /*cf860*/  LOP3.LUT R2, R24, 0xffff, RZ, 0xc0, !PT ;  /* 0x0000ffff18027812 */ /* 0x004fc400078ec0ff */
[----:B---3--:R-:W-:Y:S02]  /*cf870*/  LOP3.LUT R17, R25, 0xffff, RZ, 0xc0, !PT ;  /* 0x0000ffff19117812 */ /* 0x008fe400078ec0ff */
[----:B0-----:R-:W-:Y:S02]  /*cf880*/  LOP3.LUT R3, R28, 0xffff, RZ, 0xc0, !PT ;  /* 0x0000ffff1c037812 */ /* 0x001fe400078ec0ff */
[----:B------:R-:W-:Y:S02]  /*cf890*/  PRMT R21, R17, 0x3340, R0 ;  /* 0x0000334011157816 */ /* 0x000fe40000000000 */
[--C-:B------:R-:W-:Y:S02]  /*cf8a0*/  PRMT R18, R2, 0x3340, R3.reuse ;  /* 0x0000334002127816 */ /* 0x100fe40000000003 */
[----:B------:R-:W-:Y:S02]  /*cf8b0*/  SHF.R.U32.HI R2, RZ, 0x8, R2 ;  /* 0x00000008ff027819 */ /* 0x000fe40000011602 */
[----:B------:R-:W-:-:S02]  /*cf8c0*/  SHF.R.U32.HI R3, RZ, 0x8, R3 ;  /* 0x00000008ff037819 */ /* 0x000fc40000011603 */
[----:B------:R-:W-:Y:S02]  /*cf8d0*/  IADD3 R24, P1, PT, R19, R13, RZ ;  /* 0x0000000d13187210 */ /* 0x000fe40007f3e0ff */
[----:B------:R-:W-:Y:S02]  /*cf8e0*/  PRMT R18, R18, 0x5410, R21 ;  /* 0x0000541012127816 */ /* 0x000fe40000000015 */
[----:B------:R-:W-:Y:S02]  /*cf8f0*/  SHF.R.U32.HI R21, RZ, 0x8, R17 ;  /* 0x00000008ff157819 */ /* 0x000fe40000011611 */
[----:B------:R-:W-:Y:S02]  /*cf900*/  LOP3.LUT R2, R2, 0xffff, RZ, 0xc0, !PT ;  /* 0x0000ffff02027812 */ /* 0x000fe400078ec0ff */
[----:B------:R-:W-:Y:S02]  /*cf910*/  LOP3.LUT R3, R3, 0xffff, RZ, 0xc0, !PT ;  /* 0x0000ffff03037812 */ /* 0x000fe400078ec0ff */
[----:B------:R-:W-:-:S02]  /*cf920*/  LOP3.LUT R21, R21, 0xffff, RZ, 0xc0, !PT ;  /* 0x0000ffff15157812 */ /* 0x000fc400078ec0ff */
[----:B------:R-:W-:Y:S01]  /*cf930*/  PRMT R17, R2, 0x3340, R3 ;  /* 0x0000334002117816 */ /* 0x000fe20000000003 */
[----:B------:R0:W-:Y:S01]  /*cf940*/  STL [R1+0x7e0], R18 ;  /* 0x0007e01201007387 */ /* 0x0001e20000100800 */
[----:B------:R-:W-:Y:S02]  /*cf950*/  PRMT R3, R21, 0x3340, R0 ;  /* 0x0000334015037816 */ /* 0x000fe40000000000 */
[----:B----4-:R-:W-:Y:S02]  /*cf960*/  LOP3.LUT R2, R29, 0xffff, RZ, 0xc0, !PT ;  /* 0x0000ffff1d027812 */ /* 0x010fe400078ec0ff */
[----:B0-----:R-:W-:-:S04]  /*cf970*/  LOP3.LUT R18, R26, 0xffff, RZ, 0xc0, !PT ;  /* 0x0000ffff1a127812 */ /* 0x001fc800078ec0ff */
[----:B------:R-:W-:Y:S01]  /*cf980*/  PRMT R21, R18, 0x3340, R0 ;  /* 0x0000334012157816 */ /* 0x000fe20000000000 */
[----:B------:R-:W-:-:S05]  /*cf990*/  IMAD.X R25, R20, 0x1, R15, P1 ;  /* 0x0000000114197824 */ /* 0x000fca00008e060f */
[----:B------:R0:W-:Y:S01]  /*cf9a0*/  STL.64 [R1+0xd28], R24 ;  /* 0x000d281801007387 */ /* 0x0001e20000100a00 */
[----:B------:R-:W-:-:S03]  /*cf9b0*/  IADD3 R26, P1, PT, R19, R5, RZ ;  /* 0x00000005131a7210 */ /* 0x000fc60007f3e0ff */
[----:B0-----:R-:W2:Y:S04]  /*cf9c0*/  LDL.LU.64 R24, [R1+0x5800] ;  /* 0x0058000001187983 */ /* 0x001ea80000300a00 */
[----:B------:R-:W-:Y:S04]  /*cf9d0*/  STL [R1+0x37c], R17 ;  /* 0x00037c1101007387 */ /* 0x000fe80000100800 */
[----:B------:R0:W-:Y:S04]  /*cf9e0*/  STL [R1+0x30], R3 ;  /* 0x0000300301007387 */ /* 0x0001e80000100800 */
[----:B------:R-:W3:Y:S01]  /*cf9f0*/  LDL.LU R28, [R1+0x56c] ;  /* 0x00056c00011c7983 */ /* 0x000ee20000300800 */
[----:B0-----:R-:W-:-:S04]  /*cfa00*/  LOP3.LUT R3, R27, 0xffff, RZ, 0xc0, !PT ;  /* 0x0000ffff1b037812 */ /* 0x001fc800078ec0ff */
[----:B------:R-:W-:Y:S01]  /*cfa10*/  PRMT R17, R2, 0x3340, R3 ;  /* 0x0000334002117816 */ /* 0x000fe20000000003 */
[----:B------:R-:W-:-:S03]  /*cfa20*/  IMAD.X R27, R20, 0x1, R6, P1 ;  /* 0x00000001141b7824 */ /* 0x000fc600008e0606 */
[----:B------:R-:W-:Y:S02]  /*cfa30*/  PRMT R21, R17, 0x5410, R21 ;  /* 0x0000541011157816 */ /* 0x000fe40000000015 */
[----:B------:R-:W4:Y:S04]  /*cfa40*/  LDL.LU R17, [R1+0x500] ;  /* 0x0005000001117983 */ /* 0x000f280000300800 */
[----:B------:R-:W-:Y:S04]  /*cfa50*/  STL [R1+0x7dc], R21 ;  /* 0x0007dc1501007387 */ /* 0x000fe80000100800 */
[----:B------:R0:W-:Y:S04]  /*cfa60*/  STL.64 [R1+0xd58], R26 ;  /* 0x000d581a01007387 */ /* 0x0001e80000100a00 */
[----:B0-----:R-:W2:Y:S01]  /*cfa70*/  LDL.LU.64 R26, [R1+0x57f8] ;  /* 0x0057f800011a7983 */ /* 0x001ea20000300a00 */
[----:B------:R-:W-:-:S02]  /*cfa80*/  SHF.R.U32.HI R2, RZ, 0x8, R2 ;  /* 0x00000008ff027819 */ /* 0x000fc40000011602 */
[----:B------:R-:W-:Y:S02]  /*cfa90*/  SHF.R.U32.HI R3, RZ, 0x8, R3 ;  /* 0x00000008ff037819 */ /* 0x000fe40000011603 */
[----:B------:R-:W-:Y:S01]  /*cfaa0*/  SHF.R.U32.HI R21, RZ, 0x8, R18 ;  /* 0x00000008ff157819 */ /* 0x000fe20000011612 */
[----:B------:R-:W3:Y:S01]  /*cfab0*/  LDL.LU R29, [R1+0x258] ;  /* 0x00025800011d7983 */ /* 0x000ee20000300800 */
[----:B------:R-:W-:Y:S02]  /*cfac0*/  LOP3.LUT R2, R2, 0xffff, RZ, 0xc0, !PT ;  /* 0x0000ffff02027812 */ /* 0x000fe400078ec0ff */
[----:B------:R-:W-:Y:S02]  /*cfad0*/  LOP3.LUT R3, R3, 0xffff, RZ, 0xc0, !PT ;  /* 0x0000ffff03037812 */ /* 0x000fe400078ec0ff */
[----:B------:R-:W-:Y:S02]  /*cfae0*/  LOP3.LUT R21, R21, 0xffff, RZ, 0xc0, !PT ;  /* 0x0000ffff15157812 */ /* 0x000fe400078ec0ff */
[----:B------:R-:W-:-:S02]  /*cfaf0*/  PRMT R18, R2, 0x3340, R3 ;  /* 0x0000334002127816 */ /* 0x000fc40000000003 */
[----:B------:R-:W-:-:S03]  /*cfb00*/  PRMT R3, R21, 0x3340, R0 ;  /* 0x0000334015037816 */ /* 0x000fc60000000000 */
[----:B------:R2:W-:Y:S04]  /*cfb10*/  STL [R1+0x1e4], R18 ;  /* 0x0001e41201007387 */ /* 0x0005e80000100800 */
[----:B------:R0:W-:Y:S01]  /*cfb20*/  STL [R1+0x34], R3 ;  /* 0x0000340301007387 */ /* 0x0001e20000100800 */
[----:B------:R-:W-:Y:S02]  /*cfb30*/  LOP3.LUT R2, R23, 0xffff, RZ, 0xc0, !PT ;  /* 0x0000ffff17027812 */ /* 0x000fe400078ec0ff */
[----:B--2---:R-:W-:Y:S02]  /*cfb40*/  LOP3.LUT R18, R26, 0xffff, RZ, 0xc0, !PT ;  /* 0x0000ffff1a127812 */ /* 0x004fe400078ec0ff */
[----:B------:R-:W2:Y:S01]  /*cfb50*/  LDL.LU R26, [R1+0x57f4] ;  /* 0x0057f400011a7983 */ /* 0x000ea20000300800 */
[----:B0-----:R-:W-:-:S02]  /*cfb60*/  LOP3.LUT R3, R22, 0xffff, RZ, 0xc0, !PT ;  /* 0x0000ffff16037812 */ /* 0x001fc400078ec0ff */
[----:B------:R-:W-:Y:S02]  /*cfb70*/  PRMT R21, R18, 0x3340, R0 ;  /* 0x0000334012157816 */ /* 0x000fe40000000000 */
[----:B------:R-:W-:-:S04]  /*cfb80*/  PRMT R22, R2, 0x3340, R3 ;  /* 0x0000334002167816 */ /* 0x000fc80000000003 */
[----:B------:R-:W-:Y:S02]  /*cfb90*/  PRMT R21, R22, 0x5410, R21 ;  /* 0x0000541016157816 */ /* 0x000fe40000000015 */
[----:B------:R-:W-:Y:S02]  /*cfba0*/  SHF.R.U32.HI R2, RZ, 0x8, R2 ;  /* 0x00000008ff027819 */ /* 0x000fe40000011602 */
[----:B------:R-:W-:Y:S02]  /*cfbb0*/  SHF.R.U32.HI R3, RZ, 0x8, R3 ;  /* 0x00000008ff037819 */ /* 0x000fe40000011603 */
[----:B------:R-:W-:Y:S01]  /*cfbc0*/  IADD3 R22, P1, PT, R19, R14, RZ ;  /* 0x0000000e13167210 */ /* 0x000fe20007f3e0ff */
[----:B------:R0:W-:Y:S01]  /*cfbd0*/  STL [R1+0x7d8], R21 ;  /* 0x0007d81501007387 */ /* 0x0001e20000100800 */
[----:B------:R-:W-:Y:S02]  /*cfbe0*/  LOP3.LUT R2, R2, 0xffff, RZ, 0xc0, !PT ;  /* 0x0000ffff02027812 */ /* 0x000fe400078ec0ff */
[----:B------:R-:W-:Y:S01]  /*cfbf0*/  LOP3.LUT R3, R3, 0xffff, RZ, 0xc0, !PT ;  /* 0x0000ffff03037812 */ /* 0x000fe200078ec0ff */
[----:B------:R-:W-:Y:S01]  /*cfc00*/  IMAD.X R23, R20, 0x1, R16, P1 ;  /* 0x0000000114177824 */ /* 0x000fe200008e0610 */
[----:B0-----:R-:W-:-:S02]  /*cfc10*/  SHF.R.U32.HI R21, RZ, 0x8, R18 ;  /* 0x00000008ff157819 */ /* 0x001fc40000011612 */
[----:B------:R-:W-:Y:S02]  /*cfc20*/  PRMT R18, R2, 0x3340, R3 ;  /* 0x0000334002127816 */ /* 0x000fe40000000003 */
[----:B------:R-:W-:Y:S02]  /*cfc30*/  LOP3.LUT R21, R21, 0xffff, RZ, 0xc0, !PT ;  /* 0x0000ffff15157812 */ /* 0x000fe400078ec0ff */
[----:B---3--:R-:W-:Y:S02]  /*cfc40*/  LOP3.LUT R2, R28, 0xffff, RZ, 0xc0, !PT ;  /* 0x0000ffff1c027812 */ /* 0x008fe400078ec0ff */
[----:B------:R-:W-:Y:S01]  /*cfc50*/  PRMT R3, R21, 0x3340, R0 ;  /* 0x0000334015037816 */ /* 0x000fe20000000000 */
[----:B------:R-:W-:Y:S01]  /*cfc60*/  STL.64 [R1+0xd50], R22 ;  /* 0x000d501601007387 */ /* 0x000fe20000100a00 */
[----:B------:R-:W-:-:S03]  /*cfc70*/  LOP3.LUT R28, R25, 0xffff, RZ, 0xc0, !PT ;  /* 0x0000ffff191c7812 */ /* 0x000fc600078ec0ff */
[----:B------:R-:W-:Y:S04]  /*cfc80*/  STL [R1+0x4b4], R18 ;  /* 0x0004b41201007387 */ /* 0x000fe80000100800 */
[----:B------:R4:W-:Y:S01]  /*cfc90*/  STL [R1+0x38], R3 ;  /* 0x0000380301007387 */ /* 0x0009e20000100800 */
[----:B------:R-:W-:Y:S02]  /*cfca0*/  PRMT R21, R28, 0x3340, R0 ;  /* 0x000033401c157816 */ /* 0x000fe40000000000 */
[----:B------:R-:W-:Y:S02]  /*cfcb0*/  LOP3.LUT R24, R24, 0xffff, RZ, 0xc0, !PT ;  /* 0x0000ffff18187812 */ /* 0x000fe400078ec0ff */
[----:B------:R-:W-:Y:S01]  /*cfcc0*/  LOP3.LUT R29, R29, 0xffff, RZ, 0xc0, !PT ;  /* 0x0000ffff1d1d7812 */ /* 0x000fe200078ec0ff */
[----:B------:R-:W3:Y:S01]  /*cfcd0*/  LDL.LU R25, [R1+0x57f0] ;  /* 0x0057f00001197983 */ /* 0x000ee20000300800 */
[----:B----4-:R-:W-:-:S02]  /*cfce0*/  LOP3.LUT R3, R17, 0xffff, RZ, 0xc0, !PT ;  /* 0x0000ffff11037812 */ /* 0x010fc400078ec0ff */
[----:B------:R-:W-:-:S05]  /*cfcf0*/  IADD3 R22, P1, PT, R19, R7, RZ ;  /* 0x0000000713167210 */ /* 0x000fca0007f3e0ff */
[----:B------:R-:W-:Y:S01]  /*cfd00*/  IMAD.X R23, R20, 0x1, R8, P1 ;  /* 0x0000000114177824 */ /* 0x000fe200008e0608 */
[----:B--2---:R-:W-:-:S04]  /*cfd10*/  LOP3.LUT R26, R26, 0xffff, RZ, 0xc0, !PT ;  /* 0x0000ffff1a1a7812 */ /* 0x004fc800078ec0ff */
[----:B------:R-:W-:-:S04]  /*cfd20*/  PRMT R17, R2, 0x3340, R26 ;  /* 0x0000334002117816 */ /* 0x000fc8000000001a */
[----:B------:R-:W-:Y:S02]  /*cfd30*/  PRMT R18, R17, 0x5410, R21 ;  /* 0x0000541011127816 */ /* 0x000fe40000000015 */
[----:B------:R-:W-:Y:S02]  /*cfd40*/  PRMT R21, R24, 0x3340, R0 ;  /* 0x0000334018157816 */ /* 0x000fe40000000000 */
[----:B------:R-:W-:Y:S02]  /*cfd50*/  PRMT R17, R3, 0x3340, R29 ;  /* 0x0000334003117816 */ /* 0x000fe4000000001d */
[----:B------:R-:W-:Y:S02]  /*cfd60*/  SHF.R.U32.HI R3, RZ, 0x8, R3 ;  /* 0x00000008ff037819 */ /* 0x000fe40000011603 */
[----:B------:R-:W-:Y:S02]  /*cfd70*/  PRMT R17, R17, 0x5410, R21 ;  /* 0x0000541011117816 */ /* 0x000fe40000000015 */
[----:B------:R-:W-:-:S02]  /*cfd80*/  SHF.R.U32.HI R21, RZ, 0x8, R29 ;  /* 0x00000008ff157819 */ /* 0x000fc4000001161d */
[----:B------:R-:W-:Y:S02]  /*cfd90*/  SHF.R.U32.HI R29, RZ, 0x8, R26 ;  /* 0x00000008ff1d7819 */ /* 0x000fe4000001161a */
[----:B------:R-:W-:Y:S02]  /*cfda0*/  LOP3.LUT R3, R3, 0xffff, RZ, 0xc0, !PT ;  /* 0x0000ffff03037812 */ /* 0x000fe400078ec0ff */
[----:B------:R-:W-:Y:S01]  /*cfdb0*/  LOP3.LUT R26, R21, 0xffff, RZ, 0xc0, !PT ;  /* 0x0000ffff151a7812 */ /* 0x000fe200078ec0ff */
[----:B------:R0:W-:Y:S04]  /*cfdc0*/  STL [R1+0x7d0], R18 ;  /* 0x0007d01201007387 */ /* 0x0001e80000100800 */
[----:B------:R-:W-:Y:S01]  /*cfdd0*/  STL [R1+0x7d4], R17 ;  /* 0x0007d41101007387 */ /* 0x000fe20000100800 */
[----:B------:R-:W-:-:S03]  /*cfde0*/  PRMT R26, R3, 0x3340, R26 ;  /* 0x00003340031a7816 */ /* 0x000fc6000000001a */
[----:B0-----:R-:W2:Y:S04]  /*cfdf0*/  LDL.LU R18, [R1+0x6ac] ;  /* 0x0006ac0001127983 */ /* 0x001ea80000300800 */
[----:B------:R0:W-:Y:S01]  /*cfe00*/  STL.64 [R1+0xd20], R22 ;  /* 0x000d201601007387 */ /* 0x0001e20000100a00 */
[----:B------:R-:W-:-:S03]  /*cfe10*/  SHF.R.U32.HI R2, RZ, 0x8, R2 ;  /* 0x00000008ff027819 */ /* 0x000fc60000011602 */
[----:B0-----:R-:W4:Y:S04]  /*cfe20*/  LDL.LU R23, [R1+0x2158] ;  /* 0x0021580001177983 */ /* 0x001f280000300800 */
[----:B------:R-:W3:Y:S04]  /*cfe30*/  LDL.LU R22, [R1+0x508] ;  /* 0x0005080001167983 */ /* 0x000ee80000300800 */
[----:B------:R-:W3:Y:S04]  /*cfe40*/  LDL.LU R17, [R1+0xd0] ;  /* 0x0000d00001117983 */ /* 0x000ee80000300800 */
[----:B------:R0:W-:Y:S01]  /*cfe50*/  STL [R1+0x5630], R26 ;  /* 0x0056301a01007387 */ /* 0x0001e20000100800 */
[----:B------:R-:W-:-:S02]  /*cfe60*/  LOP3.LUT R2, R2, 0xffff, RZ, 0xc0, !PT ;  /* 0x0000ffff02027812 */ /* 0x000fc400078ec0ff */
[----:B------:R-:W-:Y:S01]  /*cfe70*/  LOP3.LUT R21, R29, 0xffff, RZ, 0xc0, !PT ;  /* 0x0000ffff1d157812 */ /* 0x000fe200078ec0ff */
[----:B0-----:R-:W3:Y:S03]  /*cfe80*/  LDL.LU R26, [R1+0x4da8] ;  /* 0x004da800011a7983 */ /* 0x001ee60000300800 */
[----:B------:R-:W-:Y:S01]  /*cfe90*/  PRMT R21, R2, 0x3340, R21 ;  /* 0x0000334002157816 */ /* 0x000fe20000000015 */
[----:B------:R-:W-:Y:S04]  /*cfea0*/  STL [R1+0x57bc], R27 ;  /* 0x0057bc1b01007387 */ /* 0x000fe80000100800 */
[----:B------:R-:W-:Y:S01]  /*cfeb0*/  STL.64 [R1+0x57d0], R8 ;  /* 0x0057d00801007387 */ /* 0x000fe20000100a00 */
[----:B------:R-:W-:-:S03]  /*cfec0*/  IADD3 R2, P1, PT, R19, R9, RZ ;  /* 0x0000000913027210 */ /* 0x000fc60007f3e0ff */
[----:B------:R0:W-:Y:S02]  /*cfed0*/  STL [R1+0x454], R21 ;  /* 0x0004541501007387 */ /* 0x0001e40000100800 */
[C---:B------:R-:W-:Y:S01]  /*cfee0*/  IMAD.X R3, R20.reuse, 0x1, R11, P1 ;  /* 0x0000000114037824 */ /* 0x040fe200008e060b */
[----:B0-----:R-:W-:Y:S02]  /*cfef0*/  SHF.R.U32.HI R21, RZ, 0x8, R28 ;  /* 0x00000008ff157819 */ /* 0x001fe4000001161c */
[----:B------:R-:W-:Y:S02]  /*cff00*/  IADD3 R8, P1, PT, R19, R10, RZ ;  /* 0x0000000a13087210 */ /* 0x000fe40007f3e0ff */
[----:B------:R-:W-:Y:S01]  /*cff10*/  LOP3.LUT R21, R21, 0xffff, RZ, 0xc0, !PT ;  /* 0x0000ffff15157812 */ /* 0x000fe200078ec0ff */
[----:B------:R0:W-:Y:S03]  /*cff20*/  STL.64 [R1+0xd38], R2 ;  /* 0x000d380201007387 */ /* 0x0001e60000100a00 */
[----:B------:R-:W-:Y:S01]  /*cff30*/  PRMT R21, R21, 0x3340, R0 ;  /* 0x0000334015157816 */ /* 0x000fe20000000000 */
[----:B------:R-:W-:Y:S01]  /*cff40*/  IMAD.X R9, R20, 0x1, R12, P1 ;  /* 0x0000000114097824 */ /* 0x000fe200008e060c */
[----:B------:R-:W-:Y:S01]  /*cff50*/  SHF.R.U32.HI R20, RZ, 0x8, R24 ;  /* 0x00000008ff147819 */ /* 0x000fe20000011618 */
[----:B0-----:R-:W3:Y:S04]  /*cff60*/  LDL.LU.64 R2, [R1+0x57e8] ;  /* 0x0057e80001027983 */ /* 0x001ee80000300a00 */
[----:B------:R-:W-:Y:S04]  /*cff70*/  STL [R1+0x3c], R21 ;  /* 0x00003c1501007387 */ /* 0x000fe80000100800 */
[----:B------:R-:W3:Y:S04]  /*cff80*/  LDL.LU R24, [R1+0x708] ;  /* 0x0007080001187983 */ /* 0x000ee80000300800 */
[----:B------:R-:W3:Y:S04]  /*cff90*/  LDL.LU R28, [R1+0x4db0] ;  /* 0x004db000011c7983 */ /* 0x000ee80000300800 */
[----:B------:R0:W-:Y:S04]  /*cffa0*/  STL.64 [R1+0xd30], R8 ;  /* 0x000d300801007387 */ /* 0x0001e80000100a00 */
[----:B------:R-:W3:Y:S01]  /*cffb0*/  LDL.LU R29, [R1+0x2168] ;  /* 0x00216800011d7983 */ /* 0x000ee20000300800 */
[----:B------:R-:W-:-:S04]  /*cffc0*/  LOP3.LUT R20, R20, 0xffff, RZ, 0xc0, !PT ;  /* 0x0000ffff14147812 */ /* 0x000fc800078ec0ff */
[----:B0-----:R-:W-:-:S05]  /*cffd0*/  PRMT R8, R20, 0x3340, R0 ;  /* 0x0000334014087816 */ /* 0x001fca0000000000 */
[----:B------:R4:W-:Y:S01]  /*cffe0*/  STL [R1+0x40], R8 ;  /* 0x0000400801007387 */ /* 0x0009e20000100800 */
[----:B--2---:R-:W-:-:S04]  /*cfff0*/  LOP3.LUT R18, R18, 0xffff, RZ, 0xc0, !PT ;  /* 0x0000ffff12127812 */ /* 0x004fc800078ec0ff */
[----:B------:R-:W-:Y:S02]  /*d0000*/  PRMT R20, R18, 0x3340, R0 ;  /* 0x0000334012147816 */ /* 0x000fe40000000000 */
[----:B----4-:R-:W-:Y:S02]  /*d0010*/  LOP3.LUT R8, R23, 0xffff, RZ, 0xc0, !PT ;  /* 0x0000ffff17087812 */ /* 0x010fe400078ec0ff */
[----:B---3--:R-:W-:Y:S02]  /*d0020*/  LOP3.LUT R22, R22, 0xffff, RZ, 0xc0, !PT ;  /* 0x0000ffff16167812 */ /* 0x008fe400078ec0ff */
[----:B------:R-:W-:Y:S02]  /*d0030*/  LOP3.LUT R23, R17, 0xffff, RZ, 0xc0, !PT ;  /* 0x0000ffff11177812 */ /* 0x000fe400078ec0ff */
[----:B------:R-:W-:Y:S02]  /*d0040*/  LOP3.LUT R17, R25, 0xffff, RZ, 0xc0, !PT ;  /* 0x0000ffff19117812 */ /* 0x000fe400078ec0ff */
[----:B------:R-:W-:-:S04]  /*d0050*/  LOP3.LUT R9, R26, 0xffff, RZ, 0xc0, !PT ;  /* 0x0000ffff1a097812 */ /* 0x000fc800078ec0ff */
[----:B------:R-:W-:-:S04]  /*d0060*/  PRMT R21, R9, 0x3340, R8 ;  /* 0x0000334009157816 */ /* 0x000fc80000000008 */
[----:B------:R-:W-:Y:S02]  /*d0070*/  PRMT R25, R21, 0x5410, R20 ;  /* 0x0000541015197816 */ /* 0x000fe40000000014 */
[----:B------:R-:W-:Y:S02]  /*d0080*/  PRMT R20, R23, 0x3340, R0 ;  /* 0x0000334017147816 */ /* 0x000fe40000000000 */
[----:B------:R-:W-:Y:S01]  /*d0090*/  PRMT R21, R22, 0x3340, R17 ;  /* 0x0000334016157816 */ /* 0x000fe20000000011 */
[----:B------:R0:W-:Y:S03]  /*d00a0*/  STL [R1+0x4d90], R23 ;  /* 0x004d901701007387 */ /* 0x0001e60000100800 */
[----:B------:R-:W-:Y:S01]  /*d00b0*/  PRMT R20, R21, 0x5410, R20 ;  /* 0x0000541015147816 */ /* 0x000fe20000000014 */
[----:B------:R2:W-:Y:S01]  /*d00c0*/  STL [R1+0x764], R25 ;  /* 0x0007641901007387 */ /* 0x0005e20000100800 */
[----:B------:R-:W-:-:S02]  /*d00d0*/  SHF.R.U32.HI R21, RZ, 0x8, R22 ;  /* 0x00000008ff157819 */ /* 0x000fc40000011616 */
[----:B------:R-:W-:Y:S01]  /*d00e0*/  SHF.R.U32.HI R26, RZ, 0x8, R9 ;  /* 0x00000008ff1a7819 */ /* 0x000fe20000011609 */
[----:B------:R3:W-:Y:S04]  /*d00f0*/  STL [R1+0x4d5c], R20 ;  /* 0x004d5c1401007387 */ /* 0x0007e80000100800 */
[----:B0-----:R-:W4:Y:S04]  /*d0100*/  LDL.LU R23, [R1+0x4d9c] ;  /* 0x004d9c0001177983 */ /* 0x001f280000300800 */
[----:B------:R-:W4:Y:S04]  /*d0110*/  LDL.LU R22, [R1+0x650] ;  /* 0x0006500001167983 */ /* 0x000f280000300800 */
[----:B--2---:R-:W2:Y:S01]  /*d0120*/  LDL.LU R25, [R1+0x78c] ;  /* 0x00078c0001197983 */ /* 0x004ea20000300800 */
[----:B---3--:R-:W-:-:S02]  /*d0130*/  SHF.R.U32.HI R20, RZ, 0x8, R17 ;  /* 0x00000008ff147819 */ /* 0x008fc40000011611 */
[----:B------:R-:W-:Y:S02]  /*d0140*/  SHF.R.U32.HI R17, RZ, 0x8, R8 ;  /* 0x00000008ff117819 */ /* 0x000fe40000011608 */
[----:B------:R-:W-:Y:S02]  /*d0150*/  LOP3.LUT R8, R21, 0xffff, RZ, 0xc0, !PT ;  /* 0x0000ffff15087812 */ /* 0x000fe400078ec0ff */
[----:B------:R-:W-:Y:S02]  /*d0160*/  LOP3.LUT R21, R26, 0xffff, RZ, 0xc0, !PT ;  /* 0x0000ffff1a157812 */ /* 0x000fe400078ec0ff */
[----:B------:R-:W-:Y:S02]  /*d0170*/  LOP3.LUT R9, R20, 0xffff, RZ, 0xc0, !PT ;  /* 0x0000ffff14097812 */ /* 0x000fe400078ec0ff */
[----:B------:R-:W-:Y:S02]  /*d0180*/  LOP3.LUT R20, R17, 0xffff, RZ, 0xc0, !PT ;  /* 0x0000ffff11147812 */ /* 0x000fe400078ec0ff */
[----:B------:R-:W-:-:S02]  /*d0190*/  PRMT R8, R8, 0x3340, R9 ;  /* 0x0000334008087816 */ /* 0x000fc40000000009 */
[----:B------:R-:W-:Y:S02]  /*d01a0*/  PRMT R9, R21, 0x3340, R20 ;  /* 0x0000334015097816 */ /* 0x000fe40000000014 */
[----:B------:R-:W-:Y:S01]  /*d01b0*/  LOP3.LUT R17, R24, 0xffff, RZ, 0xc0, !PT ;  /* 0x0000ffff18117812 */ /* 0x000fe200078ec0ff */
[----:B------:R0:W-:Y:S04]  /*d01c0*/  STL [R1+0x20b8], R8 ;  /* 0x0020b80801007387 */ /* 0x0001e80000100800 */
[----:B------:R3:W-:Y:S01]  /*d01d0*/  STL [R1+0x434], R9 ;  /* 0x0004340901007387 */ /* 0x0007e20000100800 */
[----:B------:R-:W-:-:S03]  /*d01e0*/  PRMT R20, R17, 0x3340, R0 ;  /* 0x0000334011147816 */ /* 0x000fc60000000000 */
[----:B------:R-:W2:Y:S01]  /*d01f0*/  LDL.LU R24, [R1+0x4da0] ;  /* 0x004da00001187983 */ /* 0x000ea20000300800 */
[----:B0-----:R-:W-:Y:S02]  /*d0200*/  LOP3.LUT R8, R28, 0xffff, RZ, 0xc0, !PT ;  /* 0x0000ffff1c087812 */ /* 0x001fe400078ec0ff */
[----:B---3--:R-:W-:Y:S01]  /*d0210*/  LOP3.LUT R9, R29, 0xffff, RZ, 0xc0, !PT ;  /* 0x0000ffff1d097812 */ /* 0x008fe200078ec0ff */
[----:B------:R-:W3:Y:S03]  /*d0220*/  LDL.LU R28, [R1+0x654] ;  /* 0x00065400011c7983 */ /* 0x000ee60000300800 */
[----:B------:R-:W-:-:S04]  /*d0230*/  PRMT R21, R8, 0x3340, R9 ;  /* 0x0000334008157816 */ /* 0x000fc80000000009 */
[----:B------:R-:W-:-:S05]  /*d0240*/  PRMT R20, R21, 0x5410, R20 ;  /* 0x0000541015147816 */ /* 0x000fca0000000014 */
[----:B------:R0:W-:Y:S04]  /*d0250*/  STL [R1+0x71c], R20 ;  /* 0x00071c1401007387 */ /* 0x0001e80000100800 */
[----:B------:R-:W3:Y:S01]  /*d0260*/  LDL.LU R29, [R1+0x950] ;  /* 0x00095000011d7983 */ /* 0x000ee20000300800 */
[----:B-1----:R-:W-:Y:S01]  /*d0270*/  VIADD R19, R19, UR5 ;  /* 0x0000000513137c36 */ /* 0x002fe20008000000 */
[----:B------:R-:W-:Y:S02]  /*d0280*/  SHF.R.U32.HI R21, RZ, 0x8, R18 ;  /* 0x00000008ff157819 */ /* 0x000fe40000011612 */
[----:B------:R-:W-:Y:S02]  /*d0290*/  SHF.R.U32.HI R8, RZ, 0x8, R8 ;  /* 0x00000008ff087819 */ /* 0x000fe40000011608 */
[----:B------:R-:W-:Y:S01]  /*d02a0*/  SHF.R.U32.HI R9, RZ, 0x8, R9 ;  /* 0x00000008ff097819 */ /* 0x000fe20000011609 */
[----:B------:R-:W1:Y:S01]  /*d02b0*/  LDCU UR5, c[0x0][0x3b8] ;  /* 0x00007700ff0577ac */ /* 0x000e620008000800 */
[----:B------:R-:W-:-:S02]  /*d02c0*/  IADD3 R26, P1, PT, R19, R0, RZ ;  /* 0x00000000131a7210 */ /* 0x000fc40007f3e0ff */
[----:B------:R-:W-:Y:S02]  /*d02d0*/  LOP3.LUT R21, R21, 0xffff, RZ, 0xc0, !PT ;  /* 0x0000ffff15157812 */ /* 0x000fe400078ec0ff */
[----:B0-----:R-:W-:Y:S02]  /*d02e0*/  SHF.R.S32.HI R20, RZ, 0x1f, R19 ;  /* 0x0000001fff147819 */ /* 0x001fe40000011413 */
[----:B------:R-:W-:Y:S02]  /*d02f0*/  LOP3.LUT R8, R8, 0xffff, RZ, 0xc0, !PT ;  /* 0x0000ffff08087812 */ /* 0x000fe400078ec0ff */
[----:B------:R-:W-:Y:S02]  /*d0300*/  LOP3.LUT R9, R9, 0xffff, RZ, 0xc0, !PT ;  /* 0x0000ffff09097812 */ /* 0x000fe400078ec0ff */
[----:B------:R-:W-:Y:S01]  /*d0310*/  PRMT R18, R21, 0x3340, R0 ;  /* 0x0000334015127816 */ /* 0x000fe20000000000 */
[----:B------:R-:W-:Y:S01]  /*d0320*/  IMAD.X R27, R20, 0x1, R2, P1 ;  /* 0x00000001141b7824 */ /* 0x000fe200008e0602 */
[----:B------:R-:W-:-:S04]  /*d0330*/  PRMT R9, R8, 0x3340, R9 ;  /* 0x0000334008097816 */ /* 0x000fc80000000009 */
[----:B------:R0:W-:Y:S04]  /*d0340*/  STL.64 [R1+0xd18], R26 ;  /* 0x000d181a01007387 */ /* 0x0001e80000100a00 */
[----:B------:R-:W-:Y:S04]  /*d0350*/  STL [R1+0x48], R18 ;  /* 0x0000481201007387 */ /* 0x000fe80000100800 */
[----:B------:R2:W-:Y:S01]  /*d0360*/  STL [R1+0x41c], R9 ;  /* 0x00041c0901007387 */ /* 0x0005e20000100800 */
[----:B----4-:R-:W-:Y:S02]  /*d0370*/  LOP3.LUT R8, R23, 0xffff, RZ, 0xc0, !PT ;  /* 0x0000ffff17087812 */ /* 0x010fe400078ec0ff */
[----:B0-----:R-:W-:-:S02]  /*d0380*/  LOP3.LUT R27, R22, 0xffff, RZ, 0xc0, !PT ;  /* 0x0000ffff161b7812 */ /* 0x001fc400078ec0ff */
[----:B--2---:R-:W-:Y:S02]  /*d0390*/  LOP3.LUT R9, R25, 0xffff, RZ, 0xc0, !PT ;  /* 0x0000ffff19097812 */ /* 0x004fe400078ec0ff */
[----:B------:R-:W-:Y:S02]  /*d03a0*/  PRMT R21, R27, 0x3340, R0 ;  /* 0x000033401b157816 */ /* 0x000fe40000000000 */
[--C-:B------:R-:W-:Y:S02]  /*d03b0*/  PRMT R18, R8, 0x3340, R9.reuse ;  /* 0x0000334008127816 */ /* 0x100fe40000000009 */
[----:B------:R-:W-:Y:S02]  /*d03c0*/  SHF.R.U32.HI R8, RZ, 0x8, R8 ;  /* 0x00000008ff087819 */ /* 0x000fe40000011608 */
[----:B------:R-:W-:Y:S02]  /*d03d0*/  SHF.R.U32.HI R9, RZ, 0x8, R9 ;  /* 0x00000008ff097819 */ /* 0x000fe40000011609 */
[----:B------:R-:W-:-:S02]  /*d03e0*/  PRMT R18, R18, 0x5410, R21 ;  /* 0x0000541012127816 */ /* 0x000fc40000000015 */
[----:B------:R-:W-:Y:S02]  /*d03f0*/  SHF.R.U32.HI R21, RZ, 0x8, R17 ;  /* 0x00000008ff157819 */ /* 0x000fe40000011611 */
[----:B------:R-:W-:Y:S02]  /*d0400*/  IADD3 R22, P1, PT, R19, R3, RZ ;  /* 0x0000000313167210 */ /* 0x000fe40007f3e0ff */
[----:B------:R-:W-:Y:S02]  /*d0410*/  LOP3.LUT R8, R8, 0xffff, RZ, 0xc0, !PT ;  /* 0x0000ffff08087812 */ /* 0x000fe400078ec0ff */
[----:B------:R-:W-:Y:S02]  /*d0420*/  LOP3.LUT R9, R9, 0xffff, RZ, 0xc0, !PT ;  /* 0x0000ffff09097812 */ /* 0x000fe400078ec0ff */
[----:B------:R-:W-:Y:S01]  /*d0430*/  LOP3.LUT R21, R21, 0xffff, RZ, 0xc0, !PT ;  /* 0x0000ffff15157812 */ /* 0x000fe200078ec0ff */
[----:B------:R-:W-:Y:S01]  /*d0440*/  IMAD.X R23, R20, 0x1, R4, P1 ;  /* 0x0000000114177824 */ /* 0x000fe200008e0604 */
[----:B------:R-:W-:Y:S01]  /*d0450*/  PRMT R25, R8, 0x3340, R9 ;  /* 0x0000334008197816 */ /* 0x000fe20000000009 */
[----:B------:R0:W-:Y:S01]  /*d0460*/  STL [R1+0x70c], R18 ;  /* 0x00070c1201007387 */ /* 0x0001e20000100800 */
[----:B------:R-:W-:-:S02]  /*d0470*/  PRMT R17, R21, 0x3340, R0 ;  /* 0x0000334015117816 */ /* 0x000fc40000000000 */
[----:B------:R-:W-:Y:S01]  /*d0480*/  LOP3.LUT R8, R24, 0xffff, RZ, 0xc0, !PT ;  /* 0x0000ffff18087812 */ /* 0x000fe200078ec0ff */
[----:B0-----:R-:W2:Y:S04]  /*d0490*/  LDL.LU R18, [R1+0x574] ;  /* 0x0005740001127983 */ /* 0x001ea80000300800 */
[----:B------:R-:W4:Y:S04]  /*d04a0*/  LDL.LU R26, [R1+0x308] ;  /* 0x00030800011a7983 */ /* 0x000f280000300800 */
[----:B------:R-:W-:Y:S04]  /*d04b0*/  STL.64 [R1+0xd10], R22 ;  /* 0x000d101601007387 */ /* 0x000fe80000100a00 */
[----:B------:R-:W-:Y:S04]  /*d04c0*/  STL [R1+0x5660], R25 ;  /* 0x0056601901007387 */ /* 0x000fe80000100800 */
[----:B------:R3:W-:Y:S02]  /*d04d0*/  STL [R1+0x44], R17 ;  /* 0x0000441101007387 */ /* 0x0007e40000100800 */
[----:B---3--:R-:W-:-:S02]  /*d04e0*/  LOP3.LUT R17, R28, 0xffff, RZ, 0xc0, !PT ;  /* 0x0000ffff1c117812 */ /* 0x008fc400078ec0ff */
[----:B------:R-:W-:Y:S02]  /*d04f0*/  LOP3.LUT R9, R29, 0xffff, RZ, 0xc0, !PT ;  /* 0x0000ffff1d097812 */ /* 0x000fe400078ec0ff */
[----:B------:R-:W-:Y:S02]  /*d0500*/  IADD3 R28, P1, PT, R19, R13, RZ ;  /* 0x0000000d131c7210 */ /* 0x000fe40007f3e0ff */
[----:B------:R-:W-:Y:S02]  /*d0510*/  PRMT R21, R17, 0x3340, R0 ;  /* 0x0000334011157816 */ /* 0x000fe40000000000 */
[----:B------:R-:W-:Y:S01]  /*d0520*/  PRMT R25, R8, 0x3340, R9 ;  /* 0x0000334008197816 */ /* 0x000fe20000000009 */
[----:B------:R0:W-:Y:S04]  /*d0530*/  STL [R1+0x4d8c], R17 ;  /* 0x004d8c1101007387 */ /* 0x0001e80000100800 */
[----:B------:R-:W3:Y:S01]  /*d0540*/  LDL.LU R23, [R1+0x578] ;  /* 0x0005780001177983 */ /* 0x000ee20000300800 */
[----:B------:R-:W-:Y:S01]  /*d0550*/  IMAD.X R29, R20, 0x1, R15, P1 ;  /* 0x00000001141d7824 */ /* 0x000fe200008e060f */
[----:B------:R-:W-:-:S02]  /*d0560*/  PRMT R21, R25, 0x5410, R21 ;  /* 0x0000541019157816 */ /* 0x000fc40000000015 */
[----:B------:R-:W3:Y:S04]  /*d0570*/  LDL.LU R22, [R1+0x1f0] ;  /* 0x0001f00001167983 */ /* 0x000ee80000300800 */
[----:B------:R-:W3:Y:S04]  /*d0580*/  LDL.LU R24, [R1+0x30c] ;  /* 0x00030c0001187983 */ /* 0x000ee80000300800 */
[----:B0-----:R-:W3:Y:S04]  /*d0590*/  LDL.LU R17, [R1+0x51c] ;  /* 0x00051c0001117983 */ /* 0x001ee80000300800 */
[----:B------:R-:W-:Y:S04]  /*d05a0*/  STL [R1+0x4d58], R21 ;  /* 0x004d581501007387 */ /* 0x000fe80000100800 */
[----:B------:R0:W-:Y:S04]  /*d05b0*/  STL.64 [R1+0xd08], R28 ;  /* 0x000d081c01007387 */ /* 0x0001e80000100a00 */
[----:B0-----:R-:W3:Y:S01]  /*d05c0*/  LDL.LU.64 R28, [R1+0x57e0] ;  /* 0x0057e000011c7983 */ /* 0x001ee20000300a00 */
        /* <DEDUP_REMOVED lines=8> */
[----:B------:R-:W-:Y:S04]  /*d0650*/  STL [R1+0x4c], R21 ;  /* 0x00004c1501007387 */ /* 0x000fe80000100800 */
[----:B------:R4:W-:Y:S01]  /*d0660*/  STL [R1+0x84c], R9 ;  /* 0x00084c0901007387 */ /* 0x0009e20000100800 */
[----:B--2---:R-:W-:Y:S02]  /*d0670*/  LOP3.LUT R8, R18, 0xffff, RZ, 0xc0, !PT ;  /* 0x0000ffff12087812 */ /* 0x004fe400078ec0ff */
[----:B---3--:R-:W-:Y:S02]  /*d0680*/  LOP3.LUT R18, R28, 0xffff, RZ, 0xc0, !PT ;  /* 0x0000ffff1c127812 */ /* 0x008fe400078ec0ff */
[----:B------:R-:W2:Y:S01]  /*d0690*/  LDL.LU R28, [R1+0x57dc] ;  /* 0x0057dc00011c7983 */ /* 0x000ea20000300800 */
[----:B----4-:R-:W-:-:S02]  /*d06a0*/  LOP3.LUT R9, R26, 0xffff, RZ, 0xc0, !PT ;  /* 0x0000ffff1a097812 */ /* 0x010fc400078ec0ff */
[----:B------:R-:W-:Y:S02]  /*d06b0*/  PRMT R21, R18, 0x3340, R0 ;  /* 0x0000334012157816 */ /* 0x000fe40000000000 */
[----:B------:R-:W-:-:S04]  /*d06c0*/  PRMT R25, R8, 0x3340, R9 ;  /* 0x0000334008197816 */ /* 0x000fc80000000009 */
[----:B------:R-:W-:Y:S02]  /*d06d0*/  PRMT R21, R25, 0x5410, R21 ;  /* 0x0000541019157816 */ /* 0x000fe40000000015 */
[----:B------:R-:W-:Y:S02]  /*d06e0*/  IADD3 R26, P1, PT, R19, R5, RZ ;  /* 0x00000005131a7210 */ /* 0x000fe40007f3e0ff */
[----:B------:R-:W-:Y:S02]  /*d06f0*/  SHF.R.U32.HI R8, RZ, 0x8, R8 ;  /* 0x00000008ff087819 */ /* 0x000fe40000011608 */
[----:B------:R-:W-:Y:S01]  /*d0700*/  SHF.R.U32.HI R9, RZ, 0x8, R9 ;  /* 0x00000008ff097819 */ /* 0x000fe20000011609 */
[----:B------:R0:W-:Y:S01]  /*d0710*/  STL [R1+0x700], R21 ;  /* 0x0007001501007387 */ /* 0x0001e20000100800 */
[----:B------:R-:W-:Y:S02]  /*d0720*/  LOP3.LUT R8, R8, 0xffff, RZ, 0xc0, !PT ;  /* 0x0000ffff08087812 */ /* 0x000fe400078ec0ff */
[----:B------:R-:W-:Y:S01]  /*d0730*/  LOP3.LUT R9, R9, 0xffff, RZ, 0xc0, !PT ;  /* 0x0000ffff09097812 */ /* 0x000fe200078ec0ff */
[----:B------:R-:W-:Y:S01]  /*d0740*/  IMAD.X R27, R20, 0x1, R6, P1 ;  /* 0x00000001141b7824 */ /* 0x000fe200008e0606 */
[----:B0-----:R-:W-:-:S02]  /*d0750*/  SHF.R.U32.HI R21, RZ, 0x8, R18 ;  /* 0x00000008ff157819 */ /* 0x001fc40000011612 */
[----:B------:R-:W-:Y:S02]  /*d0760*/  PRMT R9, R8, 0x3340, R9 ;  /* 0x0000334008097816 */ /* 0x000fe40000000009 */
[----:B------:R-:W-:Y:S01]  /*d0770*/  LOP3.LUT R21, R21, 0xffff, RZ, 0xc0, !PT ;  /* 0x0000ffff15157812 */ /* 0x000fe200078ec0ff */
[----:B------:R0:W-:Y:S01]  /*d0780*/  STL.64 [R1+0xd00], R26 ;  /* 0x000d001a01007387 */ /* 0x0001e20000100a00 */
[----:B------:R-:W-:Y:S02]  /*d0790*/  LOP3.LUT R25, R22, 0xffff, RZ, 0xc0, !PT ;  /* 0x0000ffff16197812 */ /* 0x000fe400078ec0ff */
[--C-:B------:R-:W-:Y:S02]  /*d07a0*/  PRMT R8, R21, 0x3340, R0.reuse ;  /* 0x0000334015087816 */ /* 0x100fe40000000000 */
[----:B------:R-:W-:Y:S01]  /*d07b0*/  LOP3.LUT R24, R24, 0xffff, RZ, 0xc0, !PT ;  /* 0x0000ffff18187812 */ /* 0x000fe200078ec0ff */
[----:B------:R-:W-:Y:S04]  /*d07c0*/  STL [R1+0x370], R9 ;  /* 0x0003700901007387 */ /* 0x000fe80000100800 */
[----:B------:R3:W-:Y:S01]  /*d07d0*/  STL [R1+0x54], R8 ;  /* 0x0000540801007387 */ /* 0x0007e20000100800 */
[----:B------:R-:W-:-:S02]  /*d07e0*/  PRMT R21, R25, 0x3340, R0 ;  /* 0x0000334019157816 */ /* 0x000fc40000000000 */
[----:B0-----:R-:W-:-:S04]  /*d07f0*/  LOP3.LUT R26, R23, 0xffff, RZ, 0xc0, !PT ;  /* 0x0000ffff171a7812 */ /* 0x001fc800078ec0ff */
[----:B---3--:R-:W-:Y:S02]  /*d0800*/  PRMT R8, R26, 0x3340, R24 ;  /* 0x000033401a087816 */ /* 0x008fe40000000018 */
[----:B------:R-:W-:Y:S02]  /*d0810*/  LOP3.LUT R18, R29, 0xffff, RZ, 0xc0, !PT ;  /* 0x0000ffff1d127812 */ /* 0x000fe400078ec0ff */
[----:B------:R-:W-:Y:S01]  /*d0820*/  LOP3.LUT R27, R17, 0xffff, RZ, 0xc0, !PT ;  /* 0x0000ffff111b7812 */ /* 0x000fe200078ec0ff */
[----:B------:R-:W3:Y:S01]  /*d0830*/  LDL.LU R29, [R1+0x57d8] ;  /* 0x0057d800011d7983 */ /* 0x000ee20000300800 */
[----:B------:R-:W-:-:S03]  /*d0840*/  PRMT R8, R8, 0x5410, R21 ;  /* 0x0000541008087816 */ /* 0x000fc60000000015 */
[----:B------:R-:W4:Y:S04]  /*d0850*/  LDL.LU R23, [R1+0x4db8] ;  /* 0x004db80001177983 */ /* 0x000f280000300800 */
[----:B------:R-:W4:Y:S01]  /*d0860*/  LDL.LU R22, [R1+0x738] ;  /* 0x0007380001167983 */ /* 0x000f220000300800 */
[----:B------:R-:W-:-:S03]  /*d0870*/  PRMT R21, R18, 0x3340, R0 ;  /* 0x0000334012157816 */ /* 0x000fc60000000000 */
[----:B------:R0:W-:Y:S04]  /*d0880*/  STL [R1+0x6f4], R8 ;  /* 0x0006f40801007387 */ /* 0x0001e80000100800 */
        /* <DEDUP_REMOVED lines=8> */
[----:B0-----:R-:W2:Y:S01]  /*d0910*/  LDL.LU.64 R8, [R1+0x57d0] ;  /* 0x0057d00001087983 */ /* 0x001ea20000300a00 */
[----:B------:R-:W-:-:S02]  /*d0920*/  SHF.R.U32.HI R21, RZ, 0x8, R28 ;  /* 0x00000008ff157819 */ /* 0x000fc4000001161c */
[----:B------:R-:W-:Y:S02]  /*d0930*/  SHF.R.U32.HI R24, RZ, 0x8, R24 ;  /* 0x00000008ff187819 */ /* 0x000fe40000011618 */
[----:B------:R-:W-:Y:S02]  /*d0940*/  SHF.R.U32.HI R26, RZ, 0x8, R26 ;  /* 0x00000008ff1a7819 */ /* 0x000fe4000001161a */
[----:B------:R-:W-:Y:S01]  /*d0950*/  LOP3.LUT R28, R21, 0xffff, RZ, 0xc0, !PT ;  /* 0x0000ffff151c7812 */ /* 0x000fe200078ec0ff */
[----:B------:R-:W-:Y:S01]  /*d0960*/  IMAD.MOV.U32 R21, RZ, RZ, R24 ;  /* 0x000000ffff157224 */ /* 0x000fe200078e0018 */
[----:B------:R-:W-:Y:S02]  /*d0970*/  SHF.R.U32.HI R27, RZ, 0x8, R27 ;  /* 0x00000008ff1b7819 */ /* 0x000fe4000001161b */
[----:B------:R-:W-:Y:S01]  /*d0980*/  LOP3.LUT R26, R26, 0xffff, RZ, 0xc0, !PT ;  /* 0x0000ffff1a1a7812 */ /* 0x000fe200078ec0ff */
[----:B------:R-:W4:Y:S01]  /*d0990*/  LDL.LU R24, [R1+0x57c8] ;  /* 0x0057c80001187983 */ /* 0x000f220000300800 */
[----:B------:R-:W-:-:S02]  /*d09a0*/  LOP3.LUT R21, R21, 0xffff, RZ, 0xc0, !PT ;  /* 0x0000ffff15157812 */ /* 0x000fc400078ec0ff */
[----:B------:R-:W-:Y:S02]  /*d09b0*/  LOP3.LUT R27, R27, 0xffff, RZ, 0xc0, !PT ;  /* 0x0000ffff1b1b7812 */ /* 0x000fe400078ec0ff */
[----:B------:R-:W-:Y:S02]  /*d09c0*/  PRMT R21, R26, 0x3340, R21 ;  /* 0x000033401a157816 */ /* 0x000fe40000000015 */
[----:B------:R-:W-:Y:S02]  /*d09d0*/  IADD3 R26, P1, PT, R19, R7, RZ ;  /* 0x00000007131a7210 */ /* 0x000fe40007f3e0ff */
[----:B------:R-:W-:-:S05]  /*d09e0*/  PRMT R28, R27, 0x3340, R28 ;  /* 0x000033401b1c7816 */ /* 0x000fca000000001c */
[----:B---3--:R-:W-:Y:S04]  /*d09f0*/  STL.64 [R1+0x5648], R28 ;  /* 0x0056481c01007387 */ /* 0x008fe80000100a00 */
[----:B------:R0:W-:Y:S04]  /*d0a00*/  STL.64 [R1+0x57b0], R6 ;  /* 0x0057b00601007387 */ /* 0x0001e80000100a00 */
[----:B------:R3:W-:Y:S01]  /*d0a10*/  STL [R1+0x1d8], R21 ;  /* 0x0001d81501007387 */ /* 0x0007e20000100800 */
[----:B0-----:R-:W-:-:S03]  /*d0a20*/  SHF.R.U32.HI R6, RZ, 0x8, R18 ;  /* 0x00000008ff067819 */ /* 0x001fc60000011612 */
[----:B------:R-:W4:Y:S01]  /*d0a30*/  LDL.LU R18, [R1+0x528] ;  /* 0x0005280001127983 */ /* 0x000f220000300800 */
[----:B---3--:R-:W-:Y:S01]  /*d0a40*/  SHF.R.U32.HI R21, RZ, 0x8, R25 ;  /* 0x00000008ff157819 */ /* 0x008fe20000011619 */
[----:B--2---:R-:W-:-:S05]  /*d0a50*/  IMAD.X R27, R20, 0x1, R8, P1 ;  /* 0x00000001141b7824 */ /* 0x004fca00008e0608 */
[----:B------:R0:W-:Y:S04]  /*d0a60*/  STL.64 [R1+0xce8], R26 ;  /* 0x000ce81a01007387 */ /* 0x0001e80000100a00 */
[----:B------:R-:W2:Y:S04]  /*d0a70*/  LDL.LU R28, [R1+0x28c] ;  /* 0x00028c00011c7983 */ /* 0x000ea80000300800 */
[----:B------:R-:W3:Y:S04]  /*d0a80*/  LDL.LU R29, [R1+0x4dbc] ;  /* 0x004dbc00011d7983 */ /* 0x000ee80000300800 */
[----:B0-----:R-:W3:Y:S04]  /*d0a90*/  LDL.LU R27, [R1+0x74c] ;  /* 0x00074c00011b7983 */ /* 0x001ee80000300800 */
[----:B------:R-:W3:Y:S01]  /*d0aa0*/  LDL.LU R26, [R1+0x216c] ;  /* 0x00216c00011a7983 */ /* 0x000ee20000300800 */
[----:B------:R-:W-:-:S02]  /*d0ab0*/  LOP3.LUT R21, R21, 0xffff, RZ, 0xc0, !PT ;  /* 0x0000ffff15157812 */ /* 0x000fc400078ec0ff */
[----:B------:R-:W-:Y:S02]  /*d0ac0*/  LOP3.LUT R6, R6, 0xffff, RZ, 0xc0, !PT ;  /* 0x0000ffff06067812 */ /* 0x000fe400078ec0ff */
[--C-:B------:R-:W-:Y:S02]  /*d0ad0*/  PRMT R7, R21, 0x3340, R0.reuse ;  /* 0x0000334015077816 */ /* 0x100fe40000000000 */
[----:B------:R-:W-:Y:S02]  /*d0ae0*/  PRMT R21, R6, 0x3340, R0 ;  /* 0x0000334006157816 */ /* 0x000fe40000000000 */
[----:B----4-:R-:W-:Y:S02]  /*d0af0*/  LOP3.LUT R6, R22, 0xffff, RZ, 0xc0, !PT ;  /* 0x0000ffff16067812 */ /* 0x010fe400078ec0ff */
[----:B------:R-:W-:Y:S01]  /*d0b00*/  LOP3.LUT R17, R17, 0xffff, RZ, 0xc0, !PT ;  /* 0x0000ffff11117812 */ /* 0x000fe200078ec0ff */
[----:B------:R0:W-:Y:S04]  /*d0b10*/  STL [R1+0x50], R7 ;  /* 0x0000500701007387 */ /* 0x0001e80000100800 */
[----:B------:R4:W-:Y:S01]  /*d0b20*/  STL [R1+0x58], R21 ;  /* 0x0000581501007387 */ /* 0x0009e20000100800 */
[----:B0-----:R-:W-:-:S02]  /*d0b30*/  LOP3.LUT R7, R23, 0xffff, RZ, 0xc0, !PT ;  /* 0x0000ffff17077812 */ /* 0x001fc400078ec0ff */
[----:B----4-:R-:W-:Y:S02]  /*d0b40*/  PRMT R21, R6, 0x3340, R0 ;  /* 0x0000334006157816 */ /* 0x010fe40000000000 */
[----:B------:R-:W-:-:S04]  /*d0b50*/  PRMT R22, R7, 0x3340, R17 ;  /* 0x0000334007167816 */ /* 0x000fc80000000011 */
[----:B------:R-:W-:Y:S01]  /*d0b60*/  PRMT R21, R22, 0x5410, R21 ;  /* 0x0000541016157816 */ /* 0x000fe20000000015 */
[----:B------:R-:W-:Y:S01]  /*d0b70*/  STL.64 [R1+0x57a0], R8 ;  /* 0x0057a00801007387 */ /* 0x000fe20000100a00 */
[----:B------:R-:W-:Y:S02]  /*d0b80*/  IADD3 R22, P1, PT, R19, R9, RZ ;  /* 0x0000000913167210 */ /* 0x000fe40007f3e0ff */
[----:B------:R-:W-:Y:S01]  /*d0b90*/  SHF.R.U32.HI R7, RZ, 0x8, R7 ;  /* 0x00000008ff077819 */ /* 0x000fe20000011607 */
[----:B------:R0:W-:Y:S03]  /*d0ba0*/  STL [R1+0x6ec], R21 ;  /* 0x0006ec1501007387 */ /* 0x0001e60000100800 */
[----:B------:R-:W-:Y:S01]  /*d0bb0*/  LOP3.LUT R7, R7, 0xffff, RZ, 0xc0, !PT ;  /* 0x0000ffff07077812 */ /* 0x000fe200078ec0ff */
[----:B------:R-:W-:Y:S01]  /*d0bc0*/  IMAD.X R23, R20, 0x1, R11, P1 ;  /* 0x0000000114177824 */ /* 0x000fe200008e060b */
[----:B0-----:R-:W-:-:S02]  /*d0bd0*/  SHF.R.U32.HI R21, RZ, 0x8, R17 ;  /* 0x00000008ff157819 */ /* 0x001fc40000011611 */
[----:B------:R-:W-:Y:S02]  /*d0be0*/  IADD3 R8, P1, PT, R19, R10, RZ ;  /* 0x0000000a13087210 */ /* 0x000fe40007f3e0ff */
[----:B------:R-:W-:Y:S01]  /*d0bf0*/  LOP3.LUT R21, R21, 0xffff, RZ, 0xc0, !PT ;  /* 0x0000ffff15157812 */ /* 0x000fe200078ec0ff */
[----:B------:R0:W-:Y:S03]  /*d0c00*/  STL.64 [R1+0xce0], R22 ;  /* 0x000ce01601007387 */ /* 0x0001e60000100a00 */
[----:B------:R-:W-:Y:S01]  /*d0c10*/  PRMT R7, R7, 0x3340, R21 ;  /* 0x0000334007077816 */ /* 0x000fe20000000015 */
[----:B------:R-:W-:Y:S01]  /*d0c20*/  IMAD.X R9, R20, 0x1, R12, P1 ;  /* 0x0000000114097824 */ /* 0x000fe200008e060c */
[----:B------:R-:W-:Y:S01]  /*d0c30*/  SHF.R.U32.HI R20, RZ, 0x8, R6 ;  /* 0x00000008ff147819 */ /* 0x000fe20000011606 */
[----:B0-----:R-:W4:Y:S04]  /*d0c40*/  LDL.LU R23, [R1+0x57c4] ;  /* 0x0057c40001177983 */ /* 0x001f280000300800 */
[----:B------:R0:W-:Y:S04]  /*d0c50*/  STL [R1+0x3fc], R7 ;  /* 0x0003fc0701007387 */ /* 0x0001e80000100800 */
[----:B------:R-:W4:Y:S04]  /*d0c60*/  LDL.LU R25, [R1+0x668] ;  /* 0x0006680001197983 */ /* 0x000f280000300800 */
[----:B------:R-:W4:Y:S04]  /*d0c70*/  LDL.LU R22, [R1+0x4dac] ;  /* 0x004dac0001167983 */ /* 0x000f280000300800 */
[----:B------:R2:W-:Y:S01]  /*d0c80*/  STL.64 [R1+0xcf8], R8 ;  /* 0x000cf80801007387 */ /* 0x0005e20000100a00 */
[----:B------:R-:W-:-:S03]  /*d0c90*/  LOP3.LUT R20, R20, 0xffff, RZ, 0xc0, !PT ;  /* 0x0000ffff14147812 */ /* 0x000fc600078ec0ff */
[----:B------:R-:W4:Y:S01]  /*d0ca0*/  LDL.LU R17, [R1+0x954] ;  /* 0x0009540001117983 */ /* 0x000f220000300800 */
[----:B------:R-:W-:Y:S02]  /*d0cb0*/  LOP3.LUT R6, R24, 0xffff, RZ, 0xc0, !PT ;  /* 0x0000ffff18067812 */ /* 0x000fe400078ec0ff */
[----:B------:R-:W-:Y:S02]  /*d0cc0*/  LOP3.LUT R18, R18, 0xffff, RZ, 0xc0, !PT ;  /* 0x0000ffff12127812 */ /* 0x000fe400078ec0ff */
[--C-:B0-----:R-:W-:Y:S02]  /*d0cd0*/  PRMT R7, R20, 0x3340, R0.reuse ;  /* 0x0000334014077816 */ /* 0x101fe40000000000 */
[----:B------:R-:W-:-:S03]  /*d0ce0*/  PRMT R20, R6, 0x3340, R0 ;  /* 0x0000334006147816 */ /* 0x000fc60000000000 */
[----:B------:R3:W-:Y:S04]  /*d0cf0*/  STL [R1+0x5c], R7 ;  /* 0x00005c0701007387 */ /* 0x0007e80000100800 */
[----:B------:R-:W4:Y:S04]  /*d0d00*/  LDL.LU R24, [R1+0x57c0] ;  /* 0x0057c00001187983 */ /* 0x000f280000300800 */
[----:B------:R0:W-:Y:S01]  /*d0d10*/  STL [R1+0x4d88], R6 ;  /* 0x004d880601007387 */ /* 0x0001e20000100800 */
[----:B--2---:R-:W-:Y:S02]  /*d0d20*/  LOP3.LUT R9, R28, 0xffff, RZ, 0xc0, !PT ;  /* 0x0000ffff1c097812 */ /* 0x004fe400078ec0ff */
[----:B---3--:R-:W-:-:S02]  /*d0d30*/  LOP3.LUT R7, R29, 0xffff, RZ, 0xc0, !PT ;  /* 0x0000ffff1d077812 */ /* 0x008fc400078ec0ff */
[----:B------:R-:W-:Y:S02]  /*d0d40*/  PRMT R21, R18, 0x3340, R9 ;  /* 0x0000334012157816 */ /* 0x000fe40000000009 */
[----:B------:R-:W-:Y:S02]  /*d0d50*/  LOP3.LUT R8, R27, 0xffff, RZ, 0xc0, !PT ;  /* 0x0000ffff1b087812 */ /* 0x000fe400078ec0ff */
[----:B0-----:R-:W-:Y:S02]  /*d0d60*/  LOP3.LUT R6, R26, 0xffff, RZ, 0xc0, !PT ;  /* 0x0000ffff1a067812 */ /* 0x001fe400078ec0ff */
[----:B------:R-:W-:Y:S02]  /*d0d70*/  PRMT R26, R21, 0x5410, R20 ;  /* 0x00005410151a7816 */ /* 0x000fe40000000014 */
[----:B------:R-:W-:Y:S02]  /*d0d80*/  PRMT R20, R8, 0x3340, R0 ;  /* 0x0000334008147816 */ /* 0x000fe40000000000 */
[----:B------:R-:W-:-:S04]  /*d0d90*/  PRMT R21, R7, 0x3340, R6 ;  /* 0x0000334007157816 */ /* 0x000fc80000000006 */
[----:B------:R-:W-:Y:S01]  /*d0da0*/  PRMT R20, R21, 0x5410, R20 ;  /* 0x0000541015147816 */ /* 0x000fe20000000014 */
[----:B------:R0:W-:Y:S01]  /*d0db0*/  STL [R1+0x4d50], R26 ;  /* 0x004d501a01007387 */ /* 0x0001e20000100800 */
[----:B------:R-:W-:-:S03]  /*d0dc0*/  SHF.R.U32.HI R21, RZ, 0x8, R18 ;  /* 0x00000008ff157819 */ /* 0x000fc60000011612 */
[----:B------:R2:W-:Y:S04]  /*d0dd0*/  STL [R1+0x6e8], R20 ;  /* 0x0006e81401007387 */ /* 0x0005e80000100800 */
[----:B------:R-:W3:Y:S04]  /*d0de0*/  LDL.LU R27, [R1+0x4db4] ;  /* 0x004db400011b7983 */ /* 0x000ee80000300800 */
[----:B0-----:R-:W3:Y:S04]  /*d0df0*/  LDL.LU R26, [R1+0x670] ;  /* 0x00067000011a7983 */ /* 0x001ee80000300800 */
[----:B------:R-:W3:Y:S01]  /*d0e00*/  LDL.LU R18, [R1+0x958] ;  /* 0x0009580001127983 */ /* 0x000ee20000300800 */
[----:B------:R-:W-:-:S02]  /*d0e10*/  SHF.R.U32.HI R28, RZ, 0x8, R7 ;  /* 0x00000008ff1c7819 */ /* 0x000fc40000011607 */
[----:B--2---:R-:W-:Y:S02]  /*d0e20*/  SHF.R.U32.HI R20, RZ, 0x8, R9 ;  /* 0x00000008ff147819 */ /* 0x004fe40000011609 */
[----:B------:R-:W-:Y:S02]  /*d0e30*/  SHF.R.U32.HI R9, RZ, 0x8, R6 ;  /* 0x00000008ff097819 */ /* 0x000fe40000011606 */
[----:B------:R-:W-:Y:S02]  /*d0e40*/  LOP3.LUT R6, R21, 0xffff, RZ, 0xc0, !PT ;  /* 0x0000ffff15067812 */ /* 0x000fe400078ec0ff */
[----:B------:R-:W-:Y:S02]  /*d0e50*/  LOP3.LUT R21, R28, 0xffff, RZ, 0xc0, !PT ;  /* 0x0000ffff1c157812 */ /* 0x000fe400078ec0ff */
[----:B------:R-:W-:Y:S02]  /*d0e60*/  LOP3.LUT R7, R20, 0xffff, RZ, 0xc0, !PT ;  /* 0x0000ffff14077812 */ /* 0x000fe400078ec0ff */
[----:B------:R-:W-:-:S02]  /*d0e70*/  LOP3.LUT R20, R9, 0xffff, RZ, 0xc0, !PT ;  /* 0x0000ffff09147812 */ /* 0x000fc400078ec0ff */
[----:B------:R-:W-:Y:S02]  /*d0e80*/  PRMT R6, R6, 0x3340, R7 ;  /* 0x0000334006067816 */ /* 0x000fe40000000007 */
[----:B------:R-:W-:-:S03]  /*d0e90*/  PRMT R7, R21, 0x3340, R20 ;  /* 0x0000334015077816 */ /* 0x000fc60000000014 */
[----:B------:R0:W-:Y:S04]  /*d0ea0*/  STL [R1+0x824], R6 ;  /* 0x0008240601007387 */ /* 0x0001e80000100800 */
[----:B------:R2:W-:Y:S01]  /*d0eb0*/  STL [R1+0x3f4], R7 ;  /* 0x0003f40701007387 */ /* 0x0005e20000100800 */
[----:B-1----:R-:W-:Y:S01]  /*d0ec0*/  VIADD R19, R19, UR5 ;  /* 0x0000000513137c36 */ /* 0x002fe20008000000 */
[----:B------:R-:W1:Y:S04]  /*d0ed0*/  LDCU UR5, c[0x0][0x3b8] ;  /* 0x00007700ff0577ac */ /* 0x000e680008000800 */
[----:B------:R-:W-:-:S02]  /*d0ee0*/  IADD3 R28, P1, PT, R19, R0, RZ ;  /* 0x00000000131c7210 */ /* 0x000fc40007f3e0ff */
[----:B----4-:R-:W-:Y:S02]  /*d0ef0*/  LOP3.LUT R9, R25, 0xffff, RZ, 0xc0, !PT ;  /* 0x0000ffff19097812 */ /* 0x010fe400078ec0ff */
[----:B0-----:R-:W-:Y:S02]  /*d0f00*/  LOP3.LUT R6, R22, 0xffff, RZ, 0xc0, !PT ;  /* 0x0000ffff16067812 */ /* 0x001fe400078ec0ff */
[----:B------:R-:W4:Y:S01]  /*d0f10*/  LDL.LU R22, [R1+0x584] ;  /* 0x0005840001167983 */ /* 0x000f220000300800 */
[----:B--2---:R-:W-:Y:S02]  /*d0f20*/  LOP3.LUT R7, R17, 0xffff, RZ, 0xc0, !PT ;  /* 0x0000ffff11077812 */ /* 0x004fe400078ec0ff */
[----:B------:R-:W-:Y:S01]  /*d0f30*/  PRMT R20, R9, 0x3340, R0 ;  /* 0x0000334009147816 */ /* 0x000fe20000000000 */
[----:B------:R-:W2:Y:S01]  /*d0f40*/  LDL.LU R17, [R1+0x38c] ;  /* 0x00038c0001117983 */ /* 0x000ea20000300800 */
        /* <DEDUP_REMOVED lines=9> */
[----:B0-----:R-:W-:Y:S02]  /*d0fe0*/  SHF.R.S32.HI R20, RZ, 0x1f, R19 ;  /* 0x0000001fff147819 */ /* 0x001fe40000011413 */
[----:B------:R-:W-:Y:S02]  /*d0ff0*/  PRMT R9, R6, 0x3340, R7 ;  /* 0x0000334006097816 */ /* 0x000fe40000000007 */
[----:B------:R-:W-:Y:S01]  /*d1000*/  PRMT R6, R21, 0x3340, R0 ;  /* 0x0000334015067816 */ /* 0x000fe20000000000 */
[----:B------:R-:W-:-:S05]  /*d1010*/  IMAD.X R29, R20, 0x1, R2, P1 ;  /* 0x00000001141d7824 */ /* 0x000fca00008e0602 */
[----:B------:R-:W-:Y:S04]  /*d1020*/  STL.64 [R1+0xcd0], R28 ;  /* 0x000cd01c01007387 */ /* 0x000fe80000100a00 */
[----:B------:R0:W-:Y:S04]  /*d1030*/  STL [R1+0x3dc], R9 ;  /* 0x0003dc0901007387 */ /* 0x0001e80000100800 */
[----:B------:R0:W-:Y:S01]  /*d1040*/  STL [R1+0x68], R6 ;  /* 0x0000680601007387 */ /* 0x0001e20000100800 */
[----:B---3--:R-:W-:Y:S02]  /*d1050*/  LOP3.LUT R7, R27, 0xffff, RZ, 0xc0, !PT ;  /* 0x0000ffff1b077812 */ /* 0x008fe400078ec0ff */
[----:B0-----:R-:W-:-:S02]  /*d1060*/  LOP3.LUT R9, R26, 0xffff, RZ, 0xc0, !PT ;  /* 0x0000ffff1a097812 */ /* 0x001fc400078ec0ff */
[----:B------:R-:W-:Y:S02]  /*d1070*/  LOP3.LUT R6, R18, 0xffff, RZ, 0xc0, !PT ;  /* 0x0000ffff12067812 */ /* 0x000fe400078ec0ff */
[----:B------:R-:W-:Y:S02]  /*d1080*/  IADD3 R26, P1, PT, R19, R3, RZ ;  /* 0x00000003131a7210 */ /* 0x000fe40007f3e0ff */
[----:B------:R-:W-:Y:S01]  /*d1090*/  PRMT R21, R9, 0x3340, R0 ;  /* 0x0000334009157816 */ /* 0x000fe20000000000 */
[----:B------:R0:W-:Y:S04]  /*d10a0*/  STL [R1+0x4d84], R9 ;  /* 0x004d840901007387 */ /* 0x0001e80000100800 */
[----:B------:R-:W3:Y:S01]  /*d10b0*/  LDL.LU R29, [R1+0x588] ;  /* 0x00058800011d7983 */ /* 0x000ee20000300800 */
[----:B------:R-:W-:-:S03]  /*d10c0*/  IMAD.X R27, R20, 0x1, R4, P1 ;  /* 0x00000001141b7824 */ /* 0x000fc600008e0604 */
[----:B------:R-:W3:Y:S01]  /*d10d0*/  LDL.LU R25, [R1+0x210] ;  /* 0x0002100001197983 */ /* 0x000ee20000300800 */
[----:B0-----:R-:W-:-:S04]  /*d10e0*/  PRMT R9, R7, 0x3340, R6 ;  /* 0x0000334007097816 */ /* 0x001fc80000000006 */
[----:B------:R-:W-:-:S05]  /*d10f0*/  PRMT R9, R9, 0x5410, R21 ;  /* 0x0000541009097816 */ /* 0x000fca0000000015 */
[----:B------:R-:W-:Y:S04]  /*d1100*/  STL [R1+0x4d4c], R9 ;  /* 0x004d4c0901007387 */ /* 0x000fe80000100800 */
[----:B------:R-:W-:Y:S04]  /*d1110*/  STL.64 [R1+0x5798], R2 ;  /* 0x0057980201007387 */ /* 0x000fe80000100a00 */
[----:B------:R0:W-:Y:S04]  /*d1120*/  STL.64 [R1+0xcd8], R26 ;  /* 0x000cd81a01007387 */ /* 0x0001e80000100a00 */
[----:B0-----:R-:W3:Y:S01]  /*d1130*/  LDL.LU R27, [R1+0x57bc] ;  /* 0x0057bc00011b7983 */ /* 0x001ee20000300800 */
        /* <DEDUP_REMOVED lines=10> */
[----:B----4-:R-:W-:Y:S02]  /*d11e0*/  LOP3.LUT R2, R22, 0xffff, RZ, 0xc0, !PT ;  /* 0x0000ffff16027812 */ /* 0x010fe400078ec0ff */
[----:B--2---:R-:W-:-:S04]  /*d11f0*/  LOP3.LUT R3, R17, 0xffff, RZ, 0xc0, !PT ;  /* 0x0000ffff11037812 */ /* 0x004fc800078ec0ff */
[----:B------:R-:W-:Y:S02]  /*d1200*/  PRMT R6, R2, 0x3340, R3 ;  /* 0x0000334002067816 */ /* 0x000fe40000000003 */
[----:B---3--:R-:W-:Y:S02]  /*d1210*/  LOP3.LUT R8, R27, 0xffff, RZ, 0xc0, !PT ;  /* 0x0000ffff1b087812 */ /* 0x008fe400078ec0ff */
[----:B------:R-:W2:Y:S04]  /*d1220*/  LDL.LU R27, [R1+0x57b8] ;  /* 0x0057b800011b7983 */ /* 0x000ea80000300800 */
[----:B------:R-:W3:Y:S01]  /*d1230*/  LDL.LU R17, [R1+0x53c] ;  /* 0x00053c0001117983 */ /* 0x000ee20000300800 */
[----:B------:R-:W-:-:S03]  /*d1240*/  PRMT R21, R8, 0x3340, R0 ;  /* 0x0000334008157816 */ /* 0x000fc60000000000 */
[----:B------:R-:W4:Y:S04]  /*d1250*/  LDL.LU R26, [R1+0x2a8] ;  /* 0x0002a800011a7983 */ /* 0x000f280000300800 */
[----:B------:R-:W3:Y:S01]  /*d1260*/  LDL.LU R18, [R1+0x4dc8] ;  /* 0x004dc80001127983 */ /* 0x000ee20000300800 */
[----:B------:R-:W-:-:S05]  /*d1270*/  PRMT R6, R6, 0x5410, R21 ;  /* 0x0000541006067816 */ /* 0x000fca0000000015 */
[----:B------:R0:W-:Y:S01]  /*d1280*/  STL [R1+0x6d4], R6 ;  /* 0x0006d40601007387 */ /* 0x0001e20000100800 */
[----:B------:R-:W-:Y:S02]  /*d1290*/  SHF.R.U32.HI R2, RZ, 0x8, R2 ;  /* 0x00000008ff027819 */ /* 0x000fe40000011602 */
[----:B------:R-:W-:Y:S02]  /*d12a0*/  SHF.R.U32.HI R3, RZ, 0x8, R3 ;  /* 0x00000008ff037819 */ /* 0x000fe40000011603 */
[----:B------:R-:W-:Y:S01]  /*d12b0*/  SHF.R.U32.HI R21, RZ, 0x8, R8 ;  /* 0x00000008ff157819 */ /* 0x000fe20000011608 */
[----:B------:R-:W3:Y:S01]  /*d12c0*/  LDL.LU R22, [R1+0x940] ;  /* 0x0009400001167983 */ /* 0x000ee20000300800 */
[----:B0-----:R-:W-:-:S05]  /*d12d0*/  IADD3 R6, P1, PT, R19, R13, RZ ;  /* 0x0000000d13067210 */ /* 0x001fca0007f3e0ff */
[----:B------:R-:W-:Y:S01]  /*d12e0*/  IMAD.X R7, R20, 0x1, R15, P1 ;  /* 0x0000000114077824 */ /* 0x000fe200008e060f */
[----:B------:R-:W-:Y:S02]  /*d12f0*/  LOP3.LUT R2, R2, 0xffff, RZ, 0xc0, !PT ;  /* 0x0000ffff02027812 */ /* 0x000fe400078ec0ff */
[----:B------:R-:W-:Y:S02]  /*d1300*/  LOP3.LUT R3, R3, 0xffff, RZ, 0xc0, !PT ;  /* 0x0000ffff03037812 */ /* 0x000fe400078ec0ff */
[----:B------:R-:W-:Y:S01]  /*d1310*/  LOP3.LUT R21, R21, 0xffff, RZ, 0xc0, !PT ;  /* 0x0000ffff15157812 */ /* 0x000fe200078ec0ff */
[----:B------:R0:W-:Y:S01]  /*d1320*/  STL.64 [R1+0xcc8], R6 ;  /* 0x000cc80601007387 */ /* 0x0001e20000100a00 */
[----:B------:R-:W-:Y:S02]  /*d1330*/  PRMT R8, R2, 0x3340, R3 ;  /* 0x0000334002087816 */ /* 0x000fe40000000003 */
[----:B------:R-:W-:Y:S01]  /*d1340*/  PRMT R3, R21, 0x3340, R0 ;  /* 0x0000334015037816 */ /* 0x000fe20000000000 */
[----:B0-----:R-:W4:Y:S04]  /*d1350*/  LDL.LU.64 R6, [R1+0x57b0] ;  /* 0x0057b00001067983 */ /* 0x001f280000300a00 */
[----:B------:R-:W-:Y:S04]  /*d1360*/  STL [R1+0x35c], R8 ;  /* 0x00035c0801007387 */ /* 0x000fe80000100800 */
[----:B------:R2:W-:Y:S02]  /*d1370*/  STL [R1+0x7c], R3 ;  /* 0x00007c0301007387 */ /* 0x0005e40000100800 */
[----:B--2---:R-:W-:-:S02]  /*d1380*/  LOP3.LUT R3, R27, 0xffff, RZ, 0xc0, !PT ;  /* 0x0000ffff1b037812 */ /* 0x004fc400078ec0ff */
[----:B------:R-:W2:Y:S01]  /*d1390*/  LDL.LU R27, [R1+0x57ac] ;  /* 0x0057ac00011b7983 */ /* 0x000ea20000300800 */
[----:B------:R-:W-:Y:S02]  /*d13a0*/  LOP3.LUT R2, R29, 0xffff, RZ, 0xc0, !PT ;  /* 0x0000ffff1d027812 */ /* 0x000fe400078ec0ff */
[----:B------:R-:W-:Y:S02]  /*d13b0*/  LOP3.LUT R8, R25, 0xffff, RZ, 0xc0, !PT ;  /* 0x0000ffff19087812 */ /* 0x000fe400078ec0ff */
[--C-:B------:R-:W-:Y:S02]  /*d13c0*/  PRMT R9, R2, 0x3340, R3.reuse ;  /* 0x0000334002097816 */ /* 0x100fe40000000003 */
[----:B------:R-:W-:Y:S02]  /*d13d0*/  PRMT R21, R8, 0x3340, R0 ;  /* 0x0000334008157816 */ /* 0x000fe40000000000 */
[----:B------:R-:W-:Y:S02]  /*d13e0*/  SHF.R.U32.HI R2, RZ, 0x8, R2 ;  /* 0x00000008ff027819 */ /* 0x000fe40000011602 */
[----:B------:R-:W-:-:S02]  /*d13f0*/  SHF.R.U32.HI R3, RZ, 0x8, R3 ;  /* 0x00000008ff037819 */ /* 0x000fc40000011603 */
[----:B------:R-:W-:Y:S02]  /*d1400*/  IADD3 R28, P1, PT, R19, R5, RZ ;  /* 0x00000005131c7210 */ /* 0x000fe40007f3e0ff */
[----:B------:R-:W-:Y:S02]  /*d1410*/  PRMT R9, R9, 0x5410, R21 ;  /* 0x0000541009097816 */ /* 0x000fe40000000015 */
[----:B------:R-:W-:Y:S02]  /*d1420*/  LOP3.LUT R2, R2, 0xffff, RZ, 0xc0, !PT ;  /* 0x0000ffff02027812 */ /* 0x000fe400078ec0ff */
[----:B------:R-:W-:Y:S02]  /*d1430*/  LOP3.LUT R3, R3, 0xffff, RZ, 0xc0, !PT ;  /* 0x0000ffff03037812 */ /* 0x000fe400078ec0ff */
[----:B------:R-:W-:Y:S02]  /*d1440*/  SHF.R.U32.HI R21, RZ, 0x8, R8 ;  /* 0x00000008ff157819 */ /* 0x000fe40000011608 */
[----:B------:R-:W-:-:S02]  /*d1450*/  PRMT R3, R2, 0x3340, R3 ;  /* 0x0000334002037816 */ /* 0x000fc40000000003 */
[----:B------:R-:W-:Y:S01]  /*d1460*/  LOP3.LUT R21, R21, 0xffff, RZ, 0xc0, !PT ;  /* 0x0000ffff15157812 */ /* 0x000fe200078ec0ff */
[----:B------:R-:W-:Y:S01]  /*d1470*/  STL [R1+0x6c0], R9 ;  /* 0x0006c00901007387 */ /* 0x000fe20000100800 */
[----:B---3--:R-:W-:Y:S02]  /*d1480*/  LOP3.LUT R17, R17, 0xffff, RZ, 0xc0, !PT ;  /* 0x0000ffff11117812 */ /* 0x008fe400078ec0ff */
[----:B----4-:R-:W-:Y:S02]  /*d1490*/  LOP3.LUT R26, R26, 0xffff, RZ, 0xc0, !PT ;  /* 0x0000ffff1a1a7812 */ /* 0x010fe400078ec0ff */
[----:B------:R-:W-:Y:S02]  /*d14a0*/  PRMT R2, R21, 0x3340, R0 ;  /* 0x0000334015027816 */ /* 0x000fe40000000000 */
[----:B------:R-:W-:Y:S02]  /*d14b0*/  LOP3.LUT R25, R18, 0xffff, RZ, 0xc0, !PT ;  /* 0x0000ffff12197812 */ /* 0x000fe400078ec0ff */
[----:B------:R-:W-:Y:S01]  /*d14c0*/  PRMT R8, R17, 0x3340, R26 ;  /* 0x0000334011087816 */ /* 0x000fe2000000001a */
[----:B------:R-:W-:-:S05]  /*d14d0*/  IMAD.X R29, R20, 0x1, R6, P1 ;  /* 0x00000001141d7824 */ /* 0x000fca00008e0606 */
[----:B------:R-:W-:Y:S04]  /*d14e0*/  STL.64 [R1+0xcb0], R28 ;  /* 0x000cb01c01007387 */ /* 0x000fe80000100a00 */
[----:B------:R0:W-:Y:S04]  /*d14f0*/  STL [R1+0x378], R3 ;  /* 0x0003780301007387 */ /* 0x0001e80000100800 */
[----:B------:R3:W-:Y:S01]  /*d1500*/  STL [R1+0x6c], R2 ;  /* 0x00006c0201007387 */ /* 0x0007e20000100800 */
[----:B0-----:R-:W-:Y:S02]  /*d1510*/  LOP3.LUT R3, R24, 0xffff, RZ, 0xc0, !PT ;  /* 0x0000ffff18037812 */ /* 0x001fe400078ec0ff */
[----:B---3--:R-:W-:Y:S01]  /*d1520*/  LOP3.LUT R2, R22, 0xffff, RZ, 0xc0, !PT ;  /* 0x0000ffff16027812 */ /* 0x008fe200078ec0ff */
[----:B------:R-:W3:Y:S04]  /*d1530*/  LDL.LU R24, [R1+0x57a8] ;  /* 0x0057a80001187983 */ /* 0x000ee80000300800 */
[----:B------:R-:W4:Y:S01]  /*d1540*/  LDL.LU R22, [R1+0x540] ;  /* 0x0005400001167983 */ /* 0x000f220000300800 */
[----:B------:R-:W-:-:S04]  /*d1550*/  PRMT R21, R3, 0x3340, R0 ;  /* 0x0000334003157816 */ /* 0x000fc80000000000 */
[----:B------:R-:W-:Y:S02]  /*d1560*/  PRMT R9, R8, 0x5410, R21 ;  /* 0x0000541008097816 */ /* 0x000fe40000000015 */
[----:B------:R-:W-:-:S03]  /*d1570*/  PRMT R21, R2, 0x3340, R0 ;  /* 0x0000334002157816 */ /* 0x000fc60000000000 */
[----:B------:R0:W-:Y:S04]  /*d1580*/  STL [R1+0x6c4], R9 ;  /* 0x0006c40901007387 */ /* 0x0001e80000100800 */
[----:B------:R-:W3:Y:S01]  /*d1590*/  LDL.LU R29, [R1+0x2b0] ;  /* 0x0002b000011d7983 */ /* 0x000ee20000300800 */
[----:B------:R-:W-:Y:S02]  /*d15a0*/  SHF.R.U32.HI R17, RZ, 0x8, R17 ;  /* 0x00000008ff117819 */ /* 0x000fe40000011611 */
[----:B--2---:R-:W-:-:S04]  /*d15b0*/  LOP3.LUT R18, R27, 0xffff, RZ, 0xc0, !PT ;  /* 0x0000ffff1b127812 */ /* 0x004fc800078ec0ff */
[----:B------:R-:W-:-:S04]  /*d15c0*/  PRMT R8, R25, 0x3340, R18 ;  /* 0x0000334019087816 */ /* 0x000fc80000000012 */
[----:B------:R-:W-:Y:S02]  /*d15d0*/  PRMT R21, R8, 0x5410, R21 ;  /* 0x0000541008157816 */ /* 0x000fe40000000015 */
[----:B------:R-:W-:-:S05]  /*d15e0*/  IADD3 R8, P1, PT, R19, R14, RZ ;  /* 0x0000000e13087210 */ /* 0x000fca0007f3e0ff */
[----:B0-----:R-:W-:Y:S01]  /*d15f0*/  IMAD.X R9, R20, 0x1, R16, P1 ;  /* 0x0000000114097824 */ /* 0x001fe200008e0610 */
[----:B------:R-:W-:Y:S04]  /*d1600*/  STL [R1+0x6d0], R21 ;  /* 0x0006d01501007387 */ /* 0x000fe80000100800 */
[----:B------:R0:W-:Y:S04]  /*d1610*/  STL.64 [R1+0xcc0], R8 ;  /* 0x000cc00801007387 */ /* 0x0001e80000100a00 */
[----:B0-----:R-:W2:Y:S01]  /*d1620*/  LDL.LU.64 R8, [R1+0x57a0] ;  /* 0x0057a00001087983 */ /* 0x001ea20000300a00 */
[----:B------:R-:W-:-:S02]  /*d1630*/  SHF.R.U32.HI R25, RZ, 0x8, R25 ;  /* 0x00000008ff197819 */ /* 0x000fc40000011619 */
[----:B------:R-:W-:Y:S02]  /*d1640*/  SHF.R.U32.HI R18, RZ, 0x8, R18 ;  /* 0x00000008ff127819 */ /* 0x000fe40000011612 */
[----:B------:R-:W-:Y:S02]  /*d1650*/  SHF.R.U32.HI R21, RZ, 0x8, R26 ;  /* 0x00000008ff157819 */ /* 0x000fe4000001161a */
[----:B------:R-:W-:Y:S02]  /*d1660*/  LOP3.LUT R27, R25, 0xffff, RZ, 0xc0, !PT ;  /* 0x0000ffff191b7812 */ /* 0x000fe400078ec0ff */
[----:B------:R-:W-:Y:S01]  /*d1670*/  LOP3.LUT R28, R18, 0xffff, RZ, 0xc0, !PT ;  /* 0x0000ffff121c7812 */ /* 0x000fe200078ec0ff */
[----:B------:R-:W3:Y:S01]  /*d1680*/  LDL.LU R25, [R1+0x4dd0] ;  /* 0x004dd00001197983 */ /* 0x000ee20000300800 */
[----:B------:R-:W-:-:S03]  /*d1690*/  LOP3.LUT R26, R17, 0xffff, RZ, 0xc0, !PT ;  /* 0x0000ffff111a7812 */ /* 0x000fc600078ec0ff */
[----:B------:R-:W3:Y:S04]  /*d16a0*/  LDL.LU R18, [R1+0x944] ;  /* 0x0009440001127983 */ /* 0x000ee80000300800 */
[----:B------:R-:W3:Y:S01]  /*d16b0*/  LDL.LU R17, [R1+0x217c] ;  /* 0x00217c0001117983 */ /* 0x000ee20000300800 */
[----:B------:R-:W-:Y:S02]  /*d16c0*/  LOP3.LUT R21, R21, 0xffff, RZ, 0xc0, !PT ;  /* 0x0000ffff15157812 */ /* 0x000fe400078ec0ff */
[----:B------:R-:W-:Y:S02]  /*d16d0*/  PRMT R28, R27, 0x3340, R28 ;  /* 0x000033401b1c7816 */ /* 0x000fe4000000001c */
[----:B------:R-:W-:Y:S02]  /*d16e0*/  SHF.R.U32.HI R2, RZ, 0x8, R2 ;  /* 0x00000008ff027819 */ /* 0x000fe40000011602 */
[----:B------:R-:W-:-:S02]  /*d16f0*/  PRMT R27, R26, 0x3340, R21 ;  /* 0x000033401a1b7816 */ /* 0x000fc40000000015 */
[----:B------:R-:W-:Y:S02]  /*d1700*/  SHF.R.U32.HI R21, RZ, 0x8, R3 ;  /* 0x00000008ff157819 */ /* 0x000fe40000011603 */
[----:B------:R-:W-:Y:S02]  /*d1710*/  IADD3 R26, P1, PT, R19, R7, RZ ;  /* 0x00000007131a7210 */ /* 0x000fe40007f3e0ff */
[----:B------:R-:W-:Y:S02]  /*d1720*/  LOP3.LUT R2, R2, 0xffff, RZ, 0xc0, !PT ;  /* 0x0000ffff02027812 */ /* 0x000fe400078ec0ff */
[----:B------:R-:W-:Y:S01]  /*d1730*/  LOP3.LUT R21, R21, 0xffff, RZ, 0xc0, !PT ;  /* 0x0000ffff15157812 */ /* 0x000fe200078ec0ff */
[----:B------:R2:W-:Y:S01]  /*d1740*/  STL [R1+0x55f4], R27 ;  /* 0x0055f41b01007387 */ /* 0x0005e20000100800 */
[--C-:B------:R-:W-:Y:S02]  /*d1750*/  PRMT R3, R2, 0x3340, R0.reuse ;  /* 0x0000334002037816 */ /* 0x100fe40000000000 */
[----:B------:R-:W-:Y:S01]  /*d1760*/  PRMT R21, R21, 0x3340, R0 ;  /* 0x0000334015157816 */ /* 0x000fe20000000000 */
[----:B------:R-:W-:Y:S01]  /*d1770*/  STL [R1+0x358], R28 ;  /* 0x0003581c01007387 */ /* 0x000fe20000100800 */
[----:B----4-:R-:W-:Y:S01]  /*d1780*/  LOP3.LUT R2, R22, 0xffff, RZ, 0xc0, !PT ;  /* 0x0000ffff16027812 */ /* 0x010fe200078ec0ff */
[----:B--2---:R-:W-:-:S05]  /*d1790*/  IMAD.X R27, R20, 0x1, R8, P1 ;  /* 0x00000001141b7824 */ /* 0x004fca00008e0608 */
[----:B------:R-:W-:Y:S04]  /*d17a0*/  STL.64 [R1+0xcb8], R26 ;  /* 0x000cb81a01007387 */ /* 0x000fe80000100a00 */
[----:B------:R0:W-:Y:S04]  /*d17b0*/  STL [R1+0x8c], R21 ;  /* 0x00008c1501007387 */ /* 0x0001e80000100800 */
[----:B------:R3:W-:Y:S01]  /*d17c0*/  STL [R1+0x98], R3 ;  /* 0x0000980301007387 */ /* 0x0007e20000100800 */
[----:B0-----:R-:W-:-:S03]  /*d17d0*/  LOP3.LUT R21, R23, 0xffff, RZ, 0xc0, !PT ;  /* 0x0000ffff17157812 */ /* 0x001fc600078ec0ff */
[----:B------:R-:W2:Y:S04]  /*d17e0*/  LDL.LU R26, [R1+0x4dc0] ;  /* 0x004dc000011a7983 */ /* 0x000ea80000300800 */
[----:B------:R-:W4:Y:S04]  /*d17f0*/  LDL.LU R22, [R1+0x744] ;  /* 0x0007440001167983 */ /* 0x000f280000300800 */
[----:B------:R-:W4:Y:S01]  /*d1800*/  LDL.LU R23, [R1+0x1f98] ;  /* 0x001f980001177983 */ /* 0x000f220000300800 */
[----:B---3--:R-:W-:-:S03]  /*d1810*/  LOP3.LUT R3, R29, 0xffff, RZ, 0xc0, !PT ;  /* 0x0000ffff1d037812 */ /* 0x008fc600078ec0ff */
[----:B------:R0:W-:Y:S01]  /*d1820*/  STL [R1+0x4d80], R21 ;  /* 0x004d801501007387 */ /* 0x0001e20000100800 */
[----:B------:R-:W-:Y:S02]  /*d1830*/  PRMT R27, R2, 0x3340, R3 ;  /* 0x00003340021b7816 */ /* 0x000fe40000000003 */
[----:B0-----:R-:W-:-:S04]  /*d1840*/  PRMT R21, R21, 0x3340, R0 ;  /* 0x0000334015157816 */ /* 0x001fc80000000000 */
[----:B------:R-:W-:Y:S01]  /*d1850*/  PRMT R21, R27, 0x5410, R21 ;  /* 0x000054101b157816 */ /* 0x000fe20000000015 */
[----:B------:R-:W-:Y:S01]  /*d1860*/  STL.64 [R1+0x5790], R8 ;  /* 0x0057900801007387 */ /* 0x000fe20000100a00 */
[----:B------:R-:W-:-:S03]  /*d1870*/  SHF.R.U32.HI R2, RZ, 0x8, R2 ;  /* 0x00000008ff027819 */ /* 0x000fc60000011602 */
[----:B------:R0:W-:Y:S01]  /*d1880*/  STL [R1+0x4d44], R21 ;  /* 0x004d441501007387 */ /* 0x0001e20000100800 */
[----:B------:R-:W-:Y:S02]  /*d1890*/  IADD3 R28, P1, PT, R19, R9, RZ ;  /* 0x00000009131c7210 */ /* 0x000fe40007f3e0ff */
[----:B------:R-:W-:Y:S02]  /*d18a0*/  LOP3.LUT R2, R2, 0xffff, RZ, 0xc0, !PT ;  /* 0x0000ffff02027812 */ /* 0x000fe400078ec0ff */
[----:B0-----:R-:W-:Y:S01]  /*d18b0*/  SHF.R.U32.HI R21, RZ, 0x8, R3 ;  /* 0x00000008ff157819 */ /* 0x001fe20000011603 */
[----:B------:R-:W-:-:S03]  /*d18c0*/  IMAD.X R29, R20, 0x1, R11, P1 ;  /* 0x00000001141d7824 */ /* 0x000fc600008e060b */
[----:B------:R-:W-:-:S04]  /*d18d0*/  LOP3.LUT R21, R21, 0xffff, RZ, 0xc0, !PT ;  /* 0x0000ffff15157812 */ /* 0x000fc800078ec0ff */
[----:B------:R-:W-:Y:S01]  /*d18e0*/  PRMT R2, R2, 0x3340, R21 ;  /* 0x0000334002027816 */ /* 0x000fe20000000015 */
[----:B------:R0:W-:Y:S01]  /*d18f0*/  STL.64 [R1+0xca8], R28 ;  /* 0x000ca81c01007387 */ /* 0x0001e20000100a00 */
[----:B------:R-:W-:-:S03]  /*d1900*/  LOP3.LUT R8, R17, 0xffff, RZ, 0xc0, !PT ;  /* 0x0000ffff11087812 */ /* 0x000fc600078ec0ff */
[----:B------:R3:W-:Y:S04]  /*d1910*/  STL [R1+0x7f8], R2 ;  /* 0x0007f80201007387 */ /* 0x0007e80000100800 */
[----:B------:R-:W4:Y:S01]  /*d1920*/  LDL.LU R17, [R1+0x748] ;  /* 0x0007480001117983 */ /* 0x000f220000300800 */
[----:B------:R-:W-:Y:S02]  /*d1930*/  LOP3.LUT R9, R25, 0xffff, RZ, 0xc0, !PT ;  /* 0x0000ffff19097812 */ /* 0x000fe400078ec0ff */
[----:B------:R-:W-:Y:S01]  /*d1940*/  LOP3.LUT R25, R18, 0xffff, RZ, 0xc0, !PT ;  /* 0x0000ffff12197812 */ /* 0x000fe200078ec0ff */
[----:B0-----:R-:W4:Y:S04]  /*d1950*/  LDL.LU R29, [R1+0x4dc4] ;  /* 0x004dc400011d7983 */ /* 0x001f280000300800 */
[----:B------:R-:W4:Y:S01]  /*d1960*/  LDL.LU R18, [R1+0x1f88] ;  /* 0x001f880001127983 */ /* 0x000f220000300800 */
[----:B------:R-:W-:-:S02]  /*d1970*/  PRMT R21, R25, 0x3340, R0 ;  /* 0x0000334019157816 */ /* 0x000fc40000000000 */
[----:B---3--:R-:W-:-:S04]  /*d1980*/  PRMT R2, R9, 0x3340, R8 ;  /* 0x0000334009027816 */ /* 0x008fc80000000008 */
[----:B------:R-:W-:Y:S02]  /*d1990*/  PRMT R21, R2, 0x5410, R21 ;  /* 0x0000541002157816 */ /* 0x000fe40000000015 */
[----:B------:R-:W-:-:S03]  /*d19a0*/  IADD3 R2, P1, PT, R19, R10, RZ ;  /* 0x0000000a13027210 */ /* 0x000fc60007f3e0ff */
[----:B------:R0:W-:Y:S02]  /*d19b0*/  STL [R1+0x6ac], R21 ;  /* 0x0006ac1501007387 */ /* 0x0001e40000100800 */
[----:B------:R-:W-:Y:S01]  /*d19c0*/  IMAD.X R3, R20, 0x1, R12, P1 ;  /* 0x0000000114037824 */ /* 0x000fe200008e060c */
[----:B------:R-:W-:-:S04]  /*d19d0*/  SHF.R.U32.HI R20, RZ, 0x8, R8 ;  /* 0x00000008ff147819 */ /* 0x000fc80000011608 */
[----:B------:R-:W-:Y:S02]  /*d19e0*/  LOP3.LUT R20, R20, 0xffff, RZ, 0xc0, !PT ;  /* 0x0000ffff14147812 */ /* 0x000fe400078ec0ff */
[----:B0-----:R-:W-:-:S04]  /*d19f0*/  SHF.R.U32.HI R21, RZ, 0x8, R9 ;  /* 0x00000008ff157819 */ /* 0x001fc80000011609 */
[----:B------:R-:W-:Y:S01]  /*d1a00*/  LOP3.LUT R21, R21, 0xffff, RZ, 0xc0, !PT ;  /* 0x0000ffff15157812 */ /* 0x000fe200078ec0ff */
[----:B------:R0:W-:Y:S03]  /*d1a10*/  STL.64 [R1+0xca0], R2 ;  /* 0x000ca00201007387 */ /* 0x0001e60000100a00 */
[----:B------:R-:W-:Y:S01]  /*d1a20*/  PRMT R20, R21, 0x3340, R20 ;  /* 0x0000334015147816 */ /* 0x000fe20000000014 */
[----:B0-----:R-:W3:Y:S04]  /*d1a30*/  LDL.LU.64 R2, [R1+0x5798] ;  /* 0x0057980001027983 */ /* 0x001ee80000300a00 */
[----:B------:R0:W-:Y:S01]  /*d1a40*/  STL [R1+0x350], R20 ;  /* 0x0003501401007387 */ /* 0x0001e20000100800 */
[----:B--2---:R-:W-:-:S02]  /*d1a50*/  LOP3.LUT R8, R26, 0xffff, RZ, 0xc0, !PT ;  /* 0x0000ffff1a087812 */ /* 0x004fc400078ec0ff */
[----:B----4-:R-:W-:Y:S02]  /*d1a60*/  LOP3.LUT R9, R22, 0xffff, RZ, 0xc0, !PT ;  /* 0x0000ffff16097812 */ /* 0x010fe400078ec0ff */
[----:B------:R-:W-:Y:S01]  /*d1a70*/  LOP3.LUT R27, R23, 0xffff, RZ, 0xc0, !PT ;  /* 0x0000ffff171b7812 */ /* 0x000fe200078ec0ff */
[----:B------:R-:W2:Y:S04]  /*d1a80*/  LDL.LU R26, [R1+0x594] ;  /* 0x00059400011a7983 */ /* 0x000ea80000300800 */
[----:B------:R-:W4:Y:S01]  /*d1a90*/  LDL.LU R22, [R1+0x224] ;  /* 0x0002240001167983 */ /* 0x000f220000300800 */
[----:B0-----:R-:W-:Y:S02]  /*d1aa0*/  PRMT R20, R9, 0x3340, R0 ;  /* 0x0000334009147816 */ /* 0x001fe40000000000 */
[----:B------:R-:W-:-:S04]  /*d1ab0*/  PRMT R21, R8, 0x3340, R27 ;  /* 0x0000334008157816 */ /* 0x000fc8000000001b */
[----:B------:R-:W-:-:S05]  /*d1ac0*/  PRMT R20, R21, 0x5410, R20 ;  /* 0x0000541015147816 */ /* 0x000fca0000000014 */
[----:B------:R0:W-:Y:S04]  /*d1ad0*/  STL [R1+0x6cc], R20 ;  /* 0x0006cc1401007387 */ /* 0x0001e80000100800 */
[----:B------:R-:W4:Y:S01]  /*d1ae0*/  LDL.LU R23, [R1+0x4c8] ;  /* 0x0004c80001177983 */ /* 0x000f220000300800 */
[----:B------:R-:W-:Y:S02]  /*d1af0*/  SHF.R.U32.HI R8, RZ, 0x8, R8 ;  /* 0x00000008ff087819 */ /* 0x000fe40000011608 */
[----:B------:R-:W-:Y:S02]  /*d1b00*/  SHF.R.U32.HI R21, RZ, 0x8, R27 ;  /* 0x00000008ff157819 */ /* 0x000fe4000001161b */
[----:B------:R-:W-:Y:S02]  /*d1b10*/  LOP3.LUT R8, R8, 0xffff, RZ, 0xc0, !PT ;  /* 0x0000ffff08087812 */ /* 0x000fe400078ec0ff */
[----:B------:R-:W-:-:S02]  /*d1b20*/  LOP3.LUT R21, R21, 0xffff, RZ, 0xc0, !PT ;  /* 0x0000ffff15157812 */ /* 0x000fc400078ec0ff */
[----:B0-----:R-:W-:Y:S02]  /*d1b30*/  SHF.R.U32.HI R20, RZ, 0x8, R9 ;  /* 0x00000008ff147819 */ /* 0x001fe40000011609 */
[----:B------:R-:W-:Y:S02]  /*d1b40*/  PRMT R8, R8, 0x3340, R21 ;  /* 0x0000334008087816 */ /* 0x000fe40000000015 */
[----:B------:R-:W-:-:S04]  /*d1b50*/  LOP3.LUT R20, R20, 0xffff, RZ, 0xc0, !PT ;  /* 0x0000ffff14147812 */ /* 0x000fc800078ec0ff */
[----:B------:R-:W-:Y:S01]  /*d1b60*/  PRMT R9, R20, 0x3340, R0 ;  /* 0x0000334014097816 */ /* 0x000fe20000000000 */
[----:B------:R-:W-:Y:S04]  /*d1b70*/  STL [R1+0x1c4], R8 ;  /* 0x0001c40801007387 */ /* 0x000fe80000100800 */
[----:B------:R0:W-:Y:S01]  /*d1b80*/  STL [R1+0x94], R9 ;  /* 0x0000940901007387 */ /* 0x0001e20000100800 */
[----:B------:R-:W-:-:S04]  /*d1b90*/  LOP3.LUT R17, R17, 0xffff, RZ, 0xc0, !PT ;  /* 0x0000ffff11117812 */ /* 0x000fc800078ec0ff */
[----:B------:R-:W-:Y:S01]  /*d1ba0*/  PRMT R20, R17, 0x3340, R0 ;  /* 0x0000334011147816 */ /* 0x000fe20000000000 */
[----:B------:R1:W-:Y:S01]  /*d1bb0*/  STL [R1+0x4d7c], R17 ;  /* 0x004d7c1101007387 */ /* 0x0003e20000100800 */
[----:B0-----:R-:W-:-:S03]  /*d1bc0*/  LOP3.LUT R9, R18, 0xffff, RZ, 0xc0, !PT ;  /* 0x0000ffff12097812 */ /* 0x001fc600078ec0ff */
[----:B------:R-:W4:Y:S04]  /*d1bd0*/  LDL.LU R18, [R1+0x59c] ;  /* 0x00059c0001127983 */ /* 0x000f280000300800 */
[----:B-1----:R-:W4:Y:S01]  /*d1be0*/  LDL.LU R17, [R1+0x4dc] ;  /* 0x0004dc0001117983 */ /* 0x002f220000300800 */
[----:B------:R-:W-:-:S04]  /*d1bf0*/  LOP3.LUT R8, R29, 0xffff, RZ, 0xc0, !PT ;  /* 0x0000ffff1d087812 */ /* 0x000fc800078ec0ff */
[--C-:B------:R-:W-:Y:S01]  /*d1c00*/  PRMT R21, R8, 0x3340, R9.reuse ;  /* 0x0000334008157816 */ /* 0x100fe20000000009 */
[----:B------:R-:W-:Y:S01]  /*d1c10*/  VIADD R19, R19, UR5 ;  /* 0x0000000513137c36 */ /* 0x000fe20008000000 */
[----:B------:R-:W-:Y:S02]  /*d1c20*/  SHF.R.U32.HI R8, RZ, 0x8, R8 ;  /* 0x00000008ff087819 */ /* 0x000fe40000011608 */
[----:B------:R-:W-:Y:S02]  /*d1c30*/  SHF.R.U32.HI R9, RZ, 0x8, R9 ;  /* 0x00000008ff097819 */ /* 0x000fe40000011609 */
[----:B------:R-:W-:Y:S02]  /*d1c40*/  PRMT R20, R21, 0x5410, R20 ;  /* 0x0000541015147816 */ /* 0x000fe40000000014 */
[----:B------:R-:W-:Y:S02]  /*d1c50*/  SHF.R.U32.HI R21, RZ, 0x8, R25 ;  /* 0x00000008ff157819 */ /* 0x000fe40000011619 */
[----:B------:R-:W-:-:S02]  /*d1c60*/  IADD3 R28, P1, PT, R19, R0, RZ ;  /* 0x00000000131c7210 */ /* 0x000fc40007f3e0ff */
[----:B------:R-:W-:Y:S01]  /*d1c70*/  LOP3.LUT R24, R24, 0xffff, RZ, 0xc0, !PT ;  /* 0x0000ffff18187812 */ /* 0x000fe200078ec0ff */
[----:B------:R-:W0:Y:S01]  /*d1c80*/  LDCU UR5, c[0x0][0x3b8] ;  /* 0x00007700ff0577ac */ /* 0x000e220008000800 */
[----:B------:R1:W-:Y:S01]  /*d1c90*/  STL [R1+0x4d3c], R20 ;  /* 0x004d3c1401007387 */ /* 0x0003e20000100800 */
[----:B------:R-:W-:Y:S02]  /*d1ca0*/  LOP3.LUT R21, R21, 0xffff, RZ, 0xc0, !PT ;  /* 0x0000ffff15157812 */ /* 0x000fe400078ec0ff */
[----:B------:R-:W-:Y:S02]  /*d1cb0*/  LOP3.LUT R8, R8, 0xffff, RZ, 0xc0, !PT ;  /* 0x0000ffff08087812 */ /* 0x000fe400078ec0ff */
[----:B------:R-:W-:Y:S02]  /*d1cc0*/  LOP3.LUT R9, R9, 0xffff, RZ, 0xc0, !PT ;  /* 0x0000ffff09097812 */ /* 0x000fe400078ec0ff */
[----:B-1----:R-:W-:Y:S02]  /*d1cd0*/  SHF.R.S32.HI R20, RZ, 0x1f, R19 ;  /* 0x0000001fff147819 */ /* 0x002fe40000011413 */
[----:B------:R-:W-:-:S02]  /*d1ce0*/  PRMT R21, R21, 0x3340, R0 ;  /* 0x0000334015157816 */ /* 0x000fc40000000000 */
[----:B------:R-:W-:Y:S01]  /*d1cf0*/  PRMT R9, R8, 0x3340, R9 ;  /* 0x0000334008097816 */ /* 0x000fe20000000009 */
[----:B---3--:R-:W-:-:S05]  /*d1d00*/  IMAD.X R29, R20, 0x1, R2, P1 ;  /* 0x00000001141d7824 */ /* 0x008fca00008e0602 */
[----:B------:R-:W-:Y:S04]  /*d1d10*/  STL.64 [R1+0xc98], R28 ;  /* 0x000c981c01007387 */ /* 0x000fe80000100a00 */
[----:B------:R1:W-:Y:S04]  /*d1d20*/  STL [R1+0x90], R21 ;  /* 0x0000901501007387 */ /* 0x0003e80000100800 */
[----:B------:R3:W-:Y:S01]  /*d1d30*/  STL [R1+0x78c], R9 ;  /* 0x00078c0901007387 */ /* 0x0007e20000100800 */
[----:B--2---:R-:W-:Y:S02]  /*d1d40*/  LOP3.LUT R8, R26, 0xffff, RZ, 0xc0, !PT ;  /* 0x0000ffff1a087812 */ /* 0x004fe400078ec0ff */
[----:B----4-:R-:W-:-:S04]  /*d1d50*/  LOP3.LUT R25, R22, 0xffff, RZ, 0xc0, !PT ;  /* 0x0000ffff16197812 */ /* 0x010fc800078ec0ff */
[----:B-1----:R-:W-:Y:S02]  /*d1d60*/  PRMT R21, R25, 0x3340, R0 ;  /* 0x0000334019157816 */ /* 0x002fe40000000000 */
[----:B---3--:R-:W-:-:S04]  /*d1d70*/  LOP3.LUT R9, R23, 0xffff, RZ, 0xc0, !PT ;  /* 0x0000ffff17097812 */ /* 0x008fc800078ec0ff */
[----:B------:R-:W-:-:S04]  /*d1d80*/  PRMT R22, R8, 0x3340, R9 ;  /* 0x0000334008167816 */ /* 0x000fc80000000009 */
[----:B------:R-:W-:Y:S02]  /*d1d90*/  PRMT R21, R22, 0x5410, R21 ;  /* 0x0000541016157816 */ /* 0x000fe40000000015 */
[----:B------:R-:W-:Y:S02]  /*d1da0*/  IADD3 R22, P1, PT, R19, R3, RZ ;  /* 0x0000000313167210 */ /* 0x000fe40007f3e0ff */
[----:B------:R-:W-:Y:S02]  /*d1db0*/  SHF.R.U32.HI R8, RZ, 0x8, R8 ;  /* 0x00000008ff087819 */ /* 0x000fe40000011608 */
[----:B------:R-:W-:Y:S01]  /*d1dc0*/  SHF.R.U32.HI R9, RZ, 0x8, R9 ;  /* 0x00000008ff097819 */ /* 0x000fe20000011609 */
[----:B------:R1:W-:Y:S01]  /*d1dd0*/  STL [R1+0x6b8], R21 ;  /* 0x0006b81501007387 */ /* 0x0003e20000100800 */
[----:B------:R-:W-:Y:S01]  /*d1de0*/  IMAD.X R23, R20, 0x1, R4, P1 ;  /* 0x0000000114177824 */ /* 0x000fe200008e0604 */
[----:B------:R-:W-:Y:S02]  /*d1df0*/  LOP3.LUT R8, R8, 0xffff, RZ, 0xc0, !PT ;  /* 0x0000ffff08087812 */ /* 0x000fe400078ec0ff */
[----:B------:R-:W-:Y:S01]  /*d1e00*/  LOP3.LUT R9, R9, 0xffff, RZ, 0xc0, !PT ;  /* 0x0000ffff09097812 */ /* 0x000fe200078ec0ff */
[----:B------:R-:W2:Y:S04]  /*d1e10*/  LDL.LU R26, [R1+0x554] ;  /* 0x00055400011a7983 */ /* 0x000ea80000300800 */
[----:B------:R3:W-:Y:S01]  /*d1e20*/  STL.64 [R1+0xc90], R22 ;  /* 0x000c901601007387 */ /* 0x0007e20000100a00 */
[----:B-1----:R-:W-:-:S02]  /*d1e30*/  SHF.R.U32.HI R21, RZ, 0x8, R25 ;  /* 0x00000008ff157819 */ /* 0x002fc40000011619 */
[----:B------:R-:W-:Y:S02]  /*d1e40*/  PRMT R25, R8, 0x3340, R9 ;  /* 0x0000334008197816 */ /* 0x000fe40000000009 */
[----:B------:R-:W-:Y:S01]  /*d1e50*/  LOP3.LUT R21, R21, 0xffff, RZ, 0xc0, !PT ;  /* 0x0000ffff15157812 */ /* 0x000fe200078ec0ff */
[----:B---3--:R-:W3:Y:S04]  /*d1e60*/  LDL.LU R22, [R1+0x1c0] ;  /* 0x0001c00001167983 */ /* 0x008ee80000300800 */
[----:B------:R-:W4:Y:S01]  /*d1e70*/  LDL.LU R23, [R1+0x2cc] ;  /* 0x0002cc0001177983 */ /* 0x000f220000300800 */
[----:B------:R-:W-:-:S03]  /*d1e80*/  PRMT R9, R21, 0x3340, R0 ;  /* 0x0000334015097816 */ /* 0x000fc60000000000 */
[----:B------:R-:W-:Y:S04]  /*d1e90*/  STL [R1+0x1a8], R25 ;  /* 0x0001a81901007387 */ /* 0x000fe80000100800 */
[----:B------:R1:W-:Y:S01]  /*d1ea0*/  STL [R1+0x88], R9 ;  /* 0x0000880901007387 */ /* 0x0003e20000100800 */
[----:B------:R-:W-:Y:S02]  /*d1eb0*/  LOP3.LUT R8, R18, 0xffff, RZ, 0xc0, !PT ;  /* 0x0000ffff12087812 */ /* 0x000fe400078ec0ff */
[----:B------:R-:W-:Y:S02]  /*d1ec0*/  PRMT R21, R24, 0x3340, R0 ;  /* 0x0000334018157816 */ /* 0x000fe40000000000 */
[----:B-1----:R-:W-:Y:S02]  /*d1ed0*/  LOP3.LUT R9, R17, 0xffff, RZ, 0xc0, !PT ;  /* 0x0000ffff11097812 */ /* 0x002fe400078ec0ff */
[----:B------:R-:W-:-:S02]  /*d1ee0*/  IADD3 R28, P1, PT, R19, R13, RZ ;  /* 0x0000000d131c7210 */ /* 0x000fc40007f3e0ff */
[----:B------:R-:W-:-:S03]  /*d1ef0*/  PRMT R17, R8, 0x3340, R9 ;  /* 0x0000334008117816 */ /* 0x000fc60000000009 */
[----:B------:R-:W-:Y:S01]  /*d1f00*/  IMAD.X R29, R20, 0x1, R15, P1 ;  /* 0x00000001141d7824 */ /* 0x000fe200008e060f */
[----:B------:R-:W-:-:S05]  /*d1f10*/  PRMT R17, R17, 0x5410, R21 ;  /* 0x0000541011117816 */ /* 0x000fca0000000015 */
[----:B------:R1:W-:Y:S04]  /*d1f20*/  STL [R1+0x6a8], R17 ;  /* 0x0006a81101007387 */ /* 0x0003e80000100800 */
[----:B------:R-:W4:Y:S04]  /*d1f30*/  LDL.LU R25, [R1+0x4dd4] ;  /* 0x004dd40001197983 */ /* 0x000f280000300800 */
[----:B------:R-:W-:Y:S04]  /*d1f40*/  STL.64 [R1+0xc88], R28 ;  /* 0x000c881c01007387 */ /* 0x000fe80000100a00 */
[----:B-1----:R-:W4:Y:S04]  /*d1f50*/  LDL.LU R17, [R1+0x948] ;  /* 0x0009480001117983 */ /* 0x002f280000300800 */
        /* <DEDUP_REMOVED lines=12> */
[----:B------:R-:W-:Y:S02]  /*d2020*/  IADD3 R26, P1, PT, R19, R5, RZ ;  /* 0x00000005131a7210 */ /* 0x000fe40007f3e0ff */
[----:B---3--:R-:W-:Y:S02]  /*d2030*/  LOP3.LUT R22, R22, 0xffff, RZ, 0xc0, !PT ;  /* 0x0000ffff16167812 */ /* 0x008fe400078ec0ff */
[----:B----4-:R-:W-:-:S02]  /*d2040*/  LOP3.LUT R9, R23, 0xffff, RZ, 0xc0, !PT ;  /* 0x0000ffff17097812 */ /* 0x010fc400078ec0ff */
[----:B------:R-:W-:Y:S02]  /*d2050*/  PRMT R21, R22, 0x3340, R0 ;  /* 0x0000334016157816 */ /* 0x000fe40000000000 */
[----:B------:R-:W-:-:S04]  /*d2060*/  PRMT R23, R8, 0x3340, R9 ;  /* 0x0000334008177816 */ /* 0x000fc80000000009 */
[----:B------:R-:W-:Y:S02]  /*d2070*/  PRMT R21, R23, 0x5410, R21 ;  /* 0x0000541017157816 */ /* 0x000fe40000000015 */
[----:B------:R-:W-:Y:S02]  /*d2080*/  SHF.R.U32.HI R8, RZ, 0x8, R8 ;  /* 0x00000008ff087819 */ /* 0x000fe40000011608 */
[----:B------:R-:W-:Y:S01]  /*d2090*/  SHF.R.U32.HI R9, RZ, 0x8, R9 ;  /* 0x00000008ff097819 */ /* 0x000fe20000011609 */
[----:B------:R-:W-:Y:S01]  /*d20a0*/  IMAD.X R27, R20, 0x1, R6, P1 ;  /* 0x00000001141b7824 */ /* 0x000fe200008e0606 */
[----:B------:R1:W-:Y:S01]  /*d20b0*/  STL [R1+0x6a4], R21 ;  /* 0x0006a41501007387 */ /* 0x0003e20000100800 */
[----:B------:R-:W-:Y:S02]  /*d20c0*/  LOP3.LUT R8, R8, 0xffff, RZ, 0xc0, !PT ;  /* 0x0000ffff08087812 */ /* 0x000fe400078ec0ff */
[----:B------:R-:W-:Y:S01]  /*d20d0*/  LOP3.LUT R9, R9, 0xffff, RZ, 0xc0, !PT ;  /* 0x0000ffff09097812 */ /* 0x000fe200078ec0ff */
[----:B------:R2:W-:Y:S04]  /*d20e0*/  STL.64 [R1+0xc80], R26 ;  /* 0x000c801a01007387 */ /* 0x0005e80000100a00 */
[----:B------:R-:W3:Y:S01]  /*d20f0*/  LDL.LU R24, [R1+0x1c8] ;  /* 0x0001c80001187983 */ /* 0x000ee20000300800 */
[----:B-1----:R-:W-:-:S02]  /*d2100*/  SHF.R.U32.HI R21, RZ, 0x8, R22 ;  /* 0x00000008ff157819 */ /* 0x002fc40000011616 */
[----:B------:R-:W-:Y:S02]  /*d2110*/  PRMT R9, R8, 0x3340, R9 ;  /* 0x0000334008097816 */ /* 0x000fe40000000009 */
[----:B------:R-:W-:Y:S01]  /*d2120*/  LOP3.LUT R21, R21, 0xffff, RZ, 0xc0, !PT ;  /* 0x0000ffff15157812 */ /* 0x000fe200078ec0ff */
[----:B--2---:R-:W2:Y:S04]  /*d2130*/  LDL.LU R27, [R1+0x2d4] ;  /* 0x0002d400011b7983 */ /* 0x004ea80000300800 */
[----:B------:R-:W4:Y:S01]  /*d2140*/  LDL.LU R26, [R1+0x4dcc] ;  /* 0x004dcc00011a7983 */ /* 0x000f220000300800 */
[----:B------:R-:W-:Y:S02]  /*d2150*/  LOP3.LUT R28, R25, 0xffff, RZ, 0xc0, !PT ;  /* 0x0000ffff191c7812 */ /* 0x000fe400078ec0ff */
[----:B------:R-:W-:Y:S01]  /*d2160*/  PRMT R8, R21, 0x3340, R0 ;  /* 0x0000334015087816 */ /* 0x000fe20000000000 */
[----:B------:R-:W2:Y:S04]  /*d2170*/  LDL.LU R22, [R1+0x930] ;  /* 0x0009300001167983 */ /* 0x000ea80000300800 */
[----:B------:R-:W2:Y:S04]  /*d2180*/  LDL.LU R23, [R1+0x1fa8] ;  /* 0x001fa80001177983 */ /* 0x000ea80000300800 */
[----:B------:R-:W-:Y:S04]  /*d2190*/  STL [R1+0x1a0], R9 ;  /* 0x0001a00901007387 */ /* 0x000fe80000100800 */
[----:B------:R1:W-:Y:S01]  /*d21a0*/  STL [R1+0x80], R8 ;  /* 0x0000800801007387 */ /* 0x0003e20000100800 */
[----:B------:R-:W-:-:S02]  /*d21b0*/  LOP3.LUT R17, R17, 0xffff, RZ, 0xc0, !PT ;  /* 0x0000ffff11117812 */ /* 0x000fc400078ec0ff */
[----:B------:R-:W-:Y:S02]  /*d21c0*/  LOP3.LUT R25, R18, 0xffff, RZ, 0xc0, !PT ;  /* 0x0000ffff12197812 */ /* 0x000fe400078ec0ff */
[----:B------:R-:W-:Y:S02]  /*d21d0*/  PRMT R21, R17, 0x3340, R0 ;  /* 0x0000334011157816 */ /* 0x000fe40000000000 */
[----:B-1----:R-:W-:-:S04]  /*d21e0*/  PRMT R8, R28, 0x3340, R25 ;  /* 0x000033401c087816 */ /* 0x002fc80000000019 */
[----:B------:R-:W-:-:S05]  /*d21f0*/  PRMT R18, R8, 0x5410, R21 ;  /* 0x0000541008127816 */ /* 0x000fca0000000015 */
[----:B------:R1:W-:Y:S01]  /*d2200*/  STL [R1+0x55ac], R18 ;  /* 0x0055ac1201007387 */ /* 0x0003e20000100800 */
[----:B------:R-:W-:-:S03]  /*d2210*/  IADD3 R8, P1, PT, R19, R14, RZ ;  /* 0x0000000e13087210 */ /* 0x000fc60007f3e0ff */
[----:B-1----:R-:W2:Y:S02]  /*d2220*/  LDL.LU R18, [R1+0x558] ;  /* 0x0005580001127983 */ /* 0x002ea40000300800 */
[----:B------:R-:W-:Y:S02]  /*d2230*/  IMAD.X R9, R20, 0x1, R16, P1 ;  /* 0x0000000114097824 */ /* 0x000fe400008e0610 */
[----:B------:R-:W-:Y:S04]  /*d2240*/  STL.64 [R1+0x5788], R14 ;  /* 0x0057880e01007387 */ /* 0x000fe80000100a00 */
[----:B------:R1:W-:Y:S04]  /*d2250*/  STL.64 [R1+0xc78], R8 ;  /* 0x000c780801007387 */ /* 0x0003e80000100a00 */
[----:B-1----:R-:W2:Y:S01]  /*d2260*/  LDL.LU.64 R8, [R1+0x5790] ;  /* 0x0057900001087983 */ /* 0x002ea20000300a00 */
[----:B------:R-:W-:-:S02]  /*d2270*/  SHF.R.U32.HI R14, RZ, 0x8, R28 ;  /* 0x00000008ff0e7819 */ /* 0x000fc4000001161c */
[----:B------:R-:W-:Y:S01]  /*d2280*/  SHF.R.U32.HI R15, RZ, 0x8, R25 ;  /* 0x00000008ff0f7819 */ /* 0x000fe20000011619 */
[----:B------:R-:W2:Y:S04]  /*d2290*/  LDL.LU R28, [R1+0x4de0] ;  /* 0x004de000011c7983 */ /* 0x000ea80000300800 */
[----:B------:R-:W2:Y:S01]  /*d22a0*/  LDL.LU R29, [R1+0x94c] ;  /* 0x00094c00011d7983 */ /* 0x000ea20000300800 */
[----:B------:R-:W-:Y:S02]  /*d22b0*/  LOP3.LUT R14, R14, 0xffff, RZ, 0xc0, !PT ;  /* 0x0000ffff0e0e7812 */ /* 0x000fe400078ec0ff */
[----:B------:R-:W-:Y:S01]  /*d22c0*/  LOP3.LUT R15, R15, 0xffff, RZ, 0xc0, !PT ;  /* 0x0000ffff0f0f7812 */ /* 0x000fe200078ec0ff */
[----:B------:R-:W2:Y:S01]  /*d22d0*/  LDL.LU R25, [R1+0x218c] ;  /* 0x00218c0001197983 */ /* 0x000ea20000300800 */
[----:B------:R-:W-:-:S02]  /*d22e0*/  SHF.R.U32.HI R21, RZ, 0x8, R17 ;  /* 0x00000008ff157819 */ /* 0x000fc40000011611 */
[----:B------:R-:W-:Y:S02]  /*d22f0*/  PRMT R17, R14, 0x3340, R15 ;  /* 0x000033400e117816 */ /* 0x000fe4000000000f */
[----:B------:R-:W-:-:S03]  /*d2300*/  LOP3.LUT R21, R21, 0xffff, RZ, 0xc0, !PT ;  /* 0x0000ffff15157812 */ /* 0x000fc600078ec0ff */
[----:B------:R3:W-:Y:S04]  /*d2310*/  STL [R1+0x55e0], R17 ;  /* 0x0055e01101007387 */ /* 0x0007e80000100800 */
[----:B------:R-:W-:Y:S01]  /*d2320*/  STL [R1+0x5780], R16 ;  /* 0x0057801001007387 */ /* 0x000fe20000100800 */
[----:B------:R-:W-:-:S05]  /*d2330*/  PRMT R14, R21, 0x3340, R0 ;  /* 0x00003340150e7816 */ /* 0x000fca0000000000 */
[----:B------:R4:W-:Y:S01]  /*d2340*/  STL [R1+0x78], R14 ;  /* 0x0000780e01007387 */ /* 0x0009e20000100800 */
[----:B---3--:R-:W-:-:S04]  /*d2350*/  LOP3.LUT R17, R24, 0xffff, RZ, 0xc0, !PT ;  /* 0x0000ffff18117812 */ /* 0x008fc800078ec0ff */
[----:B------:R-:W-:Y:S01]  /*d2360*/  PRMT R21, R17, 0x3340, R0 ;  /* 0x0000334011157816 */ /* 0x000fe20000000000 */
[----:B------:R1:W-:Y:S01]  /*d2370*/  STL [R1+0x4d78], R17 ;  /* 0x004d781101007387 */ /* 0x0003e20000100800 */
[----:B----4-:R-:W-:Y:S02]  /*d2380*/  LOP3.LUT R14, R26, 0xffff, RZ, 0xc0, !PT ;  /* 0x0000ffff1a0e7812 */ /* 0x010fe400078ec0ff */
[----:B--2---:R-:W-:Y:S02]  /*d2390*/  LOP3.LUT R15, R22, 0xffff, RZ, 0xc0, !PT ;  /* 0x0000ffff160f7812 */ /* 0x004fe400078ec0ff */
[----:B-1----:R-:W-:Y:S02]  /*d23a0*/  LOP3.LUT R17, R23, 0xffff, RZ, 0xc0, !PT ;  /* 0x0000ffff17117812 */ /* 0x002fe400078ec0ff */
[----:B------:R-:W-:Y:S02]  /*d23b0*/  LOP3.LUT R16, R18, 0xffff, RZ, 0xc0, !PT ;  /* 0x0000ffff12107812 */ /* 0x000fe400078ec0ff */
[----:B------:R-:W-:-:S04]  /*d23c0*/  LOP3.LUT R18, R27, 0xffff, RZ, 0xc0, !PT ;  /* 0x0000ffff1b127812 */ /* 0x000fc800078ec0ff */
[----:B------:R-:W-:-:S04]  /*d23d0*/  PRMT R22, R16, 0x3340, R18 ;  /* 0x0000334010167816 */ /* 0x000fc80000000012 */
[----:B------:R-:W-:Y:S02]  /*d23e0*/  PRMT R23, R22, 0x5410, R21 ;  /* 0x0000541016177816 */ /* 0x000fe40000000015 */
[----:B------:R-:W-:Y:S02]  /*d23f0*/  PRMT R21, R15, 0x3340, R0 ;  /* 0x000033400f157816 */ /* 0x000fe40000000000 */
[----:B------:R-:W-:-:S04]  /*d2400*/  PRMT R22, R14, 0x3340, R17 ;  /* 0x000033400e167816 */ /* 0x000fc80000000011 */
[----:B------:R-:W-:Y:S02]  /*d2410*/  PRMT R21, R22, 0x5410, R21 ;  /* 0x0000541016157816 */ /* 0x000fe40000000015 */
[----:B------:R-:W-:Y:S01]  /*d2420*/  IADD3 R22, P1, PT, R19, R7, RZ ;  /* 0x0000000713167210 */ /* 0x000fe20007f3e0ff */
[----:B------:R1:W-:Y:S04]  /*d2430*/  STL [R1+0x4d34], R23 ;  /* 0x004d341701007387 */ /* 0x0003e80000100800 */
[----:B------:R-:W-:Y:S01]  /*d2440*/  STL [R1+0x6b4], R21 ;  /* 0x0006b41501007387 */ /* 0x000fe20000100800 */
[----:B-1----:R-:W-:-:S05]  /*d2450*/  IMAD.X R23, R20, 0x1, R8, P1 ;  /* 0x0000000114177824 */ /* 0x002fca00008e0608 */
[----:B------:R1:W-:Y:S04]  /*d2460*/  STL.64 [R1+0xc68], R22 ;  /* 0x000c681601007387 */ /* 0x0003e80000100a00 */
[----:B------:R-:W2:Y:S04]  /*d2470*/  LDL.LU R26, [R1+0x5a8] ;  /* 0x0005a800011a7983 */ /* 0x000ea80000300800 */
[----:B-1----:R-:W3:Y:S04]  /*d2480*/  LDL.LU R22, [R1+0x244] ;  /* 0x0002440001167983 */ /* 0x002ee80000300800 */
[----:B------:R-:W4:Y:S01]  /*d2490*/  LDL.LU R23, [R1+0x4ec] ;  /* 0x0004ec0001177983 */ /* 0x000f220000300800 */
        /* <DEDUP_REMOVED lines=12> */
[----:B------:R1:W-:Y:S01]  /*d2560*/  STL [R1+0x164], R17 ;  /* 0x0001641101007387 */ /* 0x0003e20000100800 */
[----:B------:R-:W-:-:S04]  /*d2570*/  LOP3.LUT R14, R29, 0xffff, RZ, 0xc0, !PT ;  /* 0x0000ffff1d0e7812 */ /* 0x000fc800078ec0ff */
[----:B------:R-:W-:Y:S02]  /*d2580*/  PRMT R21, R14, 0x3340, R0 ;  /* 0x000033400e157816 */ /* 0x000fe40000000000 */
[----:B-1----:R-:W-:-:S04]  /*d2590*/  LOP3.LUT R17, R25, 0xffff, RZ, 0xc0, !PT ;  /* 0x0000ffff19117812 */ /* 0x002fc800078ec0ff */
[----:B------:R-:W-:Y:S02]  /*d25a0*/  PRMT R18, R16, 0x3340, R17 ;  /* 0x0000334010127816 */ /* 0x000fe40000000011 */
[----:B------:R-:W-:Y:S02]  /*d25b0*/  SHF.R.U32.HI R16, RZ, 0x8, R16 ;  /* 0x00000008ff107819 */ /* 0x000fe40000011610 */
[----:B------:R-:W-:Y:S02]  /*d25c0*/  PRMT R18, R18, 0x5410, R21 ;  /* 0x0000541012127816 */ /* 0x000fe40000000015 */
[----:B------:R-:W-:Y:S02]  /*d25d0*/  SHF.R.U32.HI R21, RZ, 0x8, R17 ;  /* 0x00000008ff157819 */ /* 0x000fe40000011611 */
[----:B------:R-:W-:Y:S02]  /*d25e0*/  IADD3 R24, P1, PT, R19, R9, RZ ;  /* 0x0000000913187210 */ /* 0x000fe40007f3e0ff */
[----:B------:R-:W-:-:S02]  /*d25f0*/  LOP3.LUT R16, R16, 0xffff, RZ, 0xc0, !PT ;  /* 0x0000ffff10107812 */ /* 0x000fc400078ec0ff */
[----:B------:R-:W-:Y:S01]  /*d2600*/  LOP3.LUT R21, R21, 0xffff, RZ, 0xc0, !PT ;  /* 0x0000ffff15157812 */ /* 0x000fe200078ec0ff */
[----:B------:R1:W-:Y:S01]  /*d2610*/  STL [R1+0x69c], R18 ;  /* 0x00069c1201007387 */ /* 0x0003e20000100800 */
[----:B------:R-:W-:-:S03]  /*d2620*/  IMAD.X R25, R20, 0x1, R11, P1 ;  /* 0x0000000114197824 */ /* 0x000fc600008e060b */
[----:B------:R-:W4:Y:S04]  /*d2630*/  LDL.LU R28, [R1+0x1d4] ;  /* 0x0001d400011c7983 */ /* 0x000f280000300800 */
[----:B------:R-:W4:Y:S01]  /*d2640*/  LDL.LU R29, [R1+0x564] ;  /* 0x00056400011d7983 */ /* 0x000f220000300800 */
[----:B-1----:R-:W-:Y:S02]  /*d2650*/  PRMT R18, R16, 0x3340, R21 ;  /* 0x0000334010127816 */ /* 0x002fe40000000015 */
[----:B------:R-:W-:-:S05]  /*d2660*/  IADD3 R16, P1, PT, R19, R10, RZ ;  /* 0x0000000a13107210 */ /* 0x000fca0007f3e0ff */
[----:B------:R-:W-:Y:S01]  /*d2670*/  IMAD.X R17, R20, 0x1, R12, P1 ;  /* 0x0000000114117824 */ /* 0x000fe200008e060c */
[----:B------:R-:W-:Y:S01]  /*d2680*/  SHF.R.U32.HI R20, RZ, 0x8, R14 ;  /* 0x00000008ff147819 */ /* 0x000fe2000001160e */
[----:B------:R1:W-:Y:S03]  /*d2690*/  STL.64 [R1+0xc60], R24 ;  /* 0x000c601801007387 */ /* 0x0003e60000100a00 */
[----:B------:R-:W-:Y:S01]  /*d26a0*/  LOP3.LUT R20, R20, 0xffff, RZ, 0xc0, !PT ;  /* 0x0000ffff14147812 */ /* 0x000fe200078ec0ff */
[----:B-1----:R-:W4:Y:S04]  /*d26b0*/  LDL.LU R25, [R1+0x2e4] ;  /* 0x0002e40001197983 */ /* 0x002f280000300800 */
[----:B------:R1:W-:Y:S04]  /*d26c0*/  STL.64 [R1+0x5778], R10 ;  /* 0x0057780a01007387 */ /* 0x0003e80000100a00 */
[----:B------:R-:W-:Y:S04]  /*d26d0*/  STL [R1+0x15c], R18 ;  /* 0x00015c1201007387 */ /* 0x000fe80000100800 */
[----:B------:R-:W-:Y:S01]  /*d26e0*/  STL.64 [R1+0xc70], R16 ;  /* 0x000c701001007387 */ /* 0x000fe20000100a00 */
[----:B-1----:R-:W-:-:S05]  /*d26f0*/  PRMT R11, R20, 0x3340, R0 ;  /* 0x00003340140b7816 */ /* 0x002fca0000000000 */
[----:B------:R4:W-:Y:S01]  /*d2700*/  STL [R1+0x74], R11 ;  /* 0x0000740b01007387 */ /* 0x0009e20000100800 */
[----:B--2---:R-:W-:Y:S02]  /*d2710*/  LOP3.LUT R10, R26, 0xffff, RZ, 0xc0, !PT ;  /* 0x0000ffff1a0a7812 */ /* 0x004fe400078ec0ff */
[----:B---3--:R-:W-:Y:S02]  /*d2720*/  LOP3.LUT R14, R22, 0xffff, RZ, 0xc0, !PT ;  /* 0x0000ffff160e7812 */ /* 0x008fe400078ec0ff */
[----:B----4-:R-:W-:Y:S02]  /*d2730*/  LOP3.LUT R11, R23, 0xffff, RZ, 0xc0, !PT ;  /* 0x0000ffff170b7812 */ /* 0x010fe400078ec0ff */
[----:B------:R-:W-:Y:S02]  /*d2740*/  PRMT R20, R14, 0x3340, R0 ;  /* 0x000033400e147816 */ /* 0x000fe40000000000 */
[----:B------:R-:W-:-:S04]  /*d2750*/  PRMT R21, R10, 0x3340, R11 ;  /* 0x000033400a157816 */ /* 0x000fc8000000000b */
[----:B------:R-:W-:-:S05]  /*d2760*/  PRMT R16, R21, 0x5410, R20 ;  /* 0x0000541015107816 */ /* 0x000fca0000000014 */
[----:B------:R-:W-:Y:S04]  /*d2770*/  STL [R1+0x4d2c], R16 ;  /* 0x004d2c1001007387 */ /* 0x000fe80000100800 */
[----:B------:R-:W2:Y:S04]  /*d2780*/  LDL.LU R26, [R1+0x5ac] ;  /* 0x0005ac00011a7983 */ /* 0x000ea80000300800 */
[----:B------:R-:W3:Y:S04]  /*d2790*/  LDL.LU R22, [R1+0x250] ;  /* 0x0002500001167983 */ /* 0x000ee80000300800 */
        /* <DEDUP_REMOVED lines=11> */
[----:B0-----:R-:W-:Y:S01]  /*d2850*/  VIADD R19, R19, UR5 ;  /* 0x0000000513137c36 */ /* 0x001fe20008000000 */
[----:B------:R-:W0:Y:S01]  /*d2860*/  LDCU UR5, c[0x0][0x3b8] ;  /* 0x00007700ff0577ac */ /* 0x000e220008000800 */
[----:B------:R-:W-:Y:S02]  /*d2870*/  LOP3.LUT R17, R28, 0xffff, RZ, 0xc0, !PT ;  /* 0x0000ffff1c117812 */ /* 0x000fe400078ec0ff */
[----:B------:R-:W-:Y:S02]  /*d2880*/  LOP3.LUT R10, R29, 0xffff, RZ, 0xc0, !PT ;  /* 0x0000ffff1d0a7812 */ /* 0x000fe400078ec0ff */
[----:B------:R-:W-:-:S02]  /*d2890*/  PRMT R20, R17, 0x3340, R0 ;  /* 0x0000334011147816 */ /* 0x000fc40000000000 */
[----:B------:R-:W-:Y:S02]  /*d28a0*/  IADD3 R24, P1, PT, R19, R0, RZ ;  /* 0x0000000013187210 */ /* 0x000fe40007f3e0ff */
[----:B-1----:R-:W-:-:S04]  /*d28b0*/  LOP3.LUT R11, R25, 0xffff, RZ, 0xc0, !PT ;  /* 0x0000ffff190b7812 */ /* 0x002fc800078ec0ff */
[----:B------:R-:W-:Y:S02]  /*d28c0*/  PRMT R21, R10, 0x3340, R11 ;  /* 0x000033400a157816 */ /* 0x000fe4000000000b */
[----:B------:R-:W-:Y:S02]  /*d28d0*/  SHF.R.U32.HI R10, RZ, 0x8, R10 ;  /* 0x00000008ff0a7819 */ /* 0x000fe4000001160a */
[----:B------:R-:W-:Y:S02]  /*d28e0*/  PRMT R15, R21, 0x5410, R20 ;  /* 0x00005410150f7816 */ /* 0x000fe40000000014 */
[----:B------:R-:W-:Y:S02]  /*d28f0*/  SHF.R.S32.HI R20, RZ, 0x1f, R19 ;  /* 0x0000001fff147819 */ /* 0x000fe40000011413 */
[----:B------:R-:W-:Y:S02]  /*d2900*/  SHF.R.U32.HI R21, RZ, 0x8, R14 ;  /* 0x00000008ff157819 */ /* 0x000fe4000001160e */
[----:B------:R-:W-:-:S02]  /*d2910*/  SHF.R.U32.HI R11, RZ, 0x8, R11 ;  /* 0x00000008ff0b7819 */ /* 0x000fc4000001160b */
[----:B------:R-:W-:Y:S01]  /*d2920*/  LOP3.LUT R10, R10, 0xffff, RZ, 0xc0, !PT ;  /* 0x0000ffff0a0a7812 */ /* 0x000fe200078ec0ff */
[----:B------:R-:W-:Y:S01]  /*d2930*/  IMAD.X R25, R20, 0x1, R2, P1 ;  /* 0x0000000114197824 */ /* 0x000fe200008e0602 */
[----:B------:R-:W-:Y:S02]  /*d2940*/  LOP3.LUT R21, R21, 0xffff, RZ, 0xc0, !PT ;  /* 0x0000ffff15157812 */ /* 0x000fe400078ec0ff */
[----:B------:R-:W-:Y:S01]  /*d2950*/  LOP3.LUT R11, R11, 0xffff, RZ, 0xc0, !PT ;  /* 0x0000ffff0b0b7812 */ /* 0x000fe200078ec0ff */
[----:B------:R-:W-:Y:S04]  /*d2960*/  STL [R1+0x2198], R15 ;  /* 0x0021980f01007387 */ /* 0x000fe80000100800 */
[----:B------:R1:W-:Y:S01]  /*d2970*/  STL.64 [R1+0xc38], R24 ;  /* 0x000c381801007387 */ /* 0x0003e20000100a00 */
[----:B------:R-:W-:-:S02]  /*d2980*/  PRMT R14, R21, 0x3340, R0 ;  /* 0x00003340150e7816 */ /* 0x000fc40000000000 */
[----:B------:R-:W-:Y:S01]  /*d2990*/  PRMT R11, R10, 0x3340, R11 ;  /* 0x000033400a0b7816 */ /* 0x000fe2000000000b */
[----:B------:R-:W4:Y:S04]  /*d29a0*/  LDL.LU R18, [R1+0x570] ;  /* 0x0005700001127983 */ /* 0x000f280000300800 */
[----:B-1----:R-:W4:Y:S04]  /*d29b0*/  LDL.LU R24, [R1+0x1e0] ;  /* 0x0001e00001187983 */ /* 0x002f280000300800 */
[----:B------:R-:W4:Y:S04]  /*d29c0*/  LDL.LU R27, [R1+0x2f4] ;  /* 0x0002f400011b7983 */ /* 0x000f280000300800 */
[----:B------:R-:W-:Y:S04]  /*d29d0*/  STL [R1+0x60], R14 ;  /* 0x0000600e01007387 */ /* 0x000fe80000100800 */
[----:B------:R4:W-:Y:S04]  /*d29e0*/  STL [R1+0x690], R11 ;  /* 0x0006900b01007387 */ /* 0x0009e80000100800 */
[----:B------:R-:W4:Y:S04]  /*d29f0*/  LDL.LU R28, [R1+0x4de8] ;  /* 0x004de800011c7983 */ /* 0x000f280000300800 */
[----:B------:R-:W4:Y:S01]  /*d2a00*/  LDL.LU R29, [R1+0x1dc8] ;  /* 0x001dc800011d7983 */ /* 0x000f220000300800 */
[----:B--2---:R-:W-:-:S02]  /*d2a10*/  LOP3.LUT R16, R26, 0xffff, RZ, 0xc0, !PT ;  /* 0x0000ffff1a107812 */ /* 0x004fc400078ec0ff */
[----:B---3--:R-:W-:Y:S02]  /*d2a20*/  LOP3.LUT R10, R22, 0xffff, RZ, 0xc0, !PT ;  /* 0x0000ffff160a7812 */ /* 0x008fe400078ec0ff */
[----:B----4-:R-:W-:Y:S02]  /*d2a30*/  LOP3.LUT R11, R23, 0xffff, RZ, 0xc0, !PT ;  /* 0x0000ffff170b7812 */ /* 0x010fe400078ec0ff */
[----:B------:R-:W-:Y:S02]  /*d2a40*/  PRMT R21, R10, 0x3340, R0 ;  /* 0x000033400a157816 */ /* 0x000fe40000000000 */
[----:B------:R-:W-:-:S04]  /*d2a50*/  PRMT R14, R16, 0x3340, R11 ;  /* 0x00003340100e7816 */ /* 0x000fc8000000000b */
[----:B------:R-:W-:-:S05]  /*d2a60*/  PRMT R14, R14, 0x5410, R21 ;  /* 0x000054100e0e7816 */ /* 0x000fca0000000015 */
[----:B------:R1:W-:Y:S04]  /*d2a70*/  STL [R1+0x218c], R14 ;  /* 0x00218c0e01007387 */ /* 0x0003e80000100800 */
[----:B------:R-:W2:Y:S04]  /*d2a80*/  LDL.LU R25, [R1+0x21a8] ;  /* 0x0021a80001197983 */ /* 0x000ea80000300800 */
[----:B------:R-:W3:Y:S04]  /*d2a90*/  LDL.LU R26, [R1+0x4dec] ;  /* 0x004dec00011a7983 */ /* 0x000ee80000300800 */
[----:B------:R-:W4:Y:S01]  /*d2aa0*/  LDL.LU R22, [R1+0x1db8] ;  /* 0x001db80001167983 */ /* 0x000f220000300800 */
[----:B-1----:R-:W-:-:S03]  /*d2ab0*/  IADD3 R14, P1, PT, R19, R3, RZ ;  /* 0x00000003130e7210 */ /* 0x002fc60007f3e0ff */
[----:B------:R-:W-:Y:S02]  /*d2ac0*/  STL.64 [R1+0x5770], R2 ;  /* 0x0057700201007387 */ /* 0x000fe40000100a00 */
[----:B------:R-:W-:-:S05]  /*d2ad0*/  IMAD.X R15, R20, 0x1, R4, P1 ;  /* 0x00000001140f7824 */ /* 0x000fca00008e0604 */
[----:B------:R1:W-:Y:S04]  /*d2ae0*/  STL.64 [R1+0xc30], R14 ;  /* 0x000c300e01007387 */ /* 0x0003e80000100a00 */
[----:B-1----:R-:W2:Y:S04]  /*d2af0*/  LDL.LU.64 R14, [R1+0x5788] ;  /* 0x00578800010e7983 */ /* 0x002ea80000300a00 */
[----:B------:R-:W3:Y:S01]  /*d2b00*/  LDL.LU R23, [R1+0x219c] ;  /* 0x00219c0001177983 */ /* 0x000ee20000300800 */
        /* <DEDUP_REMOVED lines=8> */
[----:B------:R1:W-:Y:S04]  /*d2b90*/  STL [R1+0x340], R11 ;  /* 0x0003400b01007387 */ /* 0x0003e80000100800 */
[----:B------:R0:W-:Y:S01]  /*d2ba0*/  STL [R1+0x688], R3 ;  /* 0x0006880301007387 */ /* 0x0001e20000100800 */
[----:B------:R-:W-:Y:S02]  /*d2bb0*/  IADD3 R16, P1, PT, R19, R13, RZ ;  /* 0x0000000d13107210 */ /* 0x000fe40007f3e0ff */
[----:B------:R-:W-:Y:S02]  /*d2bc0*/  LOP3.LUT R2, R18, 0xffff, RZ, 0xc0, !PT ;  /* 0x0000ffff12027812 */ /* 0x000fe400078ec0ff */
[----:B-1----:R-:W-:Y:S02]  /*d2bd0*/  LOP3.LUT R11, R24, 0xffff, RZ, 0xc0, !PT ;  /* 0x0000ffff180b7812 */ /* 0x002fe400078ec0ff */
[----:B0-----:R-:W-:-:S02]  /*d2be0*/  LOP3.LUT R3, R27, 0xffff, RZ, 0xc0, !PT ;  /* 0x0000ffff1b037812 */ /* 0x001fc400078ec0ff */
[----:B------:R-:W-:Y:S01]  /*d2bf0*/  PRMT R21, R11, 0x3340, R0 ;  /* 0x000033400b157816 */ /* 0x000fe20000000000 */
[----:B------:R0:W-:Y:S02]  /*d2c00*/  STL [R1+0x4d70], R11 ;  /* 0x004d700b01007387 */ /* 0x0001e40000100800 */
[----:B0-----:R-:W-:-:S04]  /*d2c10*/  PRMT R11, R2, 0x3340, R3 ;  /* 0x00003340020b7816 */ /* 0x001fc80000000003 */
        /* <DEDUP_REMOVED lines=8> */
[----:B------:R-:W-:Y:S02]  /*d2ca0*/  PRMT R10, R21, 0x3340, R0 ;  /* 0x00003340150a7816 */ /* 0x000fe40000000000 */
[----:B------:R-:W-:Y:S02]  /*d2cb0*/  PRMT R3, R2, 0x3340, R3 ;  /* 0x0000334002037816 */ /* 0x000fe40000000003 */
[----:B------:R-:W-:Y:S02]  /*d2cc0*/  LOP3.LUT R2, R29, 0xffff, RZ, 0xc0, !PT ;  /* 0x0000ffff1d027812 */ /* 0x000fe400078ec0ff */
[----:B0-----:R-:W-:Y:S01]  /*d2cd0*/  LOP3.LUT R11, R28, 0xffff, RZ, 0xc0, !PT ;  /* 0x0000ffff1c0b7812 */ /* 0x001fe200078ec0ff */
[----:B--2---:R-:W-:-:S05]  /*d2ce0*/  IMAD.X R17, R20, 0x1, R15, P1 ;  /* 0x0000000114117824 */ /* 0x004fca00008e060f */
[----:B------:R0:W-:Y:S04]  /*d2cf0*/  STL.64 [R1+0xc08], R16 ;  /* 0x000c081001007387 */ /* 0x0001e80000100a00 */
[----:B0-----:R-:W2:Y:S04]  /*d2d00*/  LDL.LU R16, [R1+0x5780] ;  /* 0x0057800001107983 */ /* 0x001ea80000300800 */
[----:B------:R-:W-:Y:S04]  /*d2d10*/  STL [R1+0x33c], R10 ;  /* 0x00033c0a01007387 */ /* 0x000fe80000100800 */
[----:B------:R4:W-:Y:S04]  /*d2d20*/  STL [R1+0x6e4], R3 ;  /* 0x0006e40301007387 */ /* 0x0009e80000100800 */
[----:B------:R-:W2:Y:S01]  /*d2d30*/  LDL.LU R28, [R1+0x4dd8] ;  /* 0x004dd800011c7983 */ /* 0x000ea20000300800 */
[----:B------:R-:W-:-:S03]  /*d2d40*/  LOP3.LUT R17, R25, 0xffff, RZ, 0xc0, !PT ;  /* 0x0000ffff19117812 */ /* 0x000fc600078ec0ff */
[----:B------:R-:W2:Y:S04]  /*d2d50*/  LDL.LU R29, [R1+0x934] ;  /* 0x00093400011d7983 */ /* 0x000ea80000300800 */
[----:B------:R-:W2:Y:S01]  /*d2d60*/  LDL.LU R25, [R1+0x1fb8] ;  /* 0x001fb80001197983 */ /* 0x000ea20000300800 */
[----:B------:R-:W-:Y:S02]  /*d2d70*/  PRMT R21, R2, 0x3340, R0 ;  /* 0x0000334002157816 */ /* 0x000fe40000000000 */
[----:B---3--:R-:W-:Y:S02]  /*d2d80*/  LOP3.LUT R18, R23, 0xffff, RZ, 0xc0, !PT ;  /* 0x0000ffff17127812 */ /* 0x008fe400078ec0ff */
[----:B----4-:R-:W-:Y:S02]  /*d2d90*/  LOP3.LUT R3, R22, 0xffff, RZ, 0xc0, !PT ;  /* 0x0000ffff16037812 */ /* 0x010fe400078ec0ff */
[----:B------:R-:W-:-:S02]  /*d2da0*/  PRMT R22, R11, 0x3340, R17 ;  /* 0x000033400b167816 */ /* 0x000fc40000000011 */
[----:B------:R-:W-:Y:S02]  /*d2db0*/  LOP3.LUT R10, R26, 0xffff, RZ, 0xc0, !PT ;  /* 0x0000ffff1a0a7812 */ /* 0x000fe400078ec0ff */
[----:B------:R-:W-:Y:S02]  /*d2dc0*/  PRMT R23, R22, 0x5410, R21 ;  /* 0x0000541016177816 */ /* 0x000fe40000000015 */
[----:B------:R-:W-:Y:S02]  /*d2dd0*/  PRMT R21, R3, 0x3340, R0 ;  /* 0x0000334003157816 */ /* 0x000fe40000000000 */
[----:B------:R-:W-:-:S04]  /*d2de0*/  PRMT R22, R10, 0x3340, R18 ;  /* 0x000033400a167816 */ /* 0x000fc80000000012 */
[----:B------:R-:W-:Y:S01]  /*d2df0*/  PRMT R21, R22, 0x5410, R21 ;  /* 0x0000541016157816 */ /* 0x000fe20000000015 */
[----:B------:R0:W-:Y:S01]  /*d2e00*/  STL [R1+0x217c], R23 ;  /* 0x00217c1701007387 */ /* 0x0001e20000100800 */
[----:B------:R-:W-:Y:S02]  /*d2e10*/  SHF.R.U32.HI R11, RZ, 0x8, R11 ;  /* 0x00000008ff0b7819 */ /* 0x000fe4000001160b */
[----:B------:R-:W-:Y:S02]  /*d2e20*/  SHF.R.U32.HI R17, RZ, 0x8, R17 ;  /* 0x00000008ff117819 */ /* 0x000fe40000011611 */
[----:B------:R-:W-:Y:S01]  /*d2e30*/  IADD3 R22, P1, PT, R19, R5, RZ ;  /* 0x0000000513167210 */ /* 0x000fe20007f3e0ff */
[----:B------:R1:W-:Y:S01]  /*d2e40*/  STL [R1+0x2178], R21 ;  /* 0x0021781501007387 */ /* 0x0003e20000100800 */
[----:B------:R-:W-:Y:S02]  /*d2e50*/  SHF.R.U32.HI R10, RZ, 0x8, R10 ;  /* 0x00000008ff0a7819 */ /* 0x000fe4000001160a */
[----:B------:R-:W-:-:S02]  /*d2e60*/  LOP3.LUT R11, R11, 0xffff, RZ, 0xc0, !PT ;  /* 0x0000ffff0b0b7812 */ /* 0x000fc400078ec0ff */
[----:B------:R-:W-:Y:S02]  /*d2e70*/  LOP3.LUT R17, R17, 0xffff, RZ, 0xc0, !PT ;  /* 0x0000ffff11117812 */ /* 0x000fe400078ec0ff */
[----:B------:R-:W-:Y:S01]  /*d2e80*/  LOP3.LUT R10, R10, 0xffff, RZ, 0xc0, !PT ;  /* 0x0000ffff0a0a7812 */ /* 0x000fe200078ec0ff */
[----:B0-----:R-:W-:Y:S01]  /*d2e90*/  IMAD.X R23, R20, 0x1, R6, P1 ;  /* 0x0000000114177824 */ /* 0x001fe200008e0606 */
[----:B-1----:R-:W-:Y:S02]  /*d2ea0*/  SHF.R.U32.HI R21, RZ, 0x8, R18 ;  /* 0x00000008ff157819 */ /* 0x002fe40000011612 */
[----:B------:R-:W-:Y:S02]  /*d2eb0*/  PRMT R11, R11, 0x3340, R17 ;  /* 0x000033400b0b7816 */ /* 0x000fe40000000011 */
[----:B------:R-:W-:Y:S01]  /*d2ec0*/  LOP3.LUT R21, R21, 0xffff, RZ, 0xc0, !PT ;  /* 0x0000ffff15157812 */ /* 0x000fe200078ec0ff */
[----:B------:R0:W-:Y:S04]  /*d2ed0*/  STL.64 [R1+0xc00], R22 ;  /* 0x000c001601007387 */ /* 0x0001e80000100a00 */
[----:B------:R-:W3:Y:S01]  /*d2ee0*/  LDL.LU R26, [R1+0x4ddc] ;  /* 0x004ddc00011a7983 */ /* 0x000ee20000300800 */
[----:B------:R-:W-:-:S03]  /*d2ef0*/  PRMT R10, R10, 0x3340, R21 ;  /* 0x000033400a0a7816 */ /* 0x000fc60000000015 */
[----:B------:R-:W-:Y:S01]  /*d2f00*/  STL [R1+0x67c], R11 ;  /* 0x00067c0b01007387 */ /* 0x000fe20000100800 */
[----:B------:R-:W-:Y:S02]  /*d2f10*/  SHF.R.U32.HI R21, RZ, 0x8, R3 ;  /* 0x00000008ff157819 */ /* 0x000fe40000011603 */
[----:B------:R-:W-:Y:S01]  /*d2f20*/  SHF.R.U32.HI R2, RZ, 0x8, R2 ;  /* 0x00000008ff027819 */ /* 0x000fe20000011602 */
[----:B0-----:R-:W4:Y:S04]  /*d2f30*/  LDL.LU R22, [R1+0x938] ;  /* 0x0009380001167983 */ /* 0x001f280000300800 */
[----:B------:R0:W-:Y:S01]  /*d2f40*/  STL [R1+0x678], R10 ;  /* 0x0006780a01007387 */ /* 0x0001e20000100800 */
[----:B------:R-:W-:-:S03]  /*d2f50*/  LOP3.LUT R21, R21, 0xffff, RZ, 0xc0, !PT ;  /* 0x0000ffff15157812 */ /* 0x000fc600078ec0ff */
[----:B------:R-:W3:Y:S01]  /*d2f60*/  LDL.LU R23, [R1+0x1fac] ;  /* 0x001fac0001177983 */ /* 0x000ee20000300800 */
[----:B0-----:R-:W-:Y:S02]  /*d2f70*/  IADD3 R10, P1, PT, R19, R14, RZ ;  /* 0x0000000e130a7210 */ /* 0x001fe40007f3e0ff */
[----:B------:R-:W-:-:S04]  /*d2f80*/  LOP3.LUT R2, R2, 0xffff, RZ, 0xc0, !PT ;  /* 0x0000ffff02027812 */ /* 0x000fc800078ec0ff */
[----:B------:R-:W-:Y:S01]  /*d2f90*/  PRMT R3, R2, 0x3340, R0 ;  /* 0x0000334002037816 */ /* 0x000fe20000000000 */
[----:B--2---:R-:W-:Y:S01]  /*d2fa0*/  IMAD.X R11, R20, 0x1, R16, P1 ;  /* 0x00000001140b7824 */ /* 0x004fe200008e0610 */
[----:B------:R-:W-:Y:S04]  /*d2fb0*/  STL [R1+0x5768], R16 ;  /* 0x0057681001007387 */ /* 0x000fe80000100800 */
[----:B------:R0:W-:Y:S01]  /*d2fc0*/  STL.64 [R1+0xbf8], R10 ;  /* 0x000bf80a01007387 */ /* 0x0001e20000100a00 */
[----:B------:R-:W-:Y:S02]  /*d2fd0*/  LOP3.LUT R2, R28, 0xffff, RZ, 0xc0, !PT ;  /* 0x0000ffff1c027812 */ /* 0x000fe400078ec0ff */
[----:B0-----:R-:W-:Y:S02]  /*d2fe0*/  PRMT R10, R21, 0x3340, R0 ;  /* 0x00003340150a7816 */ /* 0x001fe40000000000 */
[----:B------:R-:W-:-:S03]  /*d2ff0*/  LOP3.LUT R16, R29, 0xffff, RZ, 0xc0, !PT ;  /* 0x0000ffff1d107812 */ /* 0x000fc600078ec0ff */
[----:B------:R-:W-:Y:S04]  /*d3000*/  STL [R1+0x338], R10 ;  /* 0x0003380a01007387 */ /* 0x000fe80000100800 */
[----:B------:R0:W-:Y:S01]  /*d3010*/  STL [R1+0x334], R3 ;  /* 0x0003340301007387 */ /* 0x0001e20000100800 */
[----:B------:R-:W-:-:S03]  /*d3020*/  PRMT R21, R16, 0x3340, R0 ;  /* 0x0000334010157816 */ /* 0x000fc60000000000 */
[----:B------:R-:W2:Y:S04]  /*d3030*/  LDL.LU R28, [R1+0x5bc] ;  /* 0x0005bc00011c7983 */ /* 0x000ea80000300800 */
[----:B------:R-:W2:Y:S01]  /*d3040*/  LDL.LU R29, [R1+0x26c] ;  /* 0x00026c00011d7983 */ /* 0x000ea20000300800 */
[----:B0-----:R-:W-:-:S03]  /*d3050*/  LOP3.LUT R3, R25, 0xffff, RZ, 0xc0, !PT ;  /* 0x0000ffff19037812 */ /* 0x001fc600078ec0ff */
[----:B------:R-:W2:Y:S01]  /*d3060*/  LDL.LU R25, [R1+0x510] ;  /* 0x0005100001197983 */ /* 0x000ea20000300800 */
[----:B------:R-:W-:-:S04]  /*d3070*/  PRMT R10, R2, 0x3340, R3 ;  /* 0x00003340020a7816 */ /* 0x000fc80000000003 */
        /* <DEDUP_REMOVED lines=9> */
[----:B------:R-:W-:Y:S02]  /*d3110*/  LOP3.LUT R2, R2, 0xffff, RZ, 0xc0, !PT ;  /* 0x0000ffff02027812 */ /* 0x000fe400078ec0ff */
[----:B------:R-:W-:Y:S02]  /*d3120*/  LOP3.LUT R3, R3, 0xffff, RZ, 0xc0, !PT ;  /* 0x0000ffff03037812 */ /* 0x000fe400078ec0ff */
[----:B------:R-:W-:Y:S02]  /*d3130*/  LOP3.LUT R21, R21, 0xffff, RZ, 0xc0, !PT ;  /* 0x0000ffff15157812 */ /* 0x000fe400078ec0ff */
[----:B------:R-:W-:-:S02]  /*d3140*/  PRMT R16, R2, 0x3340, R3 ;  /* 0x0000334002107816 */ /* 0x000fc40000000003 */
[----:B------:R-:W-:Y:S02]  /*d3150*/  PRMT R3, R21, 0x3340, R0 ;  /* 0x0000334015037816 */ /* 0x000fe40000000000 */
[----:B---3--:R-:W-:Y:S01]  /*d3160*/  LOP3.LUT R2, R26, 0xffff, RZ, 0xc0, !PT ;  /* 0x0000ffff1a027812 */ /* 0x008fe200078ec0ff */
[----:B------:R4:W-:Y:S04]  /*d3170*/  STL [R1+0x674], R16 ;  /* 0x0006741001007387 */ /* 0x0009e80000100800 */
[----:B------:R0:W-:Y:S04]  /*d3180*/  STL [R1+0x330], R3 ;  /* 0x0003300301007387 */ /* 0x0001e80000100800 */
[----:B------:R-:W3:Y:S01]  /*d3190*/  LDL.LU R26, [R1+0x5b8] ;  /* 0x0005b800011a7983 */ /* 0x000ee20000300800 */
[----:B----4-:R-:W-:-:S02]  /*d31a0*/  LOP3.LUT R16, R22, 0xffff, RZ, 0xc0, !PT ;  /* 0x0000ffff16107812 */ /* 0x010fc400078ec0ff */
[----:B0-----:R-:W-:Y:S01]  /*d31b0*/  LOP3.LUT R3, R23, 0xffff, RZ, 0xc0, !PT ;  /* 0x0000ffff17037812 */ /* 0x001fe200078ec0ff */
[----:B------:R-:W4:Y:S04]  /*d31c0*/  LDL.LU R22, [R1+0x268] ;  /* 0x0002680001167983 */ /* 0x000f280000300800 */
[----:B------:R0:W-:Y:S04]  /*d31d0*/  STL [R1+0x4d68], R16 ;  /* 0x004d681001007387 */ /* 0x0001e80000100800 */
[----:B------:R-:W3:Y:S01]  /*d31e0*/  LDL.LU R23, [R1+0x50c] ;  /* 0x00050c0001177983 */ /* 0x000ee20000300800 */
[----:B------:R-:W-:-:S02]  /*d31f0*/  PRMT R21, R16, 0x3340, R0 ;  /* 0x0000334010157816 */ /* 0x000fc40000000000 */
[----:B0-----:R-:W-:Y:S02]  /*d3200*/  PRMT R16, R2, 0x3340, R3 ;  /* 0x0000334002107816 */ /* 0x001fe40000000003 */
[----:B------:R-:W-:Y:S02]  /*d3210*/  SHF.R.U32.HI R2, RZ, 0x8, R2 ;  /* 0x00000008ff027819 */ /* 0x000fe40000011602 */
[----:B------:R-:W-:Y:S02]  /*d3220*/  PRMT R18, R16, 0x5410, R21 ;  /* 0x0000541010127816 */ /* 0x000fe40000000015 */
[----:B------:R-:W-:Y:S02]  /*d3230*/  IADD3 R16, P1, PT, R19, R9, RZ ;  /* 0x0000000913107210 */ /* 0x000fe40007f3e0ff */
[----:B------:R-:W-:Y:S02]  /*d3240*/  SHF.R.U32.HI R21, RZ, 0x8, R3 ;  /* 0x00000008ff157819 */ /* 0x000fe40000011603 */
[----:B------:R-:W-:-:S02]  /*d3250*/  LOP3.LUT R2, R2, 0xffff, RZ, 0xc0, !PT ;  /* 0x0000ffff02027812 */ /* 0x000fc400078ec0ff */
[----:B------:R-:W-:Y:S01]  /*d3260*/  LOP3.LUT R21, R21, 0xffff, RZ, 0xc0, !PT ;  /* 0x0000ffff15157812 */ /* 0x000fe200078ec0ff */
[----:B------:R2:W-:Y:S04]  /*d3270*/  STL.64 [R1+0x5758], R8 ;  /* 0x0057580801007387 */ /* 0x0005e80000100a00 */
[----:B------:R-:W-:Y:S01]  /*d3280*/  STL [R1+0x2168], R18 ;  /* 0x0021681201007387 */ /* 0x000fe20000100800 */
[----:B------:R-:W-:Y:S02]  /*d3290*/  PRMT R2, R2, 0x3340, R21 ;  /* 0x0000334002027816 */ /* 0x000fe40000000015 */
[----:B--2---:R-:W-:Y:S02]  /*d32a0*/  LOP3.LUT R9, R28, 0xffff, RZ, 0xc0, !PT ;  /* 0x0000ffff1c097812 */ /* 0x004fe400078ec0ff */
[----:B------:R-:W-:Y:S01]  /*d32b0*/  LOP3.LUT R8, R25, 0xffff, RZ, 0xc0, !PT ;  /* 0x0000ffff19087812 */ /* 0x000fe200078ec0ff */
[----:B------:R-:W-:-:S05]  /*d32c0*/  IMAD.X R17, R20, 0x1, R11, P1 ;  /* 0x0000000114117824 */ /* 0x000fca00008e060b */
[----:B------:R0:W-:Y:S04]  /*d32d0*/  STL.64 [R1+0xbc0], R16 ;  /* 0x000bc01001007387 */ /* 0x0001e80000100a00 */
[----:B------:R1:W-:Y:S04]  /*d32e0*/  STL [R1+0x6b0], R2 ;  /* 0x0006b00201007387 */ /* 0x0003e80000100800 */
[----:B------:R-:W2:Y:S01]  /*d32f0*/  LDL.LU R28, [R1+0x1dd8] ;  /* 0x001dd800011c7983 */ /* 0x000ea20000300800 */
[----:B0-----:R-:W-:Y:S02]  /*d3300*/  LOP3.LUT R16, R29, 0xffff, RZ, 0xc0, !PT ;  /* 0x0000ffff1d107812 */ /* 0x001fe400078ec0ff */
[----:B-1----:R-:W-:Y:S01]  /*d3310*/  PRMT R2, R9, 0x3340, R8 ;  /* 0x0000334009027816 */ /* 0x002fe20000000008 */
[----:B------:R-:W2:Y:S04]  /*d3320*/  LDL.LU R29, [R1+0x4dfc] ;  /* 0x004dfc00011d7983 */ /* 0x000ea80000300800 */
[----:B------:R-:W2:Y:S01]  /*d3330*/  LDL.LU R25, [R1+0x21b8] ;  /* 0x0021b80001197983 */ /* 0x000ea20000300800 */
[----:B------:R-:W-:-:S04]  /*d3340*/  PRMT R21, R16, 0x3340, R0 ;  /* 0x0000334010157816 */ /* 0x000fc80000000000 */
[----:B------:R-:W-:Y:S02]  /*d3350*/  PRMT R17, R2, 0x5410, R21 ;  /* 0x0000541002117816 */ /* 0x000fe40000000015 */
[----:B------:R-:W-:Y:S01]  /*d3360*/  IADD3 R2, P1, PT, R19, R10, RZ ;  /* 0x0000000a13027210 */ /* 0x000fe20007f3e0ff */
[----:B------:R-:W-:Y:S04]  /*d3370*/  STL.64 [R1+0x5760], R10 ;  /* 0x0057600a01007387 */ /* 0x000fe80000100a00 */
[----:B------:R-:W-:Y:S01]  /*d3380*/  IMAD.X R3, R20, 0x1, R12, P1 ;  /* 0x0000000114037824 */ /* 0x000fe200008e060c */
[----:B------:R-:W-:Y:S04]  /*d3390*/  STL [R1+0x2158], R17 ;  /* 0x0021581101007387 */ /* 0x000fe80000100800 */
[----:B------:R0:W-:Y:S04]  /*d33a0*/  STL.64 [R1+0xbd0], R2 ;  /* 0x000bd00201007387 */ /* 0x0001e80000100a00 */
[----:B0-----:R-:W2:Y:S01]  /*d33b0*/  LDL.LU.64 R2, [R1+0x5770] ;  /* 0x0057700001027983 */ /* 0x001ea20000300a00 */
[----:B------:R-:W-:-:S02]  /*d33c0*/  SHF.R.U32.HI R21, RZ, 0x8, R9 ;  /* 0x00000008ff157819 */ /* 0x000fc40000011609 */
[----:B------:R-:W-:Y:S02]  /*d33d0*/  SHF.R.U32.HI R20, RZ, 0x8, R8 ;  /* 0x00000008ff147819 */ /* 0x000fe40000011608 */
[----:B------:R-:W-:Y:S02]  /*d33e0*/  LOP3.LUT R21, R21, 0xffff, RZ, 0xc0, !PT ;  /* 0x0000ffff15157812 */ /* 0x000fe400078ec0ff */
[----:B------:R-:W-:-:S04]  /*d33f0*/  LOP3.LUT R20, R20, 0xffff, RZ, 0xc0, !PT ;  /* 0x0000ffff14147812 */ /* 0x000fc800078ec0ff */
[----:B------:R-:W-:Y:S02]  /*d3400*/  PRMT R9, R21, 0x3340, R20 ;  /* 0x0000334015097816 */ /* 0x000fe40000000014 */
[----:B---3--:R-:W-:Y:S02]  /*d3410*/  LOP3.LUT R8, R26, 0xffff, RZ, 0xc0, !PT ;  /* 0x0000ffff1a087812 */ /* 0x008fe400078ec0ff */
[----:B----4-:R-:W-:Y:S01]  /*d3420*/  LOP3.LUT R11, R22, 0xffff, RZ, 0xc0, !PT ;  /* 0x0000ffff160b7812 */ /* 0x010fe200078ec0ff */
[----:B------:R0:W-:Y:S03]  /*d3430*/  STL [R1+0x66c], R9 ;  /* 0x00066c0901007387 */ /* 0x0001e60000100800 */
[----:B------:R-:W-:Y:S02]  /*d3440*/  PRMT R20, R11, 0x3340, R0 ;  /* 0x000033400b147816 */ /* 0x000fe40000000000 */
[----:B0-----:R-:W-:-:S04]  /*d3450*/  LOP3.LUT R9, R23, 0xffff, RZ, 0xc0, !PT ;  /* 0x0000ffff17097812 */ /* 0x001fc800078ec0ff */
[----:B------:R-:W-:-:S04]  /*d3460*/  PRMT R21, R8, 0x3340, R9 ;  /* 0x0000334008157816 */ /* 0x000fc80000000009 */
[----:B------:R-:W-:Y:S02]  /*d3470*/  PRMT R10, R21, 0x5410, R20 ;  /* 0x00005410150a7816 */ /* 0x000fe40000000014 */
[----:B------:R-:W-:Y:S02]  /*d3480*/  SHF.R.U32.HI R20, RZ, 0x8, R16 ;  /* 0x00000008ff147819 */ /* 0x000fe40000011610 */
[----:B------:R-:W-:Y:S02]  /*d3490*/  SHF.R.U32.HI R8, RZ, 0x8, R8 ;  /* 0x00000008ff087819 */ /* 0x000fe40000011608 */
[----:B------:R-:W-:Y:S01]  /*d34a0*/  SHF.R.U32.HI R21, RZ, 0x8, R9 ;  /* 0x00000008ff157819 */ /* 0x000fe20000011609 */
[----:B------:R-:W-:Y:S04]  /*d34b0*/  STL [R1+0x2148], R10 ;  /* 0x0021480a01007387 */ /* 0x000fe80000100800 */
[----:B------:R-:W3:Y:S04]  /*d34c0*/  LDL.LU R26, [R1+0x57c] ;  /* 0x00057c00011a7983 */ /* 0x000ee80000300800 */
[----:B------:R-:W4:Y:S01]  /*d34d0*/  LDL.LU R22, [R1+0x1f4] ;  /* 0x0001f40001167983 */ /* 0x000f220000300800 */
[----:B------:R-:W-:-:S03]  /*d34e0*/  LOP3.LUT R20, R20, 0xffff, RZ, 0xc0, !PT ;  /* 0x0000ffff14147812 */ /* 0x000fc600078ec0ff */
[----:B------:R-:W4:Y:S01]  /*d34f0*/  LDL.LU R23, [R1+0x320] ;  /* 0x0003200001177983 */ /* 0x000f220000300800 */
[----:B------:R-:W-:Y:S02]  /*d3500*/  LOP3.LUT R8, R8, 0xffff, RZ, 0xc0, !PT ;  /* 0x0000ffff08087812 */ /* 0x000fe400078ec0ff */
[----:B------:R-:W-:Y:S02]  /*d3510*/  LOP3.LUT R21, R21, 0xffff, RZ, 0xc0, !PT ;  /* 0x0000ffff15157812 */ /* 0x000fe400078ec0ff */
[----:B------:R-:W-:Y:S02]  /*d3520*/  PRMT R16, R20, 0x3340, R0 ;  /* 0x0000334014107816 */ /* 0x000fe40000000000 */
[----:B------:R-:W-:-:S03]  /*d3530*/  PRMT R9, R8, 0x3340, R21 ;  /* 0x0000334008097816 */ /* 0x000fc60000000015 */
[----:B------:R0:W-:Y:S04]  /*d3540*/  STL [R1+0x32c], R16 ;  /* 0x00032c1001007387 */ /* 0x0001e80000100800 */
[----:B------:R1:W-:Y:S01]  /*d3550*/  STL [R1+0x668], R9 ;  /* 0x0006680901007387 */ /* 0x0003e20000100800 */
[----:B------:R-:W-:Y:S01]  /*d3560*/  VIADD R19, R19, UR5 ;  /* 0x0000000513137c36 */ /* 0x000fe20008000000 */
[----:B------:R-:W1:Y:S04]  /*d3570*/  LDCU UR5, c[0x0][0x3b8] ;  /* 0x00007700ff0577ac */ /* 0x000e680008000800 */
[----:B0-----:R-:W-:-:S02]  /*d3580*/  IADD3 R16, P1, PT, R19, R0, RZ ;  /* 0x0000000013107210 */ /* 0x001fc40007f3e0ff */
[----:B--2---:R-:W-:-:S04]  /*d3590*/  LOP3.LUT R10, R28, 0xffff, RZ, 0xc0, !PT ;  /* 0x0000ffff1c0a7812 */ /* 0x004fc800078ec0ff */
[----:B------:R-:W-:Y:S02]  /*d35a0*/  PRMT R20, R10, 0x3340, R0 ;  /* 0x000033400a147816 */ /* 0x000fe40000000000 */
[----:B------:R-:W-:Y:S02]  /*d35b0*/  LOP3.LUT R8, R29, 0xffff, RZ, 0xc0, !PT ;  /* 0x0000ffff1d087812 */ /* 0x000fe400078ec0ff */
[----:B-1----:R-:W-:-:S04]  /*d35c0*/  LOP3.LUT R9, R25, 0xffff, RZ, 0xc0, !PT ;  /* 0x0000ffff19097812 */ /* 0x002fc800078ec0ff */
[----:B------:R-:W-:-:S04]  /*d35d0*/  PRMT R21, R8, 0x3340, R9 ;  /* 0x0000334008157816 */ /* 0x000fc80000000009 */
[----:B------:R-:W-:Y:S02]  /*d35e0*/  PRMT R18, R21, 0x5410, R20 ;  /* 0x0000541015127816 */ /* 0x000fe40000000014 */
[----:B------:R-:W-:-:S03]  /*d35f0*/  SHF.R.S32.HI R20, RZ, 0x1f, R19 ;  /* 0x0000001fff147819 */ /* 0x000fc60000011413 */
[----:B------:R0:W-:Y:S04]  /*d3600*/  STL [R1+0x2118], R18 ;  /* 0x0021181201007387 */ /* 0x0001e80000100800 */
[----:B0-----:R-:W2:Y:S01]  /*d3610*/  LDL.LU R18, [R1+0x580] ;  /* 0x0005800001127983 */ /* 0x001ea20000300800 */
[----:B------:R-:W-:-:S05]  /*d3620*/  IMAD.X R17, R20, 0x1, R2, P1 ;  /* 0x0000000114117824 */ /* 0x000fca00008e0602 */
[----:B------:R-:W-:Y:S04]  /*d3630*/  STL.64 [R1+0xb78], R16 ;  /* 0x000b781001007387 */ /* 0x000fe80000100a00 */
[----:B------:R-:W2:Y:S04]  /*d3640*/  LDL.LU R24, [R1+0x1f8] ;  /* 0x0001f80001187983 */ /* 0x000ea80000300800 */
[----:B------:R-:W2:Y:S01]  /*d3650*/  LDL.LU R27, [R1+0x380] ;  /* 0x00038000011b7983 */ /* 0x000ea20000300800 */
        /* <DEDUP_REMOVED lines=9> */
[----:B------:R0:W-:Y:S04]  /*d36f0*/  STL [R1+0x664], R9 ;  /* 0x0006640901007387 */ /* 0x0001e80000100800 */
[----:B------:R-:W2:Y:S04]  /*d3700*/  LDL.LU R28, [R1+0x4e08] ;  /* 0x004e0800011c7983 */ /* 0x000ea80000300800 */
[----:B------:R-:W2:Y:S01]  /*d3710*/  LDL.LU R29, [R1+0x1dcc] ;  /* 0x001dcc00011d7983 */ /* 0x000ea20000300800 */
[----:B---3--:R-:W-:-:S02]  /*d3720*/  LOP3.LUT R8, R26, 0xffff, RZ, 0xc0, !PT ;  /* 0x0000ffff1a087812 */ /* 0x008fc400078ec0ff */
[----:B----4-:R-:W-:Y:S02]  /*d3730*/  LOP3.LUT R11, R22, 0xffff, RZ, 0xc0, !PT ;  /* 0x0000ffff160b7812 */ /* 0x010fe400078ec0ff */
[----:B0-----:R-:W-:Y:S02]  /*d3740*/  LOP3.LUT R9, R23, 0xffff, RZ, 0xc0, !PT ;  /* 0x0000ffff17097812 */ /* 0x001fe400078ec0ff */
[----:B------:R-:W-:Y:S02]  /*d3750*/  PRMT R21, R11, 0x3340, R0 ;  /* 0x000033400b157816 */ /* 0x000fe40000000000 */
[----:B------:R-:W-:-:S04]  /*d3760*/  PRMT R16, R8, 0x3340, R9 ;  /* 0x0000334008107816 */ /* 0x000fc80000000009 */
[----:B------:R-:W-:Y:S02]  /*d3770*/  PRMT R16, R16, 0x5410, R21 ;  /* 0x0000541010107816 */ /* 0x000fe40000000015 */
[----:B------:R-:W-:Y:S02]  /*d3780*/  SHF.R.U32.HI R8, RZ, 0x8, R8 ;  /* 0x00000008ff087819 */ /* 0x000fe40000011608 */
[----:B------:R-:W-:Y:S01]  /*d3790*/  SHF.R.U32.HI R9, RZ, 0x8, R9 ;  /* 0x00000008ff097819 */ /* 0x000fe20000011609 */
[----:B------:R0:W-:Y:S04]  /*d37a0*/  STL [R1+0x211c], R16 ;  /* 0x00211c1001007387 */ /* 0x0001e80000100800 */
[----:B------:R-:W3:Y:S04]  /*d37b0*/  LDL.LU R25, [R1+0x21ac] ;  /* 0x0021ac0001197983 */ /* 0x000ee80000300800 */
[----:B------:R-:W4:Y:S04]  /*d37c0*/  LDL.LU R26, [R1+0x4df0] ;  /* 0x004df000011a7983 */ /* 0x000f280000300800 */
[----:B------:R-:W4:Y:S01]  /*d37d0*/  LDL.LU R22, [R1+0x93c] ;  /* 0x00093c0001167983 */ /* 0x000f220000300800 */
[----:B------:R-:W-:-:S03]  /*d37e0*/  SHF.R.U32.HI R21, RZ, 0x8, R11 ;  /* 0x00000008ff157819 */ /* 0x000fc6000001160b */
[----:B------:R-:W4:Y:S01]  /*d37f0*/  LDL.LU R23, [R1+0x1fc8] ;  /* 0x001fc80001177983 */ /* 0x000f220000300800 */
[----:B------:R-:W-:Y:S02]  /*d3800*/  LOP3.LUT R8, R8, 0xffff, RZ, 0xc0, !PT ;  /* 0x0000ffff08087812 */ /* 0x000fe400078ec0ff */
[----:B------:R-:W-:Y:S02]  /*d3810*/  LOP3.LUT R9, R9, 0xffff, RZ, 0xc0, !PT ;  /* 0x0000ffff09097812 */ /* 0x000fe400078ec0ff */
[----:B0-----:R-:W-:Y:S02]  /*d3820*/  IADD3 R16, P1, PT, R19, R3, RZ ;  /* 0x0000000313107210 */ /* 0x001fe40007f3e0ff */
[----:B------:R-:W-:Y:S02]  /*d3830*/  LOP3.LUT R21, R21, 0xffff, RZ, 0xc0, !PT ;  /* 0x0000ffff15157812 */ /* 0x000fe400078ec0ff */
[----:B------:R-:W-:Y:S01]  /*d3840*/  PRMT R11, R8, 0x3340, R9 ;  /* 0x00003340080b7816 */ /* 0x000fe20000000009 */
[----:B------:R-:W-:Y:S01]  /*d3850*/  IMAD.X R17, R20, 0x1, R4, P1 ;  /* 0x0000000114117824 */ /* 0x000fe200008e0604 */
[----:B------:R-:W-:-:S04]  /*d3860*/  PRMT R9, R21, 0x3340, R0 ;  /* 0x0000334015097816 */ /* 0x000fc80000000000 */
[----:B------:R0:W-:Y:S04]  /*d3870*/  STL.64 [R1+0xb70], R16 ;  /* 0x000b701001007387 */ /* 0x0001e80000100a00 */
[----:B------:R1:W-:Y:S04]  /*d3880*/  STL [R1+0x660], R11 ;  /* 0x0006600b01007387 */ /* 0x0003e80000100800 */
[----:B------:R1:W-:Y:S01]  /*d3890*/  STL [R1+0x324], R9 ;  /* 0x0003240901007387 */ /* 0x0003e20000100800 */
[----:B0-----:R-:W-:-:S05]  /*d38a0*/  IADD3 R16, P1, PT, R19, R13, RZ ;  /* 0x0000000d13107210 */ /* 0x001fca0007f3e0ff */
[----:B------:R-:W-:Y:S01]  /*d38b0*/  IMAD.X R17, R20, 0x1, R15, P1 ;  /* 0x0000000114117824 */ /* 0x000fe200008e060f */
[----:B--2---:R-:W-:Y:S02]  /*d38c0*/  LOP3.LUT R8, R18, 0xffff, RZ, 0xc0, !PT ;  /* 0x0000ffff12087812 */ /* 0x004fe400078ec0ff */
[----:B-1----:R-:W-:Y:S02]  /*d38d0*/  LOP3.LUT R11, R24, 0xffff, RZ, 0xc0, !PT ;  /* 0x0000ffff180b7812 */ /* 0x002fe400078ec0ff */
[----:B------:R-:W-:Y:S02]  /*d38e0*/  LOP3.LUT R9, R27, 0xffff, RZ, 0xc0, !PT ;  /* 0x0000ffff1b097812 */ /* 0x000fe400078ec0ff */
[----:B------:R-:W-:Y:S01]  /*d38f0*/  PRMT R21, R11, 0x3340, R0 ;  /* 0x000033400b157816 */ /* 0x000fe20000000000 */
[----:B------:R0:W-:Y:S02]  /*d3900*/  STL [R1+0x21b8], R11 ;  /* 0x0021b80b01007387 */ /* 0x0001e40000100800 */
[----:B0-----:R-:W-:-:S04]  /*d3910*/  PRMT R11, R8, 0x3340, R9 ;  /* 0x00003340080b7816 */ /* 0x001fc80000000009 */
[----:B------:R-:W-:-:S05]  /*d3920*/  PRMT R11, R11, 0x5410, R21 ;  /* 0x000054100b0b7816 */ /* 0x000fca0000000015 */
[----:B------:R-:W-:Y:S04]  /*d3930*/  STL [R1+0x1fb8], R11 ;  /* 0x001fb80b01007387 */ /* 0x000fe80000100800 */
[----:B------:R0:W-:Y:S04]  /*d3940*/  STL.64 [R1+0xb58], R16 ;  /* 0x000b581001007387 */ /* 0x0001e80000100a00 */
[----:B0-----:R-:W2:Y:S01]  /*d3950*/  LDL.LU R16, [R1+0x5768] ;  /* 0x0057680001107983 */ /* 0x001ea20000300800 */
[----:B------:R-:W-:Y:S02]  /*d3960*/  SHF.R.U32.HI R21, RZ, 0x8, R10 ;  /* 0x00000008ff157819 */ /* 0x000fe4000001160a */
[----:B------:R-:W-:-:S02]  /*d3970*/  SHF.R.U32.HI R8, RZ, 0x8, R8 ;  /* 0x00000008ff087819 */ /* 0x000fc40000011608 */
[----:B------:R-:W-:Y:S02]  /*d3980*/  SHF.R.U32.HI R9, RZ, 0x8, R9 ;  /* 0x00000008ff097819 */ /* 0x000fe40000011609 */
[----:B------:R-:W-:Y:S02]  /*d3990*/  LOP3.LUT R21, R21, 0xffff, RZ, 0xc0, !PT ;  /* 0x0000ffff15157812 */ /* 0x000fe400078ec0ff */
[----:B------:R-:W-:Y:S02]  /*d39a0*/  LOP3.LUT R8, R8, 0xffff, RZ, 0xc0, !PT ;  /* 0x0000ffff08087812 */ /* 0x000fe400078ec0ff */
[----:B------:R-:W-:Y:S02]  /*d39b0*/  LOP3.LUT R9, R9, 0xffff, RZ, 0xc0, !PT ;  /* 0x0000ffff09097812 */ /* 0x000fe400078ec0ff */
[----:B------:R-:W-:Y:S02]  /*d39c0*/  PRMT R10, R21, 0x3340, R0 ;  /* 0x00003340150a7816 */ /* 0x000fe40000000000 */
[----:B------:R-:W-:-:S02]  /*d39d0*/  LOP3.LUT R17, R29, 0xffff, RZ, 0xc0, !PT ;  /* 0x0000ffff1d117812 */ /* 0x000fc400078ec0ff */
[----:B------:R-:W-:Y:S02]  /*d39e0*/  PRMT R8, R8, 0x3340, R9 ;  /* 0x0000334008087816 */ /* 0x000fe40000000009 */
[----:B------:R-:W-:Y:S02]  /*d39f0*/  LOP3.LUT R9, R28, 0xffff, RZ, 0xc0, !PT ;  /* 0x0000ffff1c097812 */ /* 0x000fe400078ec0ff */
[----:B---3--:R-:W-:Y:S01]  /*d3a00*/  LOP3.LUT R24, R25, 0xffff, RZ, 0xc0, !PT ;  /* 0x0000ffff19187812 */ /* 0x008fe200078ec0ff */
[----:B------:R0:W-:Y:S04]  /*d3a10*/  STL [R1+0x320], R10 ;  /* 0x0003200a01007387 */ /* 0x0001e80000100800 */
[----:B------:R1:W-:Y:S01]  /*d3a20*/  STL [R1+0x684], R8 ;  /* 0x0006840801007387 */ /* 0x0003e20000100800 */
[----:B------:R-:W-:-:S02]  /*d3a30*/  PRMT R21, R17, 0x3340, R0 ;  /* 0x0000334011157816 */ /* 0x000fc40000000000 */
[----:B----4-:R-:W-:Y:S02]  /*d3a40*/  LOP3.LUT R18, R22, 0xffff, RZ, 0xc0, !PT ;  /* 0x0000ffff16127812 */ /* 0x010fe400078ec0ff */
[----:B------:R-:W-:Y:S01]  /*d3a50*/  LOP3.LUT R27, R23, 0xffff, RZ, 0xc0, !PT ;  /* 0x0000ffff171b7812 */ /* 0x000fe200078ec0ff */
[----:B------:R-:W3:Y:S04]  /*d3a60*/  LDL.LU R28, [R1+0x5c8] ;  /* 0x0005c800011c7983 */ /* 0x000ee80000300800 */
[----:B------:R-:W4:Y:S01]  /*d3a70*/  LDL.LU R25, [R1+0x290] ;  /* 0x0002900001197983 */ /* 0x000f220000300800 */
[----:B0-----:R-:W-:Y:S02]  /*d3a80*/  PRMT R10, R9, 0x3340, R24 ;  /* 0x00003340090a7816 */ /* 0x001fe40000000018 */
[----:B-1----:R-:W-:-:S02]  /*d3a90*/  LOP3.LUT R8, R26, 0xffff, RZ, 0xc0, !PT ;  /* 0x0000ffff1a087812 */ /* 0x002fc400078ec0ff */
[----:B------:R-:W3:Y:S01]  /*d3aa0*/  LDL.LU R26, [R1+0x52c] ;  /* 0x00052c00011a7983 */ /* 0x000ee20000300800 */
[----:B------:R-:W-:Y:S02]  /*d3ab0*/  PRMT R11, R10, 0x5410, R21 ;  /* 0x000054100a0b7816 */ /* 0x000fe40000000015 */
[----:B------:R-:W-:Y:S02]  /*d3ac0*/  PRMT R21, R18, 0x3340, R0 ;  /* 0x0000334012157816 */ /* 0x000fe40000000000 */
[----:B------:R-:W-:Y:S01]  /*d3ad0*/  PRMT R10, R8, 0x3340, R27 ;  /* 0x00003340080a7816 */ /* 0x000fe2000000001b */
[----:B------:R-:W3:Y:S04]  /*d3ae0*/  LDL.LU R22, [R1+0x4df4] ;  /* 0x004df40001167983 */ /* 0x000ee80000300800 */
[----:B------:R-:W3:Y:S01]  /*d3af0*/  LDL.LU R23, [R1+0x1bd8] ;  /* 0x001bd80001177983 */ /* 0x000ee20000300800 */
[----:B------:R-:W-:-:S03]  /*d3b00*/  PRMT R21, R10, 0x5410, R21 ;  /* 0x000054100a157816 */ /* 0x000fc60000000015 */
[----:B------:R0:W-:Y:S01]  /*d3b10*/  STL [R1+0x1fac], R11 ;  /* 0x001fac0b01007387 */ /* 0x0001e20000100800 */
[----:B------:R-:W-:Y:S02]  /*d3b20*/  IADD3 R10, P1, PT, R19, R5, RZ ;  /* 0x00000005130a7210 */ /* 0x000fe40007f3e0ff */
[----:B------:R-:W-:Y:S01]  /*d3b30*/  SHF.R.U32.HI R8, RZ, 0x8, R8 ;  /* 0x00000008ff087819 */ /* 0x000fe20000011608 */
[----:B------:R1:W-:Y:S01]  /*d3b40*/  STL [R1+0x1fa8], R21 ;  /* 0x001fa81501007387 */ /* 0x0003e20000100800 */
[----:B------:R-:W-:Y:S02]  /*d3b50*/  SHF.R.U32.HI R9, RZ, 0x8, R9 ;  /* 0x00000008ff097819 */ /* 0x000fe40000011609 */
[----:B------:R-:W-:Y:S02]  /*d3b60*/  SHF.R.U32.HI R24, RZ, 0x8, R24 ;  /* 0x00000008ff187819 */ /* 0x000fe40000011618 */
[----:B------:R-:W-:Y:S01]  /*d3b70*/  LOP3.LUT R8, R8, 0xffff, RZ, 0xc0, !PT ;  /* 0x0000ffff08087812 */ /* 0x000fe200078ec0ff */
[----:B0-----:R-:W-:Y:S01]  /*d3b80*/  IMAD.X R11, R20, 0x1, R6, P1 ;  /* 0x00000001140b7824 */ /* 0x001fe200008e0606 */
[----:B-1----:R-:W-:-:S02]  /*d3b90*/  SHF.R.U32.HI R21, RZ, 0x8, R27 ;  /* 0x00000008ff157819 */ /* 0x002fc4000001161b */
[----:B------:R-:W-:Y:S02]  /*d3ba0*/  LOP3.LUT R9, R9, 0xffff, RZ, 0xc0, !PT ;  /* 0x0000ffff09097812 */ /* 0x000fe400078ec0ff */
[----:B------:R-:W-:Y:S02]  /*d3bb0*/  LOP3.LUT R21, R21, 0xffff, RZ, 0xc0, !PT ;  /* 0x0000ffff15157812 */ /* 0x000fe400078ec0ff */
[----:B------:R-:W-:Y:S01]  /*d3bc0*/  LOP3.LUT R24, R24, 0xffff, RZ, 0xc0, !PT ;  /* 0x0000ffff18187812 */ /* 0x000fe200078ec0ff */
[----:B------:R0:W-:Y:S01]  /*d3bd0*/  STL.64 [R1+0xb40], R10 ;  /* 0x000b400a01007387 */ /* 0x0001e20000100a00 */
[----:B------:R-:W-:Y:S02]  /*d3be0*/  PRMT R21, R8, 0x3340, R21 ;  /* 0x0000334008157816 */ /* 0x000fe40000000015 */
[----:B------:R-:W-:Y:S02]  /*d3bf0*/  IADD3 R8, P1, PT, R19, R14, RZ ;  /* 0x0000000e13087210 */ /* 0x000fe40007f3e0ff */
[----:B------:R-:W-:Y:S01]  /*d3c00*/  PRMT R24, R9, 0x3340, R24 ;  /* 0x0000334009187816 */ /* 0x000fe20000000018 */
[----:B0-----:R-:W3:Y:S04]  /*d3c10*/  LDL.LU.64 R10, [R1+0x5760] ;  /* 0x00576000010a7983 */ /* 0x001ee80000300a00 */
[----:B------:R-:W3:Y:S04]  /*d3c20*/  LDL.LU R29, [R1+0x1fbc] ;  /* 0x001fbc00011d7983 */ /* 0x000ee80000300800 */
[----:B------:R-:W-:Y:S04]  /*d3c30*/  STL [R1+0x658], R24 ;  /* 0x0006581801007387 */ /* 0x000fe80000100800 */
[----:B------:R-:W-:Y:S04]  /*d3c40*/  STL.64 [R1+0x5750], R14 ;  /* 0x0057500e01007387 */ /* 0x000fe80000100a00 */
[----:B------:R-:W-:Y:S01]  /*d3c50*/  STL [R1+0x654], R21 ;  /* 0x0006541501007387 */ /* 0x000fe20000100800 */
[----:B--2---:R-:W-:-:S05]  /*d3c60*/  IMAD.X R9, R20, 0x1, R16, P1 ;  /* 0x0000000114097824 */ /* 0x004fca00008e0610 */
[----:B------:R0:W-:Y:S04]  /*d3c70*/  STL.64 [R1+0xb60], R8 ;  /* 0x000b600801007387 */ /* 0x0001e80000100a00 */
[----:B0-----:R-:W2:Y:S01]  /*d3c80*/  LDL.LU.64 R8, [R1+0x5758] ;  /* 0x0057580001087983 */ /* 0x001ea20000300a00 */
[----:B------:R-:W-:Y:S02]  /*d3c90*/  SHF.R.U32.HI R21, RZ, 0x8, R18 ;  /* 0x00000008ff157819 */ /* 0x000fe40000011612 */
[----:B------:R-:W-:Y:S02]  /*d3ca0*/  SHF.R.U32.HI R14, RZ, 0x8, R17 ;  /* 0x00000008ff0e7819 */ /* 0x000fe40000011611 */
[----:B------:R-:W-:Y:S02]  /*d3cb0*/  LOP3.LUT R21, R21, 0xffff, RZ, 0xc0, !PT ;  /* 0x0000ffff15157812 */ /* 0x000fe400078ec0ff */
[----:B------:R-:W-:-:S02]  /*d3cc0*/  LOP3.LUT R14, R14, 0xffff, RZ, 0xc0, !PT ;  /* 0x0000ffff0e0e7812 */ /* 0x000fc400078ec0ff */
[--C-:B------:R-:W-:Y:S02]  /*d3cd0*/  PRMT R17, R21, 0x3340, R0.reuse ;  /* 0x0000334015117816 */ /* 0x100fe40000000000 */
[----:B------:R-:W-:Y:S02]  /*d3ce0*/  PRMT R15, R14, 0x3340, R0 ;  /* 0x000033400e0f7816 */ /* 0x000fe40000000000 */
[----:B----4-:R-:W-:Y:S01]  /*d3cf0*/  LOP3.LUT R14, R25, 0xffff, RZ, 0xc0, !PT ;  /* 0x0000ffff190e7812 */ /* 0x010fe200078ec0ff */
[----:B------:R0:W-:Y:S04]  /*d3d00*/  STL [R1+0x31c], R17 ;  /* 0x00031c1101007387 */ /* 0x0001e80000100800 */
[----:B------:R1:W-:Y:S01]  /*d3d10*/  STL [R1+0x318], R15 ;  /* 0x0003180f01007387 */ /* 0x0003e20000100800 */
[----:B---3--:R-:W-:-:S02]  /*d3d20*/  LOP3.LUT R24, R22, 0xffff, RZ, 0xc0, !PT ;  /* 0x0000ffff16187812 */ /* 0x008fc400078ec0ff */
[----:B------:R-:W-:Y:S02]  /*d3d30*/  LOP3.LUT R25, R23, 0xffff, RZ, 0xc0, !PT ;  /* 0x0000ffff17197812 */ /* 0x000fe400078ec0ff */
[----:B------:R-:W-:Y:S02]  /*d3d40*/  LOP3.LUT R18, R28, 0xffff, RZ, 0xc0, !PT ;  /* 0x0000ffff1c127812 */ /* 0x000fe400078ec0ff */
[----:B0-----:R-:W-:Y:S02]  /*d3d50*/  LOP3.LUT R17, R26, 0xffff, RZ, 0xc0, !PT ;  /* 0x0000ffff1a117812 */ /* 0x001fe400078ec0ff */
[----:B------:R-:W3:Y:S04]  /*d3d60*/  LDL.LU R26, [R1+0x58c] ;  /* 0x00058c00011a7983 */ /* 0x000ee80000300800 */
[----:B------:R-:W4:Y:S04]  /*d3d70*/  LDL.LU R22, [R1+0x214] ;  /* 0x0002140001167983 */ /* 0x000f280000300800 */
[----:B------:R-:W3:Y:S01]  /*d3d80*/  LDL.LU R23, [R1+0x3a4] ;  /* 0x0003a40001177983 */ /* 0x000ee20000300800 */
[----:B------:R-:W-:-:S02]  /*d3d90*/  PRMT R21, R14, 0x3340, R0 ;  /* 0x000033400e157816 */ /* 0x000fc40000000000 */
[----:B------:R-:W-:Y:S01]  /*d3da0*/  PRMT R27, R18, 0x3340, R17 ;  /* 0x00003340121b7816 */ /* 0x000fe20000000011 */
[----:B------:R0:W-:Y:S01]  /*d3db0*/  STL [R1+0x21a8], R25 ;  /* 0x0021a81901007387 */ /* 0x0001e20000100800 */
[----:B------:R-:W-:Y:S02]  /*d3dc0*/  IADD3 R28, P1, PT, R19, R7, RZ ;  /* 0x00000007131c7210 */ /* 0x000fe40007f3e0ff */
[----:B------:R-:W-:Y:S02]  /*d3dd0*/  PRMT R27, R27, 0x5410, R21 ;  /* 0x000054101b1b7816 */ /* 0x000fe40000000015 */
[----:B------:R-:W-:-:S03]  /*d3de0*/  PRMT R21, R25, 0x3340, R0 ;  /* 0x0000334019157816 */ /* 0x000fc60000000000 */
[----:B------:R-:W-:Y:S01]  /*d3df0*/  STL [R1+0x1f88], R27 ;  /* 0x001f881b01007387 */ /* 0x000fe20000100800 */
[----:B-1----:R-:W-:-:S04]  /*d3e00*/  LOP3.LUT R15, R29, 0xffff, RZ, 0xc0, !PT ;  /* 0x0000ffff1d0f7812 */ /* 0x002fc800078ec0ff */
[----:B0-----:R-:W-:-:S04]  /*d3e10*/  PRMT R25, R24, 0x3340, R15 ;  /* 0x0000334018197816 */ /* 0x001fc8000000000f */
[----:B------:R-:W-:Y:S01]  /*d3e20*/  PRMT R21, R25, 0x5410, R21 ;  /* 0x0000541019157816 */ /* 0x000fe20000000015 */
[----:B------:R-:W-:Y:S04]  /*d3e30*/  STL.64 [R1+0x5748], R6 ;  /* 0x0057480601007387 */ /* 0x000fe80000100a00 */
[----:B------:R-:W-:Y:S01]  /*d3e40*/  STL [R1+0x1f98], R21 ;  /* 0x001f981501007387 */ /* 0x000fe20000100800 */
[----:B--2---:R-:W-:-:S05]  /*d3e50*/  IMAD.X R29, R20, 0x1, R8, P1 ;  /* 0x00000001141d7824 */ /* 0x004fca00008e0608 */
[----:B------:R0:W-:Y:S04]  /*d3e60*/  STL.64 [R1+0xb10], R28 ;  /* 0x000b101c01007387 */ /* 0x0001e80000100a00 */
[----:B0-----:R-:W2:Y:S04]  /*d3e70*/  LDL.LU R28, [R1+0x5cc] ;  /* 0x0005cc00011c7983 */ /* 0x001ea80000300800 */
[----:B------:R-:W2:Y:S04]  /*d3e80*/  LDL.LU R29, [R1+0x29c] ;  /* 0x00029c00011d7983 */ /* 0x000ea80000300800 */
[----:B------:R-:W2:Y:S01]  /*d3e90*/  LDL.LU R25, [R1+0x530] ;  /* 0x0005300001197983 */ /* 0x000ea20000300800 */
        /* <DEDUP_REMOVED lines=10> */
[----:B------:R-:W-:Y:S02]  /*d3f40*/  IADD3 R6, P1, PT, R19, R9, RZ ;  /* 0x0000000913067210 */ /* 0x000fe40007f3e0ff */
[----:B------:R-:W-:Y:S01]  /*d3f50*/  SHF.R.U32.HI R21, RZ, 0x8, R14 ;  /* 0x00000008ff157819 */ /* 0x000fe2000001160e */
[----:B------:R-:W-:Y:S02]  /*d3f60*/  STL [R1+0x670], R17 ;  /* 0x0006701101007387 */ /* 0x000fe40000100800 */
[----:B------:R-:W-:Y:S01]  /*d3f70*/  IMAD.X R7, R20, 0x1, R11, P1 ;  /* 0x0000000114077824 */ /* 0x000fe200008e060b */
[----:B------:R-:W-:Y:S01]  /*d3f80*/  LOP3.LUT R21, R21, 0xffff, RZ, 0xc0, !PT ;  /* 0x0000ffff15157812 */ /* 0x000fe200078ec0ff */
[----:B------:R-:W-:Y:S04]  /*d3f90*/  STL.64 [R1+0x5740], R8 ;  /* 0x0057400801007387 */ /* 0x000fe80000100a00 */
[----:B------:R-:W-:Y:S04]  /*d3fa0*/  STL [R1+0x64c], R15 ;  /* 0x00064c0f01007387 */ /* 0x000fe80000100800 */
[----:B------:R0:W-:Y:S01]  /*d3fb0*/  STL.64 [R1+0xb38], R6 ;  /* 0x000b380601007387 */ /* 0x0001e20000100a00 */
[----:B------:R-:W-:-:S02]  /*d3fc0*/  IADD3 R14, P1, PT, R19, R10, RZ ;  /* 0x0000000a130e7210 */ /* 0x000fc40007f3e0ff */
[--C-:B0-----:R-:W-:Y:S02]  /*d3fd0*/  PRMT R6, R21, 0x3340, R0.reuse ;  /* 0x0000334015067816 */ /* 0x101fe40000000000 */
[----:B---3--:R-:W-:Y:S02]  /*d3fe0*/  LOP3.LUT R7, R26, 0xffff, RZ, 0xc0, !PT ;  /* 0x0000ffff1a077812 */ /* 0x008fe400078ec0ff */
[----:B----4-:R-:W-:Y:S01]  /*d3ff0*/  LOP3.LUT R9, R22, 0xffff, RZ, 0xc0, !PT ;  /* 0x0000ffff16097812 */ /* 0x010fe200078ec0ff */
[----:B------:R0:W-:Y:S03]  /*d4000*/  STL [R1+0x314], R6 ;  /* 0x0003140601007387 */ /* 0x0001e60000100800 */
[----:B------:R-:W-:Y:S01]  /*d4010*/  PRMT R21, R9, 0x3340, R0 ;  /* 0x0000334009157816 */ /* 0x000fe20000000000 */
[----:B------:R-:W-:Y:S01]  /*d4020*/  IMAD.X R15, R20, 0x1, R12, P1 ;  /* 0x00000001140f7824 */ /* 0x000fe200008e060c */
[----:B------:R-:W3:Y:S04]  /*d4030*/  LDL.LU R26, [R1+0x1de8] ;  /* 0x001de800011a7983 */ /* 0x000ee80000300800 */
[----:B------:R-:W4:Y:S01]  /*d4040*/  LDL.LU R22, [R1+0x4e18] ;  /* 0x004e180001167983 */ /* 0x000f220000300800 */
[----:B0-----:R-:W-:-:S03]  /*d4050*/  LOP3.LUT R6, R23, 0xffff, RZ, 0xc0, !PT ;  /* 0x0000ffff17067812 */ /* 0x001fc600078ec0ff */
[----:B------:R-:W4:Y:S01]  /*d4060*/  LDL.LU R23, [R1+0x4de4] ;  /* 0x004de40001177983 */ /* 0x000f220000300800 */
[--C-:B------:R-:W-:Y:S02]  /*d4070*/  PRMT R8, R7, 0x3340, R6.reuse ;  /* 0x0000334007087816 */ /* 0x100fe40000000006 */
[----:B------:R-:W-:Y:S02]  /*d4080*/  SHF.R.U32.HI R20, RZ, 0x8, R6 ;  /* 0x00000008ff147819 */ /* 0x000fe40000011606 */
[----:B------:R-:W-:Y:S02]  /*d4090*/  PRMT R8, R8, 0x5410, R21 ;  /* 0x0000541008087816 */ /* 0x000fe40000000015 */
[----:B------:R-:W-:Y:S02]  /*d40a0*/  SHF.R.U32.HI R21, RZ, 0x8, R7 ;  /* 0x00000008ff157819 */ /* 0x000fe40000011607 */
[----:B------:R-:W-:Y:S02]  /*d40b0*/  LOP3.LUT R20, R20, 0xffff, RZ, 0xc0, !PT ;  /* 0x0000ffff14147812 */ /* 0x000fe400078ec0ff */
[----:B------:R-:W-:Y:S01]  /*d40c0*/  LOP3.LUT R21, R21, 0xffff, RZ, 0xc0, !PT ;  /* 0x0000ffff15157812 */ /* 0x000fe200078ec0ff */
[----:B------:R0:W-:Y:S04]  /*d40d0*/  STL [R1+0x1f58], R8 ;  /* 0x001f580801007387 */ /* 0x0001e80000100800 */
[----:B------:R-:W-:Y:S01]  /*d40e0*/  STL.64 [R1+0xb08], R14 ;  /* 0x000b080e01007387 */ /* 0x000fe20000100a00 */
[----:B0-----:R-:W-:-:S05]  /*d40f0*/  PRMT R8, R21, 0x3340, R20 ;  /* 0x0000334015087816 */ /* 0x001fca0000000014 */
[----:B------:R0:W-:Y:S01]  /*d4100*/  STL [R1+0x648], R8 ;  /* 0x0006480801007387 */ /* 0x0001e20000100800 */
[----:B--2---:R-:W-:Y:S02]  /*d4110*/  LOP3.LUT R6, R28, 0xffff, RZ, 0xc0, !PT ;  /* 0x0000ffff1c067812 */ /* 0x004fe400078ec0ff */
[----:B------:R-:W-:Y:S02]  /*d4120*/  LOP3.LUT R7, R29, 0xffff, RZ, 0xc0, !PT ;  /* 0x0000ffff1d077812 */ /* 0x000fe400078ec0ff */
[----:B0-----:R-:W-:Y:S02]  /*d4130*/  LOP3.LUT R8, R25, 0xffff, RZ, 0xc0, !PT ;  /* 0x0000ffff19087812 */ /* 0x001fe400078ec0ff */
[----:B------:R-:W-:Y:S02]  /*d4140*/  PRMT R20, R7, 0x3340, R0 ;  /* 0x0000334007147816 */ /* 0x000fe40000000000 */
[----:B------:R-:W-:-:S04]  /*d4150*/  PRMT R21, R6, 0x3340, R8 ;  /* 0x0000334006157816 */ /* 0x000fc80000000008 */
[----:B------:R-:W-:-:S05]  /*d4160*/  PRMT R14, R21, 0x5410, R20 ;  /* 0x00005410150e7816 */ /* 0x000fca0000000014 */
[----:B------:R-:W-:Y:S04]  /*d4170*/  STL [R1+0x1f38], R14 ;  /* 0x001f380e01007387 */ /* 0x000fe80000100800 */
[----:B------:R-:W2:Y:S04]  /*d4180*/  LDL.LU R18, [R1+0x590] ;  /* 0x0005900001127983 */ /* 0x000ea80000300800 */
[----:B------:R-:W2:Y:S04]  /*d4190*/  LDL.LU R24, [R1+0x21c] ;  /* 0x00021c0001187983 */ /* 0x000ea80000300800 */
[----:B------:R-:W2:Y:S01]  /*d41a0*/  LDL.LU R27, [R1+0x3ac] ;  /* 0x0003ac00011b7983 */ /* 0x000ea20000300800 */
        /* <DEDUP_REMOVED lines=8> */
[----:B------:R4:W-:Y:S04]  /*d4230*/  STL [R1+0x644], R6 ;  /* 0x0006440601007387 */ /* 0x0009e80000100800 */
[----:B------:R0:W-:Y:S01]  /*d4240*/  STL [R1+0x310], R7 ;  /* 0x0003100701007387 */ /* 0x0001e20000100800 */
[----:B------:R-:W-:-:S03]  /*d4250*/  VIADD R19, R19, UR5 ;  /* 0x0000000513137c36 */ /* 0x000fc60008000000 */
[----:B------:R-:W2:Y:S04]  /*d4260*/  LDL.LU R28, [R1+0x4e20] ;  /* 0x004e2000011c7983 */ /* 0x000ea80000300800 */
[----:B------:R-:W2:Y:S01]  /*d4270*/  LDL.LU R29, [R1+0x1ddc] ;  /* 0x001ddc00011d7983 */ /* 0x000ea20000300800 */
[----:B------:R-:W1:Y:S01]  /*d4280*/  LDCU UR5, c[0x0][0x3b8] ;  /* 0x00007700ff0577ac */ /* 0x000e620008000800 */
[----:B---3--:R-:W-:Y:S02]  /*d4290*/  LOP3.LUT R8, R26, 0xffff, RZ, 0xc0, !PT ;  /* 0x0000ffff1a087812 */ /* 0x008fe400078ec0ff */
[----:B----4-:R-:W-:Y:S02]  /*d42a0*/  LOP3.LUT R6, R22, 0xffff, RZ, 0xc0, !PT ;  /* 0x0000ffff16067812 */ /* 0x010fe400078ec0ff */
[----:B------:R-:W-:-:S02]  /*d42b0*/  PRMT R20, R8, 0x3340, R0 ;  /* 0x0000334008147816 */ /* 0x000fc40000000000 */
[----:B0-----:R-:W-:-:S04]  /*d42c0*/  LOP3.LUT R7, R23, 0xffff, RZ, 0xc0, !PT ;  /* 0x0000ffff17077812 */ /* 0x001fc800078ec0ff */
[----:B------:R-:W-:-:S04]  /*d42d0*/  PRMT R21, R6, 0x3340, R7 ;  /* 0x0000334006157816 */ /* 0x000fc80000000007 */
[----:B------:R-:W-:Y:S02]  /*d42e0*/  PRMT R14, R21, 0x5410, R20 ;  /* 0x00005410150e7816 */ /* 0x000fe40000000014 */
[----:B------:R-:W-:Y:S02]  /*d42f0*/  SHF.R.U32.HI R21, RZ, 0x8, R9 ;  /* 0x00000008ff157819 */ /* 0x000fe40000011609 */
[----:B------:R-:W-:Y:S02]  /*d4300*/  SHF.R.S32.HI R20, RZ, 0x1f, R19 ;  /* 0x0000001fff147819 */ /* 0x000fe40000011413 */
[----:B------:R-:W-:Y:S02]  /*d4310*/  SHF.R.U32.HI R6, RZ, 0x8, R6 ;  /* 0x00000008ff067819 */ /* 0x000fe40000011606 */
[----:B------:R-:W-:Y:S01]  /*d4320*/  SHF.R.U32.HI R7, RZ, 0x8, R7 ;  /* 0x00000008ff077819 */ /* 0x000fe20000011607 */
[----:B------:R0:W-:Y:S01]  /*d4330*/  STL [R1+0x1eec], R14 ;  /* 0x001eec0e01007387 */ /* 0x0001e20000100800 */
[----:B------:R-:W-:-:S02]  /*d4340*/  LOP3.LUT R21, R21, 0xffff, RZ, 0xc0, !PT ;  /* 0x0000ffff15157812 */ /* 0x000fc400078ec0ff */
[----:B------:R-:W-:Y:S02]  /*d4350*/  LOP3.LUT R6, R6, 0xffff, RZ, 0xc0, !PT ;  /* 0x0000ffff06067812 */ /* 0x000fe400078ec0ff */
[----:B------:R-:W-:Y:S01]  /*d4360*/  LOP3.LUT R7, R7, 0xffff, RZ, 0xc0, !PT ;  /* 0x0000ffff07077812 */ /* 0x000fe200078ec0ff */
[----:B------:R-:W3:Y:S01]  /*d4370*/  LDL.LU R23, [R1+0x21bc] ;  /* 0x0021bc0001177983 */ /* 0x000ee20000300800 */
[----:B0-----:R-:W-:Y:S02]  /*d4380*/  IADD3 R14, P1, PT, R19, R0, RZ ;  /* 0x00000000130e7210 */ /* 0x001fe40007f3e0ff */
[----:B------:R-:W-:Y:S01]  /*d4390*/  PRMT R9, R21, 0x3340, R0 ;  /* 0x0000334015097816 */ /* 0x000fe20000000000 */
[----:B------:R-:W4:Y:S04]  /*d43a0*/  LDL.LU R25, [R1+0x4e04] ;  /* 0x004e040001197983 */ /* 0x000f280000300800 */
[----:B------:R-:W4:Y:S01]  /*d43b0*/  LDL.LU R22, [R1+0x1bf8] ;  /* 0x001bf80001167983 */ /* 0x000f220000300800 */
[----:B------:R-:W-:Y:S01]  /*d43c0*/  IMAD.X R15, R20, 0x1, R2, P1 ;  /* 0x00000001140f7824 */ /* 0x000fe200008e0602 */
[----:B------:R-:W-:-:S02]  /*d43d0*/  PRMT R7, R6, 0x3340, R7 ;  /* 0x0000334006077816 */ /* 0x000fc40000000007 */
[----:B------:R-:W4:Y:S04]  /*d43e0*/  LDL.LU R26, [R1+0x1fd8] ;  /* 0x001fd800011a7983 */ /* 0x000f280000300800 */
[----:B------:R0:W-:Y:S04]  /*d43f0*/  STL.64 [R1+0xae8], R14 ;  /* 0x000ae80e01007387 */ /* 0x0001e80000100a00 */
[----:B------:R2:W-:Y:S04]  /*d4400*/  STL [R1+0x30c], R9 ;  /* 0x00030c0901007387 */ /* 0x0005e80000100800 */
[----:B------:R1:W-:Y:S01]  /*d4410*/  STL [R1+0x640], R7 ;  /* 0x0006400701007387 */ /* 0x0003e20000100800 */
[----:B0-----:R-:W-:-:S05]  /*d4420*/  IADD3 R14, P1, PT, R19, R3, RZ ;  /* 0x00000003130e7210 */ /* 0x001fca0007f3e0ff */
[----:B------:R-:W-:Y:S01]  /*d4430*/  IMAD.X R15, R20, 0x1, R4, P1 ;  /* 0x00000001140f7824 */ /* 0x000fe200008e0604 */
[----:B--2---:R-:W-:Y:S02]  /*d4440*/  LOP3.LUT R9, R24, 0xffff, RZ, 0xc0, !PT ;  /* 0x0000ffff18097812 */ /* 0x004fe400078ec0ff */
[----:B------:R-:W-:Y:S02]  /*d4450*/  LOP3.LUT R6, R18, 0xffff, RZ, 0xc0, !PT ;  /* 0x0000ffff12067812 */ /* 0x000fe400078ec0ff */
[----:B-1----:R-:W-:Y:S02]  /*d4460*/  LOP3.LUT R7, R27, 0xffff, RZ, 0xc0, !PT ;  /* 0x0000ffff1b077812 */ /* 0x002fe400078ec0ff */
[----:B------:R-:W-:Y:S01]  /*d4470*/  PRMT R21, R9, 0x3340, R0 ;  /* 0x0000334009157816 */ /* 0x000fe20000000000 */
[----:B------:R0:W-:Y:S02]  /*d4480*/  STL [R1+0x219c], R9 ;  /* 0x00219c0901007387 */ /* 0x0001e40000100800 */
[----:B0-----:R-:W-:-:S04]  /*d4490*/  PRMT R9, R6, 0x3340, R7 ;  /* 0x0000334006097816 */ /* 0x001fc80000000007 */
[----:B------:R-:W-:-:S05]  /*d44a0*/  PRMT R9, R9, 0x5410, R21 ;  /* 0x0000541009097816 */ /* 0x000fca0000000015 */
[----:B------:R-:W-:Y:S04]  /*d44b0*/  STL [R1+0x1ef8], R9 ;  /* 0x001ef80901007387 */ /* 0x000fe80000100800 */
[----:B------:R0:W-:Y:S04]  /*d44c0*/  STL.64 [R1+0xad0], R14 ;  /* 0x000ad00e01007387 */ /* 0x0001e80000100a00 */
[----:B0-----:R-:W2:Y:S01]  /*d44d0*/  LDL.LU.64 R14, [R1+0x5750] ;  /* 0x00575000010e7983 */ /* 0x001ea20000300a00 */
[----:B------:R-:W-:Y:S02]  /*d44e0*/  SHF.R.U32.HI R21, RZ, 0x8, R8 ;  /* 0x00000008ff157819 */ /* 0x000fe40000011608 */
[----:B------:R-:W-:-:S02]  /*d44f0*/  SHF.R.U32.HI R6, RZ, 0x8, R6 ;  /* 0x00000008ff067819 */ /* 0x000fc40000011606 */
[----:B------:R-:W-:Y:S02]  /*d4500*/  SHF.R.U32.HI R7, RZ, 0x8, R7 ;  /* 0x00000008ff077819 */ /* 0x000fe40000011607 */
[----:B------:R-:W-:Y:S02]  /*d4510*/  LOP3.LUT R21, R21, 0xffff, RZ, 0xc0, !PT ;  /* 0x0000ffff15157812 */ /* 0x000fe400078ec0ff */
[----:B------:R-:W-:Y:S02]  /*d4520*/  LOP3.LUT R6, R6, 0xffff, RZ, 0xc0, !PT ;  /* 0x0000ffff06067812 */ /* 0x000fe400078ec0ff */
[----:B------:R-:W-:Y:S02]  /*d4530*/  LOP3.LUT R7, R7, 0xffff, RZ, 0xc0, !PT ;  /* 0x0000ffff07077812 */ /* 0x000fe400078ec0ff */
[----:B------:R-:W-:Y:S02]  /*d4540*/  PRMT R8, R21, 0x3340, R0 ;  /* 0x0000334015087816 */ /* 0x000fe40000000000 */
[----:B------:R-:W-:-:S02]  /*d4550*/  PRMT R6, R6, 0x3340, R7 ;  /* 0x0000334006067816 */ /* 0x000fc40000000007 */
[----:B------:R-:W-:Y:S02]  /*d4560*/  LOP3.LUT R9, R28, 0xffff, RZ, 0xc0, !PT ;  /* 0x0000ffff1c097812 */ /* 0x000fe400078ec0ff */
[----:B------:R-:W-:Y:S01]  /*d4570*/  LOP3.LUT R17, R29, 0xffff, RZ, 0xc0, !PT ;  /* 0x0000ffff1d117812 */ /* 0x000fe200078ec0ff */
[----:B------:R-:W-:Y:S01]  /*d4580*/  STL [R1+0x308], R8 ;  /* 0x0003080801007387 */ /* 0x000fe20000100800 */
[----:B---3--:R-:W-:-:S03]  /*d4590*/  LOP3.LUT R23, R23, 0xffff, RZ, 0xc0, !PT ;  /* 0x0000ffff17177812 */ /* 0x008fc600078ec0ff */
[----:B------:R0:W-:Y:S01]  /*d45a0*/  STL [R1+0x65c], R6 ;  /* 0x00065c0601007387 */ /* 0x0001e20000100800 */
[----:B------:R-:W-:-:S03]  /*d45b0*/  PRMT R21, R17, 0x3340, R0 ;  /* 0x0000334011157816 */ /* 0x000fc60000000000 */
[----:B------:R-:W3:Y:S04]  /*d45c0*/  LDL.LU R18, [R1+0x75c] ;  /* 0x00075c0001127983 */ /* 0x000ee80000300800 */
[----:B------:R-:W3:Y:S01]  /*d45d0*/  LDL.LU R24, [R1+0x2b4] ;  /* 0x0002b40001187983 */ /* 0x000ee20000300800 */
[----:B0-----:R-:W-:Y:S02]  /*d45e0*/  PRMT R6, R9, 0x3340, R23 ;  /* 0x0000334009067816 */ /* 0x001fe40000000017 */
[----:B----4-:R-:W-:Y:S02]  /*d45f0*/  LOP3.LUT R8, R25, 0xffff, RZ, 0xc0, !PT ;  /* 0x0000ffff19087812 */ /* 0x010fe400078ec0ff */
[----:B------:R-:W-:Y:S02]  /*d4600*/  LOP3.LUT R22, R22, 0xffff, RZ, 0xc0, !PT ;  /* 0x0000ffff16167812 */ /* 0x000fe400078ec0ff */
[----:B------:R-:W-:-:S02]  /*d4610*/  PRMT R6, R6, 0x5410, R21 ;  /* 0x0000541006067816 */ /* 0x000fc40000000015 */
[----:B------:R-:W-:Y:S02]  /*d4620*/  LOP3.LUT R26, R26, 0xffff, RZ, 0xc0, !PT ;  /* 0x0000ffff1a1a7812 */ /* 0x000fe400078ec0ff */
[----:B------:R-:W-:Y:S01]  /*d4630*/  PRMT R21, R22, 0x3340, R0 ;  /* 0x0000334016157816 */ /* 0x000fe20000000000 */
[----:B------:R0:W-:Y:S04]  /*d4640*/  STL [R1+0x1ec8], R6 ;  /* 0x001ec80601007387 */ /* 0x0001e80000100800 */
[----:B------:R-:W4:Y:S04]  /*d4650*/  LDL.LU R27, [R1+0x544] ;  /* 0x00054400011b7983 */ /* 0x000f280000300800 */
[----:B------:R-:W3:Y:S04]  /*d4660*/  LDL.LU R28, [R1+0x4e0c] ;  /* 0x004e0c00011c7983 */ /* 0x000ee80000300800 */
[----:B------:R-:W3:Y:S04]  /*d4670*/  LDL.LU R25, [R1+0x1be8] ;  /* 0x001be80001197983 */ /* 0x000ee80000300800 */
[----:B------:R-:W3:Y:S01]  /*d4680*/  LDL.LU R29, [R1+0x1fcc] ;  /* 0x001fcc00011d7983 */ /* 0x000ee20000300800 */
[----:B0-----:R-:W-:-:S04]  /*d4690*/  PRMT R6, R8, 0x3340, R26 ;  /* 0x0000334008067816 */ /* 0x001fc8000000001a */
[----:B------:R-:W-:Y:S02]  /*d46a0*/  PRMT R21, R6, 0x5410, R21 ;  /* 0x0000541006157816 */ /* 0x000fe40000000015 */
[----:B------:R-:W-:-:S03]  /*d46b0*/  IADD3 R6, P1, PT, R19, R13, RZ ;  /* 0x0000000d13067210 */ /* 0x000fc60007f3e0ff */
[----:B------:R-:W-:Y:S02]  /*d46c0*/  STL [R1+0x1de8], R21 ;  /* 0x001de81501007387 */ /* 0x000fe40000100800 */
[----:B--2---:R-:W-:-:S05]  /*d46d0*/  IMAD.X R7, R20, 0x1, R15, P1 ;  /* 0x0000000114077824 */ /* 0x004fca00008e060f */
[----:B------:R0:W-:Y:S04]  /*d46e0*/  STL.64 [R1+0xac8], R6 ;  /* 0x000ac80601007387 */ /* 0x0001e80000100a00 */
[----:B0-----:R-:W2:Y:S01]  /*d46f0*/  LDL.LU.64 R6, [R1+0x5748] ;  /* 0x0057480001067983 */ /* 0x001ea20000300a00 */
        /* <DEDUP_REMOVED lines=10> */
[----:B------:R-:W-:Y:S01]  /*d47a0*/  IADD3 R8, P1, PT, R19, R5, RZ ;  /* 0x0000000513087210 */ /* 0x000fe20007f3e0ff */
[----:B------:R-:W-:Y:S04]  /*d47b0*/  STL [R1+0x638], R23 ;  /* 0x0006381701007387 */ /* 0x000fe80000100800 */
[----:B------:R-:W-:Y:S04]  /*d47c0*/  STL.64 [R1+0x5738], R4 ;  /* 0x0057380401007387 */ /* 0x000fe80000100a00 */
[----:B------:R0:W-:Y:S02]  /*d47d0*/  STL [R1+0x634], R21 ;  /* 0x0006341501007387 */ /* 0x0001e40000100800 */
[----:B0-----:R-:W-:-:S04]  /*d47e0*/  SHF.R.U32.HI R21, RZ, 0x8, R22 ;  /* 0x00000008ff157819 */ /* 0x001fc80000011616 */
[----:B------:R-:W-:Y:S02]  /*d47f0*/  LOP3.LUT R21, R21, 0xffff, RZ, 0xc0, !PT ;  /* 0x0000ffff15157812 */ /* 0x000fe400078ec0ff */
[----:B------:R-:W-:Y:S02]  /*d4800*/  SHF.R.U32.HI R4, RZ, 0x8, R17 ;  /* 0x00000008ff047819 */ /* 0x000fe40000011611 */
[----:B------:R-:W-:Y:S02]  /*d4810*/  PRMT R5, R21, 0x3340, R0 ;  /* 0x0000334015057816 */ /* 0x000fe40000000000 */
[----:B------:R-:W-:Y:S02]  /*d4820*/  LOP3.LUT R4, R4, 0xffff, RZ, 0xc0, !PT ;  /* 0x0000ffff04047812 */ /* 0x000fe400078ec0ff */
[----:B---3--:R-:W-:Y:S02]  /*d4830*/  LOP3.LUT R25, R25, 0xffff, RZ, 0xc0, !PT ;  /* 0x0000ffff19197812 */ /* 0x008fe400078ec0ff */
[----:B------:R-:W-:Y:S01]  /*d4840*/  LOP3.LUT R17, R29, 0xffff, RZ, 0xc0, !PT ;  /* 0x0000ffff1d117812 */ /* 0x000fe200078ec0ff */
[----:B--2---:R-:W-:-:S05]  /*d4850*/  IMAD.X R9, R20, 0x1, R6, P1 ;  /* 0x0000000114097824 */ /* 0x004fca00008e0606 */
[----:B------:R0:W-:Y:S04]  /*d4860*/  STL.64 [R1+0xac0], R8 ;  /* 0x000ac00801007387 */ /* 0x0001e80000100a00 */
[----:B0-----:R-:W2:Y:S04]  /*d4870*/  LDL.LU.64 R8, [R1+0x5740] ;  /* 0x0057400001087983 */ /* 0x001ea80000300a00 */
[----:B------:R-:W3:Y:S04]  /*d4880*/  LDL.LU R26, [R1+0x598] ;  /* 0x00059800011a7983 */ /* 0x000ee80000300800 */
[----:B------:R-:W2:Y:S04]  /*d4890*/  LDL.LU R22, [R1+0x228] ;  /* 0x0002280001167983 */ /* 0x000ea80000300800 */
[----:B------:R0:W-:Y:S04]  /*d48a0*/  STL [R1+0x304], R5 ;  /* 0x0003040501007387 */ /* 0x0001e80000100800 */
[----:B------:R-:W2:Y:S01]  /*d48b0*/  LDL.LU R23, [R1+0x4cc] ;  /* 0x0004cc0001177983 */ /* 0x000ea20000300800 */
[----:B0-----:R-:W-:-:S02]  /*d48c0*/  PRMT R5, R4, 0x3340, R0 ;  /* 0x0000334004057816 */ /* 0x001fc40000000000 */
[----:B------:R-:W-:Y:S02]  /*d48d0*/  LOP3.LUT R4, R18, 0xffff, RZ, 0xc0, !PT ;  /* 0x0000ffff12047812 */ /* 0x000fe400078ec0ff */
[----:B------:R-:W-:Y:S02]  /*d48e0*/  LOP3.LUT R18, R24, 0xffff, RZ, 0xc0, !PT ;  /* 0x0000ffff18127812 */ /* 0x000fe400078ec0ff */
[----:B----4-:R-:W-:Y:S01]  /*d48f0*/  LOP3.LUT R24, R27, 0xffff, RZ, 0xc0, !PT ;  /* 0x0000ffff1b187812 */ /* 0x010fe200078ec0ff */
[----:B------:R0:W-:Y:S01]  /*d4900*/  STL [R1+0x300], R5 ;  /* 0x0003000501007387 */ /* 0x0001e20000100800 */
[----:B------:R-:W-:Y:S02]  /*d4910*/  PRMT R21, R18, 0x3340, R0 ;  /* 0x0000334012157816 */ /* 0x000fe40000000000 */
[----:B------:R-:W-:Y:S01]  /*d4920*/  PRMT R27, R4, 0x3340, R24 ;  /* 0x00003340041b7816 */ /* 0x000fe20000000018 */
[----:B------:R1:W-:Y:S03]  /*d4930*/  STL [R1+0x1fd8], R25 ;  /* 0x001fd81901007387 */ /* 0x0003e60000100800 */
[----:B------:R-:W-:-:S02]  /*d4940*/  PRMT R27, R27, 0x5410, R21 ;  /* 0x000054101b1b7816 */ /* 0x000fc40000000015 */
[----:B------:R-:W-:Y:S02]  /*d4950*/  PRMT R21, R25, 0x3340, R0 ;  /* 0x0000334019157816 */ /* 0x000fe40000000000 */
[----:B0-----:R-:W-:Y:S02]  /*d4960*/  LOP3.LUT R5, R28, 0xffff, RZ, 0xc0, !PT ;  /* 0x0000ffff1c057812 */ /* 0x001fe400078ec0ff */
[----:B------:R-:W-:Y:S02]  /*d4970*/  IADD3 R28, P1, PT, R19, R14, RZ ;  /* 0x0000000e131c7210 */ /* 0x000fe40007f3e0ff */
[----:B-1----:R-:W-:-:S03]  /*d4980*/  PRMT R25, R5, 0x3340, R17 ;  /* 0x0000334005197816 */ /* 0x002fc60000000011 */
[----:B------:R-:W-:Y:S01]  /*d4990*/  IMAD.X R29, R20, 0x1, R16, P1 ;  /* 0x00000001141d7824 */ /* 0x000fe200008e0610 */
[----:B------:R-:W-:Y:S01]  /*d49a0*/  PRMT R21, R25, 0x5410, R21 ;  /* 0x0000541019157816 */ /* 0x000fe20000000015 */
[----:B------:R-:W-:Y:S04]  /*d49b0*/  STL [R1+0x1dd8], R27 ;  /* 0x001dd81b01007387 */ /* 0x000fe80000100800 */
[----:B------:R-:W-:Y:S04]  /*d49c0*/  STL [R1+0x1ddc], R21 ;  /* 0x001ddc1501007387 */ /* 0x000fe80000100800 */
[----:B------:R0:W-:Y:S04]  /*d49d0*/  STL.64 [R1+0xa98], R28 ;  /* 0x000a981c01007387 */ /* 0x0001e80000100a00 */
[----:B0-----:R-:W4:Y:S04]  /*d49e0*/  LDL.LU R28, [R1+0x900] ;  /* 0x00090000011c7983 */ /* 0x001f280000300800 */
[----:B------:R-:W4:Y:S04]  /*d49f0*/  LDL.LU R29, [R1+0x2bc] ;  /* 0x0002bc00011d7983 */ /* 0x000f280000300800 */
        /* <DEDUP_REMOVED lines=11> */
[----:B------:R2:W-:Y:S04]  /*d4ab0*/  STL [R1+0x650], R17 ;  /* 0x0006501101007387 */ /* 0x0005e80000100800 */
[----:B------:R0:W-:Y:S01]  /*d4ac0*/  STL [R1+0x630], R5 ;  /* 0x0006300501007387 */ /* 0x0001e20000100800 */
[----:B---3--:R-:W-:Y:S02]  /*d4ad0*/  LOP3.LUT R4, R26, 0xffff, RZ, 0xc0, !PT ;  /* 0x0000ffff1a047812 */ /* 0x008fe400078ec0ff */
[----:B--2---:R-:W-:Y:S02]  /*d4ae0*/  LOP3.LUT R17, R22, 0xffff, RZ, 0xc0, !PT ;  /* 0x0000ffff16117812 */ /* 0x004fe400078ec0ff */
[----:B0-----:R-:W-:Y:S02]  /*d4af0*/  LOP3.LUT R5, R23, 0xffff, RZ, 0xc0, !PT ;  /* 0x0000ffff17057812 */ /* 0x001fe400078ec0ff */
[----:B------:R-:W-:-:S02]  /*d4b00*/  PRMT R21, R17, 0x3340, R0 ;  /* 0x0000334011157816 */ /* 0x000fc40000000000 */
        /* <DEDUP_REMOVED lines=15> */
[----:B0-----:R-:W3:Y:S04]  /*d4c00*/  LDL.LU R22, [R1+0x1df8] ;  /* 0x001df80001167983 */ /* 0x001ee80000300800 */
[----:B------:R-:W3:Y:S04]  /*d4c10*/  LDL.LU R23, [R1+0x4df8] ;  /* 0x004df80001177983 */ /* 0x000ee80000300800 */
[----:B------:R-:W-:Y:S04]  /*d4c20*/  STL [R1+0x2fc], R21 ;  /* 0x0002fc1501007387 */ /* 0x000fe80000100800 */
[----:B------:R0:W-:Y:S01]  /*d4c30*/  STL [R1+0x62c], R18 ;  /* 0x00062c1201007387 */ /* 0x0001e20000100800 */
[----:B----4-:R-:W-:-:S02]  /*d4c40*/  LOP3.LUT R5, R28, 0xffff, RZ, 0xc0, !PT ;  /* 0x0000ffff1c057812 */ /* 0x010fc400078ec0ff */
[----:B------:R-:W-:Y:S02]  /*d4c50*/  LOP3.LUT R4, R29, 0xffff, RZ, 0xc0, !PT ;  /* 0x0000ffff1d047812 */ /* 0x000fe400078ec0ff */
[----:B0-----:R-:W-:Y:S02]  /*d4c60*/  LOP3.LUT R18, R25, 0xffff, RZ, 0xc0, !PT ;  /* 0x0000ffff19127812 */ /* 0x001fe400078ec0ff */
[----:B------:R-:W-:Y:S02]  /*d4c70*/  PRMT R21, R4, 0x3340, R0 ;  /* 0x0000334004157816 */ /* 0x000fe40000000000 */
[----:B------:R-:W-:-:S04]  /*d4c80*/  PRMT R24, R5, 0x3340, R18 ;  /* 0x0000334005187816 */ /* 0x000fc80000000012 */
[----:B------:R-:W-:Y:S02]  /*d4c90*/  PRMT R21, R24, 0x5410, R21 ;  /* 0x0000541018157816 */ /* 0x000fe40000000015 */
[----:B------:R-:W-:Y:S01]  /*d4ca0*/  IADD3 R24, P1, PT, R19, R9, RZ ;  /* 0x0000000913187210 */ /* 0x000fe20007f3e0ff */
[----:B------:R-:W-:Y:S04]  /*d4cb0*/  STL.64 [R1+0x5730], R8 ;  /* 0x0057300801007387 */ /* 0x000fe80000100a00 */
[----:B------:R-:W-:Y:S01]  /*d4cc0*/  IMAD.X R25, R20, 0x1, R11, P1 ;  /* 0x0000000114197824 */ /* 0x000fe200008e060b */
[----:B------:R0:W-:Y:S04]  /*d4cd0*/  STL [R1+0x1dc8], R21 ;  /* 0x001dc81501007387 */ /* 0x0001e80000100800 */
[----:B------:R1:W-:Y:S01]  /*d4ce0*/  STL.64 [R1+0xa88], R24 ;  /* 0x000a881801007387 */ /* 0x0003e20000100a00 */
[----:B0-----:R-:W-:-:S03]  /*d4cf0*/  SHF.R.U32.HI R21, RZ, 0x8, R18 ;  /* 0x00000008ff157819 */ /* 0x001fc60000011612 */
[----:B------:R-:W4:Y:S04]  /*d4d00*/  LDL.LU R18, [R1+0x238] ;  /* 0x0002380001127983 */ /* 0x000f280000300800 */
[----:B-1----:R-:W4:Y:S04]  /*d4d10*/  LDL.LU R24, [R1+0x5a0] ;  /* 0x0005a00001187983 */ /* 0x002f280000300800 */
[----:B------:R-:W4:Y:S01]  /*d4d20*/  LDL.LU R27, [R1+0x4e0] ;  /* 0x0004e000011b7983 */ /* 0x000f220000300800 */
[----:B------:R-:W-:Y:S02]  /*d4d30*/  SHF.R.U32.HI R5, RZ, 0x8, R5 ;  /* 0x00000008ff057819 */ /* 0x000fe40000011605 */
[----:B------:R-:W-:-:S02]  /*d4d40*/  IADD3 R8, P1, PT, R19, R10, RZ ;  /* 0x0000000a13087210 */ /* 0x000fc40007f3e0ff */
[----:B------:R-:W-:Y:S02]  /*d4d50*/  LOP3.LUT R21, R21, 0xffff, RZ, 0xc0, !PT ;  /* 0x0000ffff15157812 */ /* 0x000fe400078ec0ff */
[----:B------:R-:W-:Y:S01]  /*d4d60*/  LOP3.LUT R5, R5, 0xffff, RZ, 0xc0, !PT ;  /* 0x0000ffff05057812 */ /* 0x000fe200078ec0ff */
[----:B------:R-:W-:Y:S01]  /*d4d70*/  IMAD.X R9, R20, 0x1, R12, P1 ;  /* 0x0000000114097824 */ /* 0x000fe200008e060c */
[----:B------:R-:W-:Y:S02]  /*d4d80*/  SHF.R.U32.HI R20, RZ, 0x8, R4 ;  /* 0x00000008ff147819 */ /* 0x000fe40000011604 */
[----:B------:R-:W-:Y:S02]  /*d4d90*/  PRMT R5, R5, 0x3340, R21 ;  /* 0x0000334005057816 */ /* 0x000fe40000000015 */
[----:B------:R-:W-:-:S03]  /*d4da0*/  LOP3.LUT R20, R20, 0xffff, RZ, 0xc0, !PT ;  /* 0x0000ffff14147812 */ /* 0x000fc600078ec0ff */
[----:B------:R0:W-:Y:S04]  /*d4db0*/  STL [R1+0x628], R5 ;  /* 0x0006280501007387 */ /* 0x0001e80000100800 */
[----:B------:R3:W-:Y:S01]  /*d4dc0*/  STL.64 [R1+0xa80], R8 ;  /* 0x000a800801007387 */ /* 0x0007e20000100a00 */
[----:B0-----:R-:W-:-:S05]  /*d4dd0*/  PRMT R5, R20, 0x3340, R0 ;  /* 0x0000334014057816 */ /* 0x001fca0000000000 */
[----:B------:R0:W-:Y:S01]  /*d4de0*/  STL [R1+0x2f8], R5 ;  /* 0x0002f80501007387 */ /* 0x0001e20000100800 */
[----:B------:R-:W-:Y:S01]  /*d4df0*/  VIADD R19, R19, UR5 ;  /* 0x0000000513137c36 */ /* 0x000fe20008000000 */
[----:B------:R-:W1:Y:S01]  /*d4e00*/  LDCU UR5, c[0x0][0x3b8] ;  /* 0x00007700ff0577ac */ /* 0x000e620008000800 */
[----:B--2---:R-:W-:Y:S02]  /*d4e10*/  LOP3.LUT R4, R26, 0xffff, RZ, 0xc0, !PT ;  /* 0x0000ffff1a047812 */ /* 0x004fe400078ec0ff */
[----:B---3--:R-:W-:Y:S02]  /*d4e20*/  LOP3.LUT R9, R22, 0xffff, RZ, 0xc0, !PT ;  /* 0x0000ffff16097812 */ /* 0x008fe400078ec0ff */
[----:B0-----:R-:W-:Y:S02]  /*d4e30*/  LOP3.LUT R5, R23, 0xffff, RZ, 0xc0, !PT ;  /* 0x0000ffff17057812 */ /* 0x001fe400078ec0ff */
[----:B------:R-:W-:Y:S02]  /*d4e40*/  PRMT R20, R9, 0x3340, R0 ;  /* 0x0000334009147816 */ /* 0x000fe40000000000 */
[----:B------:R-:W-:-:S04]  /*d4e50*/  PRMT R21, R4, 0x3340, R5 ;  /* 0x0000334004157816 */ /* 0x000fc80000000005 */
[----:B------:R-:W-:Y:S02]  /*d4e60*/  PRMT R8, R21, 0x5410, R20 ;  /* 0x0000541015087816 */ /* 0x000fe40000000014 */
[----:B------:R-:W-:-:S03]  /*d4e70*/  SHF.R.U32.HI R20, RZ, 0x8, R17 ;  /* 0x00000008ff147819 */ /* 0x000fc60000011611 */
[----:B------:R0:W-:Y:S04]  /*d4e80*/  STL [R1+0x1dac], R8 ;  /* 0x001dac0801007387 */ /* 0x0001e80000100800 */
[----:B------:R-:W2:Y:S04]  /*d4e90*/  LDL.LU R22, [R1+0x4e34] ;  /* 0x004e340001167983 */ /* 0x000ea80000300800 */
[----:B------:R-:W3:Y:S04]  /*d4ea0*/  LDL.LU R28, [R1+0x1dec] ;  /* 0x001dec00011c7983 */ /* 0x000ee80000300800 */
[----:B------:R-:W3:Y:S01]  /*d4eb0*/  LDL.LU R29, [R1+0x4e00] ;  /* 0x004e0000011d7983 */ /* 0x000ee20000300800 */
[----:B------:R-:W-:-:S02]  /*d4ec0*/  LOP3.LUT R20, R20, 0xffff, RZ, 0xc0, !PT ;  /* 0x0000ffff14147812 */ /* 0x000fc400078ec0ff */
[----:B------:R-:W-:Y:S02]  /*d4ed0*/  SHF.R.U32.HI R4, RZ, 0x8, R4 ;  /* 0x00000008ff047819 */ /* 0x000fe40000011604 */
[----:B------:R-:W-:Y:S01]  /*d4ee0*/  SHF.R.U32.HI R21, RZ, 0x8, R5 ;  /* 0x00000008ff157819 */ /* 0x000fe20000011605 */
[----:B------:R-:W3:Y:S04]  /*d4ef0*/  LDL.LU R25, [R1+0x4e1c] ;  /* 0x004e1c0001197983 */ /* 0x000ee80000300800 */
[----:B------:R-:W3:Y:S01]  /*d4f00*/  LDL.LU R26, [R1+0x1c08] ;  /* 0x001c0800011a7983 */ /* 0x000ee20000300800 */
[----:B------:R-:W-:Y:S02]  /*d4f10*/  LOP3.LUT R4, R4, 0xffff, RZ, 0xc0, !PT ;  /* 0x0000ffff04047812 */ /* 0x000fe400078ec0ff */
[----:B0-----:R-:W-:-:S02]  /*d4f20*/  PRMT R8, R20, 0x3340, R0 ;  /* 0x0000334014087816 */ /* 0x001fc40000000000 */
[----:B------:R-:W-:Y:S01]  /*d4f30*/  LOP3.LUT R21, R21, 0xffff, RZ, 0xc0, !PT ;  /* 0x0000ffff15157812 */ /* 0x000fe200078ec0ff */
[----:B------:R-:W3:Y:S04]  /*d4f40*/  LDL.LU R23, [R1+0x1fe8] ;  /* 0x001fe80001177983 */ /* 0x000ee80000300800 */
[----:B------:R0:W-:Y:S01]  /*d4f50*/  STL [R1+0x2f4], R8 ;  /* 0x0002f40801007387 */ /* 0x0001e20000100800 */
[----:B------:R-:W-:Y:S02]  /*d4f60*/  PRMT R5, R4, 0x3340, R21 ;  /* 0x0000334004057816 */ /* 0x000fe40000000015 */
[----:B----4-:R-:W-:Y:S02]  /*d4f70*/  LOP3.LUT R4, R18, 0xffff, RZ, 0xc0, !PT ;  /* 0x0000ffff12047812 */ /* 0x010fe400078ec0ff */
[----:B------:R-:W-:-:S02]  /*d4f80*/  LOP3.LUT R17, R24, 0xffff, RZ, 0xc0, !PT ;  /* 0x0000ffff18117812 */ /* 0x000fc400078ec0ff */
[----:B0-----:R-:W-:Y:S02]  /*d4f90*/  LOP3.LUT R8, R27, 0xffff, RZ, 0xc0, !PT ;  /* 0x0000ffff1b087812 */ /* 0x001fe400078ec0ff */
[----:B------:R-:W-:Y:S02]  /*d4fa0*/  PRMT R20, R4, 0x3340, R0 ;  /* 0x0000334004147816 */ /* 0x000fe40000000000 */
[----:B------:R-:W-:Y:S01]  /*d4fb0*/  PRMT R21, R17, 0x3340, R8 ;  /* 0x0000334011157816 */ /* 0x000fe20000000008 */
[----:B------:R-:W-:Y:S04]  /*d4fc0*/  STL [R1+0x620], R5 ;  /* 0x0006200501007387 */ /* 0x000fe80000100800 */
[----:B------:R0:W-:Y:S01]  /*d4fd0*/  STL [R1+0x1fc8], R4 ;  /* 0x001fc80401007387 */ /* 0x0001e20000100800 */
[----:B------:R-:W-:-:S02]  /*d4fe0*/  PRMT R18, R21, 0x5410, R20 ;  /* 0x0000541015127816 */ /* 0x000fc40000000014 */
[----:B------:R-:W-:Y:S02]  /*d4ff0*/  SHF.R.S32.HI R20, RZ, 0x1f, R19 ;  /* 0x0000001fff147819 */ /* 0x000fe40000011413 */
[----:B0-----:R-:W-:Y:S01]  /*d5000*/  IADD3 R4, P1, PT, R19, R0, RZ ;  /* 0x0000000013047210 */ /* 0x001fe20007f3e0ff */
[----:B------:R-:W-:Y:S04]  /*d5010*/  STL [R1+0x1db8], R18 ;  /* 0x001db81201007387 */ /* 0x000fe80000100800 */
        /* <DEDUP_REMOVED lines=12> */
[----:B------:R0:W-:Y:S01]  /*d50e0*/  STL [R1+0x63c], R8 ;  /* 0x00063c0801007387 */ /* 0x0001e20000100800 */
[----:B--2---:R-:W-:Y:S02]  /*d50f0*/  LOP3.LUT R22, R22, 0xffff, RZ, 0xc0, !PT ;  /* 0x0000ffff16167812 */ /* 0x004fe400078ec0ff */
[----:B---3--:R-:W-:Y:S02]  /*d5100*/  LOP3.LUT R9, R28, 0xffff, RZ, 0xc0, !PT ;  /* 0x0000ffff1c097812 */ /* 0x008fe400078ec0ff */
[----:B0-----:R-:W-:Y:S02]  /*d5110*/  LOP3.LUT R17, R29, 0xffff, RZ, 0xc0, !PT ;  /* 0x0000ffff1d117812 */ /* 0x001fe400078ec0ff */
[----:B------:R-:W-:-:S02]  /*d5120*/  PRMT R21, R9, 0x3340, R0 ;  /* 0x0000334009157816 */ /* 0x000fc40000000000 */
[----:B------:R-:W-:Y:S02]  /*d5130*/  PRMT R18, R22, 0x3340, R17 ;  /* 0x0000334016127816 */ /* 0x000fe40000000011 */
[----:B------:R-:W-:Y:S02]  /*d5140*/  LOP3.LUT R25, R25, 0xffff, RZ, 0xc0, !PT ;  /* 0x0000ffff19197812 */ /* 0x000fe400078ec0ff */
[----:B------:R-:W-:Y:S02]  /*d5150*/  LOP3.LUT R8, R26, 0xffff, RZ, 0xc0, !PT ;  /* 0x0000ffff1a087812 */ /* 0x000fe400078ec0ff */
[----:B------:R-:W-:Y:S02]  /*d5160*/  PRMT R21, R18, 0x5410, R21 ;  /* 0x0000541012157816 */ /* 0x000fe40000000015 */
[----:B------:R-:W-:Y:S01]  /*d5170*/  LOP3.LUT R23, R23, 0xffff, RZ, 0xc0, !PT ;  /* 0x0000ffff17177812 */ /* 0x000fe200078ec0ff */
[----:B------:R-:W2:Y:S04]  /*d5180*/  LDL.LU R18, [R1+0x904] ;  /* 0x0009040001127983 */ /* 0x000ea80000300800 */
[----:B------:R-:W3:Y:S04]  /*d5190*/  LDL.LU R24, [R1+0x2d8] ;  /* 0x0002d80001187983 */ /* 0x000ee80000300800 */
[----:B------:R0:W-:Y:S01]  /*d51a0*/  STL [R1+0x1d88], R21 ;  /* 0x001d881501007387 */ /* 0x0001e20000100800 */
[----:B------:R-:W-:-:S03]  /*d51b0*/  PRMT R26, R25, 0x3340, R23 ;  /* 0x00003340191a7816 */ /* 0x000fc60000000017 */
[----:B------:R-:W3:Y:S01]  /*d51c0*/  LDL.LU R27, [R1+0x55c] ;  /* 0x00055c00011b7983 */ /* 0x000ee20000300800 */
[----:B0-----:R-:W-:-:S04]  /*d51d0*/  PRMT R21, R8, 0x3340, R0 ;  /* 0x0000334008157816 */ /* 0x001fc80000000000 */
[----:B------:R-:W-:Y:S01]  /*d51e0*/  PRMT R21, R26, 0x5410, R21 ;  /* 0x000054101a157816 */ /* 0x000fe20000000015 */
[----:B------:R0:W-:Y:S01]  /*d51f0*/  STL.64 [R1+0x5728], R2 ;  /* 0x0057280201007387 */ /* 0x0001e20000100a00 */
[----:B------:R-:W-:-:S03]  /*d5200*/  IADD3 R28, P1, PT, R19, R3, RZ ;  /* 0x00000003131c7210 */ /* 0x000fc60007f3e0ff */
[----:B------:R1:W-:Y:S01]  /*d5210*/  STL [R1+0x1d7c], R21 ;  /* 0x001d7c1501007387 */ /* 0x0003e20000100800 */
[----:B0-----:R-:W-:Y:S02]  /*d5220*/  SHF.R.U32.HI R3, RZ, 0x8, R25 ;  /* 0x00000008ff037819 */ /* 0x001fe40000011619 */
[----:B------:R-:W-:Y:S02]  /*d5230*/  SHF.R.U32.HI R2, RZ, 0x8, R22 ;  /* 0x00000008ff027819 */ /* 0x000fe40000011616 */
[----:B-1----:R-:W-:Y:S02]  /*d5240*/  SHF.R.U32.HI R21, RZ, 0x8, R23 ;  /* 0x00000008ff157819 */ /* 0x002fe40000011617 */
[----:B------:R-:W-:Y:S02]  /*d5250*/  SHF.R.U32.HI R22, RZ, 0x8, R17 ;  /* 0x00000008ff167819 */ /* 0x000fe40000011611 */
[----:B------:R-:W-:Y:S02]  /*d5260*/  LOP3.LUT R3, R3, 0xffff, RZ, 0xc0, !PT ;  /* 0x0000ffff03037812 */ /* 0x000fe400078ec0ff */
[----:B------:R-:W-:-:S02]  /*d5270*/  LOP3.LUT R17, R21, 0xffff, RZ, 0xc0, !PT ;  /* 0x0000ffff15117812 */ /* 0x000fc400078ec0ff */
[----:B------:R-:W-:Y:S02]  /*d5280*/  LOP3.LUT R2, R2, 0xffff, RZ, 0xc0, !PT ;  /* 0x0000ffff02027812 */ /* 0x000fe400078ec0ff */
[----:B------:R-:W-:Y:S02]  /*d5290*/  LOP3.LUT R21, R22, 0xffff, RZ, 0xc0, !PT ;  /* 0x0000ffff16157812 */ /* 0x000fe400078ec0ff */
[----:B------:R-:W-:Y:S02]  /*d52a0*/  PRMT R3, R3, 0x3340, R17 ;  /* 0x0000334003037816 */ /* 0x000fe40000000011 */
[----:B------:R-:W-:Y:S01]  /*d52b0*/  PRMT R2, R2, 0x3340, R21 ;  /* 0x0000334002027816 */ /* 0x000fe20000000015 */
[----:B----4-:R-:W-:-:S05]  /*d52c0*/  IMAD.X R29, R20, 0x1, R4, P1 ;  /* 0x00000001141d7824 */ /* 0x010fca00008e0604 */
[----:B------:R0:W-:Y:S04]  /*d52d0*/  STL.64 [R1+0xa18], R28 ;  /* 0x000a181c01007387 */ /* 0x0001e80000100a00 */
[----:B0-----:R-:W4:Y:S04]  /*d52e0*/  LDL.LU R28, [R1+0x908] ;  /* 0x00090800011c7983 */ /* 0x001f280000300800 */
[----:B------:R-:W-:Y:S04]  /*d52f0*/  STL [R1+0x61c], R3 ;  /* 0x00061c0301007387 */ /* 0x000fe80000100800 */
[----:B------:R-:W4:Y:S04]  /*d5300*/  LDL.LU R29, [R1+0x2e0] ;  /* 0x0002e000011d7983 */ /* 0x000f280000300800 */
[----:B------:R0:W-:Y:S04]  /*d5310*/  STL [R1+0x618], R2 ;  /* 0x0006180201007387 */ /* 0x0001e80000100800 */
[----:B------:R-:W4:Y:S04]  /*d5320*/  LDL.LU R25, [R1+0x560] ;  /* 0x0005600001197983 */ /* 0x000f280000300800 */
[----:B------:R-:W4:Y:S04]  /*d5330*/  LDL.LU R26, [R1+0x758] ;  /* 0x00075800011a7983 */ /* 0x000f280000300800 */
[----:B------:R-:W4:Y:S01]  /*d5340*/  LDL.LU R22, [R1+0x24c] ;  /* 0x00024c0001167983 */ /* 0x000f220000300800 */
[----:B0-----:R-:W-:-:S05]  /*d5350*/  IADD3 R2, P1, PT, R19, R13, RZ ;  /* 0x0000000d13027210 */ /* 0x001fca0007f3e0ff */
[----:B------:R-:W-:-:S05]  /*d5360*/  IMAD.X R3, R20, 0x1, R15, P1 ;  /* 0x0000000114037824 */ /* 0x000fca00008e060f */
[----:B------:R0:W-:Y:S04]  /*d5370*/  STL.64 [R1+0xa38], R2 ;  /* 0x000a380201007387 */ /* 0x0001e80000100a00 */
[----:B------:R-:W4:Y:S01]  /*d5380*/  LDL.LU R23, [R1+0x4f4] ;  /* 0x0004f40001177983 */ /* 0x000f220000300800 */
[----:B------:R-:W-:-:S04]  /*d5390*/  SHF.R.U32.HI R21, RZ, 0x8, R9 ;  /* 0x00000008ff157819 */ /* 0x000fc80000011609 */
[----:B------:R-:W-:Y:S02]  /*d53a0*/  LOP3.LUT R21, R21, 0xffff, RZ, 0xc0, !PT ;  /* 0x0000ffff15157812 */ /* 0x000fe400078ec0ff */
[----:B0-----:R-:W-:Y:S02]  /*d53b0*/  SHF.R.U32.HI R2, RZ, 0x8, R8 ;  /* 0x00000008ff027819 */ /* 0x001fe40000011608 */
[----:B------:R-:W-:Y:S02]  /*d53c0*/  PRMT R8, R21, 0x3340, R0 ;  /* 0x0000334015087816 */ /* 0x000fe40000000000 */
[----:B------:R-:W-:-:S04]  /*d53d0*/  LOP3.LUT R2, R2, 0xffff, RZ, 0xc0, !PT ;  /* 0x0000ffff02027812 */ /* 0x000fc800078ec0ff */
[----:B------:R-:W-:Y:S01]  /*d53e0*/  PRMT R3, R2, 0x3340, R0 ;  /* 0x0000334002037816 */ /* 0x000fe20000000000 */
[----:B------:R-:W-:Y:S04]  /*d53f0*/  STL [R1+0x2ec], R8 ;  /* 0x0002ec0801007387 */ /* 0x000fe80000100800 */
[----:B------:R0:W-:Y:S04]  /*d5400*/  STL [R1+0x2e8], R3 ;  /* 0x0002e80301007387 */ /* 0x0001e80000100800 */
[----:B------:R-:W-:Y:S01]  /*d5410*/  STL.64 [R1+0x5720], R4 ;  /* 0x0057200401007387 */ /* 0x000fe20000100a00 */
[----:B--2---:R-:W-:-:S02]  /*d5420*/  LOP3.LUT R2, R18, 0xffff, RZ, 0xc0, !PT ;  /* 0x0000ffff12027812 */ /* 0x004fc400078ec0ff */
[----:B---3--:R-:W-:Y:S02]  /*d5430*/  LOP3.LUT R17, R24, 0xffff, RZ, 0xc0, !PT ;  /* 0x0000ffff18117812 */ /* 0x008fe400078ec0ff */
[----:B0-----:R-:W-:Y:S02]  /*d5440*/  LOP3.LUT R3, R27, 0xffff, RZ, 0xc0, !PT ;  /* 0x0000ffff1b037812 */ /* 0x001fe400078ec0ff */
[----:B------:R-:W-:Y:S02]  /*d5450*/  PRMT R21, R17, 0x3340, R0 ;  /* 0x0000334011157816 */ /* 0x000fe40000000000 */
[----:B------:R-:W-:Y:S02]  /*d5460*/  PRMT R8, R2, 0x3340, R3 ;  /* 0x0000334002087816 */ /* 0x000fe40000000003 */
[----:B------:R-:W-:Y:S02]  /*d5470*/  SHF.R.U32.HI R2, RZ, 0x8, R2 ;  /* 0x00000008ff027819 */ /* 0x000fe40000011602 */
[----:B------:R-:W-:-:S02]  /*d5480*/  PRMT R18, R8, 0x5410, R21 ;  /* 0x0000541008127816 */ /* 0x000fc40000000015 */
[----:B------:R-:W-:Y:S02]  /*d5490*/  IADD3 R8, P1, PT, R19, R5, RZ ;  /* 0x0000000513087210 */ /* 0x000fe40007f3e0ff */
[----:B------:R-:W-:Y:S02]  /*d54a0*/  SHF.R.U32.HI R3, RZ, 0x8, R3 ;  /* 0x00000008ff037819 */ /* 0x000fe40000011603 */
[----:B------:R-:W-:Y:S02]  /*d54b0*/  SHF.R.U32.HI R21, RZ, 0x8, R17 ;  /* 0x00000008ff157819 */ /* 0x000fe40000011611 */
[----:B------:R-:W-:Y:S01]  /*d54c0*/  LOP3.LUT R2, R2, 0xffff, RZ, 0xc0, !PT ;  /* 0x0000ffff02027812 */ /* 0x000fe200078ec0ff */
[----:B------:R-:W-:Y:S01]  /*d54d0*/  IMAD.X R9, R20, 0x1, R6, P1 ;  /* 0x0000000114097824 */ /* 0x000fe200008e0606 */
[----:B------:R-:W-:Y:S01]  /*d54e0*/  LOP3.LUT R3, R3, 0xffff, RZ, 0xc0, !PT ;  /* 0x0000ffff03037812 */ /* 0x000fe200078ec0ff */
[----:B------:R-:W-:Y:S01]  /*d54f0*/  STL [R1+0x1d48], R18 ;  /* 0x001d481201007387 */ /* 0x000fe20000100800 */
[----:B------:R-:W-:-:S03]  /*d5500*/  LOP3.LUT R21, R21, 0xffff, RZ, 0xc0, !PT ;  /* 0x0000ffff15157812 */ /* 0x000fc600078ec0ff */
[----:B------:R0:W-:Y:S01]  /*d5510*/  STL.64 [R1+0xa08], R8 ;  /* 0x000a080801007387 */ /* 0x0001e20000100a00 */
[----:B------:R-:W-:Y:S02]  /*d5520*/  PRMT R2, R2, 0x3340, R3 ;  /* 0x0000334002027816 */ /* 0x000fe40000000003 */
[----:B------:R-:W-:Y:S01]  /*d5530*/  PRMT R3, R21, 0x3340, R0 ;  /* 0x0000334015037816 */ /* 0x000fe20000000000 */
[----:B0-----:R-:W2:Y:S04]  /*d5540*/  LDL.LU.64 R8, [R1+0x5730] ;  /* 0x0057300001087983 */ /* 0x001ea80000300a00 */
[----:B------:R0:W-:Y:S04]  /*d5550*/  STL [R1+0x610], R2 ;  /* 0x0006100201007387 */ /* 0x0001e80000100800 */
[----:B------:R1:W-:Y:S01]  /*d5560*/  STL [R1+0x2e4], R3 ;  /* 0x0002e40301007387 */ /* 0x0003e20000100800 */
[----:B----4-:R-:W-:-:S02]  /*d5570*/  LOP3.LUT R5, R28, 0xffff, RZ, 0xc0, !PT ;  /* 0x0000ffff1c057812 */ /* 0x010fc400078ec0ff */
[----:B0-----:R-:W-:Y:S02]  /*d5580*/  LOP3.LUT R2, R29, 0xffff, RZ, 0xc0, !PT ;  /* 0x0000ffff1d027812 */ /* 0x001fe400078ec0ff */
[----:B------:R-:W-:Y:S01]  /*d5590*/  LOP3.LUT R17, R25, 0xffff, RZ, 0xc0, !PT ;  /* 0x0000ffff19117812 */ /* 0x000fe200078ec0ff */
[----:B------:R-:W3:Y:S01]  /*d55a0*/  LDL.LU R29, [R1+0x780] ;  /* 0x00078000011d7983 */ /* 0x000ee20000300800 */
[----:B-1----:R-:W-:Y:S02]  /*d55b0*/  LOP3.LUT R3, R22, 0xffff, RZ, 0xc0, !PT ;  /* 0x0000ffff16037812 */ /* 0x002fe400078ec0ff */
[----:B------:R-:W-:Y:S02]  /*d55c0*/  PRMT R21, R2, 0x3340, R0 ;  /* 0x0000334002157816 */ /* 0x000fe40000000000 */
[----:B------:R-:W-:Y:S01]  /*d55d0*/  PRMT R22, R5, 0x3340, R17 ;  /* 0x0000334005167816 */ /* 0x000fe20000000011 */
[----:B------:R-:W4:Y:S04]  /*d55e0*/  LDL.LU R25, [R1+0x25c] ;  /* 0x00025c0001197983 */ /* 0x000f280000300800 */
[----:B------:R-:W4:Y:S01]  /*d55f0*/  LDL.LU R27, [R1+0x504] ;  /* 0x00050400011b7983 */ /* 0x000f220000300800 */
[----:B------:R-:W-:-:S02]  /*d5600*/  PRMT R22, R22, 0x5410, R21 ;  /* 0x0000541016167816 */ /* 0x000fc40000000015 */
[----:B------:R-:W-:Y:S02]  /*d5610*/  LOP3.LUT R4, R26, 0xffff, RZ, 0xc0, !PT ;  /* 0x0000ffff1a047812 */ /* 0x000fe400078ec0ff */
[----:B------:R-:W-:Y:S01]  /*d5620*/  PRMT R21, R3, 0x3340, R0 ;  /* 0x0000334003157816 */ /* 0x000fe20000000000 */
[----:B------:R0:W-:Y:S01]  /*d5630*/  STL [R1+0x1d38], R22 ;  /* 0x001d381601007387 */ /* 0x0001e20000100800 */
[----:B------:R-:W-:-:S04]  /*d5640*/  LOP3.LUT R18, R23, 0xffff, RZ, 0xc0, !PT ;  /* 0x0000ffff17127812 */ /* 0x000fc800078ec0ff */
[----:B0-----:R-:W-:-:S04]  /*d5650*/  PRMT R22, R4, 0x3340, R18 ;  /* 0x0000334004167816 */ /* 0x001fc80000000012 */
[----:B------:R-:W-:Y:S02]  /*d5660*/  PRMT R21, R22, 0x5410, R21 ;  /* 0x0000541016157816 */ /* 0x000fe40000000015 */
[----:B------:R-:W-:-:S05]  /*d5670*/  IADD3 R22, P1, PT, R19, R14, RZ ;  /* 0x0000000e13167210 */ /* 0x000fca0007f3e0ff */
[----:B------:R-:W-:Y:S01]  /*d5680*/  IMAD.X R23, R20, 0x1, R16, P1 ;  /* 0x0000000114177824 */ /* 0x000fe200008e0610 */
[----:B------:R-:W-:Y:S04]  /*d5690*/  STL [R1+0x1d2c], R21 ;  /* 0x001d2c1501007387 */ /* 0x000fe80000100800 */
[----:B------:R0:W-:Y:S04]  /*d56a0*/  STL.64 [R1+0x9e8], R22 ;  /* 0x0009e81601007387 */ /* 0x0001e80000100a00 */
[----:B------:R-:W4:Y:S04]  /*d56b0*/  LDL.LU R26, [R1+0x4e40] ;  /* 0x004e4000011a7983 */ /* 0x000f280000300800 */
[----:B0-----:R-:W4:Y:S04]  /*d56c0*/  LDL.LU R22, [R1+0x1dfc] ;  /* 0x001dfc0001167983 */ /* 0x001f280000300800 */
        /* <DEDUP_REMOVED lines=12> */
[----:B------:R-:W-:Y:S02]  /*d5790*/  SHF.R.U32.HI R21, RZ, 0x8, R3 ;  /* 0x00000008ff157819 */ /* 0x000fe40000011603 */
[----:B------:R-:W-:Y:S01]  /*d57a0*/  SHF.R.U32.HI R2, RZ, 0x8, R2 ;  /* 0x00000008ff027819 */ /* 0x000fe20000011602 */
[----:B------:R-:W-:Y:S01]  /*d57b0*/  STL [R1+0x60c], R18 ;  /* 0x00060c1201007387 */ /* 0x000fe20000100800 */
[----:B------:R-:W-:-:S02]  /*d57c0*/  LOP3.LUT R21, R21, 0xffff, RZ, 0xc0, !PT ;  /* 0x0000ffff15157812 */ /* 0x000fc400078ec0ff */
[----:B------:R-:W-:Y:S01]  /*d57d0*/  LOP3.LUT R2, R2, 0xffff, RZ, 0xc0, !PT ;  /* 0x0000ffff02027812 */ /* 0x000fe200078ec0ff */
[----:B------:R-:W-:Y:S03]  /*d57e0*/  STL [R1+0x608], R17 ;  /* 0x0006081101007387 */ /* 0x000fe60000100800 */
[----:B------:R-:W-:Y:S01]  /*d57f0*/  PRMT R3, R2, 0x3340, R0 ;  /* 0x0000334002037816 */ /* 0x000fe20000000000 */
[----:B--2---:R-:W-:-:S05]  /*d5800*/  IMAD.X R5, R20, 0x1, R8, P1 ;  /* 0x0000000114057824 */ /* 0x004fca00008e0608 */
[----:B------:R0:W-:Y:S02]  /*d5810*/  STL.64 [R1+0xa10], R4 ;  /* 0x000a100401007387 */ /* 0x0001e40000100a00 */
[----:B0-----:R-:W-:-:S05]  /*d5820*/  PRMT R5, R21, 0x3340, R0 ;  /* 0x0000334015057816 */ /* 0x001fca0000000000 */
[----:B------:R0:W-:Y:S04]  /*d5830*/  STL [R1+0x2e0], R5 ;  /* 0x0002e00501007387 */ /* 0x0001e80000100800 */
[----:B------:R-:W-:Y:S04]  /*d5840*/  STL [R1+0x2dc], R3 ;  /* 0x0002dc0301007387 */ /* 0x000fe80000100800 */
[----:B------:R-:W2:Y:S01]  /*d5850*/  LDL.LU R28, [R1+0x4e48] ;  /* 0x004e4800011c7983 */ /* 0x000ea20000300800 */
[----:B---3--:R-:W-:-:S03]  /*d5860*/  LOP3.LUT R4, R29, 0xffff, RZ, 0xc0, !PT ;  /* 0x0000ffff1d047812 */ /* 0x008fc600078ec0ff */
[----:B------:R-:W3:Y:S01]  /*d5870*/  LDL.LU R29, [R1+0x1e08] ;  /* 0x001e0800011d7983 */ /* 0x000ee20000300800 */
[----:B----4-:R-:W-:Y:S02]  /*d5880*/  LOP3.LUT R2, R25, 0xffff, RZ, 0xc0, !PT ;  /* 0x0000ffff19027812 */ /* 0x010fe400078ec0ff */
[----:B0-----:R-:W-:Y:S01]  /*d5890*/  LOP3.LUT R5, R27, 0xffff, RZ, 0xc0, !PT ;  /* 0x0000ffff1b057812 */ /* 0x001fe200078ec0ff */
[----:B------:R-:W4:Y:S04]  /*d58a0*/  LDL.LU R25, [R1+0x4e14] ;  /* 0x004e140001197983 */ /* 0x000f280000300800 */
[----:B------:R0:W-:Y:S01]  /*d58b0*/  STL [R1+0x1fbc], R2 ;  /* 0x001fbc0201007387 */ /* 0x0001e20000100800 */
[----:B------:R-:W-:Y:S02]  /*d58c0*/  PRMT R21, R2, 0x3340, R0 ;  /* 0x0000334002157816 */ /* 0x000fe40000000000 */
[----:B0-----:R-:W-:-:S02]  /*d58d0*/  PRMT R2, R4, 0x3340, R5 ;  /* 0x0000334004027816 */ /* 0x001fc40000000005 */
[----:B------:R-:W-:Y:S02]  /*d58e0*/  SHF.R.U32.HI R4, RZ, 0x8, R4 ;  /* 0x00000008ff047819 */ /* 0x000fe40000011604 */
[----:B------:R-:W-:Y:S02]  /*d58f0*/  PRMT R17, R2, 0x5410, R21 ;  /* 0x0000541002117816 */ /* 0x000fe40000000015 */
[----:B------:R-:W-:Y:S02]  /*d5900*/  SHF.R.U32.HI R21, RZ, 0x8, R5 ;  /* 0x00000008ff157819 */ /* 0x000fe40000011605 */
[----:B------:R-:W-:Y:S02]  /*d5910*/  IADD3 R2, P1, PT, R19, R9, RZ ;  /* 0x0000000913027210 */ /* 0x000fe40007f3e0ff */
[----:B------:R-:W-:Y:S02]  /*d5920*/  LOP3.LUT R4, R4, 0xffff, RZ, 0xc0, !PT ;  /* 0x0000ffff04047812 */ /* 0x000fe400078ec0ff */
[----:B------:R-:W-:Y:S01]  /*d5930*/  LOP3.LUT R21, R21, 0xffff, RZ, 0xc0, !PT ;  /* 0x0000ffff15157812 */ /* 0x000fe200078ec0ff */
[----:B------:R-:W-:Y:S01]  /*d5940*/  IMAD.X R3, R20, 0x1, R11, P1 ;  /* 0x0000000114037824 */ /* 0x000fe200008e060b */
[----:B------:R-:W-:Y:S02]  /*d5950*/  STL.64 [R1+0x5718], R8 ;  /* 0x0057180801007387 */ /* 0x000fe40000100a00 */
[----:B------:R-:W-:-:S02]  /*d5960*/  PRMT R4, R4, 0x3340, R21 ;  /* 0x0000334004047816 */ /* 0x000fc40000000015 */
[----:B------:R-:W-:Y:S04]  /*d5970*/  STL [R1+0x1cec], R17 ;  /* 0x001cec1101007387 */ /* 0x000fe80000100800 */
[----:B------:R0:W-:Y:S01]  /*d5980*/  STL.64 [R1+0x9e0], R2 ;  /* 0x0009e00201007387 */ /* 0x0001e20000100a00 */
[----:B------:R-:W-:-:S03]  /*d5990*/  LOP3.LUT R5, R26, 0xffff, RZ, 0xc0, !PT ;  /* 0x0000ffff1a057812 */ /* 0x000fc600078ec0ff */
[----:B0-----:R-:W4:Y:S04]  /*d59a0*/  LDL.LU.64 R2, [R1+0x5728] ;  /* 0x0057280001027983 */ /* 0x001f280000300a00 */
[----:B------:R0:W-:Y:S04]  /*d59b0*/  STL [R1+0x624], R4 ;  /* 0x0006240401007387 */ /* 0x0001e80000100800 */
[----:B------:R-:W4:Y:S01]  /*d59c0*/  LDL.LU R26, [R1+0x1c18] ;  /* 0x001c1800011a7983 */ /* 0x000f220000300800 */
[----:B------:R-:W-:-:S03]  /*d59d0*/  LOP3.LUT R18, R22, 0xffff, RZ, 0xc0, !PT ;  /* 0x0000ffff16127812 */ /* 0x000fc600078ec0ff */
[----:B------:R-:W4:Y:S01]  /*d59e0*/  LDL.LU R22, [R1+0x4e30] ;  /* 0x004e300001167983 */ /* 0x000f220000300800 */
[----:B0-----:R-:W-:-:S03]  /*d59f0*/  LOP3.LUT R4, R23, 0xffff, RZ, 0xc0, !PT ;  /* 0x0000ffff17047812 */ /* 0x001fc600078ec0ff */
[----:B------:R-:W4:Y:S01]  /*d5a00*/  LDL.LU R23, [R1+0x1ff8] ;  /* 0x001ff80001177983 */ /* 0x000f220000300800 */
[----:B------:R-:W-:Y:S02]  /*d5a10*/  PRMT R21, R18, 0x3340, R0 ;  /* 0x0000334012157816 */ /* 0x000fe40000000000 */
[----:B------:R-:W-:-:S04]  /*d5a20*/  PRMT R8, R5, 0x3340, R4 ;  /* 0x0000334005087816 */ /* 0x000fc80000000004 */
[----:B------:R-:W-:Y:S02]  /*d5a30*/  PRMT R17, R8, 0x5410, R21 ;  /* 0x0000541008117816 */ /* 0x000fe40000000015 */
[----:B------:R-:W-:Y:S02]  /*d5a40*/  IADD3 R8, P1, PT, R19, R10, RZ ;  /* 0x0000000a13087210 */ /* 0x000fe40007f3e0ff */
[----:B------:R-:W-:-:S03]  /*d5a50*/  SHF.R.U32.HI R21, RZ, 0x8, R5 ;  /* 0x00000008ff157819 */ /* 0x000fc60000011605 */
[----:B------:R-:W-:Y:S01]  /*d5a60*/  IMAD.X R9, R20, 0x1, R12, P1 ;  /* 0x0000000114097824 */ /* 0x000fe200008e060c */
[----:B------:R-:W-:Y:S02]  /*d5a70*/  SHF.R.U32.HI R20, RZ, 0x8, R4 ;  /* 0x00000008ff147819 */ /* 0x000fe40000011604 */
[----:B------:R-:W-:Y:S01]  /*d5a80*/  LOP3.LUT R21, R21, 0xffff, RZ, 0xc0, !PT ;  /* 0x0000ffff15157812 */ /* 0x000fe200078ec0ff */
[----:B------:R-:W-:Y:S01]  /*d5a90*/  STL [R1+0x1cb8], R17 ;  /* 0x001cb81101007387 */ /* 0x000fe20000100800 */
[----:B------:R-:W-:-:S03]  /*d5aa0*/  LOP3.LUT R20, R20, 0xffff, RZ, 0xc0, !PT ;  /* 0x0000ffff14147812 */ /* 0x000fc600078ec0ff */
[----:B------:R0:W-:Y:S02]  /*d5ab0*/  STL.64 [R1+0xa00], R8 ;  /* 0x000a000801007387 */ /* 0x0001e40000100a00 */
[----:B0-----:R-:W-:-:S05]  /*d5ac0*/  PRMT R8, R21, 0x3340, R20 ;  /* 0x0000334015087816 */ /* 0x001fca0000000014 */
[----:B------:R4:W-:Y:S01]  /*d5ad0*/  STL [R1+0x604], R8 ;  /* 0x0006040801007387 */ /* 0x0009e20000100800 */
[----:B------:R-:W-:Y:S01]  /*d5ae0*/  VIADD R19, R19, UR5 ;  /* 0x0000000513137c36 */ /* 0x000fe20008000000 */
[----:B------:R-:W0:Y:S01]  /*d5af0*/  LDCU UR5, c[0x0][0x3b8] ;  /* 0x00007700ff0577ac */ /* 0x000e220008000800 */
[----:B--2---:R-:W-:Y:S02]  /*d5b00*/  LOP3.LUT R4, R28, 0xffff, RZ, 0xc0, !PT ;  /* 0x0000ffff1c047812 */ /* 0x004fe400078ec0ff */
[----:B---3--:R-:W-:Y:S02]  /*d5b10*/  LOP3.LUT R5, R29, 0xffff, RZ, 0xc0, !PT ;  /* 0x0000ffff1d057812 */ /* 0x008fe400078ec0ff */
[----:B----4-:R-:W-:Y:S02]  /*d5b20*/  LOP3.LUT R8, R25, 0xffff, RZ, 0xc0, !PT ;  /* 0x0000ffff19087812 */ /* 0x010fe400078ec0ff */
[----:B------:R-:W-:Y:S02]  /*d5b30*/  PRMT R20, R5, 0x3340, R0 ;  /* 0x0000334005147816 */ /* 0x000fe40000000000 */
[----:B------:R-:W-:-:S02]  /*d5b40*/  PRMT R21, R4, 0x3340, R8 ;  /* 0x0000334004157816 */ /* 0x000fc40000000008 */
[----:B------:R-:W-:Y:S02]  /*d5b50*/  SHF.R.U32.HI R4, RZ, 0x8, R4 ;  /* 0x00000008ff047819 */ /* 0x000fe40000011604 */
[----:B------:R-:W-:Y:S02]  /*d5b60*/  PRMT R9, R21, 0x5410, R20 ;  /* 0x0000541015097816 */ /* 0x000fe40000000014 */
[----:B------:R-:W-:Y:S02]  /*d5b70*/  SHF.R.U32.HI R21, RZ, 0x8, R8 ;  /* 0x00000008ff157819 */ /* 0x000fe40000011608 */
[----:B------:R-:W-:Y:S02]  /*d5b80*/  SHF.R.U32.HI R20, RZ, 0x8, R5 ;  /* 0x00000008ff147819 */ /* 0x000fe40000011605 */
[----:B------:R-:W-:Y:S02]  /*d5b90*/  LOP3.LUT R4, R4, 0xffff, RZ, 0xc0, !PT ;  /* 0x0000ffff04047812 */ /* 0x000fe400078ec0ff */
[----:B------:R-:W-:-:S02]  /*d5ba0*/  LOP3.LUT R21, R21, 0xffff, RZ, 0xc0, !PT ;  /* 0x0000ffff15157812 */ /* 0x000fc400078ec0ff */
[----:B------:R-:W-:Y:S01]  /*d5bb0*/  LOP3.LUT R20, R20, 0xffff, RZ, 0xc0, !PT ;  /* 0x0000ffff14147812 */ /* 0x000fe200078ec0ff */
[----:B------:R1:W-:Y:S04]  /*d5bc0*/  STL [R1+0x1cac], R9 ;  /* 0x001cac0901007387 */ /* 0x0003e80000100800 */
[----:B------:R-:W2:Y:S01]  /*d5bd0*/  LDL.LU R28, [R1+0x4e38] ;  /* 0x004e3800011c7983 */ /* 0x000ea20000300800 */
[----:B------:R-:W-:Y:S02]  /*d5be0*/  PRMT R5, R4, 0x3340, R21 ;  /* 0x0000334004057816 */ /* 0x000fe40000000015 */
[----:B------:R-:W-:Y:S01]  /*d5bf0*/  PRMT R4, R20, 0x3340, R0 ;  /* 0x0000334014047816 */ /* 0x000fe20000000000 */
[----:B------:R-:W3:Y:S04]  /*d5c00*/  LDL.LU R29, [R1+0x1c0c] ;  /* 0x001c0c00011d7983 */ /* 0x000ee80000300800 */
[----:B------:R-:W4:Y:S04]  /*d5c10*/  LDL.LU R25, [R1+0x1fec] ;  /* 0x001fec0001197983 */ /* 0x000f280000300800 */
[----:B------:R-:W-:Y:S04]  /*d5c20*/  STL [R1+0x5fc], R5 ;  /* 0x0005fc0501007387 */ /* 0x000fe80000100800 */
[----:B------:R0:W-:Y:S01]  /*d5c30*/  STL [R1+0x2d8], R4 ;  /* 0x0002d80401007387 */ /* 0x0001e20000100800 */
[----:B------:R-:W-:-:S03]  /*d5c40*/  LOP3.LUT R17, R26, 0xffff, RZ, 0xc0, !PT ;  /* 0x0000ffff1a117812 */ /* 0x000fc600078ec0ff */
[----:B------:R-:W4:Y:S01]  /*d5c50*/  LDL.LU R26, [R1+0x90c] ;  /* 0x00090c00011a7983 */ /* 0x000f220000300800 */
[----:B------:R-:W-:Y:S02]  /*d5c60*/  LOP3.LUT R8, R22, 0xffff, RZ, 0xc0, !PT ;  /* 0x0000ffff16087812 */ /* 0x000fe400078ec0ff */
[----:B------:R-:W-:Y:S01]  /*d5c70*/  PRMT R20, R17, 0x3340, R0 ;  /* 0x0000334011147816 */ /* 0x000fe20000000000 */
[----:B------:R-:W4:Y:S01]  /*d5c80*/  LDL.LU R22, [R1+0x368] ;  /* 0x0003680001167983 */ /* 0x000f220000300800 */
[----:B-1----:R-:W-:-:S04]  /*d5c90*/  LOP3.LUT R9, R23, 0xffff, RZ, 0xc0, !PT ;  /* 0x0000ffff17097812 */ /* 0x002fc800078ec0ff */
[----:B------:R-:W-:-:S04]  /*d5ca0*/  PRMT R21, R8, 0x3340, R9 ;  /* 0x0000334008157816 */ /* 0x000fc80000000009 */
[----:B0-----:R-:W-:Y:S02]  /*d5cb0*/  PRMT R4, R21, 0x5410, R20 ;  /* 0x0000541015047816 */ /* 0x001fe40000000014 */
[----:B------:R-:W-:-:S03]  /*d5cc0*/  SHF.R.S32.HI R20, RZ, 0x1f, R19 ;  /* 0x0000001fff147819 */ /* 0x000fc60000011413 */
[----:B------:R0:W-:Y:S04]  /*d5cd0*/  STL [R1+0x1c18], R4 ;  /* 0x001c180401007387 */ /* 0x0001e80000100800 */
[----:B------:R-:W4:Y:S01]  /*d5ce0*/  LDL.LU R23, [R1+0x730] ;  /* 0x0007300001177983 */ /* 0x000f220000300800 */
[----:B0-----:R-:W-:-:S05]  /*d5cf0*/  IADD3 R4, P1, PT, R19, R0, RZ ;  /* 0x0000000013047210 */ /* 0x001fca0007f3e0ff */
        /* <DEDUP_REMOVED lines=13> */
[----:B------:R-:W-:Y:S02]  /*d5dd0*/  IADD3 R24, P1, PT, R19, R3, RZ ;  /* 0x0000000313187210 */ /* 0x000fe40007f3e0ff */
[----:B--2---:R-:W-:Y:S02]  /*d5de0*/  LOP3.LUT R8, R28, 0xffff, RZ, 0xc0, !PT ;  /* 0x0000ffff1c087812 */ /* 0x004fe400078ec0ff */
[----:B---3--:R-:W-:Y:S02]  /*d5df0*/  LOP3.LUT R18, R29, 0xffff, RZ, 0xc0, !PT ;  /* 0x0000ffff1d127812 */ /* 0x008fe400078ec0ff */
[----:B----4-:R-:W-:-:S02]  /*d5e00*/  LOP3.LUT R9, R25, 0xffff, RZ, 0xc0, !PT ;  /* 0x0000ffff19097812 */ /* 0x010fc400078ec0ff */
[----:B------:R-:W-:Y:S01]  /*d5e10*/  PRMT R21, R18, 0x3340, R0 ;  /* 0x0000334012157816 */ /* 0x000fe20000000000 */
[----:B------:R0:W-:Y:S02]  /*d5e20*/  STL [R1+0x1df8], R18 ;  /* 0x001df81201007387 */ /* 0x0001e40000100800 */
[--C-:B0-----:R-:W-:Y:S02]  /*d5e30*/  PRMT R18, R8, 0x3340, R9.reuse ;  /* 0x0000334008127816 */ /* 0x101fe40000000009 */
[----:B------:R-:W-:Y:S02]  /*d5e40*/  SHF.R.U32.HI R8, RZ, 0x8, R8 ;  /* 0x00000008ff087819 */ /* 0x000fe40000011608 */
[----:B------:R-:W-:Y:S02]  /*d5e50*/  SHF.R.U32.HI R9, RZ, 0x8, R9 ;  /* 0x00000008ff097819 */ /* 0x000fe40000011609 */
[----:B------:R-:W-:Y:S02]  /*d5e60*/  PRMT R18, R18, 0x5410, R21 ;  /* 0x0000541012127816 */ /* 0x000fe40000000015 */
[----:B------:R-:W-:-:S02]  /*d5e70*/  SHF.R.U32.HI R21, RZ, 0x8, R17 ;  /* 0x00000008ff157819 */ /* 0x000fc40000011611 */
[----:B------:R-:W-:Y:S02]  /*d5e80*/  LOP3.LUT R8, R8, 0xffff, RZ, 0xc0, !PT ;  /* 0x0000ffff08087812 */ /* 0x000fe400078ec0ff */
[----:B------:R-:W-:Y:S02]  /*d5e90*/  LOP3.LUT R9, R9, 0xffff, RZ, 0xc0, !PT ;  /* 0x0000ffff09097812 */ /* 0x000fe400078ec0ff */
[----:B------:R-:W-:Y:S01]  /*d5ea0*/  LOP3.LUT R21, R21, 0xffff, RZ, 0xc0, !PT ;  /* 0x0000ffff15157812 */ /* 0x000fe200078ec0ff */
[----:B------:R-:W-:Y:S01]  /*d5eb0*/  STL [R1+0x1c08], R18 ;  /* 0x001c081201007387 */ /* 0x000fe20000100800 */
[----:B------:R-:W-:Y:S02]  /*d5ec0*/  PRMT R9, R8, 0x3340, R9 ;  /* 0x0000334008097816 */ /* 0x000fe40000000009 */
[----:B------:R-:W-:Y:S02]  /*d5ed0*/  PRMT R17, R21, 0x3340, R0 ;  /* 0x0000334015117816 */ /* 0x000fe40000000000 */
[----:B------:R-:W-:Y:S01]  /*d5ee0*/  LOP3.LUT R8, R26, 0xffff, RZ, 0xc0, !PT ;  /* 0x0000ffff1a087812 */ /* 0x000fe200078ec0ff */
[----:B------:R-:W-:-:S05]  /*d5ef0*/  IMAD.X R25, R20, 0x1, R4, P1 ;  /* 0x0000000114197824 */ /* 0x000fca00008e0604 */
[----:B------:R0:W-:Y:S04]  /*d5f00*/  STL.64 [R1+0x9a8], R24 ;  /* 0x0009a81801007387 */ /* 0x0001e80000100a00 */
[----:B0-----:R-:W2:Y:S04]  /*d5f10*/  LDL.LU R24, [R1+0x924] ;  /* 0x0009240001187983 */ /* 0x001ea80000300800 */
[----:B------:R-:W3:Y:S04]  /*d5f20*/  LDL.LU R18, [R1+0x36c] ;  /* 0x00036c0001127983 */ /* 0x000ee80000300800 */
[----:B------:R-:W4:Y:S04]  /*d5f30*/  LDL.LU R27, [R1+0x73c] ;  /* 0x00073c00011b7983 */ /* 0x000f280000300800 */
[----:B------:R0:W-:Y:S04]  /*d5f40*/  STL [R1+0x2d0], R17 ;  /* 0x0002d01101007387 */ /* 0x0001e80000100800 */
[----:B------:R1:W-:Y:S01]  /*d5f50*/  STL [R1+0x614], R9 ;  /* 0x0006140901007387 */ /* 0x0003e20000100800 */
[----:B0-----:R-:W-:-:S02]  /*d5f60*/  LOP3.LUT R17, R22, 0xffff, RZ, 0xc0, !PT ;  /* 0x0000ffff16117812 */ /* 0x001fc400078ec0ff */
[----:B-1----:R-:W-:Y:S02]  /*d5f70*/  LOP3.LUT R9, R23, 0xffff, RZ, 0xc0, !PT ;  /* 0x0000ffff17097812 */ /* 0x002fe400078ec0ff */
[----:B------:R-:W-:Y:S02]  /*d5f80*/  PRMT R21, R17, 0x3340, R0 ;  /* 0x0000334011157816 */ /* 0x000fe40000000000 */
[----:B------:R-:W-:-:S04]  /*d5f90*/  PRMT R22, R8, 0x3340, R9 ;  /* 0x0000334008167816 */ /* 0x000fc80000000009 */
[----:B------:R-:W-:Y:S02]  /*d5fa0*/  PRMT R21, R22, 0x5410, R21 ;  /* 0x0000541016157816 */ /* 0x000fe40000000015 */
[----:B------:R-:W-:-:S05]  /*d5fb0*/  IADD3 R22, P1, PT, R19, R13, RZ ;  /* 0x0000000d13167210 */ /* 0x000fca0007f3e0ff */
[----:B------:R-:W-:Y:S01]  /*d5fc0*/  IMAD.X R23, R20, 0x1, R15, P1 ;  /* 0x0000000114177824 */ /* 0x000fe200008e060f */
        /* <DEDUP_REMOVED lines=17> */
[----:B------:R0:W-:Y:S04]  /*d60e0*/  STL [R1+0x2cc], R8 ;  /* 0x0002cc0801007387 */ /* 0x0001e80000100800 */
[----:B------:R1:W-:Y:S01]  /*d60f0*/  STL.64 [R1+0x5710], R4 ;  /* 0x0057100401007387 */ /* 0x0003e20000100a00 */
[----:B--2---:R-:W-:Y:S02]  /*d6100*/  LOP3.LUT R24, R24, 0xffff, RZ, 0xc0, !PT ;  /* 0x0000ffff18187812 */ /* 0x004fe400078ec0ff */
[----:B---3--:R-:W-:-:S02]  /*d6110*/  LOP3.LUT R17, R18, 0xffff, RZ, 0xc0, !PT ;  /* 0x0000ffff12117812 */ /* 0x008fc400078ec0ff */
[----:B----4-:R-:W-:Y:S02]  /*d6120*/  LOP3.LUT R18, R27, 0xffff, RZ, 0xc0, !PT ;  /* 0x0000ffff1b127812 */ /* 0x010fe400078ec0ff */
[----:B------:R-:W-:Y:S02]  /*d6130*/  PRMT R21, R17, 0x3340, R0 ;  /* 0x0000334011157816 */ /* 0x000fe40000000000 */
[----:B0-----:R-:W-:-:S04]  /*d6140*/  PRMT R8, R24, 0x3340, R18 ;  /* 0x0000334018087816 */ /* 0x001fc80000000012 */
[----:B------:R-:W-:Y:S02]  /*d6150*/  PRMT R21, R8, 0x5410, R21 ;  /* 0x0000541008157816 */ /* 0x000fe40000000015 */
[----:B------:R-:W-:Y:S02]  /*d6160*/  IADD3 R8, P1, PT, R19, R5, RZ ;  /* 0x0000000513087210 */ /* 0x000fe40007f3e0ff */
[----:B-1----:R-:W-:Y:S01]  /*d6170*/  SHF.R.U32.HI R5, RZ, 0x8, R24 ;  /* 0x00000008ff057819 */ /* 0x002fe20000011618 */
[----:B------:R0:W-:Y:S03]  /*d6180*/  STL [R1+0x1be8], R21 ;  /* 0x001be81501007387 */ /* 0x0001e60000100800 */
[----:B------:R-:W-:Y:S01]  /*d6190*/  LOP3.LUT R5, R5, 0xffff, RZ, 0xc0, !PT ;  /* 0x0000ffff05057812 */ /* 0x000fe200078ec0ff */
[----:B------:R-:W-:Y:S01]  /*d61a0*/  IMAD.X R9, R20, 0x1, R6, P1 ;  /* 0x0000000114097824 */ /* 0x000fe200008e0606 */
[----:B0-----:R-:W-:-:S04]  /*d61b0*/  SHF.R.U32.HI R21, RZ, 0x8, R18 ;  /* 0x00000008ff157819 */ /* 0x001fc80000011612 */
[----:B------:R-:W-:Y:S01]  /*d61c0*/  LOP3.LUT R21, R21, 0xffff, RZ, 0xc0, !PT ;  /* 0x0000ffff15157812 */ /* 0x000fe200078ec0ff */
[----:B------:R0:W-:Y:S03]  /*d61d0*/  STL.64 [R1+0x9b8], R8 ;  /* 0x0009b80801007387 */ /* 0x0001e60000100a00 */
[----:B------:R-:W-:Y:S02]  /*d61e0*/  PRMT R5, R5, 0x3340, R21 ;  /* 0x0000334005057816 */ /* 0x000fe40000000015 */
[----:B------:R-:W-:-:S04]  /*d61f0*/  SHF.R.U32.HI R4, RZ, 0x8, R17 ;  /* 0x00000008ff047819 */ /* 0x000fc80000011611 */
[----:B------:R-:W-:Y:S01]  /*d6200*/  LOP3.LUT R4, R4, 0xffff, RZ, 0xc0, !PT ;  /* 0x0000ffff04047812 */ /* 0x000fe200078ec0ff */
[----:B0-----:R-:W2:Y:S04]  /*d6210*/  LDL.LU.64 R8, [R1+0x5718] ;  /* 0x0057180001087983 */ /* 0x001ea80000300a00 */
[----:B------:R0:W-:Y:S01]  /*d6220*/  STL [R1+0x554], R5 ;  /* 0x0005540501007387 */ /* 0x0001e20000100800 */
[----:B------:R-:W-:Y:S02]  /*d6230*/  LOP3.LUT R22, R22, 0xffff, RZ, 0xc0, !PT ;  /* 0x0000ffff16167812 */ /* 0x000fe400078ec0ff */
[----:B------:R-:W-:Y:S02]  /*d6240*/  LOP3.LUT R18, R29, 0xffff, RZ, 0xc0, !PT ;  /* 0x0000ffff1d127812 */ /* 0x000fe400078ec0ff */
[----:B------:R-:W-:-:S02]  /*d6250*/  PRMT R4, R4, 0x3340, R0 ;  /* 0x0000334004047816 */ /* 0x000fc40000000000 */
[----:B0-----:R-:W-:Y:S02]  /*d6260*/  LOP3.LUT R5, R28, 0xffff, RZ, 0xc0, !PT ;  /* 0x0000ffff1c057812 */ /* 0x001fe400078ec0ff */
[----:B------:R-:W-:Y:S02]  /*d6270*/  PRMT R24, R22, 0x3340, R18 ;  /* 0x0000334016187816 */ /* 0x000fe40000000012 */
[----:B------:R-:W-:Y:S01]  /*d6280*/  PRMT R21, R5, 0x3340, R0 ;  /* 0x0000334005157816 */ /* 0x000fe20000000000 */
[----:B------:R0:W-:Y:S01]  /*d6290*/  STL [R1+0x2c8], R4 ;  /* 0x0002c80401007387 */ /* 0x0001e20000100800 */
[----:B------:R-:W-:Y:S02]  /*d62a0*/  LOP3.LUT R17, R25, 0xffff, RZ, 0xc0, !PT ;  /* 0x0000ffff19117812 */ /* 0x000fe400078ec0ff */
[----:B------:R-:W-:Y:S02]  /*d62b0*/  LOP3.LUT R23, R23, 0xffff, RZ, 0xc0, !PT ;  /* 0x0000ffff17177812 */ /* 0x000fe400078ec0ff */
[----:B------:R-:W-:Y:S01]  /*d62c0*/  PRMT R24, R24, 0x5410, R21 ;  /* 0x0000541018187816 */ /* 0x000fe20000000015 */
[----:B------:R-:W3:Y:S04]  /*d62d0*/  LDL.LU R25, [R1+0x8f4] ;  /* 0x0008f40001197983 */ /* 0x000ee80000300800 */
[----:B------:R1:W-:Y:S01]  /*d62e0*/  STL [R1+0x1bd8], R24 ;  /* 0x001bd81801007387 */ /* 0x0003e20000100800 */
[----:B0-----:R-:W-:-:S04]  /*d62f0*/  LOP3.LUT R4, R26, 0xffff, RZ, 0xc0, !PT ;  /* 0x0000ffff1a047812 */ /* 0x001fc800078ec0ff */
[----:B------:R-:W-:Y:S02]  /*d6300*/  PRMT R21, R4, 0x3340, R0 ;  /* 0x0000334004157816 */ /* 0x000fe40000000000 */
[----:B-1----:R-:W-:-:S04]  /*d6310*/  PRMT R24, R17, 0x3340, R23 ;  /* 0x0000334011187816 */ /* 0x002fc80000000017 */
[----:B------:R-:W-:Y:S02]  /*d6320*/  PRMT R21, R24, 0x5410, R21 ;  /* 0x0000541018157816 */ /* 0x000fe40000000015 */
[----:B------:R-:W4:Y:S04]  /*d6330*/  LDL.LU R24, [R1+0x288] ;  /* 0x0002880001187983 */ /* 0x000f280000300800 */
[----:B------:R-:W4:Y:S01]  /*d6340*/  LDL.LU R27, [R1+0x524] ;  /* 0x00052400011b7983 */ /* 0x000f220000300800 */
[----:B------:R-:W-:-:S03]  /*d6350*/  IADD3 R28, P1, PT, R19, R14, RZ ;  /* 0x0000000e131c7210 */ /* 0x000fc60007f3e0ff */
[----:B------:R0:W-:Y:S02]  /*d6360*/  STL [R1+0x1b9c], R21 ;  /* 0x001b9c1501007387 */ /* 0x0001e40000100800 */
[----:B------:R-:W-:Y:S02]  /*d6370*/  IMAD.X R29, R20, 0x1, R16, P1 ;  /* 0x00000001141d7824 */ /* 0x000fe400008e0610 */
[----:B------:R1:W-:Y:S04]  /*d6380*/  STL.64 [R1+0x5708], R14 ;  /* 0x0057080e01007387 */ /* 0x0003e80000100a00 */
[----:B------:R-:W-:Y:S04]  /*d6390*/  STL.64 [R1+0x9a0], R28 ;  /* 0x0009a01c01007387 */ /* 0x000fe80000100a00 */
[----:B------:R-:W4:Y:S01]  /*d63a0*/  LDL.LU R26, [R1+0x4e5c] ;  /* 0x004e5c00011a7983 */ /* 0x000f220000300800 */
[----:B0-----:R-:W-:-:S02]  /*d63b0*/  SHF.R.U32.HI R21, RZ, 0x8, R23 ;  /* 0x00000008ff157819 */ /* 0x001fc40000011617 */
[----:B-1----:R-:W-:Y:S02]  /*d63c0*/  SHF.R.U32.HI R14, RZ, 0x8, R22 ;  /* 0x00000008ff0e7819 */ /* 0x002fe40000011616 */
[----:B------:R-:W4:Y:S04]  /*d63d0*/  LDL.LU R22, [R1+0x1e0c] ;  /* 0x001e0c0001167983 */ /* 0x000f280000300800 */
[----:B------:R-:W4:Y:S01]  /*d63e0*/  LDL.LU R23, [R1+0x4e2c] ;  /* 0x004e2c0001177983 */ /* 0x000f220000300800 */
[----:B------:R-:W-:Y:S02]  /*d63f0*/  SHF.R.U32.HI R17, RZ, 0x8, R17 ;  /* 0x00000008ff117819 */ /* 0x000fe40000011611 */
[----:B------:R-:W-:Y:S02]  /*d6400*/  SHF.R.U32.HI R15, RZ, 0x8, R18 ;  /* 0x00000008ff0f7819 */ /* 0x000fe40000011612 */
[----:B------:R-:W-:-:S02]  /*d6410*/  LOP3.LUT R21, R21, 0xffff, RZ, 0xc0, !PT ;  /* 0x0000ffff15157812 */ /* 0x000fc400078ec0ff */
[----:B------:R-:W-:Y:S02]  /*d6420*/  LOP3.LUT R17, R17, 0xffff, RZ, 0xc0, !PT ;  /* 0x0000ffff11117812 */ /* 0x000fe400078ec0ff */
[----:B------:R-:W-:Y:S02]  /*d6430*/  LOP3.LUT R14, R14, 0xffff, RZ, 0xc0, !PT ;  /* 0x0000ffff0e0e7812 */ /* 0x000fe400078ec0ff */
[----:B------:R-:W-:Y:S02]  /*d6440*/  LOP3.LUT R15, R15, 0xffff, RZ, 0xc0, !PT ;  /* 0x0000ffff0f0f7812 */ /* 0x000fe400078ec0ff */
[----:B------:R-:W-:Y:S02]  /*d6450*/  PRMT R18, R17, 0x3340, R21 ;  /* 0x0000334011127816 */ /* 0x000fe40000000015 */
[----:B------:R-:W-:Y:S02]  /*d6460*/  SHF.R.U32.HI R21, RZ, 0x8, R5 ;  /* 0x00000008ff157819 */ /* 0x000fe40000011605 */
[----:B------:R-:W-:-:S02]  /*d6470*/  PRMT R17, R14, 0x3340, R15 ;  /* 0x000033400e117816 */ /* 0x000fc4000000000f */
[----:B------:R-:W-:Y:S02]  /*d6480*/  IADD3 R14, P1, PT, R19, R7, RZ ;  /* 0x00000007130e7210 */ /* 0x000fe40007f3e0ff */
[----:B------:R-:W-:Y:S02]  /*d6490*/  SHF.R.U32.HI R4, RZ, 0x8, R4 ;  /* 0x00000008ff047819 */ /* 0x000fe40000011604 */
[----:B------:R-:W-:Y:S01]  /*d64a0*/  LOP3.LUT R21, R21, 0xffff, RZ, 0xc0, !PT ;  /* 0x0000ffff15157812 */ /* 0x000fe200078ec0ff */
[----:B------:R-:W-:Y:S04]  /*d64b0*/  STL [R1+0x54c], R18 ;  /* 0x00054c1201007387 */ /* 0x000fe80000100800 */
[----:B------:R0:W-:Y:S01]  /*d64c0*/  STL.64 [R1+0x5700], R6 ;  /* 0x0057000601007387 */ /* 0x0001e20000100a00 */
[----:B------:R-:W-:-:S03]  /*d64d0*/  LOP3.LUT R4, R4, 0xffff, RZ, 0xc0, !PT ;  /* 0x0000ffff04047812 */ /* 0x000fc600078ec0ff */
[----:B------:R-:W-:Y:S01]  /*d64e0*/  STL [R1+0x548], R17 ;  /* 0x0005481101007387 */ /* 0x000fe20000100800 */
[--C-:B------:R-:W-:Y:S02]  /*d64f0*/  PRMT R5, R4, 0x3340, R0.reuse ;  /* 0x0000334004057816 */ /* 0x100fe40000000000 */
[----:B0-----:R-:W-:Y:S01]  /*d6500*/  PRMT R6, R21, 0x3340, R0 ;  /* 0x0000334015067816 */ /* 0x001fe20000000000 */
[----:B--2---:R-:W-:-:S05]  /*d6510*/  IMAD.X R15, R20, 0x1, R8, P1 ;  /* 0x00000001140f7824 */ /* 0x004fca00008e0608 */
[----:B------:R-:W-:Y:S04]  /*d6520*/  STL.64 [R1+0x998], R14 ;  /* 0x0009980e01007387 */ /* 0x000fe80000100a00 */
[----:B------:R4:W-:Y:S04]  /*d6530*/  STL [R1+0x2c4], R6 ;  /* 0x0002c40601007387 */ /* 0x0009e80000100800 */
[----:B------:R-:W2:Y:S04]  /*d6540*/  LDL.LU R28, [R1+0x4e4c] ;  /* 0x004e4c00011c7983 */ /* 0x000ea80000300800 */
[----:B------:R0:W-:Y:S04]  /*d6550*/  STL [R1+0x2c0], R5 ;  /* 0x0002c00501007387 */ /* 0x0001e80000100800 */
[----:B------:R-:W2:Y:S01]  /*d6560*/  LDL.LU R29, [R1+0x1c28] ;  /* 0x001c2800011d7983 */ /* 0x000ea20000300800 */
[----:B---3--:R-:W-:-:S03]  /*d6570*/  LOP3.LUT R4, R25, 0xffff, RZ, 0xc0, !PT ;  /* 0x0000ffff19047812 */ /* 0x008fc600078ec0ff */
[----:B------:R-:W3:Y:S01]  /*d6580*/  LDL.LU R25, [R1+0x2008] ;  /* 0x0020080001197983 */ /* 0x000ee20000300800 */
[----:B----4-:R-:W-:Y:S02]  /*d6590*/  LOP3.LUT R6, R24, 0xffff, RZ, 0xc0, !PT ;  /* 0x0000ffff18067812 */ /* 0x010fe400078ec0ff */
[----:B0-----:R-:W-:Y:S02]  /*d65a0*/  LOP3.LUT R5, R27, 0xffff, RZ, 0xc0, !PT ;  /* 0x0000ffff1b057812 */ /* 0x001fe400078ec0ff */
[----:B------:R-:W-:Y:S01]  /*d65b0*/  PRMT R21, R6, 0x3340, R0 ;  /* 0x0000334006157816 */ /* 0x000fe20000000000 */
[----:B------:R0:W-:Y:S02]  /*d65c0*/  STL [R1+0x1dec], R6 ;  /* 0x001dec0601007387 */ /* 0x0001e40000100800 */
[----:B0-----:R-:W-:Y:S02]  /*d65d0*/  PRMT R6, R4, 0x3340, R5 ;  /* 0x0000334004067816 */ /* 0x001fe40000000005 */
[----:B------:R-:W-:-:S02]  /*d65e0*/  SHF.R.U32.HI R4, RZ, 0x8, R4 ;  /* 0x00000008ff047819 */ /* 0x000fc40000011604 */
[----:B------:R-:W-:Y:S02]  /*d65f0*/  PRMT R14, R6, 0x5410, R21 ;  /* 0x00005410060e7816 */ /* 0x000fe40000000015 */
[----:B------:R-:W-:Y:S02]  /*d6600*/  SHF.R.U32.HI R21, RZ, 0x8, R5 ;  /* 0x00000008ff157819 */ /* 0x000fe40000011605 */
[----:B------:R-:W-:Y:S02]  /*d6610*/  IADD3 R6, P1, PT, R19, R9, RZ ;  /* 0x0000000913067210 */ /* 0x000fe40007f3e0ff */
[----:B------:R-:W-:Y:S02]  /*d6620*/  LOP3.LUT R4, R4, 0xffff, RZ, 0xc0, !PT ;  /* 0x0000ffff04047812 */ /* 0x000fe400078ec0ff */
[----:B------:R-:W-:Y:S01]  /*d6630*/  LOP3.LUT R21, R21, 0xffff, RZ, 0xc0, !PT ;  /* 0x0000ffff15157812 */ /* 0x000fe200078ec0ff */
[----:B------:R-:W-:-:S03]  /*d6640*/  IMAD.X R7, R20, 0x1, R11, P1 ;  /* 0x0000000114077824 */ /* 0x000fc600008e060b */
[----:B------:R-:W-:Y:S01]  /*d6650*/  PRMT R4, R4, 0x3340, R21 ;  /* 0x0000334004047816 */ /* 0x000fe20000000015 */
[----:B------:R0:W-:Y:S04]  /*d6660*/  STL [R1+0x1b98], R14 ;  /* 0x001b980e01007387 */ /* 0x0001e80000100800 */
[----:B------:R-:W-:Y:S01]  /*d6670*/  STL.64 [R1+0x978], R6 ;  /* 0x0009780601007387 */ /* 0x000fe20000100a00 */
[----:B------:R-:W-:-:S03]  /*d6680*/  LOP3.LUT R5, R26, 0xffff, RZ, 0xc0, !PT ;  /* 0x0000ffff1a057812 */ /* 0x000fc600078ec0ff */
[----:B------:R1:W-:Y:S04]  /*d6690*/  STL [R1+0x600], R4 ;  /* 0x0006000401007387 */ /* 0x0003e80000100800 */
[----:B------:R-:W4:Y:S01]  /*d66a0*/  LDL.LU R26, [R1+0x1c1c] ;  /* 0x001c1c00011a7983 */ /* 0x000f220000300800 */
[----:B0-----:R-:W-:-:S03]  /*d66b0*/  LOP3.LUT R14, R22, 0xffff, RZ, 0xc0, !PT ;  /* 0x0000ffff160e7812 */ /* 0x001fc600078ec0ff */
[----:B------:R-:W4:Y:S01]  /*d66c0*/  LDL.LU R22, [R1+0x4e50] ;  /* 0x004e500001167983 */ /* 0x000f220000300800 */
[----:B-1----:R-:W-:-:S03]  /*d66d0*/  LOP3.LUT R4, R23, 0xffff, RZ, 0xc0, !PT ;  /* 0x0000ffff17047812 */ /* 0x002fc600078ec0ff */
        /* <DEDUP_REMOVED lines=8> */
[----:B------:R-:W-:Y:S02]  /*d6760*/  LOP3.LUT R21, R21, 0xffff, RZ, 0xc0, !PT ;  /* 0x0000ffff15157812 */ /* 0x000fe400078ec0ff */
[----:B------:R-:W-:Y:S01]  /*d6770*/  LOP3.LUT R20, R20, 0xffff, RZ, 0xc0, !PT ;  /* 0x0000ffff14147812 */ /* 0x000fe200078ec0ff */
[----:B------:R-:W-:Y:S03]  /*d6780*/  STL [R1+0x1b68], R15 ;  /* 0x001b680f01007387 */ /* 0x000fe60000100800 */
[----:B------:R-:W-:Y:S01]  /*d6790*/  PRMT R5, R21, 0x3340, R20 ;  /* 0x0000334015057816 */ /* 0x000fe20000000014 */
[----:B------:R2:W-:Y:S04]  /*d67a0*/  STL.64 [R1+0x968], R6 ;  /* 0x0009680601007387 */ /* 0x0005e80000100a00 */
[----:B------:R3:W-:Y:S01]  /*d67b0*/  STL [R1+0x540], R5 ;  /* 0x0005400501007387 */ /* 0x0007e20000100800 */
[----:B------:R-:W-:Y:S01]  /*d67c0*/  VIADD R19, R19, UR5 ;  /* 0x0000000513137c36 */ /* 0x000fe20008000000 */
[----:B------:R-:W0:Y:S01]  /*d67d0*/  LDCU UR5, c[0x0][0x3b8] ;  /* 0x00007700ff0577ac */ /* 0x000e220008000800 */
[----:B--2---:R-:W-:-:S02]  /*d67e0*/  LOP3.LUT R6, R28, 0xffff, RZ, 0xc0, !PT ;  /* 0x0000ffff1c067812 */ /* 0x004fc400078ec0ff */
[----:B------:R-:W-:-:S04]  /*d67f0*/  LOP3.LUT R4, R29, 0xffff, RZ, 0xc0, !PT ;  /* 0x0000ffff1d047812 */ /* 0x000fc800078ec0ff */
[----:B------:R-:W-:Y:S02]  /*d6800*/  PRMT R20, R4, 0x3340, R0 ;  /* 0x0000334004147816 */ /* 0x000fe40000000000 */
[----:B---3--:R-:W-:-:S04]  /*d6810*/  LOP3.LUT R5, R25, 0xffff, RZ, 0xc0, !PT ;  /* 0x0000ffff19057812 */ /* 0x008fc800078ec0ff */
[----:B------:R-:W-:-:S04]  /*d6820*/  PRMT R21, R6, 0x3340, R5 ;  /* 0x0000334006157816 */ /* 0x000fc80000000005 */
[----:B------:R-:W-:Y:S02]  /*d6830*/  PRMT R7, R21, 0x5410, R20 ;  /* 0x0000541015077816 */ /* 0x000fe40000000014 */
[----:B------:R-:W-:Y:S02]  /*d6840*/  SHF.R.U32.HI R21, RZ, 0x8, R6 ;  /* 0x00000008ff157819 */ /* 0x000fe40000011606 */
[----:B------:R-:W-:Y:S02]  /*d6850*/  SHF.R.U32.HI R20, RZ, 0x8, R5 ;  /* 0x00000008ff147819 */ /* 0x000fe40000011605 */
[----:B------:R-:W-:Y:S02]  /*d6860*/  SHF.R.U32.HI R4, RZ, 0x8, R4 ;  /* 0x00000008ff047819 */ /* 0x000fe40000011604 */
[----:B------:R-:W-:Y:S02]  /*d6870*/  LOP3.LUT R21, R21, 0xffff, RZ, 0xc0, !PT ;  /* 0x0000ffff15157812 */ /* 0x000fe400078ec0ff */
[----:B------:R-:W-:Y:S01]  /*d6880*/  LOP3.LUT R20, R20, 0xffff, RZ, 0xc0, !PT ;  /* 0x0000ffff14147812 */ /* 0x000fe200078ec0ff */
[----:B------:R-:W-:Y:S01]  /*d6890*/  STL [R1+0x1b5c], R7 ;  /* 0x001b5c0701007387 */ /* 0x000fe20000100800 */
[----:B------:R-:W-:-:S03]  /*d68a0*/  LOP3.LUT R4, R4, 0xffff, RZ, 0xc0, !PT ;  /* 0x0000ffff04047812 */ /* 0x000fc600078ec0ff */
[----:B------:R-:W2:Y:S01]  /*d68b0*/  LDL.LU R18, [R1+0x192c] ;  /* 0x00192c0001127983 */ /* 0x000ea20000300800 */
[----:B------:R-:W-:-:S03]  /*d68c0*/  PRMT R6, R21, 0x3340, R20 ;  /* 0x0000334015067816 */ /* 0x000fc60000000014 */
[----:B------:R-:W3:Y:S04]  /*d68d0*/  LDL.LU R24, [R1+0x384] ;  /* 0x0003840001187983 */ /* 0x000ee80000300800 */
[----:B------:R-:W3:Y:S01]  /*d68e0*/  LDL.LU R27, [R1+0x8e0] ;  /* 0x0008e000011b7983 */ /* 0x000ee20000300800 */
[----:B------:R-:W-:-:S03]  /*d68f0*/  PRMT R5, R4, 0x3340, R0 ;  /* 0x0000334004057816 */ /* 0x000fc60000000000 */
[----:B------:R1:W-:Y:S04]  /*d6900*/  STL [R1+0x53c], R6 ;  /* 0x00053c0601007387 */ /* 0x0003e80000100800 */
[----:B------:R-:W-:Y:S01]  /*d6910*/  STL [R1+0x2bc], R5 ;  /* 0x0002bc0501007387 */ /* 0x000fe20000100800 */
[----:B----4-:R-:W-:Y:S02]  /*d6920*/  LOP3.LUT R4, R26, 0xffff, RZ, 0xc0, !PT ;  /* 0x0000ffff1a047812 */ /* 0x010fe400078ec0ff */
[----:B-1----:R-:W-:Y:S02]  /*d6930*/  LOP3.LUT R6, R22, 0xffff, RZ, 0xc0, !PT ;  /* 0x0000ffff16067812 */ /* 0x002fe400078ec0ff */
[----:B------:R-:W-:Y:S02]  /*d6940*/  LOP3.LUT R7, R23, 0xffff, RZ, 0xc0, !PT ;  /* 0x0000ffff17077812 */ /* 0x000fe400078ec0ff */
[----:B------:R-:W-:-:S02]  /*d6950*/  PRMT R20, R4, 0x3340, R0 ;  /* 0x0000334004147816 */ /* 0x000fc40000000000 */
[----:B------:R-:W-:Y:S01]  /*d6960*/  PRMT R21, R6, 0x3340, R7 ;  /* 0x0000334006157816 */ /* 0x000fe20000000007 */
[----:B------:R1:W-:Y:S04]  /*d6970*/  STL [R1+0x1c1c], R4 ;  /* 0x001c1c0401007387 */ /* 0x0003e80000100800 */
[----:B------:R-:W4:Y:S04]  /*d6980*/  LDL.LU R28, [R1+0x1938] ;  /* 0x00193800011c7983 */ /* 0x000f280000300800 */
[----:B------:R-:W4:Y:S01]  /*d6990*/  LDL.LU R29, [R1+0x388] ;  /* 0x00038800011d7983 */ /* 0x000f220000300800 */
[----:B-1----:R-:W-:-:S02]  /*d69a0*/  PRMT R4, R21, 0x5410, R20 ;  /* 0x0000541015047816 */ /* 0x002fc40000000014 */
[----:B------:R-:W-:-:S03]  /*d69b0*/  SHF.R.S32.HI R20, RZ, 0x1f, R19 ;  /* 0x0000001fff147819 */ /* 0x000fc60000011413 */
[----:B------:R1:W-:Y:S04]  /*d69c0*/  STL [R1+0x1b48], R4 ;  /* 0x001b480401007387 */ /* 0x0003e80000100800 */
[----:B------:R-:W4:Y:S04]  /*d69d0*/  LDL.LU R25, [R1+0x8e4] ;  /* 0x0008e40001197983 */ /* 0x000f280000300800 */
[----:B------:R-:W4:Y:S04]  /*d69e0*/  LDL.LU R26, [R1+0x8f8] ;  /* 0x0008f800011a7983 */ /* 0x000f280000300800 */
[----:B------:R-:W4:Y:S01]  /*d69f0*/  LDL.LU R22, [R1+0x294] ;  /* 0x0002940001167983 */ /* 0x000f220000300800 */
[----:B-1----:R-:W-:-:S05]  /*d6a00*/  IADD3 R4, P1, PT, R19, R0, RZ ;  /* 0x0000000013047210 */ /* 0x002fca0007f3e0ff */
[----:B------:R-:W-:-:S05]  /*d6a10*/  IMAD.X R5, R20, 0x1, R2, P1 ;  /* 0x0000000114057824 */ /* 0x000fca00008e0602 */
[----:B------:R1:W-:Y:S04]  /*d6a20*/  STL.64 [R1+0x948], R4 ;  /* 0x0009480401007387 */ /* 0x0003e80000100a00 */
[----:B-1----:R-:W4:Y:S01]  /*d6a30*/  LDL.LU.64 R4, [R1+0x5710] ;  /* 0x0057100001047983 */ /* 0x002f220000300a00 */
[----:B------:R-:W-:Y:S02]  /*d6a40*/  SHF.R.U32.HI R21, RZ, 0x8, R14 ;  /* 0x00000008ff157819 */ /* 0x000fe4000001160e */
[----:B------:R-:W-:Y:S02]  /*d6a50*/  SHF.R.U32.HI R6, RZ, 0x8, R6 ;  /* 0x00000008ff067819 */ /* 0x000fe40000011606 */
[----:B------:R-:W-:Y:S01]  /*d6a60*/  SHF.R.U32.HI R7, RZ, 0x8, R7 ;  /* 0x00000008ff077819 */ /* 0x000fe20000011607 */
[----:B------:R-:W4:Y:S01]  /*d6a70*/  LDL.LU R23, [R1+0x72c] ;  /* 0x00072c0001177983 */ /* 0x000f220000300800 */
[----:B------:R-:W-:-:S02]  /*d6a80*/  LOP3.LUT R21, R21, 0xffff, RZ, 0xc0, !PT ;  /* 0x0000ffff15157812 */ /* 0x000fc400078ec0ff */
        /* <DEDUP_REMOVED lines=8> */
[----:B------:R-:W-:Y:S02]  /*d6b10*/  LOP3.LUT R17, R27, 0xffff, RZ, 0xc0, !PT ;  /* 0x0000ffff1b117812 */ /* 0x000fe400078ec0ff */
[----:B------:R-:W-:-:S02]  /*d6b20*/  PRMT R21, R6, 0x3340, R0 ;  /* 0x0000334006157816 */ /* 0x000fc40000000000 */
[----:B-1----:R-:W-:-:S04]  /*d6b30*/  PRMT R14, R7, 0x3340, R17 ;  /* 0x00003340070e7816 */ /* 0x002fc80000000011 */
[----:B------:R-:W-:Y:S02]  /*d6b40*/  PRMT R18, R14, 0x5410, R21 ;  /* 0x000054100e127816 */ /* 0x000fe40000000015 */
[----:B------:R-:W-:-:S03]  /*d6b50*/  IADD3 R14, P1, PT, R19, R3, RZ ;  /* 0x00000003130e7210 */ /* 0x000fc60007f3e0ff */
[----:B------:R-:W-:Y:S02]  /*d6b60*/  STL [R1+0x1b38], R18 ;  /* 0x001b381201007387 */ /* 0x000fe40000100800 */
[----:B----4-:R-:W-:-:S05]  /*d6b70*/  IMAD.X R15, R20, 0x1, R4, P1 ;  /* 0x00000001140f7824 */ /* 0x010fca00008e0604 */
        /* <DEDUP_REMOVED lines=10> */
[----:B------:R-:W-:Y:S02]  /*d6c20*/  LOP3.LUT R18, R28, 0xffff, RZ, 0xc0, !PT ;  /* 0x0000ffff1c127812 */ /* 0x000fe400078ec0ff */
[----:B------:R-:W-:-:S02]  /*d6c30*/  LOP3.LUT R29, R29, 0xffff, RZ, 0xc0, !PT ;  /* 0x0000ffff1d1d7812 */ /* 0x000fc400078ec0ff */
[----:B------:R-:W-:Y:S01]  /*d6c40*/  LOP3.LUT R24, R25, 0xffff, RZ, 0xc0, !PT ;  /* 0x0000ffff19187812 */ /* 0x000fe200078ec0ff */
[----:B------:R-:W-:Y:S04]  /*d6c50*/  STL [R1+0x530], R7 ;  /* 0x0005300701007387 */ /* 0x000fe80000100800 */
[----:B------:R1:W-:Y:S01]  /*d6c60*/  STL [R1+0x2b4], R6 ;  /* 0x0002b40601007387 */ /* 0x0003e20000100800 */
[----:B------:R-:W-:Y:S02]  /*d6c70*/  PRMT R21, R29, 0x3340, R0 ;  /* 0x000033401d157816 */ /* 0x000fe40000000000 */
[----:B------:R-:W-:Y:S02]  /*d6c80*/  LOP3.LUT R25, R26, 0xffff, RZ, 0xc0, !PT ;  /* 0x0000ffff1a197812 */ /* 0x000fe400078ec0ff */
[----:B------:R-:W-:-:S02]  /*d6c90*/  LOP3.LUT R17, R22, 0xffff, RZ, 0xc0, !PT ;  /* 0x0000ffff16117812 */ /* 0x000fc400078ec0ff */
[----:B------:R-:W-:Y:S01]  /*d6ca0*/  LOP3.LUT R27, R23, 0xffff, RZ, 0xc0, !PT ;  /* 0x0000ffff171b7812 */ /* 0x000fe200078ec0ff */
[----:B------:R-:W3:Y:S04]  /*d6cb0*/  LDL.LU R26, [R1+0x4e74] ;  /* 0x004e7400011a7983 */ /* 0x000ee80000300800 */
[----:B------:R-:W4:Y:S01]  /*d6cc0*/  LDL.LU R22, [R1+0x1e28] ;  /* 0x001e280001167983 */ /* 0x000f220000300800 */
[----:B-1----:R-:W-:-:S04]  /*d6cd0*/  PRMT R6, R18, 0x3340, R24 ;  /* 0x0000334012067816 */ /* 0x002fc80000000018 */
[----:B------:R-:W-:Y:S02]  /*d6ce0*/  PRMT R6, R6, 0x5410, R21 ;  /* 0x0000541006067816 */ /* 0x000fe40000000015 */
[----:B------:R-:W-:-:S03]  /*d6cf0*/  PRMT R21, R17, 0x3340, R0 ;  /* 0x0000334011157816 */ /* 0x000fc60000000000 */
[----:B------:R1:W-:Y:S04]  /*d6d00*/  STL [R1+0x1b2c], R6 ;  /* 0x001b2c0601007387 */ /* 0x0003e80000100800 */
[----:B------:R-:W3:Y:S01]  /*d6d10*/  LDL.LU R23, [R1+0x4e3c] ;  /* 0x004e3c0001177983 */ /* 0x000ee20000300800 */
[----:B-1----:R-:W-:-:S04]  /*d6d20*/  PRMT R6, R25, 0x3340, R27 ;  /* 0x0000334019067816 */ /* 0x002fc8000000001b */
[----:B------:R-:W-:Y:S02]  /*d6d30*/  PRMT R21, R6, 0x5410, R21 ;  /* 0x0000541006157816 */ /* 0x000fe40000000015 */
[----:B------:R-:W-:-:S03]  /*d6d40*/  IADD3 R6, P1, PT, R19, R13, RZ ;  /* 0x0000000d13067210 */ /* 0x000fc60007f3e0ff */
[----:B------:R-:W-:Y:S02]  /*d6d50*/  STL [R1+0x1b1c], R21 ;  /* 0x001b1c1501007387 */ /* 0x000fe40000100800 */
[----:B--2---:R-:W-:-:S05]  /*d6d60*/  IMAD.X R7, R20, 0x1, R15, P1 ;  /* 0x0000000114077824 */ /* 0x004fca00008e060f */
[----:B------:R1:W-:Y:S04]  /*d6d70*/  STL.64 [R1+0x900], R6 ;  /* 0x0009000601007387 */ /* 0x0003e80000100a00 */
[----:B-1----:R-:W2:Y:S01]  /*d6d80*/  LDL.LU.64 R6, [R1+0x5700] ;  /* 0x0057000001067983 */ /* 0x002ea20000300a00 */
        /* <DEDUP_REMOVED lines=11> */
[----:B------:R1:W-:Y:S04]  /*d6e40*/  STL [R1+0x524], R21 ;  /* 0x0005241501007387 */ /* 0x0003e80000100800 */
[----:B------:R-:W-:Y:S04]  /*d6e50*/  STL.64 [R1+0x56f8], R4 ;  /* 0x0056f80401007387 */ /* 0x000fe80000100a00 */
[----:B------:R0:W-:Y:S01]  /*d6e60*/  STL [R1+0x520], R18 ;  /* 0x0005201201007387 */ /* 0x0001e20000100800 */
[----:B-1----:R-:W-:-:S03]  /*d6e70*/  SHF.R.U32.HI R21, RZ, 0x8, R29 ;  /* 0x00000008ff157819 */ /* 0x002fc6000001161d */
[----:B0-----:R-:W2:Y:S01]  /*d6e80*/  LDL.LU R18, [R1+0x928] ;  /* 0x0009280001127983 */ /* 0x001ea20000300800 */
[----:B------:R-:W-:Y:S02]  /*d6e90*/  SHF.R.U32.HI R4, RZ, 0x8, R17 ;  /* 0x00000008ff047819 */ /* 0x000fe40000011611 */
[----:B------:R-:W-:Y:S02]  /*d6ea0*/  LOP3.LUT R21, R21, 0xffff, RZ, 0xc0, !PT ;  /* 0x0000ffff15157812 */ /* 0x000fe400078ec0ff */
[----:B------:R-:W-:Y:S02]  /*d6eb0*/  LOP3.LUT R4, R4, 0xffff, RZ, 0xc0, !PT ;  /* 0x0000ffff04047812 */ /* 0x000fe400078ec0ff */
[--C-:B------:R-:W-:Y:S02]  /*d6ec0*/  PRMT R21, R21, 0x3340, R0.reuse ;  /* 0x0000334015157816 */ /* 0x100fe40000000000 */
[----:B------:R-:W-:Y:S02]  /*d6ed0*/  PRMT R17, R4, 0x3340, R0 ;  /* 0x0000334004117816 */ /* 0x000fe40000000000 */
[----:B---3--:R-:W-:-:S02]  /*d6ee0*/  LOP3.LUT R5, R26, 0xffff, RZ, 0xc0, !PT ;  /* 0x0000ffff1a057812 */ /* 0x008fc400078ec0ff */
[----:B----4-:R-:W-:Y:S01]  /*d6ef0*/  LOP3.LUT R4, R22, 0xffff, RZ, 0xc0, !PT ;  /* 0x0000ffff16047812 */ /* 0x010fe200078ec0ff */
[----:B--2---:R-:W-:-:S05]  /*d6f00*/  IMAD.X R25, R20, 0x1, R6, P1 ;  /* 0x0000000114197824 */ /* 0x004fca00008e0606 */
[----:B------:R0:W-:Y:S04]  /*d6f10*/  STL.64 [R1+0x8f8], R24 ;  /* 0x0008f81801007387 */ /* 0x0001e80000100a00 */
[----:B0-----:R-:W2:Y:S04]  /*d6f20*/  LDL.LU R24, [R1+0x344] ;  /* 0x0003440001187983 */ /* 0x001ea80000300800 */
[----:B------:R-:W3:Y:S04]  /*d6f30*/  LDL.LU R27, [R1+0x754] ;  /* 0x00075400011b7983 */ /* 0x000ee80000300800 */
[----:B------:R-:W4:Y:S04]  /*d6f40*/  LDL.LU R28, [R1+0x4e7c] ;  /* 0x004e7c00011c7983 */ /* 0x000f280000300800 */
[----:B------:R-:W4:Y:S04]  /*d6f50*/  LDL.LU R25, [R1+0x1e1c] ;  /* 0x001e1c0001197983 */ /* 0x000f280000300800 */
[----:B------:R-:W4:Y:S04]  /*d6f60*/  LDL.LU R29, [R1+0x4e44] ;  /* 0x004e4400011d7983 */ /* 0x000f280000300800 */
[----:B------:R-:W-:Y:S04]  /*d6f70*/  STL [R1+0x2b0], R21 ;  /* 0x0002b01501007387 */ /* 0x000fe80000100800 */
[----:B------:R0:W-:Y:S02]  /*d6f80*/  STL [R1+0x2ac], R17 ;  /* 0x0002ac1101007387 */ /* 0x0001e40000100800 */
[----:B0-----:R-:W-:-:S02]  /*d6f90*/  LOP3.LUT R17, R23, 0xffff, RZ, 0xc0, !PT ;  /* 0x0000ffff17117812 */ /* 0x001fc400078ec0ff */
[----:B------:R-:W-:Y:S02]  /*d6fa0*/  PRMT R21, R4, 0x3340, R0 ;  /* 0x0000334004157816 */ /* 0x000fe40000000000 */
[----:B------:R-:W-:-:S04]  /*d6fb0*/  PRMT R22, R5, 0x3340, R17 ;  /* 0x0000334005167816 */ /* 0x000fc80000000011 */
[----:B------:R-:W-:Y:S02]  /*d6fc0*/  PRMT R21, R22, 0x5410, R21 ;  /* 0x0000541016157816 */ /* 0x000fe40000000015 */
[----:B------:R-:W-:Y:S02]  /*d6fd0*/  IADD3 R22, P1, PT, R19, R14, RZ ;  /* 0x0000000e13167210 */ /* 0x000fe40007f3e0ff */
[----:B------:R-:W-:Y:S01]  /*d6fe0*/  SHF.R.U32.HI R5, RZ, 0x8, R5 ;  /* 0x00000008ff057819 */ /* 0x000fe20000011605 */
[----:B------:R0:W-:Y:S03]  /*d6ff0*/  STL [R1+0x1b08], R21 ;  /* 0x001b081501007387 */ /* 0x0001e60000100800 */
[----:B------:R-:W-:Y:S01]  /*d7000*/  LOP3.LUT R5, R5, 0xffff, RZ, 0xc0, !PT ;  /* 0x0000ffff05057812 */ /* 0x000fe200078ec0ff */
[----:B------:R-:W-:Y:S01]  /*d7010*/  IMAD.X R23, R20, 0x1, R16, P1 ;  /* 0x0000000114177824 */ /* 0x000fe200008e0610 */
[----:B0-----:R-:W-:-:S04]  /*d7020*/  SHF.R.U32.HI R21, RZ, 0x8, R17 ;  /* 0x00000008ff157819 */ /* 0x001fc80000011611 */
[----:B------:R-:W-:Y:S01]  /*d7030*/  LOP3.LUT R21, R21, 0xffff, RZ, 0xc0, !PT ;  /* 0x0000ffff15157812 */ /* 0x000fe200078ec0ff */
[----:B------:R0:W-:Y:S04]  /*d7040*/  STL.64 [R1+0x8f0], R22 ;  /* 0x0008f01601007387 */ /* 0x0001e80000100a00 */
[----:B------:R-:W4:Y:S01]  /*d7050*/  LDL.LU R26, [R1+0x4e64] ;  /* 0x004e6400011a7983 */ /* 0x000f220000300800 */
[----:B------:R-:W-:-:S03]  /*d7060*/  PRMT R5, R5, 0x3340, R21 ;  /* 0x0000334005057816 */ /* 0x000fc60000000015 */
[----:B0-----:R-:W4:Y:S04]  /*d7070*/  LDL.LU R22, [R1+0x1c38] ;  /* 0x001c380001167983 */ /* 0x001f280000300800 */
[----:B------:R2:W-:Y:S04]  /*d7080*/  STL [R1+0x518], R5 ;  /* 0x0005180501007387 */ /* 0x0005e80000100800 */
[----:B------:R-:W4:Y:S01]  /*d7090*/  LDL.LU R23, [R1+0x2018] ;  /* 0x0020180001177983 */ /* 0x000f220000300800 */
[----:B------:R-:W-:-:S04]  /*d70a0*/  SHF.R.U32.HI R4, RZ, 0x8, R4 ;  /* 0x00000008ff047819 */ /* 0x000fc80000011604 */
[----:B------:R-:W-:Y:S02]  /*d70b0*/  LOP3.LUT R4, R4, 0xffff, RZ, 0xc0, !PT ;  /* 0x0000ffff04047812 */ /* 0x000fe400078ec0ff */
[----:B------:R-:W-:Y:S02]  /*d70c0*/  LOP3.LUT R18, R18, 0xffff, RZ, 0xc0, !PT ;  /* 0x0000ffff12127812 */ /* 0x000fe400078ec0ff */
[----:B------:R-:W-:-:S05]  /*d70d0*/  PRMT R4, R4, 0x3340, R0 ;  /* 0x0000334004047816 */ /* 0x000fca0000000000 */
[----:B------:R0:W-:Y:S01]  /*d70e0*/  STL [R1+0x2a8], R4 ;  /* 0x0002a80401007387 */ /* 0x0001e20000100800 */
[----:B--2---:R-:W-:Y:S02]  /*d70f0*/  LOP3.LUT R5, R24, 0xffff, RZ, 0xc0, !PT ;  /* 0x0000ffff18057812 */ /* 0x004fe400078ec0ff */
[----:B---3--:R-:W-:Y:S02]  /*d7100*/  LOP3.LUT R24, R27, 0xffff, RZ, 0xc0, !PT ;  /* 0x0000ffff1b187812 */ /* 0x008fe400078ec0ff */
[----:B----4-:R-:W-:Y:S02]  /*d7110*/  LOP3.LUT R17, R25, 0xffff, RZ, 0xc0, !PT ;  /* 0x0000ffff19117812 */ /* 0x010fe400078ec0ff */
[----:B------:R-:W-:Y:S01]  /*d7120*/  PRMT R21, R5, 0x3340, R0 ;  /* 0x0000334005157816 */ /* 0x000fe20000000000 */
[----:B------:R1:W-:Y:S01]  /*d7130*/  STL [R1+0x1c0c], R5 ;  /* 0x001c0c0501007387 */ /* 0x0003e20000100800 */
[----:B------:R-:W-:Y:S02]  /*d7140*/  PRMT R25, R18, 0x3340, R24 ;  /* 0x0000334012197816 */ /* 0x000fe40000000018 */
[----:B0-----:R-:W-:-:S02]  /*d7150*/  LOP3.LUT R4, R28, 0xffff, RZ, 0xc0, !PT ;  /* 0x0000ffff1c047812 */ /* 0x001fc400078ec0ff */
[----:B------:R-:W-:Y:S02]  /*d7160*/  PRMT R27, R25, 0x5410, R21 ;  /* 0x00005410191b7816 */ /* 0x000fe40000000015 */
[----:B------:R-:W-:Y:S02]  /*d7170*/  PRMT R21, R17, 0x3340, R0 ;  /* 0x0000334011157816 */ /* 0x000fe40000000000 */
[----:B-1----:R-:W-:-:S04]  /*d7180*/  LOP3.LUT R5, R29, 0xffff, RZ, 0xc0, !PT ;  /* 0x0000ffff1d057812 */ /* 0x002fc800078ec0ff */
[----:B------:R-:W-:-:S04]  /*d7190*/  PRMT R25, R4, 0x3340, R5 ;  /* 0x0000334004197816 */ /* 0x000fc80000000005 */
[----:B------:R-:W-:Y:S01]  /*d71a0*/  PRMT R21, R25, 0x5410, R21 ;  /* 0x0000541019157816 */ /* 0x000fe20000000015 */
[----:B------:R-:W-:Y:S01]  /*d71b0*/  STL [R1+0x1b0c], R27 ;  /* 0x001b0c1b01007387 */ /* 0x000fe20000100800 */
[----:B------:R-:W-:Y:S02]  /*d71c0*/  IADD3 R28, P1, PT, R19, R7, RZ ;  /* 0x00000007131c7210 */ /* 0x000fe40007f3e0ff */
[----:B------:R-:W-:Y:S01]  /*d71d0*/  SHF.R.U32.HI R18, RZ, 0x8, R18 ;  /* 0x00000008ff127819 */ /* 0x000fe20000011612 */
[----:B------:R0:W-:Y:S01]  /*d71e0*/  STL [R1+0x1afc], R21 ;  /* 0x001afc1501007387 */ /* 0x0001e20000100800 */
[----:B------:R-:W-:Y:S02]  /*d71f0*/  SHF.R.U32.HI R4, RZ, 0x8, R4 ;  /* 0x00000008ff047819 */ /* 0x000fe40000011604 */
[----:B------:R-:W-:Y:S01]  /*d7200*/  SHF.R.U32.HI R5, RZ, 0x8, R5 ;  /* 0x00000008ff057819 */ /* 0x000fe20000011605 */
[----:B------:R-:W-:Y:S01]  /*d7210*/  IMAD.X R29, R20, 0x1, R8, P1 ;  /* 0x00000001141d7824 */ /* 0x000fe200008e0608 */
[----:B------:R-:W-:-:S02]  /*d7220*/  LOP3.LUT R18, R18, 0xffff, RZ, 0xc0, !PT ;  /* 0x0000ffff12127812 */ /* 0x000fc400078ec0ff */
[----:B------:R-:W-:Y:S02]  /*d7230*/  LOP3.LUT R4, R4, 0xffff, RZ, 0xc0, !PT ;  /* 0x0000ffff04047812 */ /* 0x000fe400078ec0ff */
[----:B0-----:R-:W-:Y:S02]  /*d7240*/  SHF.R.U32.HI R21, RZ, 0x8, R24 ;  /* 0x00000008ff157819 */ /* 0x001fe40000011618 */
[----:B------:R-:W-:Y:S02]  /*d7250*/  LOP3.LUT R5, R5, 0xffff, RZ, 0xc0, !PT ;  /* 0x0000ffff05057812 */ /* 0x000fe400078ec0ff */
[----:B------:R-:W-:Y:S01]  /*d7260*/  LOP3.LUT R21, R21, 0xffff, RZ, 0xc0, !PT ;  /* 0x0000ffff15157812 */ /* 0x000fe200078ec0ff */
[----:B------:R0:W-:Y:S03]  /*d7270*/  STL.64 [R1+0x8c0], R28 ;  /* 0x0008c01c01007387 */ /* 0x0001e60000100a00 */
[----:B------:R-:W-:-:S02]  /*d7280*/  PRMT R21, R18, 0x3340, R21 ;  /* 0x0000334012157816 */ /* 0x000fc40000000015 */
[----:B------:R-:W-:Y:S02]  /*d7290*/  PRMT R18, R4, 0x3340, R5 ;  /* 0x0000334004127816 */ /* 0x000fe40000000005 */
[----:B------:R-:W-:Y:S01]  /*d72a0*/  LOP3.LUT R5, R26, 0xffff, RZ, 0xc0, !PT ;  /* 0x0000ffff1a057812 */ /* 0x000fe200078ec0ff */
[----:B0-----:R-:W2:Y:S04]  /*d72b0*/  LDL.LU R28, [R1+0x4e68] ;  /* 0x004e6800011c7983 */ /* 0x001ea80000300800 */
[----:B------:R-:W3:Y:S04]  /*d72c0*/  LDL.LU R29, [R1+0x1c2c] ;  /* 0x001c2c00011d7983 */ /* 0x000ee80000300800 */
[----:B------:R-:W4:Y:S04]  /*d72d0*/  LDL.LU R25, [R1+0x200c] ;  /* 0x00200c0001197983 */ /* 0x000f280000300800 */
[----:B------:R-:W-:Y:S04]  /*d72e0*/  STL [R1+0x590], R21 ;  /* 0x0005901501007387 */ /* 0x000fe80000100800 */
[----:B------:R0:W-:Y:S01]  /*d72f0*/  STL [R1+0x510], R18 ;  /* 0x0005101201007387 */ /* 0x0001e20000100800 */
[----:B------:R-:W-:-:S02]  /*d7300*/  LOP3.LUT R4, R22, 0xffff, RZ, 0xc0, !PT ;  /* 0x0000ffff16047812 */ /* 0x000fc400078ec0ff */
[----:B0-----:R-:W-:Y:S02]  /*d7310*/  LOP3.LUT R18, R23, 0xffff, RZ, 0xc0, !PT ;  /* 0x0000ffff17127812 */ /* 0x001fe400078ec0ff */
[----:B------:R-:W-:Y:S02]  /*d7320*/  PRMT R21, R4, 0x3340, R0 ;  /* 0x0000334004157816 */ /* 0x000fe40000000000 */
[----:B------:R-:W-:-:S04]  /*d7330*/  PRMT R22, R5, 0x3340, R18 ;  /* 0x0000334005167816 */ /* 0x000fc80000000012 */
[----:B------:R-:W-:Y:S02]  /*d7340*/  PRMT R21, R22, 0x5410, R21 ;  /* 0x0000541016157816 */ /* 0x000fe40000000015 */
[----:B------:R-:W-:Y:S01]  /*d7350*/  IADD3 R22, P1, PT, R19, R9, RZ ;  /* 0x0000000913167210 */ /* 0x000fe20007f3e0ff */
[----:B------:R-:W-:Y:S04]  /*d7360*/  STL.64 [R1+0x56f0], R8 ;  /* 0x0056f00801007387 */ /* 0x000fe80000100a00 */
[----:B------:R-:W-:Y:S01]  /*d7370*/  STL [R1+0x1af8], R21 ;  /* 0x001af81501007387 */ /* 0x000fe20000100800 */
[----:B------:R-:W-:-:S03]  /*d7380*/  IMAD.X R23, R20, 0x1, R11, P1 ;  /* 0x0000000114177824 */ /* 0x000fc600008e060b */
[----:B------:R-:W4:Y:S04]  /*d7390*/  LDL.LU R26, [R1+0x4c4] ;  /* 0x0004c400011a7983 */ /* 0x000f280000300800 */
[----:B------:R0:W-:Y:S04]  /*d73a0*/  STL.64 [R1+0x8c8], R22 ;  /* 0x0008c81601007387 */ /* 0x0001e80000100a00 */
[----:B0-----:R-:W4:Y:S04]  /*d73b0*/  LDL.LU R22, [R1+0x1978] ;  /* 0x0019780001167983 */ /* 0x001f280000300800 */
[----:B------:R-:W4:Y:S01]  /*d73c0*/  LDL.LU R23, [R1+0x91c] ;  /* 0x00091c0001177983 */ /* 0x000f220000300800 */
[----:B------:R-:W-:-:S02]  /*d73d0*/  SHF.R.U32.HI R5, RZ, 0x8, R5 ;  /* 0x00000008ff057819 */ /* 0x000fc40000011605 */
[----:B------:R-:W-:Y:S02]  /*d73e0*/  SHF.R.U32.HI R21, RZ, 0x8, R18 ;  /* 0x00000008ff157819 */ /* 0x000fe40000011612 */
[----:B------:R-:W-:Y:S02]  /*d73f0*/  IADD3 R8, P1, PT, R19, R10, RZ ;  /* 0x0000000a13087210 */ /* 0x000fe40007f3e0ff */
[----:B------:R-:W-:Y:S02]  /*d7400*/  LOP3.LUT R5, R5, 0xffff, RZ, 0xc0, !PT ;  /* 0x0000ffff05057812 */ /* 0x000fe400078ec0ff */
[----:B------:R-:W-:Y:S01]  /*d7410*/  LOP3.LUT R21, R21, 0xffff, RZ, 0xc0, !PT ;  /* 0x0000ffff15157812 */ /* 0x000fe200078ec0ff */
[----:B------:R-:W-:Y:S01]  /*d7420*/  IMAD.X R9, R20, 0x1, R12, P1 ;  /* 0x0000000114097824 */ /* 0x000fe200008e060c */
[----:B------:R-:W-:Y:S02]  /*d7430*/  SHF.R.U32.HI R20, RZ, 0x8, R4 ;  /* 0x00000008ff147819 */ /* 0x000fe40000011604 */
[----:B------:R-:W-:-:S02]  /*d7440*/  PRMT R5, R5, 0x3340, R21 ;  /* 0x0000334005057816 */ /* 0x000fc40000000015 */
[----:B------:R-:W-:-:S03]  /*d7450*/  LOP3.LUT R20, R20, 0xffff, RZ, 0xc0, !PT ;  /* 0x0000ffff14147812 */ /* 0x000fc600078ec0ff */
[----:B------:R0:W-:Y:S04]  /*d7460*/  STL [R1+0x50c], R5 ;  /* 0x00050c0501007387 */ /* 0x0001e80000100800 */
[----:B------:R3:W-:Y:S01]  /*d7470*/  STL.64 [R1+0x8e8], R8 ;  /* 0x0008e80801007387 */ /* 0x0007e20000100a00 */
        /* <DEDUP_REMOVED lines=8> */
[----:B------:R-:W-:Y:S01]  /*d7500*/  PRMT R21, R4, 0x3340, R5 ;  /* 0x0000334004157816 */ /* 0x000fe20000000005 */
[----:B------:R1:W-:Y:S01]  /*d7510*/  STL [R1+0x75c], R8 ;  /* 0x00075c0801007387 */ /* 0x0003e20000100800 */
[----:B------:R-:W-:-:S02]  /*d7520*/  SHF.R.U32.HI R4, RZ, 0x8, R4 ;  /* 0x00000008ff047819 */ /* 0x000fc40000011604 */
[----:B-1----:R-:W-:Y:S02]  /*d7530*/  PRMT R8, R21, 0x5410, R20 ;  /* 0x0000541015087816 */ /* 0x002fe40000000014 */
[----:B------:R-:W-:Y:S02]  /*d7540*/  SHF.R.U32.HI R20, RZ, 0x8, R17 ;  /* 0x00000008ff147819 */ /* 0x000fe40000011611 */
[----:B------:R-:W-:Y:S02]  /*d7550*/  SHF.R.U32.HI R21, RZ, 0x8, R5 ;  /* 0x00000008ff157819 */ /* 0x000fe40000011605 */
[----:B------:R-:W-:Y:S02]  /*d7560*/  LOP3.LUT R4, R4, 0xffff, RZ, 0xc0, !PT ;  /* 0x0000ffff04047812 */ /* 0x000fe400078ec0ff */
[----:B------:R-:W-:Y:S02]  /*d7570*/  LOP3.LUT R20, R20, 0xffff, RZ, 0xc0, !PT ;  /* 0x0000ffff14147812 */ /* 0x000fe400078ec0ff */
[----:B------:R-:W-:Y:S01]  /*d7580*/  LOP3.LUT R21, R21, 0xffff, RZ, 0xc0, !PT ;  /* 0x0000ffff15157812 */ /* 0x000fe200078ec0ff */
[----:B------:R1:W-:Y:S04]  /*d7590*/  STL [R1+0x1aec], R8 ;  /* 0x001aec0801007387 */ /* 0x0003e80000100800 */
[----:B------:R-:W2:Y:S01]  /*d75a0*/  LDL.LU R28, [R1+0x92c] ;  /* 0x00092c00011c7983 */ /* 0x000ea20000300800 */
[----:B------:R-:W-:-:S02]  /*d75b0*/  PRMT R5, R20, 0x3340, R0 ;  /* 0x0000334014057816 */ /* 0x000fc40000000000 */
[----:B------:R-:W-:Y:S01]  /*d75c0*/  PRMT R4, R4, 0x3340, R21 ;  /* 0x0000334004047816 */ /* 0x000fe20000000015 */
[----:B------:R-:W3:Y:S04]  /*d75d0*/  LDL.LU R29, [R1+0x348] ;  /* 0x00034800011d7983 */ /* 0x000ee80000300800 */
[----:B------:R-:W4:Y:S01]  /*d75e0*/  LDL.LU R25, [R1+0x8d0] ;  /* 0x0008d00001197983 */ /* 0x000f220000300800 */
[----:B-1----:R-:W-:-:S03]  /*d75f0*/  LOP3.LUT R8, R26, 0xffff, RZ, 0xc0, !PT ;  /* 0x0000ffff1a087812 */ /* 0x002fc600078ec0ff */
[----:B------:R-:W-:Y:S01]  /*d7600*/  STL [R1+0x2a0], R5 ;  /* 0x0002a00501007387 */ /* 0x000fe20000100800 */
[----:B------:R-:W-:Y:S02]  /*d7610*/  PRMT R20, R8, 0x3340, R0 ;  /* 0x0000334008147816 */ /* 0x000fe40000000000 */
[----:B------:R-:W-:Y:S02]  /*d7620*/  LOP3.LUT R9, R22, 0xffff, RZ, 0xc0, !PT ;  /* 0x0000ffff16097812 */ /* 0x000fe400078ec0ff */
[----:B------:R-:W-:Y:S01]  /*d7630*/  LOP3.LUT R17, R23, 0xffff, RZ, 0xc0, !PT ;  /* 0x0000ffff17117812 */ /* 0x000fe200078ec0ff */
[----:B------:R1:W-:Y:S04]  /*d7640*/  STL [R1+0x58c], R4 ;  /* 0x00058c0401007387 */ /* 0x0003e80000100800 */
[----:B------:R-:W4:Y:S04]  /*d7650*/  LDL.LU R26, [R1+0x198c] ;  /* 0x00198c00011a7983 */ /* 0x000f280000300800 */
[----:B------:R-:W4:Y:S01]  /*d7660*/  LDL.LU R22, [R1+0x4d4] ;  /* 0x0004d40001167983 */ /* 0x000f220000300800 */
[----:B------:R-:W-:-:S04]  /*d7670*/  PRMT R21, R9, 0x3340, R17 ;  /* 0x0000334009157816 */ /* 0x000fc80000000011 */
[----:B-1----:R-:W-:Y:S02]  /*d7680*/  PRMT R4, R21, 0x5410, R20 ;  /* 0x0000541015047816 */ /* 0x002fe40000000014 */
[----:B------:R-:W-:-:S03]  /*d7690*/  SHF.R.S32.HI R20, RZ, 0x1f, R19 ;  /* 0x0000001fff147819 */ /* 0x000fc60000011413 */
[----:B------:R1:W-:Y:S04]  /*d76a0*/  STL [R1+0x1ae8], R4 ;  /* 0x001ae80401007387 */ /* 0x0003e80000100800 */
[----:B------:R-:W4:Y:S01]  /*d76b0*/  LDL.LU R23, [R1+0x920] ;  /* 0x0009200001177983 */ /* 0x000f220000300800 */
[----:B-1----:R-:W-:-:S05]  /*d76c0*/  IADD3 R4, P1, PT, R19, R0, RZ ;  /* 0x0000000013047210 */ /* 0x002fca0007f3e0ff */
[----:B------:R-:W-:-:S05]  /*d76d0*/  IMAD.X R5, R20, 0x1, R2, P1 ;  /* 0x0000000114057824 */ /* 0x000fca00008e0602 */
[----:B------:R1:W-:Y:S04]  /*d76e0*/  STL.64 [R1+0x8b8], R4 ;  /* 0x0008b80401007387 */ /* 0x0003e80000100a00 */
[----:B-1----:R-:W4:Y:S01]  /*d76f0*/  LDL.LU.64 R4, [R1+0x56f8] ;  /* 0x0056f80001047983 */ /* 0x002f220000300a00 */
        /* <DEDUP_REMOVED lines=11> */
[----:B--2---:R-:W-:Y:S02]  /*d77b0*/  LOP3.LUT R9, R28, 0xffff, RZ, 0xc0, !PT ;  /* 0x0000ffff1c097812 */ /* 0x004fe400078ec0ff */
[----:B---3--:R-:W-:Y:S02]  /*d77c0*/  LOP3.LUT R8, R29, 0xffff, RZ, 0xc0, !PT ;  /* 0x0000ffff1d087812 */ /* 0x008fe400078ec0ff */
[----:B----4-:R-:W-:-:S02]  /*d77d0*/  LOP3.LUT R17, R25, 0xffff, RZ, 0xc0, !PT ;  /* 0x0000ffff19117812 */ /* 0x010fc400078ec0ff */
[----:B------:R-:W-:Y:S02]  /*d77e0*/  PRMT R21, R8, 0x3340, R0 ;  /* 0x0000334008157816 */ /* 0x000fe40000000000 */
[----:B------:R-:W-:-:S04]  /*d77f0*/  PRMT R18, R9, 0x3340, R17 ;  /* 0x0000334009127816 */ /* 0x000fc80000000011 */
[----:B------:R-:W-:-:S05]  /*d7800*/  PRMT R18, R18, 0x5410, R21 ;  /* 0x0000541012127816 */ /* 0x000fca0000000015 */
[----:B------:R1:W-:Y:S04]  /*d7810*/  STL [R1+0x1acc], R18 ;  /* 0x001acc1201007387 */ /* 0x0003e80000100800 */
[----:B------:R-:W2:Y:S01]  /*d7820*/  LDL.LU R28, [R1+0x4e84] ;  /* 0x004e8400011c7983 */ /* 0x000ea20000300800 */
[----:B------:R-:W-:Y:S02]  /*d7830*/  SHF.R.U32.HI R9, RZ, 0x8, R9 ;  /* 0x00000008ff097819 */ /* 0x000fe40000011609 */
[----:B------:R-:W-:Y:S02]  /*d7840*/  SHF.R.U32.HI R21, RZ, 0x8, R17 ;  /* 0x00000008ff157819 */ /* 0x000fe40000011611 */
[----:B------:R-:W-:Y:S02]  /*d7850*/  SHF.R.U32.HI R8, RZ, 0x8, R8 ;  /* 0x00000008ff087819 */ /* 0x000fe40000011608 */
[----:B------:R-:W-:-:S02]  /*d7860*/  LOP3.LUT R9, R9, 0xffff, RZ, 0xc0, !PT ;  /* 0x0000ffff09097812 */ /* 0x000fc400078ec0ff */
[----:B------:R-:W-:Y:S02]  /*d7870*/  LOP3.LUT R21, R21, 0xffff, RZ, 0xc0, !PT ;  /* 0x0000ffff15157812 */ /* 0x000fe400078ec0ff */
[----:B------:R-:W-:Y:S02]  /*d7880*/  LOP3.LUT R8, R8, 0xffff, RZ, 0xc0, !PT ;  /* 0x0000ffff08087812 */ /* 0x000fe400078ec0ff */
[----:B-1----:R-:W-:Y:S02]  /*d7890*/  PRMT R18, R9, 0x3340, R21 ;  /* 0x0000334009127816 */ /* 0x002fe40000000015 */
[----:B------:R-:W-:Y:S02]  /*d78a0*/  PRMT R17, R8, 0x3340, R0 ;  /* 0x0000334008117816 */ /* 0x000fe40000000000 */
[----:B------:R-:W-:Y:S02]  /*d78b0*/  LOP3.LUT R9, R26, 0xffff, RZ, 0xc0, !PT ;  /* 0x0000ffff1a097812 */ /* 0x000fe400078ec0ff */
[----:B------:R-:W-:Y:S01]  /*d78c0*/  LOP3.LUT R8, R22, 0xffff, RZ, 0xc0, !PT ;  /* 0x0000ffff16087812 */ /* 0x000fe200078ec0ff */
[----:B------:R-:W-:-:S05]  /*d78d0*/  IMAD.X R25, R20, 0x1, R4, P1 ;  /* 0x0000000114197824 */ /* 0x000fca00008e0604 */
[----:B------:R1:W-:Y:S04]  /*d78e0*/  STL.64 [R1+0x8e0], R24 ;  /* 0x0008e01801007387 */ /* 0x0003e80000100a00 */
[----:B------:R-:W3:Y:S04]  /*d78f0*/  LDL.LU R29, [R1+0x1e38] ;  /* 0x001e3800011d7983 */ /* 0x000ee80000300800 */
[----:B-1----:R-:W4:Y:S04]  /*d7900*/  LDL.LU R25, [R1+0x4e58] ;  /* 0x004e580001197983 */ /* 0x002f280000300800 */
[----:B------:R-:W-:Y:S04]  /*d7910*/  STL [R1+0x504], R18 ;  /* 0x0005041201007387 */ /* 0x000fe80000100800 */
[----:B------:R1:W-:Y:S01]  /*d7920*/  STL [R1+0x298], R17 ;  /* 0x0002981101007387 */ /* 0x0003e20000100800 */
[----:B------:R-:W-:-:S02]  /*d7930*/  PRMT R21, R8, 0x3340, R0 ;  /* 0x0000334008157816 */ /* 0x000fc40000000000 */
[----:B------:R-:W-:Y:S02]  /*d7940*/  IADD3 R22, P1, PT, R19, R13, RZ ;  /* 0x0000000d13167210 */ /* 0x000fe40007f3e0ff */
[----:B-1----:R-:W-:-:S04]  /*d7950*/  LOP3.LUT R17, R23, 0xffff, RZ, 0xc0, !PT ;  /* 0x0000ffff17117812 */ /* 0x002fc800078ec0ff */
[----:B------:R-:W-:Y:S01]  /*d7960*/  PRMT R18, R9, 0x3340, R17 ;  /* 0x0000334009127816 */ /* 0x000fe20000000011 */
[----:B------:R-:W-:-:S03]  /*d7970*/  IMAD.X R23, R20, 0x1, R15, P1 ;  /* 0x0000000114177824 */ /* 0x000fc600008e060f */
[----:B------:R-:W-:-:S05]  /*d7980*/  PRMT R18, R18, 0x5410, R21 ;  /* 0x0000541012127816 */ /* 0x000fca0000000015 */
[----:B------:R-:W-:Y:S04]  /*d7990*/  STL [R1+0x1ac8], R18 ;  /* 0x001ac81201007387 */ /* 0x000fe80000100800 */
[----:B------:R1:W-:Y:S04]  /*d79a0*/  STL.64 [R1+0x8d8], R22 ;  /* 0x0008d81601007387 */ /* 0x0003e80000100a00 */
[----:B-1----:R-:W4:Y:S04]  /*d79b0*/  LDL.LU R22, [R1+0x193c] ;  /* 0x00193c0001167983 */ /* 0x002f280000300800 */
        /* <DEDUP_REMOVED lines=17> */
[----:B---3--:R-:W-:-:S04]  /*d7ad0*/  LOP3.LUT R17, R29, 0xffff, RZ, 0xc0, !PT ;  /* 0x0000ffff1d117812 */ /* 0x008fc800078ec0ff */
[----:B------:R-:W-:Y:S02]  /*d7ae0*/  PRMT R21, R17, 0x3340, R0 ;  /* 0x0000334011157816 */ /* 0x000fe40000000000 */
[----:B----4-:R-:W-:-:S04]  /*d7af0*/  LOP3.LUT R25, R25, 0xffff, RZ, 0xc0, !PT ;  /* 0x0000ffff19197812 */ /* 0x010fc800078ec0ff */
[----:B-1----:R-:W-:-:S04]  /*d7b00*/  PRMT R8, R28, 0x3340, R25 ;  /* 0x000033401c087816 */ /* 0x002fc80000000019 */
[----:B------:R-:W-:Y:S02]  /*d7b10*/  PRMT R21, R8, 0x5410, R21 ;  /* 0x0000541008157816 */ /* 0x000fe40000000015 */
[----:B------:R-:W-:Y:S02]  /*d7b20*/  IADD3 R8, P1, PT, R19, R5, RZ ;  /* 0x0000000513087210 */ /* 0x000fe40007f3e0ff */
[----:B0-----:R-:W-:Y:S01]  /*d7b30*/  SHF.R.U32.HI R5, RZ, 0x8, R28 ;  /* 0x00000008ff057819 */ /* 0x001fe2000001161c */
[----:B------:R0:W-:Y:S01]  /*d7b40*/  STL [R1+0x1ab8], R21 ;  /* 0x001ab81501007387 */ /* 0x0001e20000100800 */
[----:B------:R-:W-:Y:S02]  /*d7b50*/  SHF.R.U32.HI R4, RZ, 0x8, R17 ;  /* 0x00000008ff047819 */ /* 0x000fe40000011611 */
[----:B------:R-:W-:Y:S01]  /*d7b60*/  LOP3.LUT R5, R5, 0xffff, RZ, 0xc0, !PT ;  /* 0x0000ffff05057812 */ /* 0x000fe200078ec0ff */
[----:B------:R-:W-:Y:S01]  /*d7b70*/  IMAD.X R9, R20, 0x1, R6, P1 ;  /* 0x0000000114097824 */ /* 0x000fe200008e0606 */
[----:B0-----:R-:W-:-:S02]  /*d7b80*/  SHF.R.U32.HI R21, RZ, 0x8, R25 ;  /* 0x00000008ff157819 */ /* 0x001fc40000011619 */
[----:B------:R-:W-:Y:S02]  /*d7b90*/  LOP3.LUT R4, R4, 0xffff, RZ, 0xc0, !PT ;  /* 0x0000ffff04047812 */ /* 0x000fe400078ec0ff */
[----:B------:R-:W-:Y:S01]  /*d7ba0*/  LOP3.LUT R21, R21, 0xffff, RZ, 0xc0, !PT ;  /* 0x0000ffff15157812 */ /* 0x000fe200078ec0ff */
[----:B------:R0:W-:Y:S01]  /*d7bb0*/  STL.64 [R1+0x8d0], R8 ;  /* 0x0008d00801007387 */ /* 0x0001e20000100a00 */
[----:B------:R-:W-:Y:S02]  /*d7bc0*/  PRMT R4, R4, 0x3340, R0 ;  /* 0x0000334004047816 */ /* 0x000fe40000000000 */
[----:B------:R-:W-:Y:S01]  /*d7bd0*/  PRMT R5, R5, 0x3340, R21 ;  /* 0x0000334005057816 */ /* 0x000fe20000000015 */
[----:B0-----:R-:W2:Y:S04]  /*d7be0*/  LDL.LU.64 R8, [R1+0x56f0] ;  /* 0x0056f00001087983 */ /* 0x001ea80000300a00 */
[----:B------:R-:W3:Y:S04]  /*d7bf0*/  LDL.LU R28, [R1+0x4e90] ;  /* 0x004e9000011c7983 */ /* 0x000ee80000300800 */
[----:B------:R0:W-:Y:S04]  /*d7c00*/  STL [R1+0x4fc], R5 ;  /* 0x0004fc0501007387 */ /* 0x0001e80000100800 */
[----:B------:R-:W4:Y:S04]  /*d7c10*/  LDL.LU R29, [R1+0x1e2c] ;  /* 0x001e2c00011d7983 */ /* 0x000f280000300800 */
[----:B------:R1:W-:Y:S04]  /*d7c20*/  STL [R1+0x290], R4 ;  /* 0x0002900401007387 */ /* 0x0003e80000100800 */
[----:B------:R-:W2:Y:S01]  /*d7c30*/  LDL.LU R25, [R1+0x4e60] ;  /* 0x004e600001197983 */ /* 0x000ea20000300800 */
[----:B------:R-:W-:-:S02]  /*d7c40*/  LOP3.LUT R17, R18, 0xffff, RZ, 0xc0, !PT ;  /* 0x0000ffff12117812 */ /* 0x000fc400078ec0ff */
[----:B------:R-:W-:Y:S02]  /*d7c50*/  LOP3.LUT R22, R22, 0xffff, RZ, 0xc0, !PT ;  /* 0x0000ffff16167812 */ /* 0x000fe400078ec0ff */
[----:B------:R-:W-:Y:S02]  /*d7c60*/  LOP3.LUT R18, R24, 0xffff, RZ, 0xc0, !PT ;  /* 0x0000ffff18127812 */ /* 0x000fe400078ec0ff */
[----:B------:R-:W-:Y:S01]  /*d7c70*/  PRMT R21, R17, 0x3340, R0 ;  /* 0x0000334011157816 */ /* 0x000fe20000000000 */
[----:B------:R1:W-:Y:S01]  /*d7c80*/  STL [R1+0x73c], R17 ;  /* 0x00073c1101007387 */ /* 0x0003e20000100800 */
[----:B0-----:R-:W-:Y:S02]  /*d7c90*/  LOP3.LUT R5, R27, 0xffff, RZ, 0xc0, !PT ;  /* 0x0000ffff1b057812 */ /* 0x001fe400078ec0ff */
[----:B-1----:R-:W-:Y:S02]  /*d7ca0*/  LOP3.LUT R4, R23, 0xffff, RZ, 0xc0, !PT ;  /* 0x0000ffff17047812 */ /* 0x002fe400078ec0ff */
[----:B------:R-:W-:-:S02]  /*d7cb0*/  PRMT R23, R22, 0x3340, R18 ;  /* 0x0000334016177816 */ /* 0x000fc40000000012 */
[----:B------:R-:W-:Y:S02]  /*d7cc0*/  LOP3.LUT R17, R26, 0xffff, RZ, 0xc0, !PT ;  /* 0x0000ffff1a117812 */ /* 0x000fe400078ec0ff */
[----:B------:R-:W-:Y:S02]  /*d7cd0*/  PRMT R24, R23, 0x5410, R21 ;  /* 0x0000541017187816 */ /* 0x000fe40000000015 */
[----:B------:R-:W-:Y:S02]  /*d7ce0*/  PRMT R21, R4, 0x3340, R0 ;  /* 0x0000334004157816 */ /* 0x000fe40000000000 */
[----:B------:R-:W-:Y:S02]  /*d7cf0*/  IADD3 R26, P1, PT, R19, R14, RZ ;  /* 0x0000000e131a7210 */ /* 0x000fe40007f3e0ff */
[----:B------:R-:W-:-:S04]  /*d7d00*/  PRMT R23, R5, 0x3340, R17 ;  /* 0x0000334005177816 */ /* 0x000fc80000000011 */
[----:B------:R-:W-:Y:S01]  /*d7d10*/  PRMT R21, R23, 0x5410, R21 ;  /* 0x0000541017157816 */ /* 0x000fe20000000015 */
[----:B------:R-:W-:Y:S01]  /*d7d20*/  IMAD.X R27, R20, 0x1, R16, P1 ;  /* 0x00000001141b7824 */ /* 0x000fe200008e0610 */
[----:B------:R-:W-:Y:S04]  /*d7d30*/  STL [R1+0x1abc], R24 ;  /* 0x001abc1801007387 */ /* 0x000fe80000100800 */
[----:B------:R0:W-:Y:S04]  /*d7d40*/  STL.64 [R1+0x56e0], R14 ;  /* 0x0056e00e01007387 */ /* 0x0001e80000100a00 */
[----:B------:R-:W-:Y:S04]  /*d7d50*/  STL [R1+0x1aac], R21 ;  /* 0x001aac1501007387 */ /* 0x000fe80000100800 */
[----:B------:R1:W-:Y:S01]  /*d7d60*/  STL.64 [R1+0x938], R26 ;  /* 0x0009381a01007387 */ /* 0x0003e20000100a00 */
[----:B0-----:R-:W-:-:S03]  /*d7d70*/  SHF.R.U32.HI R15, RZ, 0x8, R22 ;  /* 0x00000008ff0f7819 */ /* 0x001fc60000011616 */
[----:B-1----:R-:W2:Y:S04]  /*d7d80*/  LDL.LU R26, [R1+0x19ac] ;  /* 0x0019ac00011a7983 */ /* 0x002ea80000300800 */
        /* <DEDUP_REMOVED lines=8> */
[----:B------:R-:W-:Y:S02]  /*d7e10*/  LOP3.LUT R14, R14, 0xffff, RZ, 0xc0, !PT ;  /* 0x0000ffff0e0e7812 */ /* 0x000fe400078ec0ff */
[----:B------:R-:W-:-:S02]  /*d7e20*/  PRMT R17, R15, 0x3340, R21 ;  /* 0x000033400f117816 */ /* 0x000fc40000000015 */
        /* <DEDUP_REMOVED lines=8> */
[----:B------:R-:W-:Y:S02]  /*d7eb0*/  PRMT R17, R14, 0x3340, R15 ;  /* 0x000033400e117816 */ /* 0x000fe4000000000f */
[----:B------:R-:W-:Y:S02]  /*d7ec0*/  SHF.R.U32.HI R14, RZ, 0x8, R14 ;  /* 0x00000008ff0e7819 */ /* 0x000fe4000001160e */
[----:B------:R-:W-:Y:S02]  /*d7ed0*/  PRMT R17, R17, 0x5410, R21 ;  /* 0x0000541011117816 */ /* 0x000fe40000000015 */
[----:B------:R-:W-:Y:S01]  /*d7ee0*/  SHF.R.U32.HI R21, RZ, 0x8, R15 ;  /* 0x00000008ff157819 */ /* 0x000fe2000001160f */
[----:B------:R-:W-:Y:S01]  /*d7ef0*/  IMAD.X R25, R20, 0x1, R8, P1 ;  /* 0x0000000114197824 */ /* 0x000fe200008e0608 */
[----:B------:R-:W-:-:S02]  /*d7f00*/  LOP3.LUT R14, R14, 0xffff, RZ, 0xc0, !PT ;  /* 0x0000ffff0e0e7812 */ /* 0x000fc400078ec0ff */
[----:B------:R-:W-:Y:S01]  /*d7f10*/  LOP3.LUT R21, R21, 0xffff, RZ, 0xc0, !PT ;  /* 0x0000ffff15157812 */ /* 0x000fe200078ec0ff */
[----:B------:R0:W-:Y:S04]  /*d7f20*/  STL [R1+0x1aa8], R17 ;  /* 0x001aa81101007387 */ /* 0x0001e80000100800 */
[----:B------:R-:W2:Y:S04]  /*d7f30*/  LDL.LU R28, [R1+0x19b8] ;  /* 0x0019b800011c7983 */ /* 0x000ea80000300800 */
[----:B------:R1:W-:Y:S01]  /*d7f40*/  STL.64 [R1+0x930], R24 ;  /* 0x0009301801007387 */ /* 0x0003e20000100a00 */
[----:B------:R-:W-:-:S03]  /*d7f50*/  SHF.R.U32.HI R5, RZ, 0x8, R5 ;  /* 0x00000008ff057819 */ /* 0x000fc60000011605 */
[----:B------:R-:W3:Y:S01]  /*d7f60*/  LDL.LU R29, [R1+0x910] ;  /* 0x00091000011d7983 */ /* 0x000ee20000300800 */
[----:B------:R-:W-:Y:S02]  /*d7f70*/  LOP3.LUT R5, R5, 0xffff, RZ, 0xc0, !PT ;  /* 0x0000ffff05057812 */ /* 0x000fe400078ec0ff */
[----:B0-----:R-:W-:Y:S02]  /*d7f80*/  PRMT R17, R14, 0x3340, R21 ;  /* 0x000033400e117816 */ /* 0x001fe40000000015 */
[----:B------:R-:W-:Y:S02]  /*d7f90*/  SHF.R.U32.HI R21, RZ, 0x8, R4 ;  /* 0x00000008ff157819 */ /* 0x000fe40000011604 */
[----:B------:R-:W-:Y:S01]  /*d7fa0*/  IADD3 R14, P1, PT, R19, R9, RZ ;  /* 0x00000009130e7210 */ /* 0x000fe20007f3e0ff */
[----:B-1----:R-:W4:Y:S01]  /*d7fb0*/  LDL.LU R25, [R1+0x1918] ;  /* 0x0019180001197983 */ /* 0x002f220000300800 */
[----:B------:R-:W-:Y:S02]  /*d7fc0*/  LOP3.LUT R21, R21, 0xffff, RZ, 0xc0, !PT ;  /* 0x0000ffff15157812 */ /* 0x000fe400078ec0ff */
[--C-:B------:R-:W-:Y:S01]  /*d7fd0*/  PRMT R5, R5, 0x3340, R0.reuse ;  /* 0x0000334005057816 */ /* 0x100fe20000000000 */
[----:B------:R-:W-:Y:S01]  /*d7fe0*/  IMAD.X R15, R20, 0x1, R11, P1 ;  /* 0x00000001140f7824 */ /* 0x000fe200008e060b */
[----:B------:R-:W-:Y:S01]  /*d7ff0*/  STL [R1+0x4f0], R17 ;  /* 0x0004f01101007387 */ /* 0x000fe20000100800 */
[----:B------:R-:W-:-:S03]  /*d8000*/  PRMT R4, R21, 0x3340, R0 ;  /* 0x0000334015047816 */ /* 0x000fc60000000000 */
[----:B------:R-:W-:Y:S04]  /*d8010*/  STL.64 [R1+0x56d8], R8 ;  /* 0x0056d80801007387 */ /* 0x000fe80000100a00 */
[----:B------:R0:W-:Y:S04]  /*d8020*/  STL [R1+0x28c], R5 ;  /* 0x00028c0501007387 */ /* 0x0001e80000100800 */
[----:B------:R-:W-:Y:S04]  /*d8030*/  STL.64 [R1+0x928], R14 ;  /* 0x0009280e01007387 */ /* 0x000fe80000100a00 */
[----:B------:R1:W-:Y:S01]  /*d8040*/  STL [R1+0x288], R4 ;  /* 0x0002880401007387 */ /* 0x0003e20000100800 */
[----:B0-----:R-:W-:-:S02]  /*d8050*/  LOP3.LUT R5, R26, 0xffff, RZ, 0xc0, !PT ;  /* 0x0000ffff1a057812 */ /* 0x001fc400078ec0ff */
[----:B------:R-:W-:Y:S01]  /*d8060*/  LOP3.LUT R8, R22, 0xffff, RZ, 0xc0, !PT ;  /* 0x0000ffff16087812 */ /* 0x000fe200078ec0ff */
[----:B------:R-:W4:Y:S01]  /*d8070*/  LDL.LU R26, [R1+0x360] ;  /* 0x00036000011a7983 */ /* 0x000f220000300800 */
[----:B-1----:R-:W-:-:S03]  /*d8080*/  LOP3.LUT R4, R23, 0xffff, RZ, 0xc0, !PT ;  /* 0x0000ffff17047812 */ /* 0x002fc600078ec0ff */
[----:B------:R-:W4:Y:S04]  /*d8090*/  LDL.LU R22, [R1+0x197c] ;  /* 0x00197c0001167983 */ /* 0x000f280000300800 */
[----:B------:R-:W4:Y:S01]  /*d80a0*/  LDL.LU R23, [R1+0x918] ;  /* 0x0009180001177983 */ /* 0x000f220000300800 */
[----:B------:R-:W-:Y:S02]  /*d80b0*/  IADD3 R14, P1, PT, R19, R10, RZ ;  /* 0x0000000a130e7210 */ /* 0x000fe40007f3e0ff */
[----:B------:R-:W-:Y:S02]  /*d80c0*/  PRMT R21, R8, 0x3340, R0 ;  /* 0x0000334008157816 */ /* 0x000fe40000000000 */
[----:B------:R-:W-:Y:S01]  /*d80d0*/  PRMT R9, R5, 0x3340, R4 ;  /* 0x0000334005097816 */ /* 0x000fe20000000004 */
[----:B------:R-:W-:-:S03]  /*d80e0*/  IMAD.X R15, R20, 0x1, R12, P1 ;  /* 0x00000001140f7824 */ /* 0x000fc600008e060c */
[----:B------:R-:W-:Y:S02]  /*d80f0*/  PRMT R9, R9, 0x5410, R21 ;  /* 0x0000541009097816 */ /* 0x000fe40000000015 */
[----:B------:R-:W-:Y:S02]  /*d8100*/  SHF.R.U32.HI R21, RZ, 0x8, R5 ;  /* 0x00000008ff157819 */ /* 0x000fe40000011605 */
[----:B------:R-:W-:Y:S02]  /*d8110*/  SHF.R.U32.HI R20, RZ, 0x8, R4 ;  /* 0x00000008ff147819 */ /* 0x000fe40000011604 */
[----:B------:R-:W-:Y:S02]  /*d8120*/  LOP3.LUT R21, R21, 0xffff, RZ, 0xc0, !PT ;  /* 0x0000ffff15157812 */ /* 0x000fe400078ec0ff */
[----:B------:R-:W-:Y:S01]  /*d8130*/  LOP3.LUT R20, R20, 0xffff, RZ, 0xc0, !PT ;  /* 0x0000ffff14147812 */ /* 0x000fe200078ec0ff */
[----:B------:R-:W-:Y:S03]  /*d8140*/  STL [R1+0x1a9c], R9 ;  /* 0x001a9c0901007387 */ /* 0x000fe60000100800 */
[----:B------:R-:W-:Y:S01]  /*d8150*/  PRMT R5, R21, 0x3340, R20 ;  /* 0x0000334015057816 */ /* 0x000fe20000000014 */
[----:B------:R-:W-:Y:S04]  /*d8160*/  STL.64 [R1+0x920], R14 ;  /* 0x0009200e01007387 */ /* 0x000fe80000100a00 */
[----:B------:R4:W-:Y:S01]  /*d8170*/  STL [R1+0x4ec], R5 ;  /* 0x0004ec0501007387 */ /* 0x0009e20000100800 */
[----:B------:R-:W-:Y:S01]  /*d8180*/  VIADD R19, R19, UR5 ;  /* 0x0000000513137c36 */ /* 0x000fe20008000000 */
[----:B------:R-:W0:Y:S01]  /*d8190*/  LDCU UR5, c[0x0][0x3b8] ;  /* 0x00007700ff0577ac */ /* 0x000e220008000800 */
[----:B--2---:R-:W-:-:S02]  /*d81a0*/  LOP3.LUT R4, R28, 0xffff, RZ, 0xc0, !PT ;  /* 0x0000ffff1c047812 */ /* 0x004fc400078ec0ff */
[----:B---3--:R-:W-:-:S04]  /*d81b0*/  LOP3.LUT R17, R29, 0xffff, RZ, 0xc0, !PT ;  /* 0x0000ffff1d117812 */ /* 0x008fc800078ec0ff */
[----:B------:R-:W-:Y:S02]  /*d81c0*/  PRMT R20, R17, 0x3340, R0 ;  /* 0x0000334011147816 */ /* 0x000fe40000000000 */
[----:B----4-:R-:W-:-:S04]  /*d81d0*/  LOP3.LUT R5, R25, 0xffff, RZ, 0xc0, !PT ;  /* 0x0000ffff19057812 */ /* 0x010fc800078ec0ff */
[--C-:B------:R-:W-:Y:S02]  /*d81e0*/  PRMT R21, R4, 0x3340, R5.reuse ;  /* 0x0000334004157816 */ /* 0x100fe40000000005 */
[----:B------:R-:W-:Y:S02]  /*d81f0*/  SHF.R.U32.HI R4, RZ, 0x8, R4 ;  /* 0x00000008ff047819 */ /* 0x000fe40000011604 */
[----:B------:R-:W-:Y:S02]  /*d8200*/  PRMT R9, R21, 0x5410, R20 ;  /* 0x0000541015097816 */ /* 0x000fe40000000014 */
[----:B------:R-:W-:Y:S02]  /*d8210*/  SHF.R.U32.HI R20, RZ, 0x8, R8 ;  /* 0x00000008ff147819 */ /* 0x000fe40000011608 */
[----:B------:R-:W-:Y:S02]  /*d8220*/  SHF.R.U32.HI R21, RZ, 0x8, R5 ;  /* 0x00000008ff157819 */ /* 0x000fe40000011605 */
[----:B------:R-:W-:-:S02]  /*d8230*/  LOP3.LUT R4, R4, 0xffff, RZ, 0xc0, !PT ;  /* 0x0000ffff04047812 */ /* 0x000fc400078ec0ff */
[----:B------:R-:W-:Y:S02]  /*d8240*/  LOP3.LUT R20, R20, 0xffff, RZ, 0xc0, !PT ;  /* 0x0000ffff14147812 */ /* 0x000fe400078ec0ff */
[----:B------:R-:W-:Y:S01]  /*d8250*/  LOP3.LUT R21, R21, 0xffff, RZ, 0xc0, !PT ;  /* 0x0000ffff15157812 */ /* 0x000fe200078ec0ff */
[----:B------:R1:W-:Y:S04]  /*d8260*/  STL [R1+0x1a98], R9 ;  /* 0x001a980901007387 */ /* 0x0003e80000100800 */
[----:B------:R-:W2:Y:S01]  /*d8270*/  LDL.LU R18, [R1+0x1988] ;  /* 0x0019880001127983 */ /* 0x000ea20000300800 */
[----:B------:R-:W-:Y:S02]  /*d8280*/  PRMT R5, R20, 0x3340, R0 ;  /* 0x0000334014057816 */ /* 0x000fe40000000000 */
[----:B------:R-:W-:-:S02]  /*d8290*/  LOP3.LUT R8, R26, 0xffff, RZ, 0xc0, !PT ;  /* 0x0000ffff1a087812 */ /* 0x000fc400078ec0ff */
[----:B------:R-:W-:Y:S01]  /*d82a0*/  PRMT R4, R4, 0x3340, R21 ;  /* 0x0000334004047816 */ /* 0x000fe20000000015 */
[----:B------:R-:W3:Y:S01]  /*d82b0*/  LDL.LU R24, [R1+0x364] ;  /* 0x0003640001187983 */ /* 0x000ee20000300800 */
[----:B------:R-:W-:Y:S02]  /*d82c0*/  LOP3.LUT R14, R23, 0xffff, RZ, 0xc0, !PT ;  /* 0x0000ffff170e7812 */ /* 0x000fe400078ec0ff */
[----:B-1----:R-:W-:Y:S02]  /*d82d0*/  LOP3.LUT R9, R22, 0xffff, RZ, 0xc0, !PT ;  /* 0x0000ffff16097812 */ /* 0x002fe400078ec0ff */
[----:B------:R-:W-:Y:S01]  /*d82e0*/  PRMT R20, R8, 0x3340, R0 ;  /* 0x0000334008147816 */ /* 0x000fe20000000000 */
[----:B------:R-:W4:Y:S01]  /*d82f0*/  LDL.LU R27, [R1+0x95c] ;  /* 0x00095c00011b7983 */ /* 0x000f220000300800 */
[----:B------:R-:W-:-:S03]  /*d8300*/  PRMT R21, R9, 0x3340, R14 ;  /* 0x0000334009157816 */ /* 0x000fc6000000000e */
[----:B------:R-:W-:Y:S04]  /*d8310*/  STL [R1+0x284], R5 ;  /* 0x0002840501007387 */ /* 0x000fe80000100800 */
        /* <DEDUP_REMOVED lines=12> */
[----:B-1----:R-:W4:Y:S04]  /*d83e0*/  LDL.LU.64 R4, [R1+0x56e8] ;  /* 0x0056e80001047983 */ /* 0x002f280000300a00 */
        /* <DEDUP_REMOVED lines=13> */
[----:B----4-:R-:W-:-:S03]  /*d84c0*/  LOP3.LUT R9, R27, 0xffff, RZ, 0xc0, !PT ;  /* 0x0000ffff1b097812 */ /* 0x010fc600078ec0ff */
[----:B------:R1:W-:Y:S01]  /*d84d0*/  STL [R1+0x72c], R14 ;  /* 0x00072c0e01007387 */ /* 0x0003e20000100800 */
[----:B------:R-:W-:Y:S02]  /*d84e0*/  PRMT R21, R14, 0x3340, R0 ;  /* 0x000033400e157816 */ /* 0x000fe40000000000 */
[----:B-1----:R-:W-:-:S04]  /*d84f0*/  PRMT R14, R8, 0x3340, R9 ;  /* 0x00003340080e7816 */ /* 0x002fc80000000009 */
[----:B------:R-:W-:Y:S02]  /*d8500*/  PRMT R18, R14, 0x5410, R21 ;  /* 0x000054100e127816 */ /* 0x000fe40000000015 */
[----:B------:R-:W-:Y:S02]  /*d8510*/  IADD3 R14, P1, PT, R19, R3, RZ ;  /* 0x00000003130e7210 */ /* 0x000fe40007f3e0ff */
[----:B------:R-:W-:Y:S02]  /*d8520*/  SHF.R.U32.HI R21, RZ, 0x8, R17 ;  /* 0x00000008ff157819 */ /* 0x000fe40000011611 */
[----:B------:R-:W-:Y:S02]  /*d8530*/  SHF.R.U32.HI R8, RZ, 0x8, R8 ;  /* 0x00000008ff087819 */ /* 0x000fe40000011608 */
[----:B------:R-:W-:Y:S02]  /*d8540*/  SHF.R.U32.HI R9, RZ, 0x8, R9 ;  /* 0x00000008ff097819 */ /* 0x000fe40000011609 */
[----:B------:R-:W-:Y:S01]  /*d8550*/  LOP3.LUT R21, R21, 0xffff, RZ, 0xc0, !PT ;  /* 0x0000ffff15157812 */ /* 0x000fe200078ec0ff */
[----:B------:R1:W-:Y:S01]  /*d8560*/  STL [R1+0x1a88], R18 ;  /* 0x001a881201007387 */ /* 0x0003e20000100800 */
[----:B------:R-:W-:-:S02]  /*d8570*/  LOP3.LUT R8, R8, 0xffff, RZ, 0xc0, !PT ;  /* 0x0000ffff08087812 */ /* 0x000fc400078ec0ff */
[----:B------:R-:W-:Y:S02]  /*d8580*/  LOP3.LUT R9, R9, 0xffff, RZ, 0xc0, !PT ;  /* 0x0000ffff09097812 */ /* 0x000fe400078ec0ff */
[----:B------:R-:W-:Y:S02]  /*d8590*/  LOP3.LUT R17, R28, 0xffff, RZ, 0xc0, !PT ;  /* 0x0000ffff1c117812 */ /* 0x000fe400078ec0ff */
[----:B------:R-:W-:Y:S02]  /*d85a0*/  PRMT R8, R8, 0x3340, R9 ;  /* 0x0000334008087816 */ /* 0x000fe40000000009 */
[----:B-1----:R-:W-:Y:S02]  /*d85b0*/  PRMT R18, R21, 0x3340, R0 ;  /* 0x0000334015127816 */ /* 0x002fe40000000000 */
[----:B------:R-:W-:-:S04]  /*d85c0*/  LOP3.LUT R9, R29, 0xffff, RZ, 0xc0, !PT ;  /* 0x0000ffff1d097812 */ /* 0x000fc800078ec0ff */
[----:B------:R-:W-:Y:S01]  /*d85d0*/  PRMT R21, R9, 0x3340, R0 ;  /* 0x0000334009157816 */ /* 0x000fe20000000000 */
[----:B------:R-:W-:-:S05]  /*d85e0*/  IMAD.X R15, R20, 0x1, R4, P1 ;  /* 0x00000001140f7824 */ /* 0x000fca00008e0604 */
[----:B------:R1:W-:Y:S04]  /*d85f0*/  STL.64 [R1+0x910], R14 ;  /* 0x0009100e01007387 */ /* 0x0003e80000100a00 */
[----:B-1----:R-:W2:Y:S04]  /*d8600*/  LDL.LU.64 R14, [R1+0x56e0] ;  /* 0x0056e000010e7983 */ /* 0x002ea80000300a00 */
[----:B------:R1:W-:Y:S04]  /*d8610*/  STL [R1+0x27c], R18 ;  /* 0x00027c1201007387 */ /* 0x0003e80000100800 */
[----:B------:R3:W-:Y:S01]  /*d8620*/  STL [R1+0x570], R8 ;  /* 0x0005700801007387 */ /* 0x0007e20000100800 */
[----:B-1----:R-:W-:-:S02]  /*d8630*/  LOP3.LUT R18, R25, 0xffff, RZ, 0xc0, !PT ;  /* 0x0000ffff19127812 */ /* 0x002fc400078ec0ff */
[----:B---3--:R-:W-:Y:S02]  /*d8640*/  LOP3.LUT R8, R22, 0xffff, RZ, 0xc0, !PT ;  /* 0x0000ffff16087812 */ /* 0x008fe400078ec0ff */
[----:B------:R-:W-:Y:S02]  /*d8650*/  PRMT R22, R17, 0x3340, R18 ;  /* 0x0000334011167816 */ /* 0x000fe40000000012 */
[----:B------:R-:W-:Y:S02]  /*d8660*/  LOP3.LUT R25, R23, 0xffff, RZ, 0xc0, !PT ;  /* 0x0000ffff17197812 */ /* 0x000fe400078ec0ff */
[----:B------:R-:W-:Y:S01]  /*d8670*/  LOP3.LUT R24, R26, 0xffff, RZ, 0xc0, !PT ;  /* 0x0000ffff1a187812 */ /* 0x000fe200078ec0ff */
[----:B------:R-:W3:Y:S01]  /*d8680*/  LDL.LU R23, [R1+0x4e8c] ;  /* 0x004e8c0001177983 */ /* 0x000ee20000300800 */
[----:B------:R-:W-:-:S03]  /*d8690*/  PRMT R21, R22, 0x5410, R21 ;  /* 0x0000541016157816 */ /* 0x000fc60000000015 */
[----:B------:R-:W4:Y:S04]  /*d86a0*/  LDL.LU R26, [R1+0x1d3c] ;  /* 0x001d3c00011a7983 */ /* 0x000f280000300800 */
[----:B------:R1:W-:Y:S04]  /*d86b0*/  STL [R1+0x1a7c], R21 ;  /* 0x001a7c1501007387 */ /* 0x0003e80000100800 */
[----:B------:R-:W4:Y:S01]  /*d86c0*/  LDL.LU R22, [R1+0x2038] ;  /* 0x0020380001167983 */ /* 0x000f220000300800 */
[----:B------:R-:W-:Y:S02]  /*d86d0*/  PRMT R27, R24, 0x3340, R25 ;  /* 0x00003340181b7816 */ /* 0x000fe40000000019 */
[----:B-1----:R-:W-:-:S04]  /*d86e0*/  PRMT R21, R8, 0x3340, R0 ;  /* 0x0000334008157816 */ /* 0x002fc80000000000 */
[----:B------:R-:W-:Y:S02]  /*d86f0*/  PRMT R21, R27, 0x5410, R21 ;  /* 0x000054101b157816 */ /* 0x000fe40000000015 */
[----:B------:R-:W-:Y:S02]  /*d8700*/  SHF.R.U32.HI R24, RZ, 0x8, R24 ;  /* 0x00000008ff187819 */ /* 0x000fe40000011618 */
[----:B------:R-:W-:Y:S01]  /*d8710*/  IADD3 R28, P1, PT, R19, R13, RZ ;  /* 0x0000000d131c7210 */ /* 0x000fe20007f3e0ff */
[----:B------:R1:W-:Y:S01]  /*d8720*/  STL [R1+0x1a78], R21 ;  /* 0x001a781501007387 */ /* 0x0003e20000100800 */
[----:B------:R-:W-:Y:S02]  /*d8730*/  LOP3.LUT R24, R24, 0xffff, RZ, 0xc0, !PT ;  /* 0x0000ffff18187812 */ /* 0x000fe400078ec0ff */
[----:B------:R-:W-:Y:S02]  /*d8740*/  SHF.R.U32.HI R17, RZ, 0x8, R17 ;  /* 0x00000008ff117819 */ /* 0x000fe40000011611 */
[----:B------:R-:W-:-:S02]  /*d8750*/  SHF.R.U32.HI R18, RZ, 0x8, R18 ;  /* 0x00000008ff127819 */ /* 0x000fc40000011612 */
[----:B-1----:R-:W-:-:S04]  /*d8760*/  SHF.R.U32.HI R21, RZ, 0x8, R25 ;  /* 0x00000008ff157819 */ /* 0x002fc80000011619 */
[----:B------:R-:W-:Y:S02]  /*d8770*/  LOP3.LUT R21, R21, 0xffff, RZ, 0xc0, !PT ;  /* 0x0000ffff15157812 */ /* 0x000fe400078ec0ff */
[----:B------:R-:W-:Y:S02]  /*d8780*/  LOP3.LUT R17, R17, 0xffff, RZ, 0xc0, !PT ;  /* 0x0000ffff11117812 */ /* 0x000fe400078ec0ff */
[----:B------:R-:W-:Y:S02]  /*d8790*/  LOP3.LUT R18, R18, 0xffff, RZ, 0xc0, !PT ;  /* 0x0000ffff12127812 */ /* 0x000fe400078ec0ff */
[----:B------:R-:W-:Y:S02]  /*d87a0*/  PRMT R21, R24, 0x3340, R21 ;  /* 0x0000334018157816 */ /* 0x000fe40000000015 */
[----:B------:R-:W-:Y:S02]  /*d87b0*/  SHF.R.U32.HI R8, RZ, 0x8, R8 ;  /* 0x00000008ff087819 */ /* 0x000fe40000011608 */
[----:B------:R-:W-:-:S02]  /*d87c0*/  PRMT R17, R17, 0x3340, R18 ;  /* 0x0000334011117816 */ /* 0x000fc40000000012 */
[----:B------:R-:W-:-:S04]  /*d87d0*/  LOP3.LUT R8, R8, 0xffff, RZ, 0xc0, !PT ;  /* 0x0000ffff08087812 */ /* 0x000fc800078ec0ff */
[----:B------:R-:W-:Y:S01]  /*d87e0*/  PRMT R8, R8, 0x3340, R0 ;  /* 0x0000334008087816 */ /* 0x000fe20000000000 */
[----:B--2---:R-:W-:Y:S01]  /*d87f0*/  IMAD.X R29, R20, 0x1, R15, P1 ;  /* 0x00000001141d7824 */ /* 0x004fe200008e060f */
[----:B------:R-:W-:-:S04]  /*d8800*/  IADD3 R24, P1, PT, R19, R5, RZ ;  /* 0x0000000513187210 */ /* 0x000fc80007f3e0ff */
[----:B------:R-:W-:Y:S04]  /*d8810*/  STL.64 [R1+0x958], R28 ;  /* 0x0009581c01007387 */ /* 0x000fe80000100a00 */
[----:B------:R1:W-:Y:S01]  /*d8820*/  STL [R1+0x4e4], R21 ;  /* 0x0004e41501007387 */ /* 0x0003e20000100800 */
[----:B------:R-:W-:-:S03]  /*d8830*/  IMAD.X R25, R20, 0x1, R6, P1 ;  /* 0x0000000114197824 */ /* 0x000fc600008e0606 */
[----:B------:R4:W-:Y:S04]  /*d8840*/  STL [R1+0x4d8], R17 ;  /* 0x0004d81101007387 */ /* 0x0009e80000100800 */
[----:B------:R-:W2:Y:S01]  /*d8850*/  LDL.LU R18, [R1+0x4e98] ;  /* 0x004e980001127983 */ /* 0x000ea20000300800 */
[----:B-1----:R-:W-:-:S03]  /*d8860*/  SHF.R.U32.HI R21, RZ, 0x8, R9 ;  /* 0x00000008ff157819 */ /* 0x002fc60000011609 */
[----:B------:R1:W-:Y:S01]  /*d8870*/  STL.64 [R1+0x950], R24 ;  /* 0x0009501801007387 */ /* 0x0003e20000100a00 */
[----:B------:R-:W-:Y:S02]  /*d8880*/  LOP3.LUT R21, R21, 0xffff, RZ, 0xc0, !PT ;  /* 0x0000ffff15157812 */ /* 0x000fe400078ec0ff */
[----:B---3--:R-:W-:Y:S02]  /*d8890*/  LOP3.LUT R23, R23, 0xffff, RZ, 0xc0, !PT ;  /* 0x0000ffff17177812 */ /* 0x008fe400078ec0ff */
[--C-:B------:R-:W-:Y:S02]  /*d88a0*/  PRMT R9, R21, 0x3340, R0.reuse ;  /* 0x0000334015097816 */ /* 0x100fe40000000000 */
[----:B----4-:R-:W-:Y:S02]  /*d88b0*/  LOP3.LUT R17, R26, 0xffff, RZ, 0xc0, !PT ;  /* 0x0000ffff1a117812 */ /* 0x010fe400078ec0ff */
[----:B------:R-:W-:Y:S01]  /*d88c0*/  LOP3.LUT R22, R22, 0xffff, RZ, 0xc0, !PT ;  /* 0x0000ffff16167812 */ /* 0x000fe200078ec0ff */
[----:B-1----:R-:W3:Y:S04]  /*d88d0*/  LDL.LU R24, [R1+0x1d4c] ;  /* 0x001d4c0001187983 */ /* 0x002ee80000300800 */
[----:B------:R-:W4:Y:S04]  /*d88e0*/  LDL.LU R27, [R1+0x202c] ;  /* 0x00202c00011b7983 */ /* 0x000f280000300800 */
[----:B------:R-:W4:Y:S04]  /*d88f0*/  LDL.LU R28, [R1+0x19e8] ;  /* 0x0019e800011c7983 */ /* 0x000f280000300800 */
[----:B------:R-:W4:Y:S04]  /*d8900*/  LDL.LU R25, [R1+0x18c8] ;  /* 0x0018c80001197983 */ /* 0x000f280000300800 */
[----:B------:R-:W4:Y:S04]  /*d8910*/  LDL.LU R29, [R1+0x1958] ;  /* 0x00195800011d7983 */ /* 0x000f280000300800 */
[----:B------:R-:W-:Y:S04]  /*d8920*/  STL [R1+0x278], R9 ;  /* 0x0002780901007387 */ /* 0x000fe80000100800 */
[----:B------:R1:W-:Y:S01]  /*d8930*/  STL [R1+0x274], R8 ;  /* 0x0002740801007387 */ /* 0x0003e20000100800 */
[----:B------:R-:W-:-:S02]  /*d8940*/  PRMT R21, R17, 0x3340, R0 ;  /* 0x0000334011157816 */ /* 0x000fc40000000000 */
[----:B-1----:R-:W-:-:S04]  /*d8950*/  PRMT R8, R23, 0x3340, R22 ;  /* 0x0000334017087816 */ /* 0x002fc80000000016 */
[----:B------:R-:W-:Y:S02]  /*d8960*/  PRMT R21, R8, 0x5410, R21 ;  /* 0x0000541008157816 */ /* 0x000fe40000000015 */
[----:B------:R-:W-:Y:S01]  /*d8970*/  IADD3 R8, P1, PT, R19, R14, RZ ;  /* 0x0000000e13087210 */ /* 0x000fe20007f3e0ff */
[----:B------:R-:W-:Y:S04]  /*d8980*/  STL.64 [R1+0x56d0], R14 ;  /* 0x0056d00e01007387 */ /* 0x000fe80000100a00 */
[----:B------:R-:W-:Y:S01]  /*d8990*/  IMAD.X R9, R20, 0x1, R16, P1 ;  /* 0x0000000114097824 */ /* 0x000fe200008e0610 */
[----:B------:R-:W-:Y:S04]  /*d89a0*/  STL [R1+0x1a6c], R21 ;  /* 0x001a6c1501007387 */ /* 0x000fe80000100800 */
[----:B------:R1:W-:Y:S04]  /*d89b0*/  STL.64 [R1+0x960], R8 ;  /* 0x0009600801007387 */ /* 0x0003e80000100a00 */
[----:B-1----:R-:W4:Y:S01]  /*d89c0*/  LDL.LU.64 R8, [R1+0x56d8] ;  /* 0x0056d80001087983 */ /* 0x002f220000300a00 */
[----:B------:R-:W-:-:S02]  /*d89d0*/  SHF.R.U32.HI R15, RZ, 0x8, R23 ;  /* 0x00000008ff0f7819 */ /* 0x000fc40000011617 */
[----:B------:R-:W-:Y:S02]  /*d89e0*/  SHF.R.U32.HI R21, RZ, 0x8, R22 ;  /* 0x00000008ff157819 */ /* 0x000fe40000011616 */
[----:B------:R-:W-:Y:S01]  /*d89f0*/  SHF.R.U32.HI R14, RZ, 0x8, R17 ;  /* 0x00000008ff0e7819 */ /* 0x000fe20000011611 */
[----:B------:R-:W4:Y:S01]  /*d8a00*/  LDL.LU R26, [R1+0x19ec] ;  /* 0x0019ec00011a7983 */ /* 0x000f220000300800 */
[----:B------:R-:W-:Y:S02]  /*d8a10*/  LOP3.LUT R15, R15, 0xffff, RZ, 0xc0, !PT ;  /* 0x0000ffff0f0f7812 */ /* 0x000fe400078ec0ff */
[----:B------:R-:W-:Y:S02]  /*d8a20*/  LOP3.LUT R21, R21, 0xffff, RZ, 0xc0, !PT ;  /* 0x0000ffff15157812 */ /* 0x000fe400078ec0ff */
[----:B------:R-:W-:Y:S02]  /*d8a30*/  LOP3.LUT R14, R14, 0xffff, RZ, 0xc0, !PT ;  /* 0x0000ffff0e0e7812 */ /* 0x000fe400078ec0ff */
[----:B------:R-:W-:-:S02]  /*d8a40*/  PRMT R15, R15, 0x3340, R21 ;  /* 0x000033400f0f7816 */ /* 0x000fc40000000015 */
[----:B------:R-:W-:-:S03]  /*d8a50*/  PRMT R14, R14, 0x3340, R0 ;  /* 0x000033400e0e7816 */ /* 0x000fc60000000000 */
[----:B------:R2:W-:Y:S04]  /*d8a60*/  STL [R1+0x4e0], R15 ;  /* 0x0004e00f01007387 */ /* 0x0005e80000100800 */
[----:B------:R-:W4:Y:S04]  /*d8a70*/  LDL.LU R22, [R1+0x18cc] ;  /* 0x0018cc0001167983 */ /* 0x000f280000300800 */
[----:B------:R1:W-:Y:S04]  /*d8a80*/  STL [R1+0x270], R14 ;  /* 0x0002700e01007387 */ /* 0x0003e80000100800 */
[----:B------:R-:W4:Y:S01]  /*d8a90*/  LDL.LU R23, [R1+0x195c] ;  /* 0x00195c0001177983 */ /* 0x000f220000300800 */
[----:B--2---:R-:W-:-:S02]  /*d8aa0*/  LOP3.LUT R15, R18, 0xffff, RZ, 0xc0, !PT ;  /* 0x0000ffff120f7812 */ /* 0x004fc400078ec0ff */
[----:B---3--:R-:W-:Y:S02]  /*d8ab0*/  LOP3.LUT R17, R24, 0xffff, RZ, 0xc0, !PT ;  /* 0x0000ffff18117812 */ /* 0x008fe400078ec0ff */
[----:B----4-:R-:W-:Y:S02]  /*d8ac0*/  LOP3.LUT R24, R27, 0xffff, RZ, 0xc0, !PT ;  /* 0x0000ffff1b187812 */ /* 0x010fe400078ec0ff */
[----:B-1----:R-:W-:Y:S02]  /*d8ad0*/  LOP3.LUT R14, R25, 0xffff, RZ, 0xc0, !PT ;  /* 0x0000ffff190e7812 */ /* 0x002fe400078ec0ff */
[----:B------:R-:W-:Y:S01]  /*d8ae0*/  PRMT R21, R17, 0x3340, R0 ;  /* 0x0000334011157816 */ /* 0x000fe20000000000 */
[----:B------:R1:W-:Y:S01]  /*d8af0*/  STL [R1+0x708], R17 ;  /* 0x0007081101007387 */ /* 0x0003e20000100800 */
[----:B------:R-:W-:Y:S02]  /*d8b00*/  PRMT R25, R15, 0x3340, R24 ;  /* 0x000033400f197816 */ /* 0x000fe40000000018 */
[----:B------:R-:W-:-:S02]  /*d8b10*/  LOP3.LUT R18, R28, 0xffff, RZ, 0xc0, !PT ;  /* 0x0000ffff1c127812 */ /* 0x000fc400078ec0ff */
[----:B------:R-:W-:Y:S02]  /*d8b20*/  IADD3 R28, P1, PT, R19, R7, RZ ;  /* 0x00000007131c7210 */ /* 0x000fe40007f3e0ff */
[----:B------:R-:W-:Y:S02]  /*d8b30*/  PRMT R27, R25, 0x5410, R21 ;  /* 0x00005410191b7816 */ /* 0x000fe40000000015 */
[----:B------:R-:W-:Y:S02]  /*d8b40*/  PRMT R21, R14, 0x3340, R0 ;  /* 0x000033400e157816 */ /* 0x000fe40000000000 */
[----:B-1----:R-:W-:-:S04]  /*d8b50*/  LOP3.LUT R17, R29, 0xffff, RZ, 0xc0, !PT ;  /* 0x0000ffff1d117812 */ /* 0x002fc800078ec0ff */
[----:B------:R-:W-:Y:S01]  /*d8b60*/  PRMT R25, R18, 0x3340, R17 ;  /* 0x0000334012197816 */ /* 0x000fe20000000011 */
[----:B------:R-:W-:Y:S03]  /*d8b70*/  STL [R1+0x1a68], R27 ;  /* 0x001a681b01007387 */ /* 0x000fe60000100800 */
[----:B------:R-:W-:Y:S01]  /*d8b80*/  PRMT R21, R25, 0x5410, R21 ;  /* 0x0000541019157816 */ /* 0x000fe20000000015 */
[----:B------:R-:W-:Y:S04]  /*d8b90*/  STL.64 [R1+0x56c8], R6 ;  /* 0x0056c80601007387 */ /* 0x000fe80000100a00 */
[----:B------:R-:W-:Y:S01]  /*d8ba0*/  STL [R1+0x1a5c], R21 ;  /* 0x001a5c1501007387 */ /* 0x000fe20000100800 */
[----:B------:R-:W-:-:S05]  /*d8bb0*/  IMAD.X R29, R20, 0x1, R8, P1 ;  /* 0x00000001141d7824 */ /* 0x000fca00008e0608 */
[----:B------:R1:W-:Y:S04]  /*d8bc0*/  STL.64 [R1+0x990], R28 ;  /* 0x0009901c01007387 */ /* 0x0003e80000100a00 */
[----:B-1----:R-:W2:Y:S04]  /*d8bd0*/  LDL.LU R28, [R1+0x19c8] ;  /* 0x0019c800011c7983 */ /* 0x002ea80000300800 */
[----:B------:R-:W3:Y:S04]  /*d8be0*/  LDL.LU R29, [R1+0x788] ;  /* 0x00078800011d7983 */ /* 0x000ee80000300800 */
        /* <DEDUP_REMOVED lines=14> */
[----:B------:R-:W-:-:S02]  /*d8cd0*/  LOP3.LUT R6, R22, 0xffff, RZ, 0xc0, !PT ;  /* 0x0000ffff16067812 */ /* 0x000fc400078ec0ff */
[----:B------:R-:W-:Y:S02]  /*d8ce0*/  IADD3 R22, P1, PT, R19, R9, RZ ;  /* 0x0000000913167210 */ /* 0x000fe40007f3e0ff */
[----:B------:R-:W-:Y:S02]  /*d8cf0*/  PRMT R21, R6, 0x3340, R0 ;  /* 0x0000334006157816 */ /* 0x000fe40000000000 */
[----:B-1----:R-:W-:-:S04]  /*d8d00*/  LOP3.LUT R15, R23, 0xffff, RZ, 0xc0, !PT ;  /* 0x0000ffff170f7812 */ /* 0x002fc800078ec0ff */
[----:B------:R-:W-:Y:S01]  /*d8d10*/  PRMT R17, R7, 0x3340, R15 ;  /* 0x0000334007117816 */ /* 0x000fe2000000000f */
[----:B------:R1:W-:Y:S01]  /*d8d20*/  STL.64 [R1+0x56b8], R8 ;  /* 0x0056b80801007387 */ /* 0x0003e20000100a00 */
[----:B------:R-:W-:Y:S01]  /*d8d30*/  IMAD.X R23, R20, 0x1, R11, P1 ;  /* 0x0000000114177824 */ /* 0x000fe200008e060b */
[----:B------:R-:W-:Y:S02]  /*d8d40*/  SHF.R.U32.HI R7, RZ, 0x8, R7 ;  /* 0x00000008ff077819 */ /* 0x000fe40000011607 */
[----:B------:R-:W-:Y:S02]  /*d8d50*/  PRMT R17, R17, 0x5410, R21 ;  /* 0x0000541011117816 */ /* 0x000fe40000000015 */
[----:B------:R-:W-:Y:S02]  /*d8d60*/  SHF.R.U32.HI R21, RZ, 0x8, R15 ;  /* 0x00000008ff157819 */ /* 0x000fe4000001160f */
[----:B------:R-:W-:Y:S02]  /*d8d70*/  LOP3.LUT R7, R7, 0xffff, RZ, 0xc0, !PT ;  /* 0x0000ffff07077812 */ /* 0x000fe400078ec0ff */
[----:B------:R-:W-:-:S02]  /*d8d80*/  LOP3.LUT R21, R21, 0xffff, RZ, 0xc0, !PT ;  /* 0x0000ffff15157812 */ /* 0x000fc400078ec0ff */
[----:B-1----:R-:W-:Y:S01]  /*d8d90*/  IADD3 R8, P1, PT, R19, R10, RZ ;  /* 0x0000000a13087210 */ /* 0x002fe20007f3e0ff */
[----:B------:R-:W-:Y:S01]  /*d8da0*/  STL [R1+0x1a58], R17 ;  /* 0x001a581101007387 */ /* 0x000fe20000100800 */
[----:B------:R-:W-:-:S03]  /*d8db0*/  PRMT R7, R7, 0x3340, R21 ;  /* 0x0000334007077816 */ /* 0x000fc60000000015 */
[----:B------:R-:W4:Y:S01]  /*d8dc0*/  LDL.LU R26, [R1+0x8b0] ;  /* 0x0008b000011a7983 */ /* 0x000f220000300800 */
[----:B------:R-:W-:Y:S01]  /*d8dd0*/  IMAD.X R9, R20, 0x1, R12, P1 ;  /* 0x0000000114097824 */ /* 0x000fe200008e060c */
[----:B------:R-:W-:Y:S02]  /*d8de0*/  SHF.R.U32.HI R20, RZ, 0x8, R6 ;  /* 0x00000008ff147819 */ /* 0x000fe40000011606 */
[----:B------:R1:W-:Y:S02]  /*d8df0*/  STL.64 [R1+0x988], R22 ;  /* 0x0009881601007387 */ /* 0x0003e40000100a00 */
[----:B------:R-:W-:Y:S02]  /*d8e00*/  LOP3.LUT R20, R20, 0xffff, RZ, 0xc0, !PT ;  /* 0x0000ffff14147812 */ /* 0x000fe400078ec0ff */
[----:B-1----:R-:W4:Y:S04]  /*d8e10*/  LDL.LU R22, [R1+0x19dc] ;  /* 0x0019dc0001167983 */ /* 0x002f280000300800 */
[----:B------:R-:W4:Y:S04]  /*d8e20*/  LDL.LU R23, [R1+0x1928] ;  /* 0x0019280001177983 */ /* 0x000f280000300800 */
[----:B------:R1:W-:Y:S04]  /*d8e30*/  STL [R1+0x4d4], R7 ;  /* 0x0004d40701007387 */ /* 0x0003e80000100800 */
[----:B------:R3:W-:Y:S01]  /*d8e40*/  STL.64 [R1+0x9d0], R8 ;  /* 0x0009d00801007387 */ /* 0x0007e20000100a00 */
        /* <DEDUP_REMOVED lines=24> */
[----:B-1----:R-:W-:-:S04]  /*d8fd0*/  LOP3.LUT R9, R26, 0xffff, RZ, 0xc0, !PT ;  /* 0x0000ffff1a097812 */ /* 0x002fc800078ec0ff */
[----:B------:R-:W-:Y:S01]  /*d8fe0*/  PRMT R20, R9, 0x3340, R0 ;  /* 0x0000334009147816 */ /* 0x000fe20000000000 */
[----:B------:R1:W-:Y:S01]  /*d8ff0*/  STL [R1+0x6dc], R9 ;  /* 0x0006dc0901007387 */ /* 0x0003e20000100800 */
[----:B------:R-:W-:Y:S02]  /*d9000*/  LOP3.LUT R6, R22, 0xffff, RZ, 0xc0, !PT ;  /* 0x0000ffff16067812 */ /* 0x000fe400078ec0ff */
[----:B------:R-:W-:Y:S02]  /*d9010*/  LOP3.LUT R7, R23, 0xffff, RZ, 0xc0, !PT ;  /* 0x0000ffff17077812 */ /* 0x000fe400078ec0ff */
[----:B------:R-:W-:Y:S01]  /*d9020*/  IADD3 R14, P1, PT, R19, R0, RZ ;  /* 0x00000000130e7210 */ /* 0x000fe20007f3e0ff */
[----:B------:R-:W4:Y:S04]  /*d9030*/  LDL.LU R28, [R1+0x4f64] ;  /* 0x004f6400011c7983 */ /* 0x000f280000300800 */
[----:B------:R-:W4:Y:S01]  /*d9040*/  LDL.LU R22, [R1+0x1e8c] ;  /* 0x001e8c0001167983 */ /* 0x000f220000300800 */
[----:B------:R-:W-:-:S02]  /*d9050*/  PRMT R21, R6, 0x3340, R7 ;  /* 0x0000334006157816 */ /* 0x000fc40000000007 */
[----:B------:R-:W-:Y:S02]  /*d9060*/  SHF.R.U32.HI R6, RZ, 0x8, R6 ;  /* 0x00000008ff067819 */ /* 0x000fe40000011606 */
[----:B------:R-:W-:Y:S02]  /*d9070*/  SHF.R.U32.HI R7, RZ, 0x8, R7 ;  /* 0x00000008ff077819 */ /* 0x000fe40000011607 */
[----:B-1----:R-:W-:Y:S02]  /*d9080*/  PRMT R9, R21, 0x5410, R20 ;  /* 0x0000541015097816 */ /* 0x002fe40000000014 */
[----:B------:R-:W-:Y:S02]  /*d9090*/  SHF.R.U32.HI R21, RZ, 0x8, R8 ;  /* 0x00000008ff157819 */ /* 0x000fe40000011608 */
[----:B------:R-:W-:Y:S02]  /*d90a0*/  SHF.R.S32.HI R20, RZ, 0x1f, R19 ;  /* 0x0000001fff147819 */ /* 0x000fe40000011413 */
[----:B------:R-:W-:-:S02]  /*d90b0*/  LOP3.LUT R6, R6, 0xffff, RZ, 0xc0, !PT ;  /* 0x0000ffff06067812 */ /* 0x000fc400078ec0ff */
[----:B------:R-:W-:Y:S02]  /*d90c0*/  LOP3.LUT R7, R7, 0xffff, RZ, 0xc0, !PT ;  /* 0x0000ffff07077812 */ /* 0x000fe400078ec0ff */
[----:B------:R-:W-:Y:S01]  /*d90d0*/  LOP3.LUT R21, R21, 0xffff, RZ, 0xc0, !PT ;  /* 0x0000ffff15157812 */ /* 0x000fe200078ec0ff */
[----:B------:R1:W-:Y:S04]  /*d90e0*/  STL [R1+0x1a48], R9 ;  /* 0x001a480901007387 */ /* 0x0003e80000100800 */
[----:B------:R-:W4:Y:S01]  /*d90f0*/  LDL.LU R23, [R1+0x4e88] ;  /* 0x004e880001177983 */ /* 0x000f220000300800 */
[----:B------:R-:W-:-:S03]  /*d9100*/  IMAD.X R15, R20, 0x1, R2, P1 ;  /* 0x00000001140f7824 */ /* 0x000fc600008e0602 */
[----:B------:R-:W4:Y:S01]  /*d9110*/  LDL.LU R29, [R1+0x4ef0] ;  /* 0x004ef000011d7983 */ /* 0x000f220000300800 */
[----:B------:R-:W-:-:S03]  /*d9120*/  PRMT R8, R6, 0x3340, R7 ;  /* 0x0000334006087816 */ /* 0x000fc60000000007 */
[----:B------:R-:W4:Y:S04]  /*d9130*/  LDL.LU R26, [R1+0x1da8] ;  /* 0x001da800011a7983 */ /* 0x000f280000300800 */
[----:B------:R-:W4:Y:S01]  /*d9140*/  LDL.LU R25, [R1+0x2048] ;  /* 0x0020480001197983 */ /* 0x000f220000300800 */
[----:B-1----:R-:W-:-:S03]  /*d9150*/  PRMT R9, R21, 0x3340, R0 ;  /* 0x0000334015097816 */ /* 0x002fc60000000000 */
[----:B------:R1:W-:Y:S04]  /*d9160*/  STL.64 [R1+0x980], R14 ;  /* 0x0009800e01007387 */ /* 0x0003e80000100a00 */
[----:B------:R-:W-:Y:S04]  /*d9170*/  STL [R1+0x264], R9 ;  /* 0x0002640901007387 */ /* 0x000fe80000100800 */
[----:B------:R4:W-:Y:S01]  /*d9180*/  STL [R1+0x568], R8 ;  /* 0x0005680801007387 */ /* 0x0009e20000100800 */
[----:B-1----:R-:W-:-:S05]  /*d9190*/  IADD3 R14, P1, PT, R19, R3, RZ ;  /* 0x00000003130e7210 */ /* 0x002fca0007f3e0ff */
        /* <DEDUP_REMOVED lines=20> */
[----:B------:R-:W3:Y:S04]  /*d92e0*/  LDL.LU R17, [R1+0x19f8] ;  /* 0x0019f80001117983 */ /* 0x000ee80000300800 */
[----:B------:R-:W4:Y:S01]  /*d92f0*/  LDL.LU R18, [R1+0x18dc] ;  /* 0x0018dc0001127983 */ /* 0x000f220000300800 */
[----:B------:R-:W-:-:S02]  /*d9300*/  LOP3.LUT R27, R28, 0xffff, RZ, 0xc0, !PT ;  /* 0x0000ffff1c1b7812 */ /* 0x000fc400078ec0ff */
[----:B------:R-:W-:-:S04]  /*d9310*/  LOP3.LUT R22, R22, 0xffff, RZ, 0xc0, !PT ;  /* 0x0000ffff16167812 */ /* 0x000fc800078ec0ff */
[----:B------:R-:W-:Y:S02]  /*d9320*/  PRMT R21, R22, 0x3340, R0 ;  /* 0x0000334016157816 */ /* 0x000fe40000000000 */
[----:B------:R-:W-:-:S04]  /*d9330*/  LOP3.LUT R23, R23, 0xffff, RZ, 0xc0, !PT ;  /* 0x0000ffff17177812 */ /* 0x000fc800078ec0ff */
[----:B-1----:R-:W-:Y:S02]  /*d9340*/  PRMT R6, R27, 0x3340, R23 ;  /* 0x000033401b067816 */ /* 0x002fe40000000017 */
[----:B------:R-:W-:Y:S02]  /*d9350*/  LOP3.LUT R8, R29, 0xffff, RZ, 0xc0, !PT ;  /* 0x0000ffff1d087812 */ /* 0x000fe400078ec0ff */
[----:B------:R-:W-:Y:S02]  /*d9360*/  LOP3.LUT R26, R26, 0xffff, RZ, 0xc0, !PT ;  /* 0x0000ffff1a1a7812 */ /* 0x000fe400078ec0ff */
[----:B------:R-:W-:Y:S02]  /*d9370*/  PRMT R6, R6, 0x5410, R21 ;  /* 0x0000541006067816 */ /* 0x000fe40000000015 */
[----:B------:R-:W-:Y:S02]  /*d9380*/  LOP3.LUT R9, R25, 0xffff, RZ, 0xc0, !PT ;  /* 0x0000ffff19097812 */ /* 0x000fe400078ec0ff */
[----:B------:R-:W-:Y:S01]  /*d9390*/  PRMT R21, R26, 0x3340, R0 ;  /* 0x000033401a157816 */ /* 0x000fe20000000000 */
[----:B------:R1:W-:Y:S04]  /*d93a0*/  STL [R1+0x1a38], R6 ;  /* 0x001a380601007387 */ /* 0x0003e80000100800 */
[----:B------:R-:W3:Y:S04]  /*d93b0*/  LDL.LU R24, [R1+0x1998] ;  /* 0x0019980001187983 */ /* 0x000ee80000300800 */
[----:B------:R-:W3:Y:S04]  /*d93c0*/  LDL.LU R28, [R1+0x4f04] ;  /* 0x004f0400011c7983 */ /* 0x000ee80000300800 */
[----:B------:R-:W3:Y:S04]  /*d93d0*/  LDL.LU R25, [R1+0x1e4c] ;  /* 0x001e4c0001197983 */ /* 0x000ee80000300800 */
[----:B------:R-:W4:Y:S01]  /*d93e0*/  LDL.LU R29, [R1+0x203c] ;  /* 0x00203c00011d7983 */ /* 0x000f220000300800 */
        /* <DEDUP_REMOVED lines=15> */
[----:B------:R-:W4:Y:S01]  /*d94e0*/  LDL.LU R23, [R1+0x56c0] ;  /* 0x0056c00001177983 */ /* 0x000f220000300800 */
[----:B------:R-:W-:Y:S02]  /*d94f0*/  PRMT R27, R27, 0x3340, R21 ;  /* 0x000033401b1b7816 */ /* 0x000fe40000000015 */
[----:B------:R-:W-:-:S03]  /*d9500*/  PRMT R21, R8, 0x3340, R9 ;  /* 0x0000334008157816 */ /* 0x000fc60000000009 */
[----:B------:R-:W-:Y:S04]  /*d9510*/  STL [R1+0x4c8], R27 ;  /* 0x0004c81b01007387 */ /* 0x000fe80000100800 */
[----:B------:R-:W-:Y:S04]  /*d9520*/  STL.64 [R1+0x56b0], R4 ;  /* 0x0056b00401007387 */ /* 0x000fe80000100a00 */
[----:B------:R1:W-:Y:S01]  /*d9530*/  STL [R1+0x4c0], R21 ;  /* 0x0004c01501007387 */ /* 0x0003e20000100800 */
[----:B------:R-:W-:Y:S02]  /*d9540*/  IADD3 R8, P1, PT, R19, R5, RZ ;  /* 0x0000000513087210 */ /* 0x000fe40007f3e0ff */
[----:B-1----:R-:W-:-:S02]  /*d9550*/  SHF.R.U32.HI R21, RZ, 0x8, R26 ;  /* 0x00000008ff157819 */ /* 0x002fc4000001161a */
[----:B------:R-:W-:Y:S02]  /*d9560*/  SHF.R.U32.HI R4, RZ, 0x8, R22 ;  /* 0x00000008ff047819 */ /* 0x000fe40000011616 */
[----:B------:R-:W-:Y:S02]  /*d9570*/  LOP3.LUT R21, R21, 0xffff, RZ, 0xc0, !PT ;  /* 0x0000ffff15157812 */ /* 0x000fe400078ec0ff */
[----:B------:R-:W-:Y:S02]  /*d9580*/  LOP3.LUT R4, R4, 0xffff, RZ, 0xc0, !PT ;  /* 0x0000ffff04047812 */ /* 0x000fe400078ec0ff */
[--C-:B------:R-:W-:Y:S02]  /*d9590*/  PRMT R5, R21, 0x3340, R0.reuse ;  /* 0x0000334015057816 */ /* 0x100fe40000000000 */
[----:B------:R-:W-:Y:S02]  /*d95a0*/  PRMT R4, R4, 0x3340, R0 ;  /* 0x0000334004047816 */ /* 0x000fe40000000000 */
[----:B---3--:R-:W-:Y:S01]  /*d95b0*/  LOP3.LUT R25, R25, 0xffff, RZ, 0xc0, !PT ;  /* 0x0000ffff19197812 */ /* 0x008fe200078ec0ff */
[----:B--2---:R-:W-:-:S05]  /*d95c0*/  IMAD.X R9, R20, 0x1, R6, P1 ;  /* 0x0000000114097824 */ /* 0x004fca00008e0606 */
[----:B------:R1:W-:Y:S04]  /*d95d0*/  STL.64 [R1+0x9f8], R8 ;  /* 0x0009f80801007387 */ /* 0x0003e80000100a00 */
[----:B-1----:R-:W2:Y:S04]  /*d95e0*/  LDL.LU.64 R8, [R1+0x56b8] ;  /* 0x0056b80001087983 */ /* 0x002ea80000300a00 */
[----:B------:R-:W3:Y:S04]  /*d95f0*/  LDL.LU R27, [R1+0x1bcc] ;  /* 0x001bcc00011b7983 */ /* 0x000ee80000300800 */
[----:B------:R1:W-:Y:S04]  /*d9600*/  STL [R1+0x25c], R5 ;  /* 0x00025c0501007387 */ /* 0x0003e80000100800 */
[----:B------:R-:W2:Y:S04]  /*d9610*/  LDL.LU R26, [R1+0x18f8] ;  /* 0x0018f800011a7983 */ /* 0x000ea80000300800 */
[----:B------:R4:W-:Y:S04]  /*d9620*/  STL [R1+0x258], R4 ;  /* 0x0002580401007387 */ /* 0x0009e80000100800 */
[----:B------:R-:W2:Y:S01]  /*d9630*/  LDL.LU R22, [R1+0x199c] ;  /* 0x00199c0001167983 */ /* 0x000ea20000300800 */
[----:B-1----:R-:W-:-:S02]  /*d9640*/  LOP3.LUT R5, R17, 0xffff, RZ, 0xc0, !PT ;  /* 0x0000ffff11057812 */ /* 0x002fc400078ec0ff */
[----:B------:R-:W-:Y:S02]  /*d9650*/  LOP3.LUT R17, R24, 0xffff, RZ, 0xc0, !PT ;  /* 0x0000ffff18117812 */ /* 0x000fe400078ec0ff */
[----:B----4-:R-:W-:Y:S02]  /*d9660*/  LOP3.LUT R4, R18, 0xffff, RZ, 0xc0, !PT ;  /* 0x0000ffff12047812 */ /* 0x010fe400078ec0ff */
[----:B------:R-:W-:Y:S02]  /*d9670*/  LOP3.LUT R24, R28, 0xffff, RZ, 0xc0, !PT ;  /* 0x0000ffff1c187812 */ /* 0x000fe400078ec0ff */
[----:B------:R-:W-:Y:S02]  /*d9680*/  PRMT R28, R5, 0x3340, R17 ;  /* 0x00003340051c7816 */ /* 0x000fe40000000011 */
[----:B------:R-:W-:Y:S02]  /*d9690*/  PRMT R21, R4, 0x3340, R0 ;  /* 0x0000334004157816 */ /* 0x000fe40000000000 */
[----:B------:R-:W-:-:S02]  /*d96a0*/  LOP3.LUT R18, R29, 0xffff, RZ, 0xc0, !PT ;  /* 0x0000ffff1d127812 */ /* 0x000fc400078ec0ff */
[----:B------:R-:W-:Y:S01]  /*d96b0*/  PRMT R28, R28, 0x5410, R21 ;  /* 0x000054101c1c7816 */ /* 0x000fe20000000015 */
[----:B------:R1:W-:Y:S01]  /*d96c0*/  STL [R1+0x3a0], R25 ;  /* 0x0003a01901007387 */ /* 0x0003e20000100800 */
[----:B------:R-:W-:-:S03]  /*d96d0*/  PRMT R21, R25, 0x3340, R0 ;  /* 0x0000334019157816 */ /* 0x000fc60000000000 */
[----:B------:R4:W-:Y:S01]  /*d96e0*/  STL [R1+0x19f8], R28 ;  /* 0x0019f81c01007387 */ /* 0x0009e20000100800 */
[----:B-1----:R-:W-:Y:S02]  /*d96f0*/  PRMT R25, R24, 0x3340, R18 ;  /* 0x0000334018197816 */ /* 0x002fe40000000012 */
[----:B----4-:R-:W-:Y:S02]  /*d9700*/  IADD3 R28, P1, PT, R19, R14, RZ ;  /* 0x0000000e131c7210 */ /* 0x010fe40007f3e0ff */
[----:B------:R-:W-:Y:S01]  /*d9710*/  PRMT R21, R25, 0x5410, R21 ;  /* 0x0000541019157816 */ /* 0x000fe20000000015 */
[----:B------:R-:W-:Y:S02]  /*d9720*/  STL.64 [R1+0x56a8], R14 ;  /* 0x0056a80e01007387 */ /* 0x000fe40000100a00 */
[----:B------:R-:W-:Y:S02]  /*d9730*/  IMAD.X R29, R20, 0x1, R16, P1 ;  /* 0x00000001141d7824 */ /* 0x000fe400008e0610 */
[----:B------:R-:W-:Y:S04]  /*d9740*/  STL [R1+0x19fc], R21 ;  /* 0x0019fc1501007387 */ /* 0x000fe80000100800 */
[----:B------:R1:W-:Y:S04]  /*d9750*/  STL.64 [R1+0x9f0], R28 ;  /* 0x0009f01c01007387 */ /* 0x0003e80000100a00 */
[----:B-1----:R-:W4:Y:S04]  /*d9760*/  LDL.LU R28, [R1+0x1b28] ;  /* 0x001b2800011c7983 */ /* 0x002f280000300800 */
        /* <DEDUP_REMOVED lines=13> */
[----:B------:R1:W-:Y:S01]  /*d9840*/  STL [R1+0x4c4], R15 ;  /* 0x0004c40f01007387 */ /* 0x0003e20000100800 */
[----:B---3--:R-:W-:Y:S02]  /*d9850*/  LOP3.LUT R14, R27, 0xffff, RZ, 0xc0, !PT ;  /* 0x0000ffff1b0e7812 */ /* 0x008fe400078ec0ff */
[----:B--2---:R-:W-:Y:S02]  /*d9860*/  LOP3.LUT R5, R26, 0xffff, RZ, 0xc0, !PT ;  /* 0x0000ffff1a057812 */ /* 0x004fe400078ec0ff */
[----:B-1----:R-:W-:Y:S02]  /*d9870*/  LOP3.LUT R15, R22, 0xffff, RZ, 0xc0, !PT ;  /* 0x0000ffff160f7812 */ /* 0x002fe400078ec0ff */
[----:B------:R-:W-:-:S02]  /*d9880*/  PRMT R21, R5, 0x3340, R0 ;  /* 0x0000334005157816 */ /* 0x000fc40000000000 */
[----:B------:R-:W-:Y:S02]  /*d9890*/  PRMT R17, R14, 0x3340, R15 ;  /* 0x000033400e117816 */ /* 0x000fe4000000000f */
[----:B------:R-:W-:Y:S02]  /*d98a0*/  SHF.R.U32.HI R14, RZ, 0x8, R14 ;  /* 0x00000008ff0e7819 */ /* 0x000fe4000001160e */
[----:B------:R-:W-:Y:S02]  /*d98b0*/  PRMT R17, R17, 0x5410, R21 ;  /* 0x0000541011117816 */ /* 0x000fe40000000015 */
[----:B------:R-:W-:Y:S02]  /*d98c0*/  SHF.R.U32.HI R21, RZ, 0x8, R15 ;  /* 0x00000008ff157819 */ /* 0x000fe4000001160f */
[----:B------:R-:W-:Y:S02]  /*d98d0*/  LOP3.LUT R14, R14, 0xffff, RZ, 0xc0, !PT ;  /* 0x0000ffff0e0e7812 */ /* 0x000fe400078ec0ff */
[----:B------:R-:W-:-:S02]  /*d98e0*/  IADD3 R26, P1, PT, R19, R7, RZ ;  /* 0x00000007131a7210 */ /* 0x000fc40007f3e0ff */
[----:B------:R-:W-:Y:S01]  /*d98f0*/  LOP3.LUT R21, R21, 0xffff, RZ, 0xc0, !PT ;  /* 0x0000ffff15157812 */ /* 0x000fe200078ec0ff */
[----:B------:R1:W-:Y:S01]  /*d9900*/  STL [R1+0x19ec], R17 ;  /* 0x0019ec1101007387 */ /* 0x0003e20000100800 */
[----:B------:R-:W-:Y:S01]  /*d9910*/  SHF.R.U32.HI R5, RZ, 0x8, R5 ;  /* 0x00000008ff057819 */ /* 0x000fe20000011605 */
[----:B------:R-:W-:-:S03]  /*d9920*/  IMAD.X R27, R20, 0x1, R8, P1 ;  /* 0x00000001141b7824 */ /* 0x000fc600008e0608 */
[----:B------:R-:W-:Y:S02]  /*d9930*/  LOP3.LUT R5, R5, 0xffff, RZ, 0xc0, !PT ;  /* 0x0000ffff05057812 */ /* 0x000fe400078ec0ff */
[----:B-1----:R-:W-:Y:S02]  /*d9940*/  PRMT R17, R14, 0x3340, R21 ;  /* 0x000033400e117816 */ /* 0x002fe40000000015 */
[----:B------:R-:W-:Y:S02]  /*d9950*/  SHF.R.U32.HI R21, RZ, 0x8, R4 ;  /* 0x00000008ff157819 */ /* 0x000fe40000011604 */
[----:B------:R-:W-:Y:S01]  /*d9960*/  IADD3 R14, P1, PT, R19, R9, RZ ;  /* 0x00000009130e7210 */ /* 0x000fe20007f3e0ff */
[----:B------:R1:W-:Y:S01]  /*d9970*/  STL.64 [R1+0xa30], R26 ;  /* 0x000a301a01007387 */ /* 0x0003e20000100a00 */
[----:B------:R-:W-:Y:S02]  /*d9980*/  LOP3.LUT R21, R21, 0xffff, RZ, 0xc0, !PT ;  /* 0x0000ffff15157812 */ /* 0x000fe400078ec0ff */
[--C-:B------:R-:W-:Y:S01]  /*d9990*/  PRMT R5, R5, 0x3340, R0.reuse ;  /* 0x0000334005057816 */ /* 0x100fe20000000000 */
[----:B------:R-:W-:Y:S01]  /*d99a0*/  IMAD.X R15, R20, 0x1, R11, P1 ;  /* 0x00000001140f7824 */ /* 0x000fe200008e060b */
[----:B------:R-:W-:Y:S01]  /*d99b0*/  PRMT R4, R21, 0x3340, R0 ;  /* 0x0000334015047816 */ /* 0x000fe20000000000 */
[----:B-1----:R-:W2:Y:S04]  /*d99c0*/  LDL.LU R26, [R1+0x1b4c] ;  /* 0x001b4c00011a7983 */ /* 0x002ea80000300800 */
[----:B------:R-:W3:Y:S04]  /*d99d0*/  LDL.LU R22, [R1+0x196c] ;  /* 0x00196c0001167983 */ /* 0x000ee80000300800 */
[----:B------:R1:W-:Y:S04]  /*d99e0*/  STL [R1+0x4bc], R17 ;  /* 0x0004bc1101007387 */ /* 0x0003e80000100800 */
[----:B------:R-:W-:Y:S04]  /*d99f0*/  STL.64 [R1+0x56a0], R8 ;  /* 0x0056a00801007387 */ /* 0x000fe80000100a00 */
[----:B------:R4:W-:Y:S04]  /*d9a00*/  STL [R1+0x254], R5 ;  /* 0x0002540501007387 */ /* 0x0009e80000100800 */
[----:B------:R-:W-:Y:S04]  /*d9a10*/  STL.64 [R1+0xa28], R14 ;  /* 0x000a280e01007387 */ /* 0x000fe80000100a00 */
[----:B------:R0:W-:Y:S04]  /*d9a20*/  STL [R1+0x250], R4 ;  /* 0x0002500401007387 */ /* 0x0001e80000100800 */
[----:B-1----:R-:W3:Y:S04]  /*d9a30*/  LDL.LU R17, [R1+0x1efc] ;  /* 0x001efc0001117983 */ /* 0x002ee80000300800 */
[----:B------:R-:W3:Y:S01]  /*d9a40*/  LDL.LU R18, [R1+0x4fd0] ;  /* 0x004fd00001127983 */ /* 0x000ee20000300800 */
[----:B----4-:R-:W-:-:S02]  /*d9a50*/  LOP3.LUT R5, R28, 0xffff, RZ, 0xc0, !PT ;  /* 0x0000ffff1c057812 */ /* 0x010fc400078ec0ff */
[----:B------:R-:W-:Y:S02]  /*d9a60*/  LOP3.LUT R8, R29, 0xffff, RZ, 0xc0, !PT ;  /* 0x0000ffff1d087812 */ /* 0x000fe400078ec0ff */
[----:B0-----:R-:W-:Y:S02]  /*d9a70*/  LOP3.LUT R4, R25, 0xffff, RZ, 0xc0, !PT ;  /* 0x0000ffff19047812 */ /* 0x001fe400078ec0ff */
[----:B------:R-:W-:Y:S02]  /*d9a80*/  PRMT R21, R8, 0x3340, R0 ;  /* 0x0000334008157816 */ /* 0x000fe40000000000 */
[----:B------:R-:W-:-:S04]  /*d9a90*/  PRMT R9, R5, 0x3340, R4 ;  /* 0x0000334005097816 */ /* 0x000fc80000000004 */
[----:B------:R-:W-:-:S05]  /*d9aa0*/  PRMT R9, R9, 0x5410, R21 ;  /* 0x0000541009097816 */ /* 0x000fca0000000015 */
[----:B------:R-:W-:Y:S04]  /*d9ab0*/  STL [R1+0x19e8], R9 ;  /* 0x0019e80901007387 */ /* 0x000fe80000100800 */
[----:B------:R-:W4:Y:S01]  /*d9ac0*/  LDL.LU R24, [R1+0x4ecc] ;  /* 0x004ecc0001187983 */ /* 0x000f220000300800 */
[----:B------:R-:W-:Y:S02]  /*d9ad0*/  IADD3 R14, P1, PT, R19, R10, RZ ;  /* 0x0000000a130e7210 */ /* 0x000fe40007f3e0ff */
[----:B------:R-:W-:-:S03]  /*d9ae0*/  SHF.R.U32.HI R21, RZ, 0x8, R5 ;  /* 0x00000008ff157819 */ /* 0x000fc60000011605 */
[----:B------:R-:W-:Y:S01]  /*d9af0*/  IMAD.X R15, R20, 0x1, R12, P1 ;  /* 0x00000001140f7824 */ /* 0x000fe200008e060c */
[----:B------:R-:W-:Y:S02]  /*d9b00*/  SHF.R.U32.HI R20, RZ, 0x8, R4 ;  /* 0x00000008ff147819 */ /* 0x000fe40000011604 */
[----:B------:R-:W-:Y:S02]  /*d9b10*/  LOP3.LUT R21, R21, 0xffff, RZ, 0xc0, !PT ;  /* 0x0000ffff15157812 */ /* 0x000fe400078ec0ff */
[----:B------:R-:W-:-:S04]  /*d9b20*/  LOP3.LUT R20, R20, 0xffff, RZ, 0xc0, !PT ;  /* 0x0000ffff14147812 */ /* 0x000fc800078ec0ff */
[----:B------:R-:W-:Y:S01]  /*d9b30*/  PRMT R5, R21, 0x3340, R20 ;  /* 0x0000334015057816 */ /* 0x000fe20000000014 */
[----:B------:R-:W-:Y:S01]  /*d9b40*/  STL.64 [R1+0xa50], R14 ;  /* 0x000a500e01007387 */ /* 0x000fe20000100a00 */
[----:B------:R-:W-:-:S03]  /*d9b50*/  LOP3.LUT R23, R23, 0xffff, RZ, 0xc0, !PT ;  /* 0x0000ffff17177812 */ /* 0x000fc600078ec0ff */
[----:B------:R3:W-:Y:S01]  /*d9b60*/  STL [R1+0x4b8], R5 ;  /* 0x0004b80501007387 */ /* 0x0007e20000100800 */
[----:B------:R-:W-:-:S03]  /*d9b70*/  PRMT R20, R23, 0x3340, R0 ;  /* 0x0000334017147816 */ /* 0x000fc60000000000 */
[----:B------:R-:W-:Y:S01]  /*d9b80*/  STL [R1+0x55b4], R23 ;  /* 0x0055b41701007387 */ /* 0x000fe20000100800 */
[----:B------:R-:W-:Y:S01]  /*d9b90*/  VIADD R19, R19, UR5 ;  /* 0x0000000513137c36 */ /* 0x000fe20008000000 */
[----:B------:R-:W0:Y:S01]  /*d9ba0*/  LDCU UR5, c[0x0][0x3b8] ;  /* 0x00007700ff0577ac */ /* 0x000e220008000800 */
[----:B--2---:R-:W-:Y:S02]  /*d9bb0*/  LOP3.LUT R4, R26, 0xffff, RZ, 0xc0, !PT ;  /* 0x0000ffff1a047812 */ /* 0x004fe400078ec0ff */
[----:B---3--:R-:W-:-:S04]  /*d9bc0*/  LOP3.LUT R5, R22, 0xffff, RZ, 0xc0, !PT ;  /* 0x0000ffff16057812 */ /* 0x008fc800078ec0ff */
[----:B------:R-:W-:-:S04]  /*d9bd0*/  PRMT R21, R4, 0x3340, R5 ;  /* 0x0000334004157816 */ /* 0x000fc80000000005 */
[----:B------:R-:W-:Y:S02]  /*d9be0*/  PRMT R9, R21, 0x5410, R20 ;  /* 0x0000541015097816 */ /* 0x000fe40000000014 */
[----:B------:R-:W-:Y:S02]  /*d9bf0*/  SHF.R.U32.HI R20, RZ, 0x8, R8 ;  /* 0x00000008ff147819 */ /* 0x000fe40000011608 */
[----:B------:R-:W-:Y:S02]  /*d9c00*/  SHF.R.U32.HI R4, RZ, 0x8, R4 ;  /* 0x00000008ff047819 */ /* 0x000fe40000011604 */
[----:B------:R-:W-:Y:S01]  /*d9c10*/  SHF.R.U32.HI R21, RZ, 0x8, R5 ;  /* 0x00000008ff157819 */ /* 0x000fe20000011605 */
[----:B------:R1:W-:Y:S04]  /*d9c20*/  STL [R1+0x19dc], R9 ;  /* 0x0019dc0901007387 */ /* 0x0003e80000100800 */
[----:B------:R-:W2:Y:S04]  /*d9c30*/  LDL.LU R28, [R1+0x4fe0] ;  /* 0x004fe000011c7983 */ /* 0x000ea80000300800 */
[----:B------:R-:W3:Y:S04]  /*d9c40*/  LDL.LU R27, [R1+0x1f28] ;  /* 0x001f2800011b7983 */ /* 0x000ee80000300800 */
[----:B------:R-:W3:Y:S01]  /*d9c50*/  LDL.LU R29, [R1+0x4ee8] ;  /* 0x004ee800011d7983 */ /* 0x000ee20000300800 */
[----:B------:R-:W-:-:S02]  /*d9c60*/  LOP3.LUT R20, R20, 0xffff, RZ, 0xc0, !PT ;  /* 0x0000ffff14147812 */ /* 0x000fc400078ec0ff */
[----:B------:R-:W-:Y:S02]  /*d9c70*/  LOP3.LUT R4, R4, 0xffff, RZ, 0xc0, !PT ;  /* 0x0000ffff04047812 */ /* 0x000fe400078ec0ff */
[----:B------:R-:W-:Y:S02]  /*d9c80*/  LOP3.LUT R21, R21, 0xffff, RZ, 0xc0, !PT ;  /* 0x0000ffff15157812 */ /* 0x000fe400078ec0ff */
[----:B------:R-:W-:Y:S02]  /*d9c90*/  LOP3.LUT R8, R17, 0xffff, RZ, 0xc0, !PT ;  /* 0x0000ffff11087812 */ /* 0x000fe400078ec0ff */
[----:B------:R-:W-:Y:S01]  /*d9ca0*/  PRMT R5, R20, 0x3340, R0 ;  /* 0x0000334014057816 */ /* 0x000fe20000000000 */
[----:B------:R-:W3:Y:S01]  /*d9cb0*/  LDL.LU R25, [R1+0x4f68] ;  /* 0x004f680001197983 */ /* 0x000ee20000300800 */
[----:B-1----:R-:W-:Y:S02]  /*d9cc0*/  LOP3.LUT R9, R18, 0xffff, RZ, 0xc0, !PT ;  /* 0x0000ffff12097812 */ /* 0x002fe400078ec0ff */
[----:B------:R-:W-:-:S02]  /*d9cd0*/  PRMT R4, R4, 0x3340, R21 ;  /* 0x0000334004047816 */ /* 0x000fc40000000015 */
[----:B------:R-:W-:Y:S01]  /*d9ce0*/  PRMT R20, R8, 0x3340, R0 ;  /* 0x0000334008147816 */ /* 0x000fe20000000000 */
[----:B------:R-:W3:Y:S04]  /*d9cf0*/  LDL.LU R26, [R1+0x1e88] ;  /* 0x001e8800011a7983 */ /* 0x000ee80000300800 */
[----:B------:R-:W3:Y:S01]  /*d9d00*/  LDL.LU R22, [R1+0x2088] ;  /* 0x0020880001167983 */ /* 0x000ee20000300800 */
[----:B----4-:R-:W-:-:S03]  /*d9d10*/  LOP3.LUT R14, R24, 0xffff, RZ, 0xc0, !PT ;  /* 0x0000ffff180e7812 */ /* 0x010fc600078ec0ff */
[----:B------:R-:W-:Y:S01]  /*d9d20*/  STL [R1+0x24c], R5 ;  /* 0x00024c0501007387 */ /* 0x000fe20000100800 */
[----:B------:R-:W-:-:S03]  /*d9d30*/  PRMT R21, R9, 0x3340, R14 ;  /* 0x0000334009157816 */ /* 0x000fc6000000000e */
[----:B------:R1:W-:Y:S01]  /*d9d40*/  STL [R1+0x550], R4 ;  /* 0x0005500401007387 */ /* 0x0003e20000100800 */
[----:B------:R-:W-:Y:S02]  /*d9d50*/  PRMT R15, R21, 0x5410, R20 ;  /* 0x00005410150f7816 */ /* 0x000fe40000000014 */
[----:B------:R-:W-:Y:S02]  /*d9d60*/  SHF.R.S32.HI R20, RZ, 0x1f, R19 ;  /* 0x0000001fff147819 */ /* 0x000fe40000011413 */
[----:B-1----:R-:W-:Y:S01]  /*d9d70*/  IADD3 R4, P1, PT, R19, R0, RZ ;  /* 0x0000000013047210 */ /* 0x002fe20007f3e0ff */
[----:B------:R-:W-:Y:S04]  /*d9d80*/  STL [R1+0x5ec], R15 ;  /* 0x0005ec0f01007387 */ /* 0x000fe80000100800 */
        /* <DEDUP_REMOVED lines=17> */
[----:B------:R-:W-:Y:S02]  /*d9ea0*/  LOP3.LUT R29, R29, 0xffff, RZ, 0xc0, !PT ;  /* 0x0000ffff1d1d7812 */ /* 0x000fe400078ec0ff */
[----:B------:R-:W-:Y:S02]  /*d9eb0*/  PRMT R21, R8, 0x3340, R0 ;  /* 0x0000334008157816 */ /* 0x000fe40000000000 */
[----:B-1----:R-:W-:Y:S02]  /*d9ec0*/  PRMT R14, R28, 0x3340, R29 ;  /* 0x000033401c0e7816 */ /* 0x002fe4000000001d */
[----:B------:R-:W-:Y:S02]  /*d9ed0*/  LOP3.LUT R23, R25, 0xffff, RZ, 0xc0, !PT ;  /* 0x0000ffff19177812 */ /* 0x000fe400078ec0ff */
[----:B------:R-:W-:-:S02]  /*d9ee0*/  PRMT R14, R14, 0x5410, R21 ;  /* 0x000054100e0e7816 */ /* 0x000fc40000000015 */
[----:B0-----:R-:W-:Y:S02]  /*d9ef0*/  LOP3.LUT R9, R26, 0xffff, RZ, 0xc0, !PT ;  /* 0x0000ffff1a097812 */ /* 0x001fe400078ec0ff */
[----:B------:R-:W-:Y:S01]  /*d9f00*/  LOP3.LUT R27, R22, 0xffff, RZ, 0xc0, !PT ;  /* 0x0000ffff161b7812 */ /* 0x000fe200078ec0ff */
[----:B------:R0:W-:Y:S01]  /*d9f10*/  STL [R1+0x5e8], R14 ;  /* 0x0005e80e01007387 */ /* 0x0001e20000100800 */
[----:B------:R-:W-:-:S03]  /*d9f20*/  PRMT R21, R9, 0x3340, R0 ;  /* 0x0000334009157816 */ /* 0x000fc60000000000 */
[----:B------:R-:W2:Y:S04]  /*d9f30*/  LDL.LU R17, [R1+0x1a1c] ;  /* 0x001a1c0001117983 */ /* 0x000ea80000300800 */
[----:B------:R-:W3:Y:S04]  /*d9f40*/  LDL.LU R25, [R1+0x4f8c] ;  /* 0x004f8c0001197983 */ /* 0x000ee80000300800 */
[----:B------:R-:W3:Y:S04]  /*d9f50*/  LDL.LU R26, [R1+0x1ea8] ;  /* 0x001ea800011a7983 */ /* 0x000ee80000300800 */
[----:B------:R-:W3:Y:S01]  /*d9f60*/  LDL.LU R22, [R1+0x20e8] ;  /* 0x0020e80001167983 */ /* 0x000ee20000300800 */
[----:B0-----:R-:W-:-:S04]  /*d9f70*/  PRMT R14, R23, 0x3340, R27 ;  /* 0x00003340170e7816 */ /* 0x001fc8000000001b */
[----:B------:R-:W-:Y:S02]  /*d9f80*/  PRMT R21, R14, 0x5410, R21 ;  /* 0x000054100e157816 */ /* 0x000fe40000000015 */
[----:B------:R-:W-:-:S03]  /*d9f90*/  IADD3 R14, P1, PT, R19, R3, RZ ;  /* 0x00000003130e7210 */ /* 0x000fc60007f3e0ff */
[----:B------:R-:W-:Y:S02]  /*d9fa0*/  STL [R1+0x5e4], R21 ;  /* 0x0005e41501007387 */ /* 0x000fe40000100800 */
[----:B----4-:R-:W-:-:S05]  /*d9fb0*/  IMAD.X R15, R20, 0x1, R4, P1 ;  /* 0x00000001140f7824 */ /* 0x010fca00008e0604 */
        /* <DEDUP_REMOVED lines=11> */
[----:B------:R-:W-:-:S03]  /*da070*/  PRMT R21, R23, 0x3340, R27 ;  /* 0x0000334017157816 */ /* 0x000fc6000000001b */
[----:B------:R-:W-:Y:S04]  /*da080*/  STL [R1+0x478], R29 ;  /* 0x0004781d01007387 */ /* 0x000fe80000100800 */
[----:B------:R0:W-:Y:S01]  /*da090*/  STL [R1+0x470], R21 ;  /* 0x0004701501007387 */ /* 0x0001e20000100800 */
[----:B------:R-:W-:Y:S02]  /*da0a0*/  IADD3 R28, P1, PT, R19, R13, RZ ;  /* 0x0000000d131c7210 */ /* 0x000fe40007f3e0ff */
[----:B------:R-:W-:Y:S02]  /*da0b0*/  SHF.R.U32.HI R8, RZ, 0x8, R8 ;  /* 0x00000008ff087819 */ /* 0x000fe40000011608 */
[----:B0-----:R-:W-:Y:S02]  /*da0c0*/  SHF.R.U32.HI R21, RZ, 0x8, R9 ;  /* 0x00000008ff157819 */ /* 0x001fe40000011609 */
[----:B------:R-:W-:-:S02]  /*da0d0*/  LOP3.LUT R8, R8, 0xffff, RZ, 0xc0, !PT ;  /* 0x0000ffff08087812 */ /* 0x000fc400078ec0ff */
[----:B------:R-:W-:Y:S02]  /*da0e0*/  LOP3.LUT R21, R21, 0xffff, RZ, 0xc0, !PT ;  /* 0x0000ffff15157812 */ /* 0x000fe400078ec0ff */
[--C-:B------:R-:W-:Y:S02]  /*da0f0*/  PRMT R8, R8, 0x3340, R0.reuse ;  /* 0x0000334008087816 */ /* 0x100fe40000000000 */
[----:B------:R-:W-:Y:S02]  /*da100*/  PRMT R9, R21, 0x3340, R0 ;  /* 0x0000334015097816 */ /* 0x000fe40000000000 */
[----:B------:R-:W-:Y:S02]  /*da110*/  LOP3.LUT R24, R24, 0xffff, RZ, 0xc0, !PT ;  /* 0x0000ffff18187812 */ /* 0x000fe400078ec0ff */
[----:B------:R-:W-:-:S04]  /*da120*/  LOP3.LUT R18, R18, 0xffff, RZ, 0xc0, !PT ;  /* 0x0000ffff12127812 */ /* 0x000fc800078ec0ff */
[----:B------:R-:W-:Y:S02]  /*da130*/  PRMT R21, R18, 0x3340, R0 ;  /* 0x0000334012157816 */ /* 0x000fe40000000000 */
[----:B--2---:R-:W-:Y:S02]  /*da140*/  LOP3.LUT R23, R17, 0xffff, RZ, 0xc0, !PT ;  /* 0x0000ffff11177812 */ /* 0x004fe400078ec0ff */
[----:B---3--:R-:W-:Y:S02]  /*da150*/  LOP3.LUT R17, R25, 0xffff, RZ, 0xc0, !PT ;  /* 0x0000ffff19117812 */ /* 0x008fe400078ec0ff */
[----:B------:R-:W-:Y:S01]  /*da160*/  LOP3.LUT R22, R22, 0xffff, RZ, 0xc0, !PT ;  /* 0x0000ffff16167812 */ /* 0x000fe200078ec0ff */
[----:B----4-:R-:W-:-:S05]  /*da170*/  IMAD.X R29, R20, 0x1, R15, P1 ;  /* 0x00000001141d7824 */ /* 0x010fca00008e060f */
[----:B------:R0:W-:Y:S04]  /*da180*/  STL.64 [R1+0xa40], R28 ;  /* 0x000a401c01007387 */ /* 0x0001e80000100a00 */
[----:B------:R-:W2:Y:S04]  /*da190*/  LDL.LU R27, [R1+0x1c9c] ;  /* 0x001c9c00011b7983 */ /* 0x000ea80000300800 */
[----:B------:R1:W-:Y:S04]  /*da1a0*/  STL [R1+0x244], R9 ;  /* 0x0002440901007387 */ /* 0x0003e80000100800 */
[----:B0-----:R-:W3:Y:S04]  /*da1b0*/  LDL.LU R28, [R1+0x194c] ;  /* 0x00194c00011c7983 */ /* 0x001ee80000300800 */
[----:B------:R0:W-:Y:S04]  /*da1c0*/  STL [R1+0x240], R8 ;  /* 0x0002400801007387 */ /* 0x0001e80000100800 */
[----:B------:R-:W4:Y:S01]  /*da1d0*/  LDL.LU R29, [R1+0x1b18] ;  /* 0x001b1800011d7983 */ /* 0x000f220000300800 */
[----:B-1----:R-:W-:-:S04]  /*da1e0*/  PRMT R9, R24, 0x3340, R23 ;  /* 0x0000334018097816 */ /* 0x002fc80000000017 */
[----:B------:R-:W-:Y:S02]  /*da1f0*/  PRMT R9, R9, 0x5410, R21 ;  /* 0x0000541009097816 */ /* 0x000fe40000000015 */
[----:B0-----:R-:W-:-:S04]  /*da200*/  LOP3.LUT R8, R26, 0xffff, RZ, 0xc0, !PT ;  /* 0x0000ffff1a087812 */ /* 0x001fc800078ec0ff */
[----:B------:R-:W-:Y:S01]  /*da210*/  PRMT R21, R8, 0x3340, R0 ;  /* 0x0000334008157816 */ /* 0x000fe20000000000 */
[----:B------:R0:W-:Y:S04]  /*da220*/  STL [R1+0x36c], R8 ;  /* 0x00036c0801007387 */ /* 0x0001e80000100800 */
[----:B------:R1:W-:Y:S04]  /*da230*/  STL [R1+0x5dc], R9 ;  /* 0x0005dc0901007387 */ /* 0x0003e80000100800 */
[----:B------:R-:W4:Y:S01]  /*da240*/  LDL.LU R25, [R1+0x1bdc] ;  /* 0x001bdc0001197983 */ /* 0x000f220000300800 */
[----:B0-----:R-:W-:-:S04]  /*da250*/  PRMT R8, R17, 0x3340, R22 ;  /* 0x0000334011087816 */ /* 0x001fc80000000016 */
[----:B------:R-:W-:Y:S02]  /*da260*/  PRMT R21, R8, 0x5410, R21 ;  /* 0x0000541008157816 */ /* 0x000fe40000000015 */
[----:B------:R-:W-:-:S05]  /*da270*/  IADD3 R8, P1, PT, R19, R5, RZ ;  /* 0x0000000513087210 */ /* 0x000fca0007f3e0ff */
[----:B-1----:R-:W-:Y:S01]  /*da280*/  IMAD.X R9, R20, 0x1, R6, P1 ;  /* 0x0000000114097824 */ /* 0x002fe200008e0606 */
[----:B------:R0:W-:Y:S04]  /*da290*/  STL [R1+0x5e0], R21 ;  /* 0x0005e01501007387 */ /* 0x0001e80000100800 */
[----:B------:R-:W-:Y:S04]  /*da2a0*/  STL.64 [R1+0x5698], R4 ;  /* 0x0056980401007387 */ /* 0x000fe80000100a00 */
[----:B------:R1:W-:Y:S01]  /*da2b0*/  STL.64 [R1+0xa68], R8 ;  /* 0x000a680801007387 */ /* 0x0003e20000100a00 */
[----:B0-----:R-:W-:-:S03]  /*da2c0*/  SHF.R.U32.HI R21, RZ, 0x8, R22 ;  /* 0x00000008ff157819 */ /* 0x001fc60000011616 */
[----:B-1----:R-:W4:Y:S04]  /*da2d0*/  LDL.LU.64 R8, [R1+0x56a0] ;  /* 0x0056a00001087983 */ /* 0x002f280000300a00 */
[----:B------:R-:W4:Y:S04]  /*da2e0*/  LDL.LU R26, [R1+0x18fc] ;  /* 0x0018fc00011a7983 */ /* 0x000f280000300800 */
[----:B------:R-:W4:Y:S01]  /*da2f0*/  LDL.LU R22, [R1+0x19a8] ;  /* 0x0019a80001167983 */ /* 0x000f220000300800 */
        /* <DEDUP_REMOVED lines=16> */
[----:B------:R-:W-:-:S04]  /*da400*/  PRMT R23, R5, 0x3340, R17 ;  /* 0x0000334005177816 */ /* 0x000fc80000000011 */
[----:B------:R-:W-:Y:S02]  /*da410*/  PRMT R21, R23, 0x5410, R21 ;  /* 0x0000541017157816 */ /* 0x000fe40000000015 */
[----:B------:R-:W-:Y:S02]  /*da420*/  IADD3 R28, P1, PT, R19, R14, RZ ;  /* 0x0000000e131c7210 */ /* 0x000fe40007f3e0ff */
[----:B------:R-:W-:Y:S01]  /*da430*/  SHF.R.U32.HI R5, RZ, 0x8, R5 ;  /* 0x00000008ff057819 */ /* 0x000fe20000011605 */
[----:B------:R1:W-:Y:S01]  /*da440*/  STL [R1+0x5d8], R21 ;  /* 0x0005d81501007387 */ /* 0x0003e20000100800 */
[----:B0-----:R-:W-:Y:S02]  /*da450*/  SHF.R.U32.HI R14, RZ, 0x8, R17 ;  /* 0x00000008ff0e7819 */ /* 0x001fe40000011611 */
[----:B------:R-:W-:Y:S01]  /*da460*/  LOP3.LUT R5, R5, 0xffff, RZ, 0xc0, !PT ;  /* 0x0000ffff05057812 */ /* 0x000fe200078ec0ff */
[----:B------:R-:W-:Y:S01]  /*da470*/  IMAD.X R29, R20, 0x1, R16, P1 ;  /* 0x00000001141d7824 */ /* 0x000fe200008e0610 */
[----:B-1----:R-:W-:-:S02]  /*da480*/  SHF.R.U32.HI R21, RZ, 0x8, R18 ;  /* 0x00000008ff157819 */ /* 0x002fc40000011612 */
[----:B------:R-:W-:Y:S02]  /*da490*/  LOP3.LUT R14, R14, 0xffff, RZ, 0xc0, !PT ;  /* 0x0000ffff0e0e7812 */ /* 0x000fe400078ec0ff */
[----:B------:R-:W-:Y:S02]  /*da4a0*/  LOP3.LUT R21, R21, 0xffff, RZ, 0xc0, !PT ;  /* 0x0000ffff15157812 */ /* 0x000fe400078ec0ff */
[----:B------:R-:W-:Y:S02]  /*da4b0*/  PRMT R5, R5, 0x3340, R14 ;  /* 0x0000334005057816 */ /* 0x000fe4000000000e */
[----:B------:R-:W-:Y:S01]  /*da4c0*/  PRMT R17, R21, 0x3340, R0 ;  /* 0x0000334015117816 */ /* 0x000fe20000000000 */
[----:B------:R0:W-:Y:S01]  /*da4d0*/  STL.64 [R1+0xa78], R28 ;  /* 0x000a781c01007387 */ /* 0x0001e20000100a00 */
[----:B------:R-:W-:-:S03]  /*da4e0*/  LOP3.LUT R15, R25, 0xffff, RZ, 0xc0, !PT ;  /* 0x0000ffff190f7812 */ /* 0x000fc600078ec0ff */
[----:B------:R-:W-:Y:S04]  /*da4f0*/  STL [R1+0x23c], R17 ;  /* 0x00023c1101007387 */ /* 0x000fe80000100800 */
[----:B------:R-:W2:Y:S04]  /*da500*/  LDL.LU R23, [R1+0x1bec] ;  /* 0x001bec0001177983 */ /* 0x000ea80000300800 */
[----:B------:R1:W-:Y:S04]  /*da510*/  STL [R1+0x474], R5 ;  /* 0x0004740501007387 */ /* 0x0003e80000100800 */
[----:B0-----:R-:W3:Y:S04]  /*da520*/  LDL.LU R29, [R1+0x190c] ;  /* 0x00190c00011d7983 */ /* 0x001ee80000300800 */
[----:B------:R-:W4:Y:S01]  /*da530*/  LDL.LU R25, [R1+0x19bc] ;  /* 0x0019bc0001197983 */ /* 0x000f220000300800 */
[----:B-1----:R-:W-:-:S02]  /*da540*/  LOP3.LUT R5, R26, 0xffff, RZ, 0xc0, !PT ;  /* 0x0000ffff1a057812 */ /* 0x002fc400078ec0ff */
[----:B------:R-:W-:Y:S02]  /*da550*/  LOP3.LUT R14, R22, 0xffff, RZ, 0xc0, !PT ;  /* 0x0000ffff160e7812 */ /* 0x000fe400078ec0ff */
[----:B------:R-:W-:Y:S02]  /*da560*/  PRMT R21, R5, 0x3340, R0 ;  /* 0x0000334005157816 */ /* 0x000fe40000000000 */
[--C-:B------:R-:W-:Y:S01]  /*da570*/  PRMT R17, R15, 0x3340, R14.reuse ;  /* 0x000033400f117816 */ /* 0x100fe2000000000e */
[----:B------:R0:W-:Y:S01]  /*da580*/  STL.64 [R1+0x5688], R6 ;  /* 0x0056880601007387 */ /* 0x0001e20000100a00 */
[----:B------:R-:W-:Y:S02]  /*da590*/  IADD3 R26, P1, PT, R19, R7, RZ ;  /* 0x00000007131a7210 */ /* 0x000fe40007f3e0ff */
[----:B------:R-:W-:Y:S02]  /*da5a0*/  PRMT R17, R17, 0x5410, R21 ;  /* 0x0000541011117816 */ /* 0x000fe40000000015 */
[----:B------:R-:W-:-:S02]  /*da5b0*/  SHF.R.U32.HI R21, RZ, 0x8, R14 ;  /* 0x00000008ff157819 */ /* 0x000fc4000001160e */
[----:B------:R-:W-:Y:S01]  /*da5c0*/  SHF.R.U32.HI R5, RZ, 0x8, R5 ;  /* 0x00000008ff057819 */ /* 0x000fe20000011605 */
[----:B------:R-:W-:Y:S01]  /*da5d0*/  IMAD.X R27, R20, 0x1, R8, P1 ;  /* 0x00000001141b7824 */ /* 0x000fe200008e0608 */
[----:B------:R-:W-:Y:S02]  /*da5e0*/  LOP3.LUT R21, R21, 0xffff, RZ, 0xc0, !PT ;  /* 0x0000ffff15157812 */ /* 0x000fe400078ec0ff */
[----:B0-----:R-:W-:Y:S02]  /*da5f0*/  SHF.R.U32.HI R6, RZ, 0x8, R15 ;  /* 0x00000008ff067819 */ /* 0x001fe4000001160f */
[----:B------:R-:W-:Y:S02]  /*da600*/  LOP3.LUT R5, R5, 0xffff, RZ, 0xc0, !PT ;  /* 0x0000ffff05057812 */ /* 0x000fe400078ec0ff */
[----:B------:R-:W-:Y:S01]  /*da610*/  LOP3.LUT R6, R6, 0xffff, RZ, 0xc0, !PT ;  /* 0x0000ffff06067812 */ /* 0x000fe200078ec0ff */
[----:B------:R0:W-:Y:S04]  /*da620*/  STL [R1+0x5d4], R17 ;  /* 0x0005d41101007387 */ /* 0x0001e80000100800 */
[----:B------:R1:W-:Y:S01]  /*da630*/  STL.64 [R1+0xa70], R26 ;  /* 0x000a701a01007387 */ /* 0x0003e20000100a00 */
[----:B------:R-:W-:-:S02]  /*da640*/  PRMT R14, R6, 0x3340, R21 ;  /* 0x00003340060e7816 */ /* 0x000fc40000000015 */
[----:B------:R-:W-:Y:S02]  /*da650*/  IADD3 R6, P1, PT, R19, R9, RZ ;  /* 0x0000000913067210 */ /* 0x000fe40007f3e0ff */
[----:B------:R-:W-:Y:S01]  /*da660*/  PRMT R5, R5, 0x3340, R0 ;  /* 0x0000334005057816 */ /* 0x000fe20000000000 */
[----:B0-----:R-:W4:Y:S04]  /*da670*/  LDL.LU R17, [R1+0x1d0] ;  /* 0x0001d00001117983 */ /* 0x001f280000300800 */
[----:B------:R-:W4:Y:S04]  /*da680*/  LDL.LU R18, [R1+0x898] ;  /* 0x0008980001127983 */ /* 0x000f280000300800 */
[----:B-1----:R-:W4:Y:S04]  /*da690*/  LDL.LU R26, [R1+0x1cc] ;  /* 0x0001cc00011a7983 */ /* 0x002f280000300800 */
[----:B------:R-:W4:Y:S01]  /*da6a0*/  LDL.LU R22, [R1+0x450] ;  /* 0x0004500001167983 */ /* 0x000f220000300800 */
[----:B------:R-:W-:-:S03]  /*da6b0*/  IMAD.X R7, R20, 0x1, R11, P1 ;  /* 0x0000000114077824 */ /* 0x000fc600008e060b */
[----:B------:R-:W-:Y:S04]  /*da6c0*/  STL [R1+0x458], R14 ;  /* 0x0004580e01007387 */ /* 0x000fe80000100800 */
[----:B------:R2:W-:Y:S04]  /*da6d0*/  STL [R1+0x238], R5 ;  /* 0x0002380501007387 */ /* 0x0005e80000100800 */
[----:B------:R-:W4:Y:S04]  /*da6e0*/  LDL.LU R24, [R1+0x204c] ;  /* 0x00204c0001187983 */ /* 0x000f280000300800 */
[----:B------:R-:W4:Y:S04]  /*da6f0*/  LDL.LU R27, [R1+0x5030] ;  /* 0x00503000011b7983 */ /* 0x000f280000300800 */
[----:B------:R-:W-:Y:S04]  /*da700*/  STL.64 [R1+0xab8], R6 ;  /* 0x000ab80601007387 */ /* 0x000fe80000100a00 */
[----:B------:R-:W4:Y:S01]  /*da710*/  LDL.LU R28, [R1+0x4f54] ;  /* 0x004f5400011c7983 */ /* 0x000f220000300800 */
[----:B------:R-:W-:-:S04]  /*da720*/  SHF.R.U32.HI R21, RZ, 0x8, R4 ;  /* 0x00000008ff157819 */ /* 0x000fc80000011604 */
[----:B------:R-:W-:-:S04]  /*da730*/  LOP3.LUT R21, R21, 0xffff, RZ, 0xc0, !PT ;  /* 0x0000ffff15157812 */ /* 0x000fc800078ec0ff */
[----:B------:R-:W-:-:S05]  /*da740*/  PRMT R4, R21, 0x3340, R0 ;  /* 0x0000334015047816 */ /* 0x000fca0000000000 */
[----:B------:R4:W-:Y:S01]  /*da750*/  STL [R1+0x234], R4 ;  /* 0x0002340401007387 */ /* 0x0009e20000100800 */
[----:B--2---:R-:W-:Y:S02]  /*da760*/  LOP3.LUT R5, R23, 0xffff, RZ, 0xc0, !PT ;  /* 0x0000ffff17057812 */ /* 0x004fe400078ec0ff */
[----:B---3--:R-:W-:Y:S02]  /*da770*/  LOP3.LUT R23, R29, 0xffff, RZ, 0xc0, !PT ;  /* 0x0000ffff1d177812 */ /* 0x008fe400078ec0ff */
[----:B----4-:R-:W-:Y:S02]  /*da780*/  LOP3.LUT R4, R25, 0xffff, RZ, 0xc0, !PT ;  /* 0x0000ffff19047812 */ /* 0x010fe400078ec0ff */
[----:B------:R-:W-:Y:S02]  /*da790*/  PRMT R21, R23, 0x3340, R0 ;  /* 0x0000334017157816 */ /* 0x000fe40000000000 */
[----:B------:R-:W-:-:S04]  /*da7a0*/  PRMT R6, R5, 0x3340, R4 ;  /* 0x0000334005067816 */ /* 0x000fc80000000004 */
[----:B------:R-:W-:Y:S02]  /*da7b0*/  PRMT R14, R6, 0x5410, R21 ;  /* 0x00005410060e7816 */ /* 0x000fe40000000015 */
[----:B------:R-:W-:Y:S02]  /*da7c0*/  IADD3 R6, P1, PT, R19, R10, RZ ;  /* 0x0000000a13067210 */ /* 0x000fe40007f3e0ff */
[----:B------:R-:W-:Y:S01]  /*da7d0*/  SHF.R.U32.HI R21, RZ, 0x8, R5 ;  /* 0x00000008ff157819 */ /* 0x000fe20000011605 */
[----:B------:R-:W-:Y:S02]  /*da7e0*/  STL [R1+0x55b8], R23 ;  /* 0x0055b81701007387 */ /* 0x000fe40000100800 */
[----:B------:R-:W-:Y:S01]  /*da7f0*/  IMAD.X R7, R20, 0x1, R12, P1 ;  /* 0x0000000114077824 */ /* 0x000fe200008e060c */
[----:B------:R-:W-:Y:S01]  /*da800*/  SHF.R.U32.HI R20, RZ, 0x8, R4 ;  /* 0x00000008ff147819 */ /* 0x000fe20000011604 */
[----:B------:R-:W-:Y:S04]  /*da810*/  STL.64 [R1+0x5680], R10 ;  /* 0x0056800a01007387 */ /* 0x000fe80000100a00 */
[----:B------:R-:W-:Y:S01]  /*da820*/  STL [R1+0x5d0], R14 ;  /* 0x0005d00e01007387 */ /* 0x000fe20000100800 */
[----:B------:R-:W-:-:S02]  /*da830*/  LOP3.LUT R21, R21, 0xffff, RZ, 0xc0, !PT ;  /* 0x0000ffff15157812 */ /* 0x000fc400078ec0ff */
[----:B------:R-:W-:Y:S01]  /*da840*/  LOP3.LUT R20, R20, 0xffff, RZ, 0xc0, !PT ;  /* 0x0000ffff14147812 */ /* 0x000fe200078ec0ff */
[----:B------:R-:W2:Y:S04]  /*da850*/  LDL.LU R29, [R1+0x1bc] ;  /* 0x0001bc00011d7983 */ /* 0x000ea80000300800 */
[----:B------:R-:W2:Y:S04]  /*da860*/  LDL.LU R25, [R1+0x894] ;  /* 0x0008940001197983 */ /* 0x000ea80000300800 */
[----:B------:R0:W-:Y:S01]  /*da870*/  STL.64 [R1+0xab0], R6 ;  /* 0x000ab00601007387 */ /* 0x0001e20000100a00 */
[----:B------:R-:W-:Y:S01]  /*da880*/  VIADD R19, R19, UR5 ;  /* 0x0000000513137c36 */ /* 0x000fe20008000000 */
[----:B------:R-:W1:Y:S01]  /*da890*/  LDCU UR5, c[0x0][0x3b8] ;  /* 0x00007700ff0577ac */ /* 0x000e620008000800 */
[----:B0-----:R-:W-:-:S02]  /*da8a0*/  PRMT R6, R21, 0x3340, R20 ;  /* 0x0000334015067816 */ /* 0x001fc40000000014 */
[----:B------:R-:W-:-:S03]  /*da8b0*/  PRMT R5, R18, 0x5410, R17 ;  /* 0x0000541012057816 */ /* 0x000fc60000000011 */
[----:B------:R0:W-:Y:S01]  /*da8c0*/  STL [R1+0x52c], R6 ;  /* 0x00052c0601007387 */ /* 0x0001e20000100800 */
[----:B------:R-:W-:-:S03]  /*da8d0*/  PRMT R4, R22, 0x5410, R26 ;  /* 0x0000541016047816 */ /* 0x000fc6000000001a */
[----:B------:R-:W3:Y:S01]  /*da8e0*/  LDL.LU R10, [R1+0x890] ;  /* 0x00089000010a7983 */ /* 0x000ee20000300800 */
[----:B------:R-:W-:Y:S02]  /*da8f0*/  LOP3.LUT R11, R24, 0xffff, RZ, 0xc0, !PT ;  /* 0x0000ffff180b7812 */ /* 0x000fe400078ec0ff */
[----:B------:R-:W-:Y:S02]  /*da900*/  LOP3.LUT R14, R27, 0xffff, RZ, 0xc0, !PT ;  /* 0x0000ffff1b0e7812 */ /* 0x000fe400078ec0ff */
[----:B------:R-:W-:Y:S02]  /*da910*/  LOP3.LUT R15, R28, 0xffff, RZ, 0xc0, !PT ;  /* 0x0000ffff1c0f7812 */ /* 0x000fe400078ec0ff */
[----:B------:R-:W-:Y:S01]  /*da920*/  PRMT R20, R11, 0x3340, R0 ;  /* 0x000033400b147816 */ /* 0x000fe20000000000 */
[----:B------:R-:W-:Y:S04]  /*da930*/  STL [R1+0x19c8], R5 ;  /* 0x0019c80501007387 */ /* 0x000fe80000100800 */
[----:B------:R-:W4:Y:S01]  /*da940*/  LDL.LU R23, [R1+0x1b0] ;  /* 0x0001b00001177983 */ /* 0x000f220000300800 */
[----:B------:R-:W-:-:S03]  /*da950*/  PRMT R21, R14, 0x3340, R15 ;  /* 0x000033400e157816 */ /* 0x000fc6000000000f */
[----:B------:R1:W-:Y:S04]  /*da960*/  STL [R1+0x19bc], R4 ;  /* 0x0019bc0401007387 */ /* 0x0003e80000100800 */
[----:B0-----:R-:W4:Y:S04]  /*da970*/  LDL.LU R6, [R1+0x438] ;  /* 0x0004380001067983 */ /* 0x001f280000300800 */
[----:B------:R-:W3:Y:S01]  /*da980*/  LDL.LU R7, [R1+0x4fe8] ;  /* 0x004fe80001077983 */ /* 0x000ee20000300800 */
[----:B------:R-:W-:Y:S02]  /*da990*/  PRMT R17, R21, 0x5410, R20 ;  /* 0x0000541015117816 */ /* 0x000fe40000000014 */
[----:B------:R-:W-:Y:S01]  /*da9a0*/  SHF.R.S32.HI R20, RZ, 0x1f, R19 ;  /* 0x0000001fff147819 */ /* 0x000fe20000011413 */
[----:B------:R-:W3:Y:S04]  /*da9b0*/  LDL.LU R26, [R1+0x1f1c] ;  /* 0x001f1c00011a7983 */ /* 0x000ee80000300800 */
[----:B------:R-:W3:Y:S01]  /*da9c0*/  LDL.LU R22, [R1+0x21e4] ;  /* 0x0021e40001167983 */ /* 0x000ee20000300800 */
[----:B-1----:R-:W-:-:S03]  /*da9d0*/  IADD3 R4, P1, PT, R19, R0, RZ ;  /* 0x0000000013047210 */ /* 0x002fc60007f3e0ff */
[----:B------:R-:W-:Y:S02]  /*da9e0*/  STL [R1+0x5cc], R17 ;  /* 0x0005cc1101007387 */ /* 0x000fe40000100800 */
[----:B------:R-:W-:-:S05]  /*da9f0*/  IMAD.X R5, R20, 0x1, R2, P1 ;  /* 0x0000000114057824 */ /* 0x000fca00008e0602 */
[----:B------:R0:W-:Y:S04]  /*daa00*/  STL.64 [R1+0xaa8], R4 ;  /* 0x000aa80401007387 */ /* 0x0001e80000100a00 */
[----:B0-----:R-:W3:Y:S01]  /*daa10*/  LDL.LU.64 R4, [R1+0x5698] ;  /* 0x0056980001047983 */ /* 0x001ee20000300a00 */
[----:B------:R-:W-:Y:S02]  /*daa20*/  SHF.R.U32.HI R21, RZ, 0x8, R15 ;  /* 0x00000008ff157819 */ /* 0x000fe4000001160f */
[----:B------:R-:W-:Y:S02]  /*daa30*/  SHF.R.U32.HI R14, RZ, 0x8, R14 ;  /* 0x00000008ff0e7819 */ /* 0x000fe4000001160e */
[----:B------:R-:W-:Y:S02]  /*daa40*/  LOP3.LUT R21, R21, 0xffff, RZ, 0xc0, !PT ;  /* 0x0000ffff15157812 */ /* 0x000fe400078ec0ff */
[----:B------:R-:W-:-:S04]  /*daa50*/  LOP3.LUT R14, R14, 0xffff, RZ, 0xc0, !PT ;  /* 0x0000ffff0e0e7812 */ /* 0x000fc800078ec0ff */
[----:B------:R-:W-:Y:S02]  /*daa60*/  PRMT R15, R14, 0x3340, R21 ;  /* 0x000033400e0f7816 */ /* 0x000fe40000000015 */
[----:B------:R-:W4:Y:S04]  /*daa70*/  LDL.LU R21, [R1+0x1b8] ;  /* 0x0001b80001157983 */ /* 0x000f280000300800 */
[----:B------:R-:W-:Y:S04]  /*daa80*/  STL [R1+0x450], R15 ;  /* 0x0004500f01007387 */ /* 0x000fe80000100800 */
[----:B------:R-:W4:Y:S04]  /*daa90*/  LDL.LU R17, [R1+0x1b4] ;  /* 0x0001b40001117983 */ /* 0x000f280000300800 */
[----:B------:R-:W4:Y:S01]  /*daaa0*/  LDL.LU R18, [R1+0x888] ;  /* 0x0008880001127983 */ /* 0x000f220000300800 */
[----:B--2---:R-:W-:-:S05]  /*daab0*/  PRMT R14, R25, 0x5410, R29 ;  /* 0x00005410190e7816 */ /* 0x004fca000000001d */
[----:B------:R0:W-:Y:S04]  /*daac0*/  STL [R1+0x19b8], R14 ;  /* 0x0019b80e01007387 */ /* 0x0001e80000100800 */
[----:B------:R-:W2:Y:S04]  /*daad0*/  LDL.LU R24, [R1+0x1a4] ;  /* 0x0001a40001187983 */ /* 0x000ea80000300800 */
[----:B------:R-:W2:Y:S04]  /*daae0*/  LDL.LU R27, [R1+0x430] ;  /* 0x00043000011b7983 */ /* 0x000ea80000300800 */
[----:B------:R-:W2:Y:S04]  /*daaf0*/  LDL.LU R28, [R1+0x5050] ;  /* 0x00505000011c7983 */ /* 0x000ea80000300800 */
[----:B------:R-:W2:Y:S04]  /*dab00*/  LDL.LU R29, [R1+0x2098] ;  /* 0x00209800011d7983 */ /* 0x000ea80000300800 */
[----:B------:R-:W2:Y:S01]  /*dab10*/  LDL.LU R25, [R1+0x4f84] ;  /* 0x004f840001197983 */ /* 0x000ea20000300800 */
[----:B0-----:R-:W-:-:S03]  /*dab20*/  IADD3 R14, P1, PT, R19, R3, RZ ;  /* 0x00000003130e7210 */ /* 0x001fc60007f3e0ff */
[----:B------:R-:W-:Y:S02]  /*dab30*/  STL.64 [R1+0x5670], R2 ;  /* 0x0056700201007387 */ /* 0x000fe40000100a00 */
[----:B---3--:R-:W-:-:S05]  /*dab40*/  IMAD.X R15, R20, 0x1, R4, P1 ;  /* 0x00000001140f7824 */ /* 0x008fca00008e0604 */
[----:B------:R0:W-:Y:S04]  /*dab50*/  STL.64 [R1+0xaa0], R14 ;  /* 0x000aa00e01007387 */ /* 0x0001e80000100a00 */
[----:B0-----:R-:W3:Y:S01]  /*dab60*/  LDL.LU.64 R14, [R1+0x5690] ;  /* 0x00569000010e7983 */ /* 0x001ee20000300a00 */
[----:B----4-:R-:W-:Y:S02]  /*dab70*/  PRMT R2, R10, 0x5410, R21 ;  /* 0x000054100a027816 */ /* 0x010fe40000000015 */
[----:B------:R-:W-:Y:S02]  /*dab80*/  PRMT R3, R6, 0x5410, R23 ;  /* 0x0000541006037816 */ /* 0x000fe40000000017 */
[----:B------:R-:W-:Y:S01]  /*dab90*/  LOP3.LUT R10, R7, 0xffff, RZ, 0xc0, !PT ;  /* 0x0000ffff070a7812 */ /* 0x000fe200078ec0ff */
[----:B------:R0:W-:Y:S04]  /*daba0*/  STL [R1+0x19ac], R2 ;  /* 0x0019ac0201007387 */ /* 0x0001e80000100800 */
[----:B------:R1:W-:Y:S01]  /*dabb0*/  STL [R1+0x19a8], R3 ;  /* 0x0019a80301007387 */ /* 0x0003e20000100800 */
[----:B0-----:R-:W-:-:S02]  /*dabc0*/  LOP3.LUT R2, R26, 0xffff, RZ, 0xc0, !PT ;  /* 0x0000ffff1a027812 */ /* 0x001fc400078ec0ff */
[----:B-1----:R-:W-:Y:S01]  /*dabd0*/  LOP3.LUT R3, R22, 0xffff, RZ, 0xc0, !PT ;  /* 0x0000ffff16037812 */ /* 0x002fe200078ec0ff */
[----:B------:R-:W4:Y:S04]  /*dabe0*/  LDL.LU R26, [R1+0x19c] ;  /* 0x00019c00011a7983 */ /* 0x000f280000300800 */
[----:B------:R-:W4:Y:S01]  /*dabf0*/  LDL.LU R22, [R1+0x884] ;  /* 0x0008840001167983 */ /* 0x000f220000300800 */
[----:B------:R-:W-:Y:S02]  /*dac00*/  PRMT R21, R2, 0x3340, R0 ;  /* 0x0000334002157816 */ /* 0x000fe40000000000 */
[----:B------:R-:W-:Y:S01]  /*dac10*/  PRMT R6, R10, 0x3340, R3 ;  /* 0x000033400a067816 */ /* 0x000fe20000000003 */
[----:B------:R0:W-:Y:S03]  /*dac20*/  STL [R1+0x5678], R2 ;  /* 0x0056780201007387 */ /* 0x0001e60000100800 */
[----:B0-----:R-:W-:-:S02]  /*dac30*/  PRMT R2, R6, 0x5410, R21 ;  /* 0x0000541006027816 */ /* 0x001fc40000000015 */
[----:B------:R-:W-:-:S03]  /*dac40*/  IADD3 R6, P1, PT, R19, R13, RZ ;  /* 0x0000000d13067210 */ /* 0x000fc60007f3e0ff */
[----:B------:R-:W-:Y:S02]  /*dac50*/  STL [R1+0x5c8], R2 ;  /* 0x0005c80201007387 */ /* 0x000fe40000100800 */
[----:B---3--:R-:W-:-:S05]  /*dac60*/  IMAD.X R7, R20, 0x1, R15, P1 ;  /* 0x0000000114077824 */ /* 0x008fca00008e060f */
[----:B------:R0:W-:Y:S04]  /*dac70*/  STL.64 [R1+0xae0], R6 ;  /* 0x000ae00601007387 */ /* 0x0001e80000100a00 */
[----:B0-----:R-:W3:Y:S01]  /*dac80*/  LDL.LU.64 R6, [R1+0x5688] ;  /* 0x0056880001067983 */ /* 0x001ee20000300a00 */
[----:B------:R-:W-:Y:S02]  /*dac90*/  SHF.R.U32.HI R2, RZ, 0x8, R10 ;  /* 0x00000008ff027819 */ /* 0x000fe4000001160a */
[----:B------:R-:W-:Y:S02]  /*daca0*/  SHF.R.U32.HI R3, RZ, 0x8, R3 ;  /* 0x00000008ff037819 */ /* 0x000fe40000011603 */
[----:B------:R-:W-:Y:S02]  /*dacb0*/  SHF.R.U32.HI R21, RZ, 0x8, R11 ;  /* 0x00000008ff157819 */ /* 0x000fe4000001160b */
[----:B------:R-:W-:-:S02]  /*dacc0*/  LOP3.LUT R2, R2, 0xffff, RZ, 0xc0, !PT ;  /* 0x0000ffff02027812 */ /* 0x000fc400078ec0ff */
[----:B------:R-:W-:Y:S02]  /*dacd0*/  LOP3.LUT R3, R3, 0xffff, RZ, 0xc0, !PT ;  /* 0x0000ffff03037812 */ /* 0x000fe400078ec0ff */
[----:B------:R-:W-:Y:S02]  /*dace0*/  LOP3.LUT R21, R21, 0xffff, RZ, 0xc0, !PT ;  /* 0x0000ffff15157812 */ /* 0x000fe400078ec0ff */
[----:B------:R-:W-:Y:S02]  /*dacf0*/  PRMT R10, R2, 0x3340, R3 ;  /* 0x00003340020a7816 */ /* 0x000fe40000000003 */
[----:B------:R-:W-:Y:S02]  /*dad00*/  IADD3 R2, P1, PT, R19, R5, RZ ;  /* 0x0000000513027210 */ /* 0x000fe40007f3e0ff */
[----:B------:R-:W-:Y:S02]  /*dad10*/  PRMT R11, R21, 0x3340, R0 ;  /* 0x00003340150b7816 */ /* 0x000fe40000000000 */
[----:B--2---:R-:W-:-:S03]  /*dad20*/  LOP3.LUT R29, R29, 0xffff, RZ, 0xc0, !PT ;  /* 0x0000ffff1d1d7812 */ /* 0x004fc600078ec0ff */
[----:B------:R0:W-:Y:S04]  /*dad30*/  STL [R1+0x230], R11 ;  /* 0x0002300b01007387 */ /* 0x0001e80000100800 */
[----:B------:R1:W-:Y:S01]  /*dad40*/  STL [R1+0x438], R10 ;  /* 0x0004380a01007387 */ /* 0x0003e20000100800 */
[----:B------:R-:W-:Y:S02]  /*dad50*/  PRMT R21, R29, 0x3340, R0 ;  /* 0x000033401d157816 */ /* 0x000fe40000000000 */
[----:B0-----:R-:W-:Y:S02]  /*dad60*/  LOP3.LUT R11, R25, 0xffff, RZ, 0xc0, !PT ;  /* 0x0000ffff190b7812 */ /* 0x001fe400078ec0ff */
[----:B-1----:R-:W-:Y:S01]  /*dad70*/  LOP3.LUT R10, R28, 0xffff, RZ, 0xc0, !PT ;  /* 0x0000ffff1c0a7812 */ /* 0x002fe200078ec0ff */
[----:B---3--:R-:W-:-:S05]  /*dad80*/  IMAD.X R3, R20, 0x1, R6, P1 ;  /* 0x0000000114037824 */ /* 0x008fca00008e0606 */
[----:B------:R0:W-:Y:S02]  /*dad90*/  STL.64 [R1+0xad8], R2 ;  /* 0x000ad80201007387 */ /* 0x0001e40000100a00 */
[----:B0-----:R-:W-:Y:S02]  /*dada0*/  PRMT R3, R18, 0x5410, R17 ;  /* 0x0000541012037816 */ /* 0x001fe40000000011 */
[----:B------:R-:W-:Y:S02]  /*dadb0*/  PRMT R17, R10, 0x3340, R11 ;  /* 0x000033400a117816 */ /* 0x000fe4000000000b */
[----:B------:R-:W-:Y:S02]  /*dadc0*/  PRMT R2, R27, 0x5410, R24 ;  /* 0x000054101b027816 */ /* 0x000fe40000000018 */
[----:B------:R-:W-:Y:S02]  /*dadd0*/  SHF.R.U32.HI R10, RZ, 0x8, R10 ;  /* 0x00000008ff0a7819 */ /* 0x000fe4000001160a */
[----:B------:R-:W-:-:S02]  /*dade0*/  PRMT R17, R17, 0x5410, R21 ;  /* 0x0000541011117816 */ /* 0x000fc40000000015 */
[----:B------:R-:W-:Y:S02]  /*dadf0*/  SHF.R.U32.HI R21, RZ, 0x8, R11 ;  /* 0x00000008ff157819 */ /* 0x000fe4000001160b */
[----:B------:R-:W-:Y:S02]  /*dae00*/  IADD3 R24, P1, PT, R19, R14, RZ ;  /* 0x0000000e13187210 */ /* 0x000fe40007f3e0ff */
[----:B------:R-:W-:Y:S02]  /*dae10*/  LOP3.LUT R10, R10, 0xffff, RZ, 0xc0, !PT ;  /* 0x0000ffff0a0a7812 */ /* 0x000fe400078ec0ff */
[----:B------:R-:W-:Y:S01]  /*dae20*/  LOP3.LUT R21, R21, 0xffff, RZ, 0xc0, !PT ;  /* 0x0000ffff15157812 */ /* 0x000fe200078ec0ff */
[----:B------:R-:W-:Y:S01]  /*dae30*/  STL [R1+0x199c], R3 ;  /* 0x00199c0301007387 */ /* 0x000fe20000100800 */
[----:B------:R-:W-:-:S03]  /*dae40*/  IMAD.X R25, R20, 0x1, R16, P1 ;  /* 0x0000000114197824 */ /* 0x000fc600008e0610 */
[----:B------:R0:W-:Y:S01]  /*dae50*/  STL [R1+0x1998], R2 ;  /* 0x0019980201007387 */ /* 0x0001e20000100800 */
[----:B------:R-:W-:Y:S02]  /*dae60*/  PRMT R11, R10, 0x3340, R21 ;  /* 0x000033400a0b7816 */ /* 0x000fe40000000015 */
[----:B----4-:R-:W-:Y:S01]  /*dae70*/  PRMT R10, R22, 0x5410, R26 ;  /* 0x00005410160a7816 */ /* 0x010fe2000000001a */
[----:B0-----:R-:W2:Y:S04]  /*dae80*/  LDL.LU R2, [R1+0x194] ;  /* 0x0001940001027983 */ /* 0x001ea80000300800 */
[----:B------:R-:W2:Y:S04]  /*dae90*/  LDL.LU R3, [R1+0x87c] ;  /* 0x00087c0001037983 */ /* 0x000ea80000300800 */
[----:B------:R0:W-:Y:S04]  /*daea0*/  STL [R1+0x5c4], R17 ;  /* 0x0005c41101007387 */ /* 0x0001e80000100800 */
[----:B------:R1:W-:Y:S04]  /*daeb0*/  STL.64 [R1+0xb00], R24 ;  /* 0x000b001801007387 */ /* 0x0003e80000100a00 */
[----:B------:R-:W3:Y:S04]  /*daec0*/  LDL.LU R23, [R1+0x188] ;  /* 0x0001880001177983 */ /* 0x000ee80000300800 */
[----:B------:R-:W-:Y:S04]  /*daed0*/  STL [R1+0x430], R11 ;  /* 0x0004300b01007387 */ /* 0x000fe80000100800 */
[----:B0-----:R-:W3:Y:S04]  /*daee0*/  LDL.LU R17, [R1+0x418] ;  /* 0x0004180001117983 */ /* 0x001ee80000300800 */
[----:B------:R0:W-:Y:S04]  /*daef0*/  STL [R1+0x198c], R10 ;  /* 0x00198c0a01007387 */ /* 0x0001e80000100800 */
[----:B------:R-:W4:Y:S04]  /*daf00*/  LDL.LU R18, [R1+0x184] ;  /* 0x0001840001127983 */ /* 0x000f280000300800 */
[----:B-1----:R-:W4:Y:S04]  /*daf10*/  LDL.LU R24, [R1+0x414] ;  /* 0x0004140001187983 */ /* 0x002f280000300800 */
[----:B------:R-:W3:Y:S04]  /*daf20*/  LDL.LU R22, [R1+0x1d58] ;  /* 0x001d580001167983 */ /* 0x000ee80000300800 */
[----:B------:R-:W3:Y:S04]  /*daf30*/  LDL.LU R27, [R1+0x1a08] ;  /* 0x001a0800011b7983 */ /* 0x000ee80000300800 */
[----:B------:R-:W3:Y:S04]  /*daf40*/  LDL.LU R26, [R1+0x1bbc] ;  /* 0x001bbc00011a7983 */ /* 0x000ee80000300800 */
[----:B------:R-:W3:Y:S04]  /*daf50*/  LDL.LU R28, [R1+0x1d68] ;  /* 0x001d6800011c7983 */ /* 0x000ee80000300800 */
[----:B------:R-:W3:Y:S01]  /*daf60*/  LDL.LU R25, [R1+0x1a0c] ;  /* 0x001a0c0001197983 */ /* 0x000ee20000300800 */
[----:B0-----:R-:W-:-:S03]  /*daf70*/  IADD3 R10, P1, PT, R19, R7, RZ ;  /* 0x00000007130a7210 */ /* 0x001fc60007f3e0ff */
[----:B------:R0:W-:Y:S02]  /*daf80*/  STL.64 [R1+0x5668], R6 ;  /* 0x0056680601007387 */ /* 0x0001e40000100a00 */
[----:B------:R-:W-:Y:S02]  /*daf90*/  IMAD.X R11, R20, 0x1, R8, P1 ;  /* 0x00000001140b7824 */ /* 0x000fe400008e0608 */
[----:B0-----:R-:W3:Y:S04]  /*dafa0*/  LDL.LU R6, [R1+0x18c] ;  /* 0x00018c0001067983 */ /* 0x001ee80000300800 */
[----:B------:R-:W3:Y:S04]  /*dafb0*/  LDL.LU R7, [R1+0x870] ;  /* 0x0008700001077983 */ /* 0x000ee80000300800 */
[----:B------:R0:W-:Y:S04]  /*dafc0*/  STL.64 [R1+0xaf8], R10 ;  /* 0x000af80a01007387 */ /* 0x0001e80000100a00 */
[----:B0-----:R-:W3:Y:S01]  /*dafd0*/  LDL.LU.64 R10, [R1+0x5680] ;  /* 0x00568000010a7983 */ /* 0x001ee20000300a00 */
[----:B------:R-:W-:-:S03]  /*dafe0*/  SHF.R.U32.HI R21, RZ, 0x8, R29 ;  /* 0x00000008ff157819 */ /* 0x000fc6000001161d */
[----:B------:R-:W4:Y:S01]  /*daff0*/  LDL.LU R29, [R1+0x1bc8] ;  /* 0x001bc800011d7983 */ /* 0x000f220000300800 */
[----:B------:R-:W-:-:S04]  /*db000*/  LOP3.LUT R21, R21, 0xffff, RZ, 0xc0, !PT ;  /* 0x0000ffff15157812 */ /* 0x000fc800078ec0ff */
[----:B------:R-:W-:-:S05]  /*db010*/  PRMT R21, R21, 0x3340, R0 ;  /* 0x0000334015157816 */ /* 0x000fca0000000000 */
[----:B------:R2:W-:Y:S04]  /*db020*/  STL [R1+0x22c], R21 ;  /* 0x00022c1501007387 */ /* 0x0005e80000100800 */
[----:B------:R0:W-:Y:S01]  /*db030*/  STL.64 [R1+0x5650], R8 ;  /* 0x0056500801007387 */ /* 0x0001e20000100a00 */
[----:B--2---:R-:W-:Y:S02]  /*db040*/  PRMT R21, R3, 0x5410, R2 ;  /* 0x0000541003157816 */ /* 0x004fe40000000002 */
[----:B------:R-:W-:-:S03]  /*db050*/  IADD3 R2, P1, PT, R19, R9, RZ ;  /* 0x0000000913027210 */ /* 0x000fc60007f3e0ff */
[----:B------:R-:W-:Y:S04]  /*db060*/  STL [R1+0x1988], R21 ;  /* 0x0019881501007387 */ /* 0x000fe80000100800 */
[----:B0-----:R-:W2:Y:S04]  /*db070*/  LDL.LU R8, [R1+0x190] ;  /* 0x0001900001087983 */ /* 0x001ea80000300800 */
[----:B------:R-:W2:Y:S01]  /*db080*/  LDL.LU R9, [R1+0x874] ;  /* 0x0008740001097983 */ /* 0x000ea20000300800 */
[----:B---3--:R-:W-:-:S05]  /*db090*/  IMAD.X R3, R20, 0x1, R11, P1 ;  /* 0x0000000114037824 */ /* 0x008fca00008e060b */
[----:B------:R0:W-:Y:S04]  /*db0a0*/  STL.64 [R1+0xb30], R2 ;  /* 0x000b300201007387 */ /* 0x0001e80000100a00 */
[----:B0-----:R-:W3:Y:S02]  /*db0b0*/  LDL.LU R2, [R1+0x5678] ;  /* 0x0056780001027983 */ /* 0x001ee40000300800 */
[----:B---3--:R-:W-:-:S04]  /*db0c0*/  SHF.R.U32.HI R21, RZ, 0x8, R2 ;  /* 0x00000008ff157819 */ /* 0x008fc80000011602 */
[----:B------:R-:W-:Y:S02]  /*db0d0*/  LOP3.LUT R21, R21, 0xffff, RZ, 0xc0, !PT ;  /* 0x0000ffff15157812 */ /* 0x000fe400078ec0ff */
[----:B------:R-:W-:Y:S02]  /*db0e0*/  IADD3 R2, P1, PT, R19, R10, RZ ;  /* 0x0000000a13027210 */ /* 0x000fe40007f3e0ff */
[----:B------:R-:W-:Y:S02]  /*db0f0*/  PRMT R3, R21, 0x3340, R0 ;  /* 0x0000334015037816 */ /* 0x000fe40000000000 */
[----:B------:R-:W3:Y:S04]  /*db100*/  LDL.LU R21, [R1+0x878] ;  /* 0x0008780001157983 */ /* 0x000ee80000300800 */
[----:B------:R0:W-:Y:S04]  /*db110*/  STL [R1+0x228], R3 ;  /* 0x0002280301007387 */ /* 0x0001e80000100800 */
[----:B------:R1:W-:Y:S01]  /*db120*/  STL.64 [R1+0x5658], R10 ;  /* 0x0056580a01007387 */ /* 0x0003e20000100a00 */
[----:B0-----:R-:W-:-:S03]  /*db130*/  IMAD.X R3, R20, 0x1, R12, P1 ;  /* 0x0000000114037824 */ /* 0x001fc600008e060c */
[----:B-1----:R-:W3:Y:S04]  /*db140*/  LDL.LU R11, [R1+0x198] ;  /* 0x00019800010b7983 */ /* 0x002ee80000300800 */
[----:B------:R0:W-:Y:S04]  /*db150*/  STL.64 [R1+0xb28], R2 ;  /* 0x000b280201007387 */ /* 0x0001e80000100a00 */
[----:B0-----:R-:W4:Y:S01]  /*db160*/  LDL.LU.64 R2, [R1+0x5670] ;  /* 0x0056700001027983 */ /* 0x001f220000300a00 */
[----:B------:R-:W-:Y:S01]  /*db170*/  VIADD R19, R19, UR5 ;  /* 0x0000000513137c36 */ /* 0x000fe20008000000 */
[----:B--2---:R-:W-:-:S02]  /*db180*/  PRMT R9, R9, 0x5410, R8 ;  /* 0x0000541009097816 */ /* 0x004fc40000000008 */
[----:B------:R-:W-:Y:S02]  /*db190*/  PRMT R8, R7, 0x5410, R6 ;  /* 0x0000541007087816 */ /* 0x000fe40000000006 */
[----:B------:R-:W-:Y:S02]  /*db1a0*/  LOP3.LUT R22, R22, 0xffff, RZ, 0xc0, !PT ;  /* 0x0000ffff16167812 */ /* 0x000fe400078ec0ff */
[----:B------:R-:W-:Y:S02]  /*db1b0*/  LOP3.LUT R26, R26, 0xffff, RZ, 0xc0, !PT ;  /* 0x0000ffff1a1a7812 */ /* 0x000fe400078ec0ff */
[----:B------:R-:W-:Y:S02]  /*db1c0*/  SHF.R.S32.HI R20, RZ, 0x1f, R19 ;  /* 0x0000001fff147819 */ /* 0x000fe40000011413 */
[----:B------:R-:W-:Y:S01]  /*db1d0*/  IADD3 R6, P1, PT, R19, R0, RZ ;  /* 0x0000000013067210 */ /* 0x000fe20007f3e0ff */
[----:B------:R-:W0:Y:S01]  /*db1e0*/  LDCU UR5, c[0x0][0x3b8] ;  /* 0x00007700ff0577ac */ /* 0x000e220008000800 */
[----:B---3--:R-:W-:-:S05]  /*db1f0*/  PRMT R10, R21, 0x5410, R11 ;  /* 0x00005410150a7816 */ /* 0x008fca000000000b */
[----:B------:R-:W-:Y:S04]  /*db200*/  STL [R1+0x197c], R10 ;  /* 0x00197c0a01007387 */ /* 0x000fe80000100800 */
[----:B------:R-:W-:Y:S04]  /*db210*/  STL [R1+0x1978], R9 ;  /* 0x0019780901007387 */ /* 0x000fe80000100800 */
[----:B------:R1:W-:Y:S01]  /*db220*/  STL [R1+0x196c], R8 ;  /* 0x00196c0801007387 */ /* 0x0003e20000100800 */
[----:B----4-:R-:W-:-:S05]  /*db230*/  IMAD.X R7, R20, 0x1, R2, P1 ;  /* 0x0000000114077824 */ /* 0x010fca00008e0602 */
[----:B------:R2:W-:Y:S01]  /*db240*/  STL.64 [R1+0xb20], R6 ;  /* 0x000b200601007387 */ /* 0x0005e20000100a00 */
[----:B-1----:R-:W-:Y:S02]  /*db250*/  LOP3.LUT R8, R27, 0xffff, RZ, 0xc0, !PT ;  /* 0x0000ffff1b087812 */ /* 0x002fe400078ec0ff */
[----:B------:R-:W-:Y:S02]  /*db260*/  LOP3.LUT R9, R25, 0xffff, RZ, 0xc0, !PT ;  /* 0x0000ffff19097812 */ /* 0x000fe400078ec0ff */
[----:B------:R-:W-:Y:S02]  /*db270*/  PRMT R21, R8, 0x3340, R0 ;  /* 0x0000334008157816 */ /* 0x000fe40000000000 */
[----:B--2---:R-:W-:Y:S02]  /*db280*/  PRMT R7, R17, 0x5410, R23 ;  /* 0x0000541011077816 */ /* 0x004fe40000000017 */
[----:B------:R-:W-:Y:S02]  /*db290*/  PRMT R6, R24, 0x5410, R18 ;  /* 0x0000541018067816 */ /* 0x000fe40000000012 */
[----:B------:R-:W-:Y:S01]  /*db2a0*/  PRMT R17, R22, 0x3340, R26 ;  /* 0x0000334016117816 */ /* 0x000fe2000000001a */
[----:B------:R1:W-:Y:S04]  /*db2b0*/  STL [R1+0x1968], R7 ;  /* 0x0019680701007387 */ /* 0x0003e80000100800 */
[----:B------:R2:W-:Y:S01]  /*db2c0*/  STL [R1+0x195c], R6 ;  /* 0x00195c0601007387 */ /* 0x0005e20000100800 */
[----:B------:R-:W-:-:S02]  /*db2d0*/  PRMT R18, R17, 0x5410, R21 ;  /* 0x0000541011127816 */ /* 0x000fc40000000015 */
[----:B------:R-:W-:Y:S01]  /*db2e0*/  PRMT R21, R9, 0x3340, R0 ;  /* 0x0000334009157816 */ /* 0x000fe20000000000 */
[----:B------:R-:W3:Y:S04]  /*db2f0*/  LDL.LU R25, [R1+0x180] ;  /* 0x0001800001197983 */ /* 0x000ee80000300800 */
[----:B------:R-:W4:Y:S04]  /*db300*/  LDL.LU R10, [R1+0x17c] ;  /* 0x00017c00010a7983 */ /* 0x000f280000300800 */
[----:B------:R-:W4:Y:S01]  /*db310*/  LDL.LU R11, [R1+0x86c] ;  /* 0x00086c00010b7983 */ /* 0x000f220000300800 */
[----:B-1----:R-:W-:-:S02]  /*db320*/  LOP3.LUT R7, R29, 0xffff, RZ, 0xc0, !PT ;  /* 0x0000ffff1d077812 */ /* 0x002fc400078ec0ff */
[----:B--2---:R-:W-:Y:S02]  /*db330*/  LOP3.LUT R6, R28, 0xffff, RZ, 0xc0, !PT ;  /* 0x0000ffff1c067812 */ /* 0x004fe400078ec0ff */
[----:B------:R-:W-:Y:S02]  /*db340*/  IADD3 R28, P1, PT, R19, R3, RZ ;  /* 0x00000003131c7210 */ /* 0x000fe40007f3e0ff */
[----:B------:R-:W-:-:S04]  /*db350*/  PRMT R17, R6, 0x3340, R7 ;  /* 0x0000334006117816 */ /* 0x000fc80000000007 */
[----:B------:R-:W-:Y:S01]  /*db360*/  PRMT R17, R17, 0x5410, R21 ;  /* 0x0000541011117816 */ /* 0x000fe20000000015 */
[----:B------:R-:W-:Y:S01]  /*db370*/  STL [R1+0x5c0], R18 ;  /* 0x0005c01201007387 */ /* 0x000fe20000100800 */
[----:B------:R-:W-:Y:S01]  /*db380*/  IMAD.X R29, R20, 0x1, R4, P1 ;  /* 0x00000001141d7824 */ /* 0x000fe200008e0604 */
[----:B------:R-:W-:Y:S02]  /*db390*/  SHF.R.U32.HI R21, RZ, 0x8, R26 ;  /* 0x00000008ff157819 */ /* 0x000fe4000001161a */
[----:B------:R-:W-:Y:S01]  /*db3a0*/  SHF.R.U32.HI R22, RZ, 0x8, R22 ;  /* 0x00000008ff167819 */ /* 0x000fe20000011616 */
[----:B------:R1:W-:Y:S04]  /*db3b0*/  STL [R1+0x5bc], R17 ;  /* 0x0005bc1101007387 */ /* 0x0003e80000100800 */
[----:B------:R-:W2:Y:S01]  /*db3c0*/  LDL.LU R23, [R1+0x178] ;  /* 0x0001780001177983 */ /* 0x000ea20000300800 */
[----:B------:R-:W-:-:S02]  /*db3d0*/  LOP3.LUT R21, R21, 0xffff, RZ, 0xc0, !PT ;  /* 0x0000ffff15157812 */ /* 0x000fc400078ec0ff */
[----:B------:R-:W-:Y:S02]  /*db3e0*/  LOP3.LUT R22, R22, 0xffff, RZ, 0xc0, !PT ;  /* 0x0000ffff16167812 */ /* 0x000fe400078ec0ff */
[----:B------:R-:W-:Y:S01]  /*db3f0*/  SHF.R.U32.HI R6, RZ, 0x8, R6 ;  /* 0x00000008ff067819 */ /* 0x000fe20000011606 */
[----:B-1----:R-:W2:Y:S04]  /*db400*/  LDL.LU R17, [R1+0x410] ;  /* 0x0004100001117983 */ /* 0x002ea80000300800 */
[----:B------:R-:W2:Y:S04]  /*db410*/  LDL.LU R18, [R1+0x170] ;  /* 0x0001700001127983 */ /* 0x000ea80000300800 */
[----:B------:R1:W-:Y:S04]  /*db420*/  STL.64 [R1+0xb18], R28 ;  /* 0x000b181c01007387 */ /* 0x0003e80000100a00 */
[----:B------:R-:W2:Y:S04]  /*db430*/  LDL.LU R24, [R1+0x864] ;  /* 0x0008640001187983 */ /* 0x000ea80000300800 */
[----:B------:R-:W2:Y:S01]  /*db440*/  LDL.LU R27, [R1+0x1cdc] ;  /* 0x001cdc00011b7983 */ /* 0x000ea20000300800 */
[----:B------:R-:W-:-:S02]  /*db450*/  SHF.R.U32.HI R7, RZ, 0x8, R7 ;  /* 0x00000008ff077819 */ /* 0x000fc40000011607 */
[----:B------:R-:W-:Y:S02]  /*db460*/  PRMT R26, R22, 0x3340, R21 ;  /* 0x00003340161a7816 */ /* 0x000fe40000000015 */
[----:B------:R-:W-:Y:S02]  /*db470*/  LOP3.LUT R6, R6, 0xffff, RZ, 0xc0, !PT ;  /* 0x0000ffff06067812 */ /* 0x000fe400078ec0ff */
[----:B------:R-:W-:Y:S01]  /*db480*/  LOP3.LUT R7, R7, 0xffff, RZ, 0xc0, !PT ;  /* 0x0000ffff07077812 */ /* 0x000fe200078ec0ff */
[----:B-1----:R-:W2:Y:S04]  /*db490*/  LDL.LU R28, [R1+0x19cc] ;  /* 0x0019cc00011c7983 */ /* 0x002ea80000300800 */
[----:B------:R-:W2:Y:S04]  /*db4a0*/  LDL.LU R29, [R1+0x1b3c] ;  /* 0x001b3c00011d7983 */ /* 0x000ea80000300800 */
[----:B------:R-:W3:Y:S01]  /*db4b0*/  LDL.LU R21, [R1+0x868] ;  /* 0x0008680001157983 */ /* 0x000ee20000300800 */
[----:B------:R-:W-:-:S02]  /*db4c0*/  PRMT R22, R6, 0x3340, R7 ;  /* 0x0000334006167816 */ /* 0x000fc40000000007 */
[----:B------:R-:W-:Y:S01]  /*db4d0*/  IADD3 R6, P1, PT, R19, R13, RZ ;  /* 0x0000000d13067210 */ /* 0x000fe20007f3e0ff */
[----:B------:R-:W-:Y:S04]  /*db4e0*/  STL [R1+0x418], R26 ;  /* 0x0004181a01007387 */ /* 0x000fe80000100800 */
[----:B------:R-:W-:Y:S01]  /*db4f0*/  IMAD.X R7, R20, 0x1, R15, P1 ;  /* 0x0000000114077824 */ /* 0x000fe200008e060f */
[----:B------:R-:W-:Y:S04]  /*db500*/  STL [R1+0x414], R22 ;  /* 0x0004141601007387 */ /* 0x000fe80000100800 */
[----:B------:R1:W-:Y:S04]  /*db510*/  STL.64 [R1+0xb50], R6 ;  /* 0x000b500601007387 */ /* 0x0003e80000100a00 */
[----:B-1----:R-:W2:Y:S04]  /*db520*/  LDL.LU.64 R6, [R1+0x5668] ;  /* 0x0056680001067983 */ /* 0x002ea80000300a00 */
[----:B------:R-:W2:Y:S04]  /*db530*/  LDL.LU R26, [R1+0x16c] ;  /* 0x00016c00011a7983 */ /* 0x000ea80000300800 */
[----:B------:R-:W2:Y:S01]  /*db540*/  LDL.LU R22, [R1+0x85c] ;  /* 0x00085c0001167983 */ /* 0x000ea20000300800 */
[----:B------:R-:W-:-:S04]  /*db550*/  SHF.R.U32.HI R8, RZ, 0x8, R8 ;  /* 0x00000008ff087819 */ /* 0x000fc80000011608 */
[----:B------:R-:W-:Y:S02]  /*db560*/  LOP3.LUT R8, R8, 0xffff, RZ, 0xc0, !PT ;  /* 0x0000ffff08087812 */ /* 0x000fe400078ec0ff */
[----:B---3--:R-:W-:Y:S02]  /*db570*/  PRMT R21, R21, 0x5410, R25 ;  /* 0x0000541015157816 */ /* 0x008fe40000000019 */
[----:B------:R-:W3:Y:S04]  /*db580*/  LDL.LU R25, [R1+0x5660] ;  /* 0x0056600001197983 */ /* 0x000ee80000300800 */
[----:B------:R4:W-:Y:S02]  /*db590*/  STL [R1+0x194c], R21 ;  /* 0x00194c1501007387 */ /* 0x0009e40000100800 */
[----:B----4-:R-:W-:-:S02]  /*db5a0*/  PRMT R21, R11, 0x5410, R10 ;  /* 0x000054100b157816 */ /* 0x010fc4000000000a */
[----:B------:R-:W-:-:S03]  /*db5b0*/  IADD3 R10, P1, PT, R19, R5, RZ ;  /* 0x00000005130a7210 */ /* 0x000fc60007f3e0ff */
[----:B------:R1:W-:Y:S02]  /*db5c0*/  STL [R1+0x1948], R21 ;  /* 0x0019481501007387 */ /* 0x0003e40000100800 */
[----:B-1----:R-:W-:Y:S01]  /*db5d0*/  SHF.R.U32.HI R21, RZ, 0x8, R9 ;  /* 0x00000008ff157819 */ /* 0x002fe20000011609 */
[----:B--2---:R-:W-:-:S03]  /*db5e0*/  IMAD.X R11, R20, 0x1, R6, P1 ;  /* 0x00000001140b7824 */ /* 0x004fc600008e0606 */
[----:B------:R-:W-:-:S04]  /*db5f0*/  LOP3.LUT R21, R21, 0xffff, RZ, 0xc0, !PT ;  /* 0x0000ffff15157812 */ /* 0x000fc800078ec0ff */
[--C-:B------:R-:W-:Y:S02]  /*db600*/  PRMT R9, R21, 0x3340, R0.reuse ;  /* 0x0000334015097816 */ /* 0x100fe40000000000 */
[----:B------:R-:W-:Y:S02]  /*db610*/  PRMT R21, R8, 0x3340, R0 ;  /* 0x0000334008157816 */ /* 0x000fe40000000000 */
[----:B------:R-:W-:Y:S01]  /*db620*/  IADD3 R8, P1, PT, R19, R14, RZ ;  /* 0x0000000e13087210 */ /* 0x000fe20007f3e0ff */
[----:B------:R1:W-:Y:S04]  /*db630*/  STL.64 [R1+0xb48], R10 ;  /* 0x000b480a01007387 */ /* 0x0003e80000100a00 */
[----:B-1----:R-:W2:Y:S04]  /*db640*/  LDL.LU.64 R10, [R1+0x5658] ;  /* 0x00565800010a7983 */ /* 0x002ea80000300a00 */
[----:B------:R1:W-:Y:S04]  /*db650*/  STL [R1+0x224], R9 ;  /* 0x0002240901007387 */ /* 0x0003e80000100800 */
[----:B------:R-:W-:Y:S01]  /*db660*/  STL [R1+0x220], R21 ;  /* 0x0002201501007387 */ /* 0x000fe20000100800 */
[----:B-1----:R-:W-:-:S05]  /*db670*/  IMAD.X R9, R20, 0x1, R16, P1 ;  /* 0x0000000114097824 */ /* 0x002fca00008e0610 */
[----:B------:R1:W-:Y:S04]  /*db680*/  STL.64 [R1+0xb68], R8 ;  /* 0x000b680801007387 */ /* 0x0003e80000100a00 */
[----:B-1----:R-:W4:Y:S01]  /*db690*/  LDL.LU.64 R8, [R1+0x5650] ;  /* 0x0056500001087983 */ /* 0x002f220000300a00 */
[----:B------:R-:W-:Y:S02]  /*db6a0*/  PRMT R17, R17, 0x5410, R23 ;  /* 0x0000541011117816 */ /* 0x000fe40000000017 */
[----:B------:R-:W-:Y:S02]  /*db6b0*/  PRMT R21, R24, 0x5410, R18 ;  /* 0x0000541018157816 */ /* 0x000fe40000000012 */
[----:B------:R-:W-:Y:S02]  /*db6c0*/  LOP3.LUT R18, R27, 0xffff, RZ, 0xc0, !PT ;  /* 0x0000ffff1b127812 */ /* 0x000fe400078ec0ff */
[----:B------:R-:W-:Y:S01]  /*db6d0*/  LOP3.LUT R23, R29, 0xffff, RZ, 0xc0, !PT ;  /* 0x0000ffff1d177812 */ /* 0x000fe200078ec0ff */
[----:B------:R1:W-:Y:S04]  /*db6e0*/  STL [R1+0x1958], R17 ;  /* 0x0019581101007387 */ /* 0x0003e80000100800 */
[----:B------:R0:W-:Y:S01]  /*db6f0*/  STL [R1+0x193c], R21 ;  /* 0x00193c1501007387 */ /* 0x0001e20000100800 */
[----:B------:R-:W-:-:S02]  /*db700*/  PRMT R24, R18, 0x3340, R23 ;  /* 0x0000334012187816 */ /* 0x000fc40000000017 */
[----:B-1----:R-:W-:-:S04]  /*db710*/  LOP3.LUT R17, R28, 0xffff, RZ, 0xc0, !PT ;  /* 0x0000ffff1c117812 */ /* 0x002fc800078ec0ff */
[----:B0-----:R-:W-:-:S04]  /*db720*/  PRMT R21, R17, 0x3340, R0 ;  /* 0x0000334011157816 */ /* 0x001fc80000000000 */
[----:B------:R-:W-:Y:S01]  /*db730*/  PRMT R21, R24, 0x5410, R21 ;  /* 0x0000541018157816 */ /* 0x000fe20000000015 */
[----:B------:R0:W-:Y:S01]  /*db740*/  STL.64 [R1+0x5640], R6 ;  /* 0x0056400601007387 */ /* 0x0001e20000100a00 */
[----:B------:R-:W-:-:S03]  /*db750*/  SHF.R.U32.HI R18, RZ, 0x8, R18 ;  /* 0x00000008ff127819 */ /* 0x000fc60000011612 */
[----:B------:R1:W-:Y:S01]  /*db760*/  STL [R1+0x5b8], R21 ;  /* 0x0005b81501007387 */ /* 0x0003e20000100800 */
[----:B------:R-:W-:Y:S02]  /*db770*/  IADD3 R28, P1, PT, R19, R7, RZ ;  /* 0x00000007131c7210 */ /* 0x000fe40007f3e0ff */
[----:B------:R-:W-:Y:S01]  /*db780*/  LOP3.LUT R18, R18, 0xffff, RZ, 0xc0, !PT ;  /* 0x0000ffff12127812 */ /* 0x000fe200078ec0ff */
[----:B0-----:R-:W3:Y:S04]  /*db790*/  LDL.LU R6, [R1+0x50a4] ;  /* 0x0050a40001067983 */ /* 0x001ee80000300800 */
[----:B------:R-:W3:Y:S01]  /*db7a0*/  LDL.LU R7, [R1+0x4fe4] ;  /* 0x004fe40001077983 */ /* 0x000ee20000300800 */
[----:B-1----:R-:W-:-:S04]  /*db7b0*/  SHF.R.U32.HI R21, RZ, 0x8, R23 ;  /* 0x00000008ff157819 */ /* 0x002fc80000011617 */
[----:B------:R-:W-:-:S04]  /*db7c0*/  LOP3.LUT R21, R21, 0xffff, RZ, 0xc0, !PT ;  /* 0x0000ffff15157812 */ /* 0x000fc800078ec0ff */
[----:B------:R-:W-:Y:S02]  /*db7d0*/  PRMT R21, R18, 0x3340, R21 ;  /* 0x0000334012157816 */ /* 0x000fe40000000015 */
[----:B------:R-:W-:Y:S01]  /*db7e0*/  PRMT R18, R22, 0x5410, R26 ;  /* 0x0000541016127816 */ /* 0x000fe2000000001a */
[----:B----4-:R-:W-:Y:S01]  /*db7f0*/  IMAD.X R29, R20, 0x1, R8, P1 ;  /* 0x00000001141d7824 */ /* 0x010fe200008e0608 */
[----:B------:R-:W-:-:S04]  /*db800*/  IADD3 R22, P1, PT, R19, R9, RZ ;  /* 0x0000000913167210 */ /* 0x000fc80007f3e0ff */
[----:B------:R-:W-:Y:S04]  /*db810*/  STL.64 [R1+0xb90], R28 ;  /* 0x000b901c01007387 */ /* 0x000fe80000100a00 */
[----:B------:R0:W-:Y:S01]  /*db820*/  STL [R1+0x410], R21 ;  /* 0x0004101501007387 */ /* 0x0001e20000100800 */
[----:B--2---:R-:W-:-:S03]  /*db830*/  IMAD.X R23, R20, 0x1, R11, P1 ;  /* 0x0000000114177824 */ /* 0x004fc600008e060b */
[----:B------:R1:W-:Y:S04]  /*db840*/  STL.64 [R1+0x5628], R8 ;  /* 0x0056280801007387 */ /* 0x0003e80000100a00 */
[----:B------:R-:W-:Y:S01]  /*db850*/  STL [R1+0x1938], R18 ;  /* 0x0019381201007387 */ /* 0x000fe20000100800 */
[----:B0-----:R-:W-:-:S04]  /*db860*/  SHF.R.U32.HI R21, RZ, 0x8, R17 ;  /* 0x00000008ff157819 */ /* 0x001fc80000011611 */
[----:B------:R-:W-:Y:S01]  /*db870*/  LOP3.LUT R21, R21, 0xffff, RZ, 0xc0, !PT ;  /* 0x0000ffff15157812 */ /* 0x000fe200078ec0ff */
[----:B-1----:R-:W2:Y:S04]  /*db880*/  LDL.LU R8, [R1+0x150] ;  /* 0x0001500001087983 */ /* 0x002ea80000300800 */
[----:B------:R-:W2:Y:S04]  /*db890*/  LDL.LU R9, [R1+0x3f0] ;  /* 0x0003f00001097983 */ /* 0x000ea80000300800 */
[----:B------:R0:W-:Y:S01]  /*db8a0*/  STL.64 [R1+0xb88], R22 ;  /* 0x000b881601007387 */ /* 0x0001e20000100a00 */
[----:B------:R-:W-:-:S02]  /*db8b0*/  IADD3 R28, P1, PT, R19, R10, RZ ;  /* 0x0000000a131c7210 */ /* 0x000fc40007f3e0ff */
[----:B0-----:R-:W-:Y:S01]  /*db8c0*/  PRMT R22, R21, 0x3340, R0 ;  /* 0x0000334015167816 */ /* 0x001fe20000000000 */
[----:B------:R-:W4:Y:S04]  /*db8d0*/  LDL.LU R23, [R1+0x14c] ;  /* 0x00014c0001177983 */ /* 0x000f280000300800 */
[----:B------:R-:W4:Y:S04]  /*db8e0*/  LDL.LU R17, [R1+0x848] ;  /* 0x0008480001117983 */ /* 0x000f280000300800 */
[----:B------:R-:W4:Y:S04]  /*db8f0*/  LDL.LU R21, [R1+0x858] ;  /* 0x0008580001157983 */ /* 0x000f280000300800 */
[----:B------:R-:W4:Y:S04]  /*db900*/  LDL.LU R18, [R1+0x154] ;  /* 0x0001540001127983 */ /* 0x000f280000300800 */
[----:B------:R0:W-:Y:S04]  /*db910*/  STL [R1+0x21c], R22 ;  /* 0x00021c1601007387 */ /* 0x0001e80000100800 */
[----:B------:R-:W4:Y:S04]  /*db920*/  LDL.LU R24, [R1+0x850] ;  /* 0x0008500001187983 */ /* 0x000f280000300800 */
[----:B------:R-:W4:Y:S04]  /*db930*/  LDL.LU R27, [R1+0x144] ;  /* 0x00014400011b7983 */ /* 0x000f280000300800 */
[----:B------:R-:W4:Y:S01]  /*db940*/  LDL.LU R26, [R1+0x43c] ;  /* 0x00043c00011a7983 */ /* 0x000f220000300800 */
[----:B------:R-:W-:-:S03]  /*db950*/  IMAD.X R29, R20, 0x1, R12, P1 ;  /* 0x00000001141d7824 */ /* 0x000fc600008e060c */
[----:B0-----:R-:W4:Y:S04]  /*db960*/  LDL.LU R22, [R1+0x1d18] ;  /* 0x001d180001167983 */ /* 0x001f280000300800 */
[----:B------:R0:W-:Y:S04]  /*db970*/  STL.64 [R1+0x5638], R10 ;  /* 0x0056380a01007387 */ /* 0x0001e80000100a00 */
[----:B0-----:R-:W4:Y:S04]  /*db980*/  LDL.LU R10, [R1+0x854] ;  /* 0x00085400010a7983 */ /* 0x001f280000300800 */
[----:B------:R-:W4:Y:S04]  /*db990*/  LDL.LU R11, [R1+0x160] ;  /* 0x00016000010b7983 */ /* 0x000f280000300800 */
[----:B------:R0:W-:Y:S04]  /*db9a0*/  STL.64 [R1+0xbb8], R28 ;  /* 0x000bb81c01007387 */ /* 0x0001e80000100a00 */
[----:B0-----:R-:W4:Y:S04]  /*db9b0*/  LDL.LU.64 R28, [R1+0x5648] ;  /* 0x00564800011c7983 */ /* 0x001f280000300a00 */
[----:B------:R-:W4:Y:S01]  /*db9c0*/  LDL.LU R20, [R1+0x168] ;  /* 0x0001680001147983 */ /* 0x000f220000300800 */
[----:B--2---:R-:W-:-:S02]  /*db9d0*/  PRMT R9, R9, 0x5410, R8 ;  /* 0x0000541009097816 */ /* 0x004fc40000000008 */
[----:B---3--:R-:W-:Y:S02]  /*db9e0*/  LOP3.LUT R8, R6, 0xffff, RZ, 0xc0, !PT ;  /* 0x0000ffff06087812 */ /* 0x008fe400078ec0ff */
[----:B----4-:R-:W-:Y:S02]  /*db9f0*/  PRMT R20, R10, 0x5410, R20 ;  /* 0x000054100a147816 */ /* 0x010fe40000000014 */
[----:B------:R-:W-:-:S03]  /*dba00*/  PRMT R10, R21, 0x5410, R11 ;  /* 0x00005410150a7816 */ /* 0x000fc6000000000b */
[----:B------:R-:W-:Y:S04]  /*dba10*/  STL [R1+0x192c], R20 ;  /* 0x00192c1401007387 */ /* 0x000fe80000100800 */
[----:B------:R-:W-:Y:S04]  /*dba20*/  STL [R1+0x1928], R10 ;  /* 0x0019280a01007387 */ /* 0x000fe80000100800 */
[----:B------:R0:W-:Y:S04]  /*dba30*/  STL [R1+0x191c], R9 ;  /* 0x00191c0901007387 */ /* 0x0001e80000100800 */
[----:B------:R-:W2:Y:S01]  /*dba40*/  LDL.LU R6, [R1+0x19d8] ;  /* 0x0019d80001067983 */ /* 0x000ea20000300800 */
[----:B0-----:R-:W-:-:S03]  /*dba50*/  LOP3.LUT R9, R7, 0xffff, RZ, 0xc0, !PT ;  /* 0x0000ffff07097812 */ /* 0x001fc600078ec0ff */
[----:B------:R-:W3:Y:S01]  /*dba60*/  LDL.LU R7, [R1+0x1b6c] ;  /* 0x001b6c0001077983 */ /* 0x000ee20000300800 */
[----:B------:R-:W-:Y:S02]  /*dba70*/  LOP3.LUT R29, R29, 0xffff, RZ, 0xc0, !PT ;  /* 0x0000ffff1d1d7812 */ /* 0x000fe400078ec0ff */
[----:B------:R-:W-:Y:S01]  /*dba80*/  PRMT R21, R8, 0x3340, R9 ;  /* 0x0000334008157816 */ /* 0x000fe20000000009 */
[----:B------:R-:W-:Y:S01]  /*dba90*/  VIADD R19, R19, UR5 ;  /* 0x0000000513137c36 */ /* 0x000fe20008000000 */
[----:B------:R-:W-:Y:S02]  /*dbaa0*/  PRMT R20, R29, 0x3340, R0 ;  /* 0x000033401d147816 */ /* 0x000fe40000000000 */
[----:B------:R-:W-:Y:S01]  /*dbab0*/  SHF.R.U32.HI R8, RZ, 0x8, R8 ;  /* 0x00000008ff087819 */ /* 0x000fe20000011608 */
[----:B------:R-:W0:Y:S01]  /*dbac0*/  LDCU UR5, c[0x0][0x3b8] ;  /* 0x00007700ff0577ac */ /* 0x000e220008000800 */
[----:B------:R-:W-:Y:S02]  /*dbad0*/  PRMT R21, R21, 0x5410, R20 ;  /* 0x0000541015157816 */ /* 0x000fe40000000014 */
[----:B------:R-:W-:-:S02]  /*dbae0*/  SHF.R.S32.HI R20, RZ, 0x1f, R19 ;  /* 0x0000001fff147819 */ /* 0x000fc40000011413 */
[----:B------:R-:W-:Y:S01]  /*dbaf0*/  IADD3 R10, P1, PT, R19, R0, RZ ;  /* 0x00000000130a7210 */ /* 0x000fe20007f3e0ff */
[----:B------:R1:W-:Y:S04]  /*dbb00*/  STL [R1+0x5b0], R21 ;  /* 0x0005b01501007387 */ /* 0x0003e80000100800 */
[----:B------:R-:W-:Y:S01]  /*dbb10*/  IMAD.X R11, R20, 0x1, R2, P1 ;  /* 0x00000001140b7824 */ /* 0x000fe200008e0602 */
[----:B------:R-:W-:Y:S02]  /*dbb20*/  LOP3.LUT R8, R8, 0xffff, RZ, 0xc0, !PT ;  /* 0x0000ffff08087812 */ /* 0x000fe400078ec0ff */
[----:B-1----:R-:W-:Y:S02]  /*dbb30*/  SHF.R.U32.HI R21, RZ, 0x8, R9 ;  /* 0x00000008ff157819 */ /* 0x002fe40000011609 */
[----:B------:R1:W-:Y:S02]  /*dbb40*/  STL.64 [R1+0xb80], R10 ;  /* 0x000b800a01007387 */ /* 0x0003e40000100a00 */
[----:B------:R-:W-:-:S04]  /*dbb50*/  LOP3.LUT R21, R21, 0xffff, RZ, 0xc0, !PT ;  /* 0x0000ffff15157812 */ /* 0x000fc800078ec0ff */
[----:B-1----:R-:W-:Y:S02]  /*dbb60*/  PRMT R11, R8, 0x3340, R21 ;  /* 0x00003340080b7816 */ /* 0x002fe40000000015 */
[----:B------:R-:W-:Y:S02]  /*dbb70*/  IADD3 R8, P1, PT, R19, R3, RZ ;  /* 0x0000000313087210 */ /* 0x000fe40007f3e0ff */
[----:B------:R-:W-:Y:S01]  /*dbb80*/  PRMT R10, R17, 0x5410, R23 ;  /* 0x00005410110a7816 */ /* 0x000fe20000000017 */
[----:B------:R-:W-:Y:S04]  /*dbb90*/  STL [R1+0x3f0], R11 ;  /* 0x0003f00b01007387 */ /* 0x000fe80000100800 */
[----:B------:R1:W-:Y:S01]  /*dbba0*/  STL.64 [R1+0x5620], R2 ;  /* 0x0056200201007387 */ /* 0x0003e20000100a00 */
[----:B------:R-:W-:-:S03]  /*dbbb0*/  IMAD.X R9, R20, 0x1, R4, P1 ;  /* 0x0000000114097824 */ /* 0x000fc600008e0604 */
[----:B------:R4:W-:Y:S04]  /*dbbc0*/  STL [R1+0x1918], R10 ;  /* 0x0019180a01007387 */ /* 0x0009e80000100800 */
[----:B------:R0:W-:Y:S01]  /*dbbd0*/  STL.64 [R1+0xbb0], R8 ;  /* 0x000bb00801007387 */ /* 0x0001e20000100a00 */
[----:B-1----:R-:W-:Y:S02]  /*dbbe0*/  PRMT R3, R24, 0x5410, R18 ;  /* 0x0000541018037816 */ /* 0x002fe40000000012 */
[----:B------:R-:W-:Y:S02]  /*dbbf0*/  PRMT R2, R26, 0x5410, R27 ;  /* 0x000054101a027816 */ /* 0x000fe4000000001b */
[----:B----4-:R-:W-:Y:S01]  /*dbc00*/  LOP3.LUT R10, R22, 0xffff, RZ, 0xc0, !PT ;  /* 0x0000ffff160a7812 */ /* 0x010fe200078ec0ff */
[----:B------:R-:W-:Y:S04]  /*dbc10*/  STL [R1+0x190c], R3 ;  /* 0x00190c0301007387 */ /* 0x000fe80000100800 */
[----:B------:R-:W4:Y:S04]  /*dbc20*/  LDL.LU R26, [R1+0x148] ;  /* 0x00014800011a7983 */ /* 0x000f280000300800 */
[----:B------:R1:W-:Y:S04]  /*dbc30*/  STL [R1+0x1908], R2 ;  /* 0x0019080201007387 */ /* 0x0003e80000100800 */
[----:B0-----:R-:W4:Y:S04]  /*dbc40*/  LDL.LU R8, [R1+0x140] ;  /* 0x0001400001087983 */ /* 0x001f280000300800 */
[----:B------:R-:W4:Y:S04]  /*dbc50*/  LDL.LU R9, [R1+0x3d8] ;  /* 0x0003d80001097983 */ /* 0x000f280000300800 */
[----:B-1----:R-:W4:Y:S04]  /*dbc60*/  LDL.LU R2, [R1+0x134] ;  /* 0x0001340001027983 */ /* 0x002f280000300800 */
[----:B------:R-:W4:Y:S04]  /*dbc70*/  LDL.LU R23, [R1+0x3d4] ;  /* 0x0003d40001177983 */ /* 0x000f280000300800 */
[----:B------:R-:W4:Y:S04]  /*dbc80*/  LDL.LU R27, [R1+0x50c0] ;  /* 0x0050c000011b7983 */ /* 0x000f280000300800 */
[----:B------:R-:W4:Y:S04]  /*dbc90*/  LDL.LU R24, [R1+0x4e94] ;  /* 0x004e940001187983 */ /* 0x000f280000300800 */
[----:B------:R-:W4:Y:S04]  /*dbca0*/  LDL.LU R17, [R1+0x5000] ;  /* 0x0050000001117983 */ /* 0x000f280000300800 */
[----:B------:R-:W4:Y:S04]  /*dbcb0*/  LDL.LU R18, [R1+0x5068] ;  /* 0x0050680001127983 */ /* 0x000f280000300800 */
[----:B------:R-:W4:Y:S01]  /*dbcc0*/  LDL.LU R22, [R1+0x20cc] ;  /* 0x0020cc0001167983 */ /* 0x000f220000300800 */
[----:B--2---:R-:W-:-:S04]  /*dbcd0*/  LOP3.LUT R3, R6, 0xffff, RZ, 0xc0, !PT ;  /* 0x0000ffff06037812 */ /* 0x004fc800078ec0ff */
[----:B------:R-:W-:Y:S02]  /*dbce0*/  PRMT R21, R3, 0x3340, R0 ;  /* 0x0000334003157816 */ /* 0x000fe40000000000 */
[----:B---3--:R-:W-:-:S04]  /*dbcf0*/  LOP3.LUT R11, R7, 0xffff, RZ, 0xc0, !PT ;  /* 0x0000ffff070b7812 */ /* 0x008fc800078ec0ff */
[----:B------:R-:W-:Y:S01]  /*dbd00*/  PRMT R6, R10, 0x3340, R11 ;  /* 0x000033400a067816 */ /* 0x000fe2000000000b */
[----:B------:R0:W-:Y:S03]  /*dbd10*/  STL [R1+0x144], R3 ;  /* 0x0001440301007387 */ /* 0x0001e60000100800 */
[----:B------:R-:W-:Y:S02]  /*dbd20*/  PRMT R21, R6, 0x5410, R21 ;  /* 0x0000541006157816 */ /* 0x000fe40000000015 */
[----:B------:R-:W-:Y:S01]  /*dbd30*/  IADD3 R6, P1, PT, R19, R13, RZ ;  /* 0x0000000d13067210 */ /* 0x000fe20007f3e0ff */
[----:B0-----:R-:W2:Y:S04]  /*dbd40*/  LDL.LU R3, [R1+0x4f10] ;  /* 0x004f100001037983 */ /* 0x001ea80000300800 */
[----:B------:R0:W-:Y:S01]  /*dbd50*/  STL [R1+0x5b4], R21 ;  /* 0x0005b41501007387 */ /* 0x0001e20000100800 */
[----:B------:R-:W-:Y:S01]  /*dbd60*/  IMAD.X R7, R20, 0x1, R15, P1 ;  /* 0x0000000114077824 */ /* 0x000fe200008e060f */
[----:B------:R-:W-:-:S02]  /*dbd70*/  SHF.R.U32.HI R10, RZ, 0x8, R10 ;  /* 0x00000008ff0a7819 */ /* 0x000fc4000001160a */
[----:B------:R-:W-:Y:S02]  /*dbd80*/  SHF.R.U32.HI R11, RZ, 0x8, R11 ;  /* 0x00000008ff0b7819 */ /* 0x000fe4000001160b */
[----:B0-----:R-:W-:-:S04]  /*dbd90*/  SHF.R.U32.HI R21, RZ, 0x8, R29 ;  /* 0x00000008ff157819 */ /* 0x001fc8000001161d */
[----:B------:R-:W-:Y:S01]  /*dbda0*/  LOP3.LUT R21, R21, 0xffff, RZ, 0xc0, !PT ;  /* 0x0000ffff15157812 */ /* 0x000fe200078ec0ff */
[----:B------:R0:W-:Y:S01]  /*dbdb0*/  STL.64 [R1+0xba8], R6 ;  /* 0x000ba80601007387 */ /* 0x0001e20000100a00 */
[----:B------:R-:W-:Y:S02]  /*dbdc0*/  LOP3.LUT R10, R10, 0xffff, RZ, 0xc0, !PT ;  /* 0x0000ffff0a0a7812 */ /* 0x000fe400078ec0ff */
[----:B------:R-:W-:Y:S02]  /*dbdd0*/  PRMT R29, R21, 0x3340, R0 ;  /* 0x00003340151d7816 */ /* 0x000fe40000000000 */
[----:B------:R-:W-:Y:S01]  /*dbde0*/  LOP3.LUT R11, R11, 0xffff, RZ, 0xc0, !PT ;  /* 0x0000ffff0b0b7812 */ /* 0x000fe200078ec0ff */
[----:B0-----:R-:W3:Y:S04]  /*dbdf0*/  LDL.LU.64 R6, [R1+0x5640] ;  /* 0x0056400001067983 */ /* 0x001ee80000300a00 */
[----:B------:R-:W2:Y:S04]  /*dbe00*/  LDL.LU R21, [R1+0x838] ;  /* 0x0008380001157983 */ /* 0x000ea80000300800 */
[----:B------:R0:W-:Y:S02]  /*dbe10*/  STL [R1+0x218], R29 ;  /* 0x0002181d01007387 */ /* 0x0001e40000100800 */
[----:B0-----:R-:W-:-:S05]  /*dbe20*/  PRMT R29, R10, 0x3340, R11 ;  /* 0x000033400a1d7816 */ /* 0x001fca000000000b */
[----:B------:R0:W-:Y:S04]  /*dbe30*/  STL [R1+0x54c4], R29 ;  /* 0x0054c41d01007387 */ /* 0x0001e80000100800 */
[----:B0-----:R-:W2:Y:S04]  /*dbe40*/  LDL.LU R29, [R1+0x13c] ;  /* 0x00013c00011d7983 */ /* 0x001ea80000300800 */
[----:B------:R0:W-:Y:S04]  /*dbe50*/  STL [R1+0x5618], R28 ;  /* 0x0056181c01007387 */ /* 0x0001e80000100800 */
[----:B0-----:R-:W2:Y:S01]  /*dbe60*/  LDL.LU R28, [R1+0x83c] ;  /* 0x00083c00011c7983 */ /* 0x001ea20000300800 */
[----:B------:R-:W-:-:S02]  /*dbe70*/  IADD3 R10, P1, PT, R19, R5, RZ ;  /* 0x00000005130a7210 */ /* 0x000fc40007f3e0ff */
[----:B----4-:R-:W-:Y:S02]  /*dbe80*/  PRMT R2, R23, 0x5410, R2 ;  /* 0x0000541017027816 */ /* 0x010fe40000000002 */
[----:B------:R-:W-:Y:S01]  /*dbe90*/  LOP3.LUT R23, R17, 0xffff, RZ, 0xc0, !PT ;  /* 0x0000ffff11177812 */ /* 0x000fe200078ec0ff */
[----:B---3--:R-:W-:-:S05]  /*dbea0*/  IMAD.X R11, R20, 0x1, R6, P1 ;  /* 0x00000001140b7824 */ /* 0x008fca00008e0606 */
[----:B------:R0:W-:Y:S04]  /*dbeb0*/  STL.64 [R1+0xbe0], R10 ;  /* 0x000be00a01007387 */ /* 0x0001e80000100a00 */
[----:B0-----:R-:W3:Y:S01]  /*dbec0*/  LDL.LU.64 R10, [R1+0x5638] ;  /* 0x00563800010a7983 */ /* 0x001ee20000300a00 */
[----:B--2---:R-:W-:-:S03]  /*dbed0*/  PRMT R28, R28, 0x5410, R26 ;  /* 0x000054101c1c7816 */ /* 0x004fc6000000001a */
[----:B------:R-:W2:Y:S04]  /*dbee0*/  LDL.LU R26, [R1+0x5630] ;  /* 0x00563000011a7983 */ /* 0x000ea80000300800 */
[----:B------:R0:W-:Y:S02]  /*dbef0*/  STL [R1+0x18f8], R28 ;  /* 0x0018f81c01007387 */ /* 0x0001e40000100800 */
[----:B0-----:R-:W-:Y:S02]  /*dbf00*/  PRMT R28, R9, 0x5410, R8 ;  /* 0x00005410091c7816 */ /* 0x001fe40000000008 */
[----:B------:R-:W-:-:S05]  /*dbf10*/  IADD3 R8, P1, PT, R19, R14, RZ ;  /* 0x0000000e13087210 */ /* 0x000fca0007f3e0ff */
[----:B------:R-:W-:Y:S01]  /*dbf20*/  IMAD.X R9, R20, 0x1, R16, P1 ;  /* 0x0000000114097824 */ /* 0x000fe200008e0610 */
[----:B------:R-:W-:Y:S04]  /*dbf30*/  STL [R1+0x18dc], R28 ;  /* 0x0018dc1c01007387 */ /* 0x000fe80000100800 */
[----:B------:R0:W-:Y:S04]  /*dbf40*/  STL.64 [R1+0xbd8], R8 ;  /* 0x000bd80801007387 */ /* 0x0001e80000100a00 */
[----:B0-----:R-:W4:Y:S01]  /*dbf50*/  LDL.LU.64 R8, [R1+0x5628] ;  /* 0x0056280001087983 */ /* 0x001f220000300a00 */
[----:B------:R-:W-:-:S05]  /*dbf60*/  PRMT R21, R21, 0x5410, R29 ;  /* 0x0000541015157816 */ /* 0x000fca000000001d */
[----:B------:R-:W-:Y:S04]  /*dbf70*/  STL [R1+0x18d8], R21 ;  /* 0x0018d81501007387 */ /* 0x000fe80000100800 */
[----:B------:R0:W-:Y:S04]  /*dbf80*/  STL [R1+0x18fc], R2 ;  /* 0x0018fc0201007387 */ /* 0x0001e80000100800 */
[----:B------:R-:W2:Y:S01]  /*dbf90*/  LDL.LU R17, [R1+0x138] ;  /* 0x0001380001117983 */ /* 0x000ea20000300800 */
[----:B0-----:R-:W-:-:S03]  /*dbfa0*/  LOP3.LUT R2, R18, 0xffff, RZ, 0xc0, !PT ;  /* 0x0000ffff12027812 */ /* 0x001fc600078ec0ff */
[----:B------:R-:W2:Y:S01]  /*dbfb0*/  LDL.LU R18, [R1+0x834] ;  /* 0x0008340001127983 */ /* 0x000ea20000300800 */
[----:B------:R-:W-:Y:S02]  /*dbfc0*/  LOP3.LUT R27, R27, 0xffff, RZ, 0xc0, !PT ;  /* 0x0000ffff1b1b7812 */ /* 0x000fe400078ec0ff */
[----:B------:R-:W-:Y:S02]  /*dbfd0*/  LOP3.LUT R24, R24, 0xffff, RZ, 0xc0, !PT ;  /* 0x0000ffff18187812 */ /* 0x000fe400078ec0ff */
[----:B------:R-:W-:Y:S02]  /*dbfe0*/  LOP3.LUT R22, R22, 0xffff, RZ, 0xc0, !PT ;  /* 0x0000ffff16167812 */ /* 0x000fe400078ec0ff */
[----:B------:R-:W-:Y:S02]  /*dbff0*/  LOP3.LUT R3, R3, 0xffff, RZ, 0xc0, !PT ;  /* 0x0000ffff03037812 */ /* 0x000fe400078ec0ff */
[----:B------:R-:W-:Y:S02]  /*dc000*/  PRMT R28, R27, 0x3340, R23 ;  /* 0x000033401b1c7816 */ /* 0x000fe40000000017 */
[----:B------:R-:W-:-:S04]  /*dc010*/  PRMT R21, R24, 0x3340, R0 ;  /* 0x0000334018157816 */ /* 0x000fc80000000000 */
[----:B------:R-:W-:Y:S02]  /*dc020*/  PRMT R29, R28, 0x5410, R21 ;  /* 0x000054101c1d7816 */ /* 0x000fe40000000015 */
[----:B------:R-:W-:Y:S02]  /*dc030*/  PRMT R21, R22, 0x3340, R0 ;  /* 0x0000334016157816 */ /* 0x000fe40000000000 */
[----:B------:R-:W-:-:S04]  /*dc040*/  PRMT R28, R2, 0x3340, R3 ;  /* 0x00003340021c7816 */ /* 0x000fc80000000003 */
[----:B------:R-:W-:Y:S01]  /*dc050*/  PRMT R21, R28, 0x5410, R21 ;  /* 0x000054101c157816 */ /* 0x000fe20000000015 */
[----:B------:R-:W-:Y:S04]  /*dc060*/  STL [R1+0x5ac], R29 ;  /* 0x0005ac1d01007387 */ /* 0x000fe80000100800 */
[----:B------:R0:W-:Y:S01]  /*dc070*/  STL.64 [R1+0x5610], R6 ;  /* 0x0056100601007387 */ /* 0x0001e20000100a00 */
[----:B------:R-:W-:-:S03]  /*dc080*/  IADD3 R28, P1, PT, R19, R7, RZ ;  /* 0x00000007131c7210 */ /* 0x000fc60007f3e0ff */
[----:B------:R1:W-:Y:S01]  /*dc090*/  STL [R1+0x5a8], R21 ;  /* 0x0005a81501007387 */ /* 0x0003e20000100800 */
[----:B------:R-:W-:Y:S02]  /*dc0a0*/  SHF.R.U32.HI R2, RZ, 0x8, R2 ;  /* 0x00000008ff027819 */ /* 0x000fe40000011602 */
[----:B------:R-:W-:Y:S02]  /*dc0b0*/  SHF.R.U32.HI R3, RZ, 0x8, R3 ;  /* 0x00000008ff037819 */ /* 0x000fe40000011603 */
[----:B0-----:R-:W-:Y:S02]  /*dc0c0*/  SHF.R.U32.HI R6, RZ, 0x8, R27 ;  /* 0x00000008ff067819 */ /* 0x001fe4000001161b */
[----:B-1----:R-:W-:Y:S02]  /*dc0d0*/  SHF.R.U32.HI R21, RZ, 0x8, R23 ;  /* 0x00000008ff157819 */ /* 0x002fe40000011617 */
[----:B------:R-:W-:Y:S02]  /*dc0e0*/  LOP3.LUT R6, R6, 0xffff, RZ, 0xc0, !PT ;  /* 0x0000ffff06067812 */ /* 0x000fe400078ec0ff */
[----:B------:R-:W-:-:S02]  /*dc0f0*/  LOP3.LUT R21, R21, 0xffff, RZ, 0xc0, !PT ;  /* 0x0000ffff15157812 */ /* 0x000fc400078ec0ff */
[----:B------:R-:W-:Y:S02]  /*dc100*/  LOP3.LUT R2, R2, 0xffff, RZ, 0xc0, !PT ;  /* 0x0000ffff02027812 */ /* 0x000fe400078ec0ff */
[----:B------:R-:W-:Y:S02]  /*dc110*/  LOP3.LUT R3, R3, 0xffff, RZ, 0xc0, !PT ;  /* 0x0000ffff03037812 */ /* 0x000fe400078ec0ff */
[----:B------:R-:W-:Y:S02]  /*dc120*/  PRMT R6, R6, 0x3340, R21 ;  /* 0x0000334006067816 */ /* 0x000fe40000000015 */
[----:B------:R-:W-:Y:S01]  /*dc130*/  PRMT R2, R2, 0x3340, R3 ;  /* 0x0000334002027816 */ /* 0x000fe20000000003 */
[----:B----4-:R-:W-:-:S05]  /*dc140*/  IMAD.X R29, R20, 0x1, R8, P1 ;  /* 0x00000001141d7824 */ /* 0x010fca00008e0608 */
[----:B------:R-:W-:Y:S04]  /*dc150*/  STL.64 [R1+0xc20], R28 ;  /* 0x000c201c01007387 */ /* 0x000fe80000100a00 */
[----:B------:R-:W4:Y:S04]  /*dc160*/  LDL.LU R27, [R1+0x7c4] ;  /* 0x0007c400011b7983 */ /* 0x000f280000300800 */
[----:B------:R-:W4:Y:S04]  /*dc170*/  LDL.LU R21, [R1+0x81c] ;  /* 0x00081c0001157983 */ /* 0x000f280000300800 */
[----:B------:R0:W-:Y:S04]  /*dc180*/  STL [R1+0x3d8], R6 ;  /* 0x0003d80601007387 */ /* 0x0001e80000100800 */
[----:B0-----:R-:W4:Y:S04]  /*dc190*/  LDL.LU R6, [R1+0x11c] ;  /* 0x00011c0001067983 */ /* 0x001f280000300800 */
[----:B------:R-:W4:Y:S04]  /*dc1a0*/  LDL.LU R7, [R1+0x3f8] ;  /* 0x0003f80001077983 */ /* 0x000f280000300800 */
[----:B------:R0:W-:Y:S04]  /*dc1b0*/  STL [R1+0x3d4], R2 ;  /* 0x0003d40201007387 */ /* 0x0001e80000100800 */
[----:B------:R-:W4:Y:S04]  /*dc1c0*/  LDL.LU R28, [R1+0x108] ;  /* 0x00010800011c7983 */ /* 0x000f280000300800 */
[----:B------:R-:W4:Y:S04]  /*dc1d0*/  LDL.LU R29, [R1+0x5a4] ;  /* 0x0005a400011d7983 */ /* 0x000f280000300800 */
[----:B------:R-:W4:Y:S01]  /*dc1e0*/  LDL.LU R23, [R1+0x5088] ;  /* 0x0050880001177983 */ /* 0x000f220000300800 */
[----:B0-----:R-:W-:-:S03]  /*dc1f0*/  IADD3 R2, P1, PT, R19, R9, RZ ;  /* 0x0000000913027210 */ /* 0x001fc60007f3e0ff */
[----:B------:R0:W-:Y:S02]  /*dc200*/  STL.64 [R1+0x5608], R8 ;  /* 0x0056080801007387 */ /* 0x0001e40000100a00 */
[----:B---3--:R-:W-:Y:S02]  /*dc210*/  IMAD.X R3, R20, 0x1, R11, P1 ;  /* 0x0000000114037824 */ /* 0x008fe400008e060b */
[----:B0-----:R-:W3:Y:S04]  /*dc220*/  LDL.LU R8, [R1+0x7c8] ;  /* 0x0007c80001087983 */ /* 0x001ee80000300800 */
[----:B------:R-:W4:Y:S04]  /*dc230*/  LDL.LU R9, [R1+0x12c] ;  /* 0x00012c0001097983 */ /* 0x000f280000300800 */
[----:B------:R2:W-:Y:S02]  /*dc240*/  STL.64 [R1+0xc18], R2 ;  /* 0x000c180201007387 */ /* 0x0005e40000100a00 */
[----:B--2---:R-:W-:-:S02]  /*dc250*/  PRMT R2, R18, 0x5410, R17 ;  /* 0x0000541012027816 */ /* 0x004fc40000000011 */
[----:B------:R-:W2:Y:S04]  /*dc260*/  LDL.LU R17, [R1+0x210c] ;  /* 0x00210c0001117983 */ /* 0x000ea80000300800 */
[----:B------:R-:W2:Y:S04]  /*dc270*/  LDL.LU R18, [R1+0x4f3c] ;  /* 0x004f3c0001127983 */ /* 0x000ea80000300800 */
[----:B------:R0:W-:Y:S02]  /*dc280*/  STL [R1+0x18cc], R2 ;  /* 0x0018cc0201007387 */ /* 0x0001e40000100800 */
[----:B0-----:R-:W-:-:S05]  /*dc290*/  IADD3 R2, P1, PT, R19, R10, RZ ;  /* 0x0000000a13027210 */ /* 0x001fca0007f3e0ff */
[----:B------:R-:W-:Y:S01]  /*dc2a0*/  IMAD.X R3, R20, 0x1, R12, P1 ;  /* 0x0000000114037824 */ /* 0x000fe200008e060c */
[----:B------:R-:W-:-:S04]  /*dc2b0*/  SHF.R.U32.HI R20, RZ, 0x8, R22 ;  /* 0x00000008ff147819 */ /* 0x000fc80000011616 */
[----:B------:R-:W-:Y:S01]  /*dc2c0*/  LOP3.LUT R20, R20, 0xffff, RZ, 0xc0, !PT ;  /* 0x0000ffff14147812 */ /* 0x000fe200078ec0ff */
[----:B------:R0:W-:Y:S03]  /*dc2d0*/  STL.64 [R1+0xc58], R2 ;  /* 0x000c580201007387 */ /* 0x0001e60000100a00 */
[----:B------:R-:W-:Y:S01]  /*dc2e0*/  PRMT R20, R20, 0x3340, R0 ;  /* 0x0000334014147816 */ /* 0x000fe20000000000 */
[----:B0-----:R-:W2:Y:S04]  /*dc2f0*/  LDL.LU.64 R2, [R1+0x5620] ;  /* 0x0056200001027983 */ /* 0x001ea80000300a00 */
[----:B------:R-:W2:Y:S04]  /*dc300*/  LDL.LU R22, [R1+0x561c] ;  /* 0x00561c0001167983 */ /* 0x000ea80000300800 */
[----:B------:R0:W-:Y:S04]  /*dc310*/  STL [R1+0x214], R20 ;  /* 0x0002141401007387 */ /* 0x0001e80000100800 */
[----:B0-----:R-:W3:Y:S01]  /*dc320*/  LDL.LU R20, [R1+0x130] ;  /* 0x0001300001147983 */ /* 0x001ee20000300800 */
[----:B------:R-:W-:Y:S01]  /*dc330*/  VIADD R19, R19, UR5 ;  /* 0x0000000513137c36 */ /* 0x000fe20008000000 */
[----:B------:R-:W0:Y:S01]  /*dc340*/  LDCU UR5, c[0x0][0x3b8] ;  /* 0x00007700ff0577ac */ /* 0x000e220008000800 */
[----:B----4-:R-:W-:-:S02]  /*dc350*/  PRMT R21, R21, 0x5410, R9 ;  /* 0x0000541015157816 */ /* 0x010fc40000000009 */
[----:B---3--:R-:W-:Y:S02]  /*dc360*/  PRMT R8, R8, 0x5410, R20 ;  /* 0x0000541008087816 */ /* 0x008fe40000000014 */
[----:B------:R-:W-:-:S03]  /*dc370*/  SHF.R.S32.HI R20, RZ, 0x1f, R19 ;  /* 0x0000001fff147819 */ /* 0x000fc60000011413 */
[----:B------:R1:W-:Y:S04]  /*dc380*/  STL [R1+0x18c8], R8 ;  /* 0x0018c80801007387 */ /* 0x0003e80000100800 */
[----:B------:R3:W-:Y:S01]  /*dc390*/  STL [R1+0x894], R21 ;  /* 0x0008941501007387 */ /* 0x0007e20000100800 */
[----:B-1----:R-:W-:Y:S02]  /*dc3a0*/  IADD3 R8, P1, PT, R19, R0, RZ ;  /* 0x0000000013087210 */ /* 0x002fe40007f3e0ff */
[----:B---3--:R-:W-:-:S03]  /*dc3b0*/  SHF.R.U32.HI R21, RZ, 0x8, R24 ;  /* 0x00000008ff157819 */ /* 0x008fc60000011618 */
[----:B--2---:R-:W-:Y:S01]  /*dc3c0*/  IMAD.X R9, R20, 0x1, R2, P1 ;  /* 0x0000000114097824 */ /* 0x004fe200008e0602 */
[----:B------:R-:W-:-:S04]  /*dc3d0*/  LOP3.LUT R21, R21, 0xffff, RZ, 0xc0, !PT ;  /* 0x0000ffff15157812 */ /* 0x000fc800078ec0ff */
[----:B------:R1:W-:Y:S04]  /*dc3e0*/  STL.64 [R1+0xc48], R8 ;  /* 0x000c480801007387 */ /* 0x0003e80000100a00 */
[----:B------:R-:W2:Y:S01]  /*dc3f0*/  LDL.LU R24, [R1+0x110] ;  /* 0x0001100001187983 */ /* 0x000ea20000300800 */
[----:B-1----:R-:W-:Y:S02]  /*dc400*/  PRMT R9, R21, 0x3340, R0 ;  /* 0x0000334015097816 */ /* 0x002fe40000000000 */
[----:B------:R-:W-:-:S03]  /*dc410*/  PRMT R8, R27, 0x5410, R22 ;  /* 0x000054101b087816 */ /* 0x000fc60000000016 */
[----:B------:R-:W-:Y:S04]  /*dc420*/  STL [R1+0x210], R9 ;  /* 0x0002100901007387 */ /* 0x000fe80000100800 */
[----:B------:R-:W2:Y:S01]  /*dc430*/  LDL.LU R27, [R1+0x3d0] ;  /* 0x0003d000011b7983 */ /* 0x000ea20000300800 */
[----:B0-----:R-:W-:-:S03]  /*dc440*/  VIADD R21, R19, UR5 ;  /* 0x0000000513157c36 */ /* 0x001fc60008000000 */
[----:B------:R0:W-:Y:S01]  /*dc450*/  STL [R1+0x898], R8 ;  /* 0x0008980801007387 */ /* 0x0001e20000100800 */
[----:B------:R-:W-:Y:S01]  /*dc460*/  PRMT R6, R7, 0x5410, R6 ;  /* 0x0000541007067816 */ /* 0x000fe20000000006 */
[----:B------:R-:W1:Y:S01]  /*dc470*/  LDCU UR5, c[0x0][0x398] ;  /* 0x00007300ff0577ac */ /* 0x000e620008000800 */
[----:B------:R-:W-:Y:S02]  /*dc480*/  SHF.R.S32.HI R22, RZ, 0x1f, R21 ;  /* 0x0000001fff167819 */ /* 0x000fe40000011415 */
[----:B0-----:R-:W-:-:S05]  /*dc490*/  IADD3 R8, P1, PT, R21, R0, RZ ;  /* 0x0000000015087210 */ /* 0x001fca0007f3e0ff */
[----:B------:R-:W-:Y:S01]  /*dc4a0*/  IMAD.X R9, R22, 0x1, R2, P1 ;  /* 0x0000000116097824 */ /* 0x000fe200008e0602 */
[----:B------:R-:W-:-:S04]  /*dc4b0*/  PRMT R2, R29, 0x5410, R28 ;  /* 0x000054101d027816 */ /* 0x000fc8000000001c */
[----:B------:R0:W-:Y:S04]  /*dc4c0*/  STL.64 [R1+0xc50], R8 ;  /* 0x000c500801007387 */ /* 0x0001e80000100a00 */
[----:B------:R3:W-:Y:S01]  /*dc4d0*/  STL [R1+0x89c], R6 ;  /* 0x00089c0601007387 */ /* 0x0007e20000100800 */
[----:B------:R-:W-:Y:S02]  /*dc4e0*/  LOP3.LUT R7, R23, 0xffff, RZ, 0xc0, !PT ;  /* 0x0000ffff17077812 */ /* 0x000fe400078ec0ff */
[----:B------:R-:W-:Y:S01]  /*dc4f0*/  IADD3 R28, P1, PT, R19, R3, RZ ;  /* 0x00000003131c7210 */ /* 0x000fe20007f3e0ff */
[----:B0-----:R-:W4:Y:S04]  /*dc500*/  LDL.LU R8, [R1+0x1e68] ;  /* 0x001e680001087983 */ /* 0x001f280000300800 */
[----:B------:R0:W-:Y:S01]  /*dc510*/  STL [R1+0x890], R2 ;  /* 0x0008900201007387 */ /* 0x0001e20000100800 */
[----:B---3--:R-:W-:-:S03]  /*dc520*/  LOP3.LUT R6, R18, 0xffff, RZ, 0xc0, !PT ;  /* 0x0000ffff12067812 */ /* 0x008fc600078ec0ff */
[----:B------:R-:W3:Y:S04]  /*dc530*/  LDL.LU R9, [R1+0x1b58] ;  /* 0x001b580001097983 */ /* 0x000ee80000300800 */
[----:B------:R-:W3:Y:S01]  /*dc540*/  LDL.LU R23, [R1+0x1ce8] ;  /* 0x001ce80001177983 */ /* 0x000ee20000300800 */
[----:B0-----:R-:W-:-:S04]  /*dc550*/  LOP3.LUT R2, R17, 0xffff, RZ, 0xc0, !PT ;  /* 0x0000ffff11027812 */ /* 0x001fc800078ec0ff */
[----:B------:R-:W-:Y:S01]  /*dc560*/  PRMT R0, R2, 0x3340, R0 ;  /* 0x0000334002007816 */ /* 0x000fe20000000000 */
[----:B------:R0:W-:Y:S01]  /*dc570*/  STL [R1+0xec], R2 ;  /* 0x0000ec0201007387 */ /* 0x0001e20000100800 */
[----:B------:R-:W-:Y:S01]  /*dc580*/  IMAD.X R29, R20, 0x1, R4, P1 ;  /* 0x00000001141d7824 */ /* 0x000fe200008e0604 */
[----:B0-----:R-:W-:-:S04]  /*dc590*/  PRMT R2, R7, 0x3340, R6 ;  /* 0x0000334007027816 */ /* 0x001fc80000000006 */
[----:B------:R-:W-:-:S05]  /*dc5a0*/  PRMT R0, R2, 0x5410, R0 ;  /* 0x0000541002007816 */ /* 0x000fca0000000000 */
[----:B------:R0:W-:Y:S04]  /*dc5b0*/  STL [R1+0x5a4], R0 ;  /* 0x0005a40001007387 */ /* 0x0001e80000100800 */
[----:B------:R1:W-:Y:S01]  /*dc5c0*/  STL.64 [R1+0xc28], R28 ;  /* 0x000c281c01007387 */ /* 0x0003e20000100a00 */
[----:B------:R-:W-:-:S03]  /*dc5d0*/  SHF.R.U32.HI R2, RZ, 0x8, R7 ;  /* 0x00000008ff027819 */ /* 0x000fc60000011607 */
[----:B------:R1:W-:Y:S01]  /*dc5e0*/  STL [R1+0x5488], R3 ;  /* 0x0054880301007387 */ /* 0x0003e20000100800 */
[----:B------:R-:W-:Y:S02]  /*dc5f0*/  LOP3.LUT R2, R2, 0xffff, RZ, 0xc0, !PT ;  /* 0x0000ffff02027812 */ /* 0x000fe400078ec0ff */
[----:B0-----:R-:W-:Y:S02]  /*dc600*/  SHF.R.U32.HI R0, RZ, 0x8, R6 ;  /* 0x00000008ff007819 */ /* 0x001fe40000011606 */
[----:B-1----:R-:W-:Y:S02]  /*dc610*/  IADD3 R28, P1, PT, R21, R3, RZ ;  /* 0x00000003151c7210 */ /* 0x002fe40007f3e0ff */
[----:B------:R-:W-:Y:S01]  /*dc620*/  LOP3.LUT R0, R0, 0xffff, RZ, 0xc0, !PT ;  /* 0x0000ffff00007812 */ /* 0x000fe200078ec0ff */
[----:B------:R-:W4:Y:S02]  /*dc630*/  LDL.LU R3, [R1+0x3b8] ;  /* 0x0003b80001037983 */ /* 0x000f240000300800 */
[----:B------:R-:W-:-:S05]  /*dc640*/  IMAD.X R29, R22, 0x1, R4, P1 ;  /* 0x00000001161d7824 */ /* 0x000fca00008e0604 */
[----:B------:R0:W-:Y:S04]  /*dc650*/  STL.64 [R1+0xc40], R28 ;  /* 0x000c401c01007387 */ /* 0x0001e80000100a00 */
[----:B0-----:R-:W4:Y:S01]  /*dc660*/  LDL.LU R28, [R1+0x5618] ;  /* 0x00561800011c7983 */ /* 0x001f220000300800 */
[----:B------:R-:W-:-:S03]  /*dc670*/  PRMT R29, R2, 0x3340, R0 ;  /* 0x00003340021d7816 */ /* 0x000fc60000000000 */
[----:B------:R0:W-:Y:S04]  /*dc680*/  STL [R1+0x5490], R4 ;  /* 0x0054900401007387 */ /* 0x0001e80000100800 */
[----:B0-----:R-:W4:Y:S04]  /*dc690*/  LDL.LU R4, [R1+0xf4] ;  /* 0x0000f40001047983 */ /* 0x001f280000300800 */
[----:B------:R-:W4:Y:S04]  /*dc6a0*/  LDL.LU R2, [R1+0x118] ;  /* 0x0001180001027983 */ /* 0x000f280000300800 */
[----:B------:R-:W4:Y:S04]  /*dc6b0*/  LDL.LU R0, [R1+0x7c0] ;  /* 0x0007c00001007983 */ /* 0x000f280000300800 */
[----:B------:R-:W-:Y:S04]  /*dc6c0*/  STL [R1+0x54cc], R29 ;  /* 0x0054cc1d01007387 */ /* 0x000fe80000100800 */
[----:B------:R-:W4:Y:S04]  /*dc6d0*/  LDL.LU R17, [R1+0x10c] ;  /* 0x00010c0001117983 */ /* 0x000f280000300800 */
[----:B------:R-:W4:Y:S01]  /*dc6e0*/  LDL.LU R18, [R1+0x7b4] ;  /* 0x0007b40001127983 */ /* 0x000f220000300800 */
[----:B--2---:R-:W-:-:S05]  /*dc6f0*/  PRMT R6, R27, 0x5410, R24 ;  /* 0x000054101b067816 */ /* 0x004fca0000000018 */
[----:B------:R0:W-:Y:S04]  /*dc700*/  STL [R1+0x888], R6 ;  /* 0x0008880601007387 */ /* 0x0001e80000100800 */
[----:B------:R-:W2:Y:S04]  /*dc710*/  LDL.LU R24, [R1+0x100] ;  /* 0x0001000001187983 */ /* 0x000ea80000300800 */
[----:B------:R-:W2:Y:S01]  /*dc720*/  LDL.LU R27, [R1+0x208] ;  /* 0x00020800011b7983 */ /* 0x000ea20000300800 */
[----:B0-----:R-:W-:-:S05]  /*dc730*/  IADD3 R6, P1, PT, R19, R13, RZ ;  /* 0x0000000d13067210 */ /* 0x001fca0007f3e0ff */
[----:B------:R-:W-:-:S05]  /*dc740*/  IMAD.X R7, R20, 0x1, R15, P1 ;  /* 0x0000000114077824 */ /* 0x000fca00008e060f */
[----:B------:R0:W-:Y:S02]  /*dc750*/  STL.64 [R1+0xbf0], R6 ;  /* 0x000bf00601007387 */ /* 0x0001e40000100a00 */
[----:B0-----:R-:W-:-:S05]  /*dc760*/  IADD3 R6, P1, PT, R21, R13, RZ ;  /* 0x0000000d15067210 */ /* 0x001fca0007f3e0ff */
[----:B------:R-:W-:-:S05]  /*dc770*/  IMAD.X R7, R22, 0x1, R15, P1 ;  /* 0x0000000116077824 */ /* 0x000fca00008e060f */
[----:B------:R0:W-:Y:S04]  /*dc780*/  STL.64 [R1+0xc10], R6 ;  /* 0x000c100601007387 */ /* 0x0001e80000100a00 */
[----:B0-----:R-:W2:Y:S01]  /*dc790*/  LDL.LU.64 R6, [R1+0x5610] ;  /* 0x0056100001067983 */ /* 0x001ea20000300a00 */
[----:B---3--:R-:W-:Y:S02]  /*dc7a0*/  LOP3.LUT R13, R9, 0xffff, RZ, 0xc0, !PT ;  /* 0x0000ffff090d7812 */ /* 0x008fe400078ec0ff */
[----:B------:R-:W-:Y:S02]  /*dc7b0*/  LOP3.LUT R15, R23, 0xffff, RZ, 0xc0, !PT ;  /* 0x0000ffff170f7812 */ /* 0x000fe400078ec0ff */
[----:B----4-:R-:W-:Y:S02]  /*dc7c0*/  PRMT R2, R0, 0x5410, R2 ;  /* 0x0000541000027816 */ /* 0x010fe40000000002 */
[----:B------:R-:W-:-:S02]  /*dc7d0*/  PRMT R0, R3, 0x5410, R4 ;  /* 0x0000541003007816 */ /* 0x000fc40000000004 */
[----:B------:R-:W-:Y:S01]  /*dc7e0*/  LOP3.LUT R3, R8, 0xffff, RZ, 0xc0, !PT ;  /* 0x0000ffff08037812 */ /* 0x000fe200078ec0ff */
[----:B------:R0:W-:Y:S04]  /*dc7f0*/  STL [R1+0x884], R2 ;  /* 0x0008840201007387 */ /* 0x0001e80000100800 */
[----:B------:R1:W-:Y:S01]  /*dc800*/  STL [R1+0x87c], R0 ;  /* 0x00087c0001007387 */ /* 0x0003e20000100800 */
[----:B------:R-:W-:Y:S02]  /*dc810*/  IADD3 R8, P1, PT, R19, R5, RZ ;  /* 0x0000000513087210 */ /* 0x000fe40007f3e0ff */
[----:B0-----:R-:W-:Y:S02]  /*dc820*/  PRMT R2, R3, 0x3340, R15 ;  /* 0x0000334003027816 */ /* 0x001fe4000000000f */
[----:B-1----:R-:W-:-:S04]  /*dc830*/  PRMT R0, R13, 0x3340, R1 ;  /* 0x000033400d007816 */ /* 0x002fc80000000001 */
[----:B------:R-:W-:Y:S02]  /*dc840*/  PRMT R0, R2, 0x5410, R0 ;  /* 0x0000541002007816 */ /* 0x000fe40000000000 */
[----:B------:R-:W-:-:S03]  /*dc850*/  SHF.R.U32.HI R2, RZ, 0x8, R3 ;  /* 0x00000008ff027819 */ /* 0x000fc60000011603 */
[----:B------:R0:W-:Y:S01]  /*dc860*/  STL [R1+0x5a0], R0 ;  /* 0x0005a00001007387 */ /* 0x0001e20000100800 */
[----:B------:R-:W-:Y:S02]  /*dc870*/  LOP3.LUT R2, R2, 0xffff, RZ, 0xc0, !PT ;  /* 0x0000ffff02027812 */ /* 0x000fe400078ec0ff */
[----:B------:R-:W-:Y:S02]  /*dc880*/  SHF.R.U32.HI R13, RZ, 0x8, R13 ;  /* 0x00000008ff0d7819 */ /* 0x000fe4000001160d */
[----:B0-----:R-:W-:-:S04]  /*dc890*/  SHF.R.U32.HI R0, RZ, 0x8, R15 ;  /* 0x00000008ff007819 */ /* 0x001fc8000001160f */
[----:B------:R-:W-:Y:S02]  /*dc8a0*/  LOP3.LUT R0, R0, 0xffff, RZ, 0xc0, !PT ;  /* 0x0000ffff00007812 */ /* 0x000fe400078ec0ff */
[----:B------:R-:W-:Y:S02]  /*dc8b0*/  LOP3.LUT R13, R13, 0xffff, RZ, 0xc0, !PT ;  /* 0x0000ffff0d0d7812 */ /* 0x000fe400078ec0ff */
[----:B------:R-:W-:Y:S02]  /*dc8c0*/  PRMT R4, R2, 0x3340, R0 ;  /* 0x0000334002047816 */ /* 0x000fe40000000000 */
[----:B------:R-:W-:Y:S01]  /*dc8d0*/  PRMT R0, R13, 0x3340, R1 ;  /* 0x000033400d007816 */ /* 0x000fe20000000001 */
[----:B--2---:R-:W-:-:S05]  /*dc8e0*/  IMAD.X R9, R20, 0x1, R6, P1 ;  /* 0x0000000114097824 */ /* 0x004fca00008e0606 */
[----:B------:R0:W-:Y:S04]  /*dc8f0*/  STL.64 [R1+0xbc8], R8 ;  /* 0x000bc80801007387 */ /* 0x0001e80000100a00 */
[----:B------:R-:W-:Y:S01]  /*dc900*/  STL [R1+0x54a0], R5 ;  /* 0x0054a00501007387 */ /* 0x000fe20000100800 */
[----:B0-----:R-:W-:-:S05]  /*dc910*/  IADD3 R8, P1, PT, R21, R5, RZ ;  /* 0x0000000515087210 */ /* 0x001fca0007f3e0ff */
[----:B------:R-:W-:Y:S01]  /*dc920*/  IMAD.X R9, R22, 0x1, R6, P1 ;  /* 0x0000000116097824 */ /* 0x000fe200008e0606 */
[----:B------:R-:W-:-:S04]  /*dc930*/  IADD3 R2, P1, PT, R19, R14, RZ ;  /* 0x0000000e13027210 */ /* 0x000fc80007f3e0ff */
[----:B------:R0:W-:Y:S01]  /*dc940*/  STL.64 [R1+0xba0], R8 ;  /* 0x000ba00801007387 */ /* 0x0001e20000100a00 */
[----:B------:R-:W-:-:S03]  /*dc950*/  IMAD.X R3, R20, 0x1, R16, P1 ;  /* 0x0000000114037824 */ /* 0x000fc600008e0610 */
[----:B0-----:R-:W2:Y:S04]  /*dc960*/  LDL.LU.64 R8, [R1+0x5608] ;  /* 0x0056080001087983 */ /* 0x001ea80000300a00 */
[----:B------:R-:W-:Y:S04]  /*dc970*/  STL [R1+0x54a8], R6 ;  /* 0x0054a80601007387 */ /* 0x000fe80000100800 */
[----:B------:R-:W-:Y:S04]  /*dc980*/  STL [R1+0x3d0], R4 ;  /* 0x0003d00401007387 */ /* 0x000fe80000100800 */
[----:B------:R-:W-:Y:S04]  /*dc990*/  STL [R1+0x20c], R0 ;  /* 0x00020c0001007387 */ /* 0x000fe80000100800 */
[----:B------:R0:W-:Y:S02]  /*dc9a0*/  STL.64 [R1+0xb98], R2 ;  /* 0x000b980201007387 */ /* 0x0001e40000100a00 */
[----:B0-----:R-:W-:-:S05]  /*dc9b0*/  IADD3 R2, P1, PT, R21, R14, RZ ;  /* 0x0000000e15027210 */ /* 0x001fca0007f3e0ff */
[----:B------:R-:W-:-:S05]  /*dc9c0*/  IMAD.X R3, R22, 0x1, R16, P1 ;  /* 0x0000000116037824 */ /* 0x000fca00008e0610 */
[----:B------:R0:W-:Y:S04]  /*dc9d0*/  STL.64 [R1+0xaf0], R2 ;  /* 0x000af00201007387 */ /* 0x0001e80000100a00 */
[----:B------:R-:W3:Y:S01]  /*dc9e0*/  LDL.LU R0, [R1+0x209c] ;  /* 0x00209c0001007983 */ /* 0x000ee20000300800 */
[----:B0-----:R-:W-:Y:S02]  /*dc9f0*/  PRMT R3, R18, 0x5410, R17 ;  /* 0x0000541012037816 */ /* 0x001fe40000000011 */
[----:B------:R-:W-:-:S03]  /*dca00*/  PRMT R2, R27, 0x5410, R24 ;  /* 0x000054101b027816 */ /* 0x000fc60000000018 */
[----:B------:R-:W-:Y:S04]  /*dca10*/  STL [R1+0x878], R3 ;  /* 0x0008780301007387 */ /* 0x000fe80000100800 */
[----:B------:R-:W4:Y:S04]  /*dca20*/  LDL.LU R13, [R1+0x53ac] ;  /* 0x0053ac00010d7983 */ /* 0x000f280000300800 */
[----:B------:R0:W-:Y:S04]  /*dca30*/  STL [R1+0x874], R2 ;  /* 0x0008740201007387 */ /* 0x0001e80000100800 */
[----:B0-----:R-:W3:Y:S04]  /*dca40*/  LDL.LU R2, [R1+0x208c] ;  /* 0x00208c0001027983 */ /* 0x001ee80000300800 */
[----:B------:R-:W3:Y:S01]  /*dca50*/  LDL.LU R15, [R1+0x53cc] ;  /* 0x0053cc00010f7983 */ /* 0x000ee20000300800 */
[----:B------:R-:W-:-:S05]  /*dca60*/  IADD3 R4, P1, PT, R19, R7, RZ ;  /* 0x0000000713047210 */ /* 0x000fca0007f3e0ff */
[--C-:B--2---:R-:W-:Y:S01]  /*dca70*/  IMAD.X R5, R20, 0x1, R8.reuse, P1 ;  /* 0x0000000114057824 */ /* 0x104fe200008e0608 */
[----:B------:R-:W-:Y:S01]  /*dca80*/  IADD3 R14, P1, PT, R21, R7, RZ ;  /* 0x00000007150e7210 */ /* 0x000fe20007f3e0ff */
[----:B---3--:R0:W-:Y:S04]  /*dca90*/  STL [R1+0x5600], R15 ;  /* 0x0056000f01007387 */ /* 0x0081e80000100800 */
[----:B------:R-:W2:Y:S04]  /*dcaa0*/  LDL.LU R6, [R1+0x128] ;  /* 0x0001280001067983 */ /* 0x000ea80000300800 */
[----:B------:R-:W2:Y:S04]  /*dcab0*/  LDL.LU R17, [R1+0x7b8] ;  /* 0x0007b80001117983 */ /* 0x000ea80000300800 */
[----:B------:R-:W3:Y:S04]  /*dcac0*/  LDL.LU R18, [R1+0x120] ;  /* 0x0001200001127983 */ /* 0x000ee80000300800 */
[----:B------:R-:W3:Y:S04]  /*dcad0*/  LDL.LU R24, [R1+0x3b0] ;  /* 0x0003b00001187983 */ /* 0x000ee80000300800 */
[----:B------:R-:W3:Y:S04]  /*dcae0*/  LDL.LU R27, [R1+0x1e98] ;  /* 0x001e9800011b7983 */ /* 0x000ee80000300800 */
[----:B------:R1:W-:Y:S01]  /*dcaf0*/  STL.64 [R1+0xa60], R4 ;  /* 0x000a600401007387 */ /* 0x0003e20000100a00 */
[----:B0-----:R-:W-:-:S03]  /*dcb00*/  IMAD.X R15, R22, 0x1, R8, P1 ;  /* 0x00000001160f7824 */ /* 0x001fc600008e0608 */
[----:B-1----:R-:W3:Y:S04]  /*dcb10*/  LDL.LU R5, [R1+0x1b78] ;  /* 0x001b780001057983 */ /* 0x002ee80000300800 */
[----:B------:R-:W3:Y:S04]  /*dcb20*/  LDL.LU R29, [R1+0x1d1c] ;  /* 0x001d1c00011d7983 */ /* 0x000ee80000300800 */
[----:B------:R-:W3:Y:S04]  /*dcb30*/  LDL.LU R4, [R1+0x1d9c] ;  /* 0x001d9c0001047983 */ /* 0x000ee80000300800 */
[----:B------:R-:W3:Y:S04]  /*dcb40*/  LDL.LU R3, [R1+0x1a18] ;  /* 0x001a180001037983 */ /* 0x000ee80000300800 */
[----:B------:R-:W-:Y:S04]  /*dcb50*/  STL [R1+0x54b4], R7 ;  /* 0x0054b40701007387 */ /* 0x000fe80000100800 */
[----:B------:R-:W3:Y:S04]  /*dcb60*/  LDL.LU R23, [R1+0x1c68] ;  /* 0x001c680001177983 */ /* 0x000ee80000300800 */
[----:B------:R-:W-:Y:S04]  /*dcb70*/  STL [R1+0x54b8], R8 ;  /* 0x0054b80801007387 */ /* 0x000fe80000100800 */
[----:B------:R0:W-:Y:S02]  /*dcb80*/  STL.64 [R1+0x9d8], R14 ;  /* 0x0009d80e01007387 */ /* 0x0001e40000100a00 */
[----:B0-----:R-:W-:-:S05]  /*dcb90*/  IADD3 R14, P1, PT, R19, R9, RZ ;  /* 0x00000009130e7210 */ /* 0x001fca0007f3e0ff */
[----:B------:R-:W-:-:S05]  /*dcba0*/  IMAD.X R15, R20, 0x1, R11, P1 ;  /* 0x00000001140f7824 */ /* 0x000fca00008e060b */
[----:B------:R0:W-:Y:S04]  /*dcbb0*/  STL.64 [R1+0x940], R14 ;  /* 0x0009400e01007387 */ /* 0x0001e80000100a00 */
[----:B------:R-:W-:Y:S01]  /*dcbc0*/  STL [R1+0x54ac], R9 ;  /* 0x0054ac0901007387 */ /* 0x000fe20000100800 */
[----:B0-----:R-:W-:-:S05]  /*dcbd0*/  IADD3 R14, P1, PT, R21, R9, RZ ;  /* 0x00000009150e7210 */ /* 0x001fca0007f3e0ff */
[----:B------:R-:W-:-:S05]  /*dcbe0*/  IMAD.X R15, R22, 0x1, R11, P1 ;  /* 0x00000001160f7824 */ /* 0x000fca00008e060b */
[----:B------:R0:W-:Y:S04]  /*dcbf0*/  STL.64 [R1+0x8b0], R14 ;  /* 0x0008b00e01007387 */ /* 0x0001e80000100a00 */
[----:B0-----:R-:W3:Y:S01]  /*dcc00*/  LDL.LU R15, [R1+0x5600] ;  /* 0x00560000010f7983 */ /* 0x001ee20000300800 */
[----:B------:R-:W-:Y:S02]  /*dcc10*/  IADD3 R8, P1, PT, R21, R10, RZ ;  /* 0x0000000a15087210 */ /* 0x000fe40007f3e0ff */
[----:B------:R-:W-:-:S03]  /*dcc20*/  LOP3.LUT R0, R0, 0xffff, RZ, 0xc0, !PT ;  /* 0x0000ffff00007812 */ /* 0x000fc600078ec0ff */
[----:B------:R-:W-:Y:S01]  /*dcc30*/  IMAD.X R9, R22, 0x1, R12, P1 ;  /* 0x0000000116097824 */ /* 0x000fe200008e060c */
[----:B------:R-:W-:Y:S04]  /*dcc40*/  STL [R1+0x548c], R11 ;  /* 0x00548c0b01007387 */ /* 0x000fe80000100800 */
[----:B------:R0:W-:Y:S04]  /*dcc50*/  STL.64 [R1+0x8a8], R8 ;  /* 0x0008a80801007387 */ /* 0x0001e80000100a00 */
[----:B------:R-:W-:Y:S04]  /*dcc60*/  STL [R1+0x5494], R10 ;  /* 0x0054940a01007387 */ /* 0x000fe80000100800 */
[----:B------:R1:W-:Y:S01]  /*dcc70*/  STL [R1+0x1b8], R0 ;  /* 0x0001b80001007387 */ /* 0x0003e20000100800 */
[----:B------:R-:W-:-:S02]  /*dcc80*/  LOP3.LUT R2, R2, 0xffff, RZ, 0xc0, !PT ;  /* 0x0000ffff02027812 */ /* 0x000fc400078ec0ff */
[----:B0-----:R-:W-:Y:S02]  /*dcc90*/  IADD3 R8, P1, PT, R19, R10, RZ ;  /* 0x0000000a13087210 */ /* 0x001fe40007f3e0ff */
[----:B-1----:R-:W-:-:S03]  /*dcca0*/  PRMT R0, R0, 0x3340, R1 ;  /* 0x0000334000007816 */ /* 0x002fc60000000001 */
[----:B------:R-:W-:Y:S01]  /*dccb0*/  IMAD.X R9, R20, 0x1, R12, P1 ;  /* 0x0000000114097824 */ /* 0x000fe200008e060c */
[----:B----4-:R-:W-:-:S04]  /*dccc0*/  PRMT R0, R13, 0x5410, R0 ;  /* 0x000054100d007816 */ /* 0x010fc80000000000 */
[----:B------:R-:W-:Y:S04]  /*dccd0*/  STL.64 [R1+0x8a0], R8 ;  /* 0x0008a00801007387 */ /* 0x000fe80000100a00 */
[----:B------:R-:W-:Y:S04]  /*dcce0*/  STL [R1+0x680], R2 ;  /* 0x0006800201007387 */ /* 0x000fe80000100800 */
[----:B------:R0:W-:Y:S02]  /*dccf0*/  STL [R1+0x1b18], R0 ;  /* 0x001b180001007387 */ /* 0x0001e40000100800 */
[----:B0-----:R-:W-:-:S02]  /*dcd00*/  PRMT R0, R2, 0x3340, R1 ;  /* 0x0000334002007816 */ /* 0x001fc40000000001 */
[----:B--2---:R-:W-:Y:S02]  /*dcd10*/  PRMT R2, R17, 0x5410, R6 ;  /* 0x0000541011027816 */ /* 0x004fe40000000006 */
[----:B---3--:R-:W-:Y:S02]  /*dcd20*/  PRMT R7, R15, 0x5410, R0 ;  /* 0x000054100f077816 */ /* 0x008fe40000000000 */
[----:B------:R-:W-:-:S03]  /*dcd30*/  PRMT R0, R24, 0x5410, R18 ;  /* 0x0000541018007816 */ /* 0x000fc60000000012 */
[----:B------:R-:W-:Y:S04]  /*dcd40*/  STL [R1+0x1b28], R7 ;  /* 0x001b280701007387 */ /* 0x000fe80000100800 */
[----:B------:R-:W-:Y:S04]  /*dcd50*/  STL [R1+0x870], R2 ;  /* 0x0008700201007387 */ /* 0x000fe80000100800 */
[----:B------:R-:W2:Y:S04]  /*dcd60*/  LDL.LU R17, [R1+0x114] ;  /* 0x0001140001117983 */ /* 0x000ea80000300800 */
[----:B------:R0:W-:Y:S04]  /*dcd70*/  STL [R1+0x86c], R0 ;  /* 0x00086c0001007387 */ /* 0x0001e80000100800 */
[----:B------:R-:W2:Y:S01]  /*dcd80*/  LDL.LU R18, [R1+0x204] ;  /* 0x0002040001127983 */ /* 0x000ea20000300800 */
[----:B------:R-:W-:-:S03]  /*dcd90*/  LOP3.LUT R15, R27, 0xffff, RZ, 0xc0, !PT ;  /* 0x0000ffff1b0f7812 */ /* 0x000fc600078ec0ff */
[----:B------:R-:W3:Y:S04]  /*dcda0*/  LDL.LU R24, [R1+0x104] ;  /* 0x0001040001187983 */ /* 0x000ee80000300800 */
[----:B------:R-:W3:Y:S01]  /*dcdb0*/  LDL.LU R27, [R1+0x7b0] ;  /* 0x0007b000011b7983 */ /* 0x000ee20000300800 */
[----:B------:R-:W-:Y:S02]  /*dcdc0*/  LOP3.LUT R19, R5, 0xffff, RZ, 0xc0, !PT ;  /* 0x0000ffff05137812 */ /* 0x000fe400078ec0ff */
[----:B------:R-:W-:Y:S02]  /*dcdd0*/  LOP3.LUT R13, R29, 0xffff, RZ, 0xc0, !PT ;  /* 0x0000ffff1d0d7812 */ /* 0x000fe400078ec0ff */
[----:B------:R-:W-:Y:S02]  /*dcde0*/  LOP3.LUT R14, R4, 0xffff, RZ, 0xc0, !PT ;  /* 0x0000ffff040e7812 */ /* 0x000fe400078ec0ff */
[----:B------:R-:W-:-:S02]  /*dcdf0*/  LOP3.LUT R16, R3, 0xffff, RZ, 0xc0, !PT ;  /* 0x0000ffff03107812 */ /* 0x000fc400078ec0ff */
[----:B------:R-:W-:Y:S02]  /*dce00*/  LOP3.LUT R12, R23, 0xffff, RZ, 0xc0, !PT ;  /* 0x0000ffff170c7812 */ /* 0x000fe400078ec0ff */
[----:B0-----:R-:W-:Y:S02]  /*dce10*/  PRMT R0, R19, 0x3340, R1 ;  /* 0x0000334013007816 */ /* 0x001fe40000000001 */
[----:B------:R-:W-:-:S04]  /*dce20*/  PRMT R2, R15, 0x3340, R13 ;  /* 0x000033400f027816 */ /* 0x000fc8000000000d */
[----:B------:R-:W-:Y:S02]  /*dce30*/  PRMT R3, R2, 0x5410, R0 ;  /* 0x0000541002037816 */ /* 0x000fe40000000000 */
[----:B------:R-:W-:Y:S02]  /*dce40*/  PRMT R0, R16, 0x3340, R1 ;  /* 0x0000334010007816 */ /* 0x000fe40000000001 */
[----:B------:R-:W-:-:S04]  /*dce50*/  PRMT R2, R14, 0x3340, R12 ;  /* 0x000033400e027816 */ /* 0x000fc8000000000c */
[----:B------:R-:W-:Y:S01]  /*dce60*/  PRMT R0, R2, 0x5410, R0 ;  /* 0x0000541002007816 */ /* 0x000fe20000000000 */
[----:B------:R-:W-:Y:S04]  /*dce70*/  STL [R1+0x59c], R3 ;  /* 0x00059c0301007387 */ /* 0x000fe80000100800 */
[----:B------:R-:W4:Y:S04]  /*dce80*/  LDL.LU R20, [R1+0x7a4] ;  /* 0x0007a40001147983 */ /* 0x000f280000300800 */
[----:B------:R-:W4:Y:S01]  /*dce90*/  LDL.LU R10, [R1+0x5118] ;  /* 0x00511800010a7983 */ /* 0x000f220000300800 */
[----:B------:R-:W-:-:S03]  /*dcea0*/  SHF.R.U32.HI R2, RZ, 0x8, R15 ;  /* 0x00000008ff027819 */ /* 0x000fc6000001160f */
[----:B------:R0:W-:Y:S01]  /*dceb0*/  STL [R1+0x598], R0 ;  /* 0x0005980001007387 */ /* 0x0001e20000100800 */
[----:B------:R-:W-:Y:S02]  /*dcec0*/  SHF.R.U32.HI R14, RZ, 0x8, R14 ;  /* 0x00000008ff0e7819 */ /* 0x000fe4000001160e */
[----:B------:R-:W-:Y:S02]  /*dced0*/  SHF.R.U32.HI R12, RZ, 0x8, R12 ;  /* 0x00000008ff0c7819 */ /* 0x000fe4000001160c */
[----:B------:R-:W-:Y:S01]  /*dcee0*/  LOP3.LUT R2, R2, 0xffff, RZ, 0xc0, !PT ;  /* 0x0000ffff02027812 */ /* 0x000fe200078ec0ff */
[----:B------:R-:W4:Y:S04]  /*dcef0*/  LDL.LU R22, [R1+0x4f20] ;  /* 0x004f200001167983 */ /* 0x000f280000300800 */
[----:B------:R-:W4:Y:S01]  /*dcf00*/  LDL.LU R21, [R1+0x5070] ;  /* 0x0050700001157983 */ /* 0x000f220000300800 */
[----:B0-----:R-:W-:-:S02]  /*dcf10*/  SHF.R.U32.HI R0, RZ, 0x8, R13 ;  /* 0x00000008ff007819 */ /* 0x001fc4000001160d */
[----:B------:R-:W-:Y:S02]  /*dcf20*/  LOP3.LUT R13, R14, 0xffff, RZ, 0xc0, !PT ;  /* 0x0000ffff0e0d7812 */ /* 0x000fe400078ec0ff */
[----:B------:R-:W-:Y:S01]  /*dcf30*/  LOP3.LUT R12, R12, 0xffff, RZ, 0xc0, !PT ;  /* 0x0000ffff0c0c7812 */ /* 0x000fe200078ec0ff */
[----:B------:R-:W4:Y:S01]  /*dcf40*/  LDL.LU R15, [R1+0xe4] ;  /* 0x0000e400010f7983 */ /* 0x000f220000300800 */
[----:B------:R-:W-:-:S03]  /*dcf50*/  LOP3.LUT R0, R0, 0xffff, RZ, 0xc0, !PT ;  /* 0x0000ffff00007812 */ /* 0x000fc600078ec0ff */
[----:B------:R-:W4:Y:S01]  /*dcf60*/  LDL.LU R14, [R1+0x7a0] ;  /* 0x0007a000010e7983 */ /* 0x000f220000300800 */
[----:B------:R-:W-:Y:S02]  /*dcf70*/  PRMT R2, R2, 0x3340, R0 ;  /* 0x0000334002027816 */ /* 0x000fe40000000000 */
[----:B------:R-:W-:Y:S02]  /*dcf80*/  PRMT R0, R13, 0x3340, R12 ;  /* 0x000033400d007816 */ /* 0x000fe4000000000c */
[----:B------:R-:W4:Y:S04]  /*dcf90*/  LDL.LU R13, [R1+0x7a8] ;  /* 0x0007a800010d7983 */ /* 0x000f280000300800 */
[----:B------:R2:W-:Y:S04]  /*dcfa0*/  STL [R1+0x3b8], R2 ;  /* 0x0003b80201007387 */ /* 0x0005e80000100800 */
[----:B------:R-:W4:Y:S04]  /*dcfb0*/  LDL.LU R12, [R1+0xe8] ;  /* 0x0000e800010c7983 */ /* 0x000f280000300800 */
[----:B------:R3:W-:Y:S04]  /*dcfc0*/  STL [R1+0x3b0], R0 ;  /* 0x0003b00001007387 */ /* 0x0007e80000100800 */
[----:B------:R-:W4:Y:S01]  /*dcfd0*/  LDL.LU R11, [R1+0xe0] ;  /* 0x0000e000010b7983 */ /* 0x000f220000300800 */
[----:B--2---:R-:W-:-:S02]  /*dcfe0*/  PRMT R2, R18, 0x5410, R17 ;  /* 0x0000541012027816 */ /* 0x004fc40000000011 */
[----:B---3--:R-:W-:-:S03]  /*dcff0*/  PRMT R0, R27, 0x5410, R24 ;  /* 0x000054101b007816 */ /* 0x008fc60000000018 */
[----:B------:R-:W-:Y:S04]  /*dd000*/  STL [R1+0x868], R2 ;  /* 0x0008680201007387 */ /* 0x000fe80000100800 */
[----:B------:R-:W2:Y:S04]  /*dd010*/  LDL.LU R9, [R1+0x794] ;  /* 0x0007940001097983 */ /* 0x000ea80000300800 */
[----:B------:R0:W-:Y:S04]  /*dd020*/  STL [R1+0x864], R0 ;  /* 0x0008640001007387 */ /* 0x0001e80000100800 */
[----:B------:R-:W3:Y:S04]  /*dd030*/  LDL.LU R8, [R1+0xdc] ;  /* 0x0000dc0001087983 */ /* 0x000ee80000300800 */
[----:B------:R-:W3:Y:S04]  /*dd040*/  LDL.LU R7, [R1+0x798] ;  /* 0x0007980001077983 */ /* 0x000ee80000300800 */
        /* <DEDUP_REMOVED lines=9> */
[----:B------:R-:W2:Y:S01]  /*dd0e0*/  LDL.LU R27, [R1+0x5084] ;  /* 0x00508400011b7983 */ /* 0x000ea20000300800 */
[----:B0-----:R-:W-:-:S03]  /*dd0f0*/  SHF.R.U32.HI R0, RZ, 0x8, R16 ;  /* 0x00000008ff007819 */ /* 0x001fc60000011610 */
[----:B------:R-:W2:Y:S01]  /*dd100*/  LDL.LU R16, [R1+0xfc] ;  /* 0x0000fc0001107983 */ /* 0x000ea20000300800 */
[----:B------:R-:W-:Y:S02]  /*dd110*/  SHF.R.U32.HI R2, RZ, 0x8, R19 ;  /* 0x00000008ff027819 */ /* 0x000fe40000011613 */
[----:B------:R-:W-:Y:S02]  /*dd120*/  LOP3.LUT R0, R0, 0xffff, RZ, 0xc0, !PT ;  /* 0x0000ffff00007812 */ /* 0x000fe400078ec0ff */
[----:B------:R-:W-:Y:S02]  /*dd130*/  LOP3.LUT R2, R2, 0xffff, RZ, 0xc0, !PT ;  /* 0x0000ffff02027812 */ /* 0x000fe400078ec0ff */
[--C-:B------:R-:W-:Y:S02]  /*dd140*/  PRMT R19, R0, 0x3340, R1.reuse ;  /* 0x0000334000137816 */ /* 0x100fe40000000001 */
[----:B------:R-:W-:-:S03]  /*dd150*/  PRMT R0, R2, 0x3340, R1 ;  /* 0x0000334002007816 */ /* 0x000fc60000000001 */
[----:B------:R-:W-:Y:S04]  /*dd160*/  STL [R1+0x208], R19 ;  /* 0x0002081301007387 */ /* 0x000fe80000100800 */
[----:B------:R4:W-:Y:S02]  /*dd170*/  STL [R1+0x204], R0 ;  /* 0x0002040001007387 */ /* 0x0009e40000100800 */
[----:B----4-:R-:W-:Y:S02]  /*dd180*/  PRMT R0, R20, 0x5410, R15 ;  /* 0x0000541014007816 */ /* 0x010fe4000000000f */
[----:B------:R-:W-:Y:S02]  /*dd190*/  PRMT R2, R14, 0x5410, R12 ;  /* 0x000054100e027816 */ /* 0x000fe4000000000c */
[----:B------:R-:W-:-:S02]  /*dd1a0*/  LOP3.LUT R14, R10, 0xffff, RZ, 0xc0, !PT ;  /* 0x0000ffff0a0e7812 */ /* 0x000fc400078ec0ff */
[----:B------:R-:W-:Y:S02]  /*dd1b0*/  LOP3.LUT R12, R22, 0xffff, RZ, 0xc0, !PT ;  /* 0x0000ffff160c7812 */ /* 0x000fe400078ec0ff */
[----:B--2---:R-:W-:-:S05]  /*dd1c0*/  PRMT R13, R13, 0x5410, R16 ;  /* 0x000054100d0d7816 */ /* 0x004fca0000000010 */
[----:B------:R0:W-:Y:S04]  /*dd1d0*/  STL [R1+0x854], R13 ;  /* 0x0008540d01007387 */ /* 0x0001e80000100800 */
[----:B------:R-:W-:Y:S04]  /*dd1e0*/  STL [R1+0x858], R2 ;  /* 0x0008580201007387 */ /* 0x000fe80000100800 */
[----:B------:R1:W-:Y:S01]  /*dd1f0*/  STL [R1+0x850], R0 ;  /* 0x0008500001007387 */ /* 0x0003e20000100800 */
[----:B0-----:R-:W-:Y:S02]  /*dd200*/  LOP3.LUT R13, R21, 0xffff, RZ, 0xc0, !PT ;  /* 0x0000ffff150d7812 */ /* 0x001fe400078ec0ff */
[----:B-1----:R-:W-:-:S02]  /*dd210*/  PRMT R0, R12, 0x3340, R1 ;  /* 0x000033400c007816 */ /* 0x002fc40000000001 */
        /* <DEDUP_REMOVED lines=8> */
[----:B------:R0:W-:Y:S01]  /*dd2a0*/  STL [R1+0x588], R10 ;  /* 0x0005880a01007387 */ /* 0x0001e20000100800 */
[----:B---3--:R-:W-:Y:S02]  /*dd2b0*/  PRMT R7, R7, 0x5410, R8 ;  /* 0x0000541007077816 */ /* 0x008fe40000000008 */
[----:B0-----:R-:W-:Y:S02]  /*dd2c0*/  PRMT R10, R2, 0x3340, R0 ;  /* 0x00003340020a7816 */ /* 0x001fe40000000000 */
[----:B------:R-:W-:Y:S02]  /*dd2d0*/  PRMT R0, R12, 0x3340, R1 ;  /* 0x000033400c007816 */ /* 0x000fe40000000001 */
[----:B------:R-:W-:Y:S01]  /*dd2e0*/  PRMT R2, R9, 0x5410, R11 ;  /* 0x0000541009027816 */ /* 0x000fe2000000000b */
[----:B------:R-:W-:Y:S04]  /*dd2f0*/  STL [R1+0x3ac], R10 ;  /* 0x0003ac0a01007387 */ /* 0x000fe80000100800 */
[----:B------:R0:W-:Y:S04]  /*dd300*/  STL [R1+0x200], R0 ;  /* 0x0002000001007387 */ /* 0x0001e80000100800 */
[----:B------:R1:W-:Y:S04]  /*dd310*/  STL [R1+0x85c], R2 ;  /* 0x00085c0201007387 */ /* 0x0003e80000100800 */
[----:B------:R-:W-:Y:S01]  /*dd320*/  STL [R1+0x83c], R7 ;  /* 0x00083c0701007387 */ /* 0x000fe20000100800 */
[----:B0-----:R-:W-:-:S02]  /*dd330*/  PRMT R0, R5, 0x5410, R6 ;  /* 0x0000541005007816 */ /* 0x001fc40000000006 */
[----:B-1----:R-:W-:-:S03]  /*dd340*/  PRMT R2, R4, 0x5410, R29 ;  /* 0x0000541004027816 */ /* 0x002fc6000000001d */
[----:B------:R0:W-:Y:S04]  /*dd350*/  STL [R1+0x848], R0 ;  /* 0x0008480001007387 */ /* 0x0001e80000100800 */
[----:B------:R-:W-:Y:S01]  /*dd360*/  STL [R1+0x838], R2 ;  /* 0x0008380201007387 */ /* 0x000fe20000100800 */
[----:B0-----:R-:W-:-:S05]  /*dd370*/  LOP3.LUT R0, R23, 0xffff, RZ, 0xc0, !PT ;  /* 0x0000ffff17007812 */ /* 0x001fca00078ec0ff */
[----:B------:R0:W-:Y:S04]  /*dd380*/  STL [R1+0xd0], R0 ;  /* 0x0000d00001007387 */ /* 0x0001e80000100800 */
[----:B------:R-:W2:Y:S04]  /*dd390*/  LDL.LU R16, [R1+0xcc] ;  /* 0x0000cc0001107983 */ /* 0x000ea80000300800 */
[----:B------:R-:W2:Y:S01]  /*dd3a0*/  LDL.LU R20, [R1+0x740] ;  /* 0x0007400001147983 */ /* 0x000ea20000300800 */
[----:B------:R-:W-:-:S03]  /*dd3b0*/  LOP3.LUT R14, R27, 0xffff, RZ, 0xc0, !PT ;  /* 0x0000ffff1b0e7812 */ /* 0x000fc600078ec0ff */
[----:B------:R-:W3:Y:S04]  /*dd3c0*/  LDL.LU R10, [R1+0xc8] ;  /* 0x0000c800010a7983 */ /* 0x000ee80000300800 */
[----:B------:R-:W3:Y:S01]  /*dd3d0*/  LDL.LU R27, [R1+0x750] ;  /* 0x00075000011b7983 */ /* 0x000ee20000300800 */
[----:B------:R-:W-:Y:S02]  /*dd3e0*/  LOP3.LUT R13, R3, 0xffff, RZ, 0xc0, !PT ;  /* 0x0000ffff030d7812 */ /* 0x000fe400078ec0ff */
[----:B------:R-:W-:Y:S01]  /*dd3f0*/  LOP3.LUT R12, R17, 0xffff, RZ, 0xc0, !PT ;  /* 0x0000ffff110c7812 */ /* 0x000fe200078ec0ff */
[----:B------:R-:W4:Y:S04]  /*dd400*/  LDL.LU R22, [R1+0xc0] ;  /* 0x0000c00001167983 */ /* 0x000f280000300800 */
[----:B------:R-:W4:Y:S01]  /*dd410*/  LDL.LU R11, [R1+0x728] ;  /* 0x00072800010b7983 */ /* 0x000f220000300800 */
[----:B0-----:R-:W-:-:S02]  /*dd420*/  PRMT R0, R0, 0x3340, R1 ;  /* 0x0000334000007816 */ /* 0x001fc40000000001 */
[----:B------:R-:W-:-:S04]  /*dd430*/  PRMT R2, R13, 0x3340, R12 ;  /* 0x000033400d027816 */ /* 0x000fc8000000000c */
[----:B------:R-:W-:-:S05]  /*dd440*/  PRMT R0, R2, 0x5410, R0 ;  /* 0x0000541002007816 */ /* 0x000fca0000000000 */
[----:B------:R0:W-:Y:S04]  /*dd450*/  STL [R1+0x594], R0 ;  /* 0x0005940001007387 */ /* 0x0001e80000100800 */
[----:B------:R-:W4:Y:S04]  /*dd460*/  LDL.LU R9, [R1+0x50e0] ;  /* 0x0050e00001097983 */ /* 0x000f280000300800 */
[----:B------:R-:W4:Y:S04]  /*dd470*/  LDL.LU R23, [R1+0x4ec4] ;  /* 0x004ec40001177983 */ /* 0x000f280000300800 */
[----:B------:R-:W4:Y:S01]  /*dd480*/  LDL.LU R17, [R1+0x4fd8] ;  /* 0x004fd80001117983 */ /* 0x000f220000300800 */
[----:B------:R-:W-:-:S02]  /*dd490*/  LOP3.LUT R15, R18, 0xffff, RZ, 0xc0, !PT ;  /* 0x0000ffff120f7812 */ /* 0x000fc400078ec0ff */
[----:B------:R-:W-:Y:S01]  /*dd4a0*/  LOP3.LUT R21, R24, 0xffff, RZ, 0xc0, !PT ;  /* 0x0000ffff18157812 */ /* 0x000fe200078ec0ff */
[----:B------:R-:W4:Y:S04]  /*dd4b0*/  LDL.LU R8, [R1+0xbc] ;  /* 0x0000bc0001087983 */ /* 0x000f280000300800 */
[----:B------:R-:W4:Y:S01]  /*dd4c0*/  LDL.LU R7, [R1+0x714] ;  /* 0x0007140001077983 */ /* 0x000f220000300800 */
[----:B------:R-:W-:Y:S02]  /*dd4d0*/  PRMT R2, R15, 0x3340, R14 ;  /* 0x000033400f027816 */ /* 0x000fe4000000000e */
[----:B0-----:R-:W-:-:S04]  /*dd4e0*/  PRMT R0, R21, 0x3340, R1 ;  /* 0x0000334015007816 */ /* 0x001fc80000000001 */
[----:B------:R-:W-:Y:S02]  /*dd4f0*/  PRMT R0, R2, 0x5410, R0 ;  /* 0x0000541002007816 */ /* 0x000fe40000000000 */
[----:B------:R-:W-:Y:S02]  /*dd500*/  SHF.R.U32.HI R2, RZ, 0x8, R13 ;  /* 0x00000008ff027819 */ /* 0x000fe4000001160d */
[----:B------:R-:W-:Y:S01]  /*dd510*/  SHF.R.U32.HI R13, RZ, 0x8, R15 ;  /* 0x00000008ff0d7819 */ /* 0x000fe2000001160f */
[----:B------:R0:W-:Y:S04]  /*dd520*/  STL [R1+0x584], R0 ;  /* 0x0005840001007387 */ /* 0x0001e80000100800 */
[----:B------:R-:W4:Y:S04]  /*dd530*/  LDL.LU R6, [R1+0xb8] ;  /* 0x0000b80001067983 */ /* 0x000f280000300800 */
[----:B------:R-:W4:Y:S04]  /*dd540*/  LDL.LU R5, [R1+0x724] ;  /* 0x0007240001057983 */ /* 0x000f280000300800 */
[----:B------:R-:W4:Y:S04]  /*dd550*/  LDL.LU R4, [R1+0xb4] ;  /* 0x0000b40001047983 */ /* 0x000f280000300800 */
[----:B------:R-:W4:Y:S01]  /*dd560*/  LDL.LU R3, [R1+0x3b4] ;  /* 0x0003b40001037983 */ /* 0x000f220000300800 */
[----:B------:R-:W-:-:S02]  /*dd570*/  LOP3.LUT R2, R2, 0xffff, RZ, 0xc0, !PT ;  /* 0x0000ffff02027812 */ /* 0x000fc400078ec0ff */
[----:B------:R-:W-:Y:S01]  /*dd580*/  LOP3.LUT R13, R13, 0xffff, RZ, 0xc0, !PT ;  /* 0x0000ffff0d0d7812 */ /* 0x000fe200078ec0ff */
[----:B------:R-:W4:Y:S04]  /*dd590*/  LDL.LU R18, [R1+0x50f0] ;  /* 0x0050f00001127983 */ /* 0x000f280000300800 */
[----:B------:R-:W4:Y:S01]  /*dd5a0*/  LDL.LU R24, [R1+0x4ec8] ;  /* 0x004ec80001187983 */ /* 0x000f220000300800 */
[----:B0-----:R-:W-:Y:S02]  /*dd5b0*/  SHF.R.U32.HI R0, RZ, 0x8, R12 ;  /* 0x00000008ff007819 */ /* 0x001fe4000001160c */
[----:B------:R-:W-:Y:S02]  /*dd5c0*/  SHF.R.U32.HI R12, RZ, 0x8, R14 ;  /* 0x00000008ff0c7819 */ /* 0x000fe4000001160e */
[----:B------:R-:W-:-:S02]  /*dd5d0*/  LOP3.LUT R0, R0, 0xffff, RZ, 0xc0, !PT ;  /* 0x0000ffff00007812 */ /* 0x000fc400078ec0ff */
[----:B------:R-:W-:Y:S02]  /*dd5e0*/  LOP3.LUT R12, R12, 0xffff, RZ, 0xc0, !PT ;  /* 0x0000ffff0c0c7812 */ /* 0x000fe400078ec0ff */
[----:B------:R-:W-:Y:S02]  /*dd5f0*/  PRMT R29, R2, 0x3340, R0 ;  /* 0x00003340021d7816 */ /* 0x000fe40000000000 */
[----:B------:R-:W-:-:S03]  /*dd600*/  PRMT R0, R13, 0x3340, R12 ;  /* 0x000033400d007816 */ /* 0x000fc6000000000c */
[----:B------:R-:W-:Y:S01]  /*dd610*/  STL [R1+0x54d4], R29 ;  /* 0x0054d41d01007387 */ /* 0x000fe20000100800 */
[----:B--2---:R-:W-:Y:S02]  /*dd620*/  PRMT R12, R20, 0x5410, R16 ;  /* 0x00005410140c7816 */ /* 0x004fe40000000010 */
[----:B---3--:R-:W-:-:S03]  /*dd630*/  PRMT R2, R27, 0x5410, R10 ;  /* 0x000054101b027816 */ /* 0x008fc6000000000a */
[----:B------:R-:W-:Y:S04]  /*dd640*/  STL [R1+0x55c8], R12 ;  /* 0x0055c80c01007387 */ /* 0x000fe80000100800 */
[----:B------:R0:W-:Y:S04]  /*dd650*/  STL [R1+0x3a8], R0 ;  /* 0x0003a80001007387 */ /* 0x0001e80000100800 */
[----:B------:R-:W2:Y:S01]  /*dd660*/  LDL.LU R27, [R1+0x4fec] ;  /* 0x004fec00011b7983 */ /* 0x000ea20000300800 */
[----:B----4-:R-:W-:-:S03]  /*dd670*/  PRMT R13, R11, 0x5410, R22 ;  /* 0x000054100b0d7816 */ /* 0x010fc60000000016 */
[----:B------:R-:W-:Y:S01]  /*dd680*/  STL [R1+0x55cc], R2 ;  /* 0x0055cc0201007387 */ /* 0x000fe20000100800 */
[----:B------:R-:W-:Y:S02]  /*dd690*/  LOP3.LUT R19, R9, 0xffff, RZ, 0xc0, !PT ;  /* 0x0000ffff09137812 */ /* 0x000fe400078ec0ff */
[----:B------:R-:W-:Y:S02]  /*dd6a0*/  LOP3.LUT R15, R23, 0xffff, RZ, 0xc0, !PT ;  /* 0x0000ffff170f7812 */ /* 0x000fe400078ec0ff */
[----:B------:R-:W-:Y:S02]  /*dd6b0*/  LOP3.LUT R16, R17, 0xffff, RZ, 0xc0, !PT ;  /* 0x0000ffff11107812 */ /* 0x000fe400078ec0ff */
[----:B0-----:R-:W-:Y:S02]  /*dd6c0*/  PRMT R0, R15, 0x3340, R1 ;  /* 0x000033400f007816 */ /* 0x001fe40000000001 */
[----:B------:R-:W-:Y:S01]  /*dd6d0*/  PRMT R14, R19, 0x3340, R16 ;  /* 0x00003340130e7816 */ /* 0x000fe20000000010 */
[----:B------:R-:W-:Y:S04]  /*dd6e0*/  STL [R1+0x55c0], R13 ;  /* 0x0055c00d01007387 */ /* 0x000fe80000100800 */
[----:B------:R-:W3:Y:S04]  /*dd6f0*/  LDL.LU R23, [R1+0xb0] ;  /* 0x0000b00001177983 */ /* 0x000ee80000300800 */
[----:B------:R-:W3:Y:S01]  /*dd700*/  LDL.LU R17, [R1+0x710] ;  /* 0x0007100001117983 */ /* 0x000ee20000300800 */
[----:B------:R-:W-:-:S02]  /*dd710*/  PRMT R0, R14, 0x5410, R0 ;  /* 0x000054100e007816 */ /* 0x000fc40000000000 */
        /* <DEDUP_REMOVED lines=9> */
[----:B------:R-:W-:Y:S02]  /*dd7b0*/  PRMT R14, R5, 0x5410, R6 ;  /* 0x00005410050e7816 */ /* 0x000fe40000000006 */
[----:B------:R-:W-:Y:S02]  /*dd7c0*/  PRMT R0, R7, 0x5410, R8 ;  /* 0x0000541007007816 */ /* 0x000fe40000000008 */
[----:B------:R-:W-:Y:S01]  /*dd7d0*/  PRMT R16, R3, 0x5410, R4 ;  /* 0x0000541003107816 */ /* 0x000fe20000000004 */
[----:B------:R-:W-:Y:S04]  /*dd7e0*/  STL [R1+0x3a4], R9 ;  /* 0x0003a40901007387 */ /* 0x000fe80000100800 */
[----:B------:R-:W-:Y:S04]  /*dd7f0*/  STL [R1+0x1fc], R2 ;  /* 0x0001fc0201007387 */ /* 0x000fe80000100800 */
[----:B------:R-:W-:Y:S04]  /*dd800*/  STL [R1+0x55c4], R14 ;  /* 0x0055c40e01007387 */ /* 0x000fe80000100800 */
[----:B------:R0:W-:Y:S04]  /*dd810*/  STL [R1+0x834], R0 ;  /* 0x0008340001007387 */ /* 0x0001e80000100800 */
[----:B------:R-:W-:Y:S04]  /*dd820*/  STL [R1+0x55bc], R16 ;  /* 0x0055bc1001007387 */ /* 0x000fe80000100800 */
[----:B------:R-:W4:Y:S04]  /*dd830*/  LDL.LU R12, [R1+0xac] ;  /* 0x0000ac00010c7983 */ /* 0x000f280000300800 */
[----:B------:R-:W4:Y:S01]  /*dd840*/  LDL.LU R3, [R1+0x704] ;  /* 0x0007040001037983 */ /* 0x000f220000300800 */
[----:B------:R-:W-:-:S03]  /*dd850*/  LOP3.LUT R20, R18, 0xffff, RZ, 0xc0, !PT ;  /* 0x0000ffff12147812 */ /* 0x000fc600078ec0ff */
[----:B------:R-:W4:Y:S01]  /*dd860*/  LDL.LU R18, [R1+0xa4] ;  /* 0x0000a40001127983 */ /* 0x000f220000300800 */
[----:B0-----:R-:W-:-:S05]  /*dd870*/  LOP3.LUT R0, R24, 0xffff, RZ, 0xc0, !PT ;  /* 0x0000ffff18007812 */ /* 0x001fca00078ec0ff */
[----:B------:R0:W-:Y:S04]  /*dd880*/  STL [R1+0xc4], R0 ;  /* 0x0000c40001007387 */ /* 0x0001e80000100800 */
[----:B------:R-:W4:Y:S04]  /*dd890*/  LDL.LU R24, [R1+0x39c] ;  /* 0x00039c0001187983 */ /* 0x000f280000300800 */
[----:B------:R-:W4:Y:S01]  /*dd8a0*/  LDL.LU R22, [R1+0x1f08] ;  /* 0x001f080001167983 */ /* 0x000f220000300800 */
[----:B--2---:R-:W-:-:S03]  /*dd8b0*/  LOP3.LUT R19, R27, 0xffff, RZ, 0xc0, !PT ;  /* 0x0000ffff1b137812 */ /* 0x004fc600078ec0ff */
[----:B------:R-:W2:Y:S01]  /*dd8c0*/  LDL.LU R27, [R1+0x1c48] ;  /* 0x001c4800011b7983 */ /* 0x000ea20000300800 */
[----:B0-----:R-:W-:Y:S02]  /*dd8d0*/  PRMT R0, R0, 0x3340, R1 ;  /* 0x0000334000007816 */ /* 0x001fe40000000001 */
[----:B------:R-:W-:-:S04]  /*dd8e0*/  PRMT R15, R20, 0x3340, R19 ;  /* 0x00003340140f7816 */ /* 0x000fc80000000013 */
[----:B------:R-:W-:Y:S02]  /*dd8f0*/  PRMT R0, R15, 0x5410, R0 ;  /* 0x000054100f007816 */ /* 0x000fe40000000000 */
[----:B------:R-:W-:Y:S02]  /*dd900*/  SHF.R.U32.HI R20, RZ, 0x8, R20 ;  /* 0x00000008ff147819 */ /* 0x000fe40000011614 */
[----:B------:R-:W-:Y:S01]  /*dd910*/  SHF.R.U32.HI R15, RZ, 0x8, R19 ;  /* 0x00000008ff0f7819 */ /* 0x000fe20000011613 */
[----:B------:R0:W-:Y:S04]  /*dd920*/  STL [R1+0x578], R0 ;  /* 0x0005780001007387 */ /* 0x0001e80000100800 */
[----:B------:R-:W2:Y:S01]  /*dd930*/  LDL.LU R2, [R1+0x1d8c] ;  /* 0x001d8c0001027983 */ /* 0x000ea20000300800 */
[----:B------:R-:W-:-:S02]  /*dd940*/  LOP3.LUT R19, R20, 0xffff, RZ, 0xc0, !PT ;  /* 0x0000ffff14137812 */ /* 0x000fc400078ec0ff */
[----:B------:R-:W-:Y:S02]  /*dd950*/  LOP3.LUT R15, R15, 0xffff, RZ, 0xc0, !PT ;  /* 0x0000ffff0f0f7812 */ /* 0x000fe400078ec0ff */
[----:B0-----:R-:W-:Y:S02]  /*dd960*/  SHF.R.U32.HI R0, RZ, 0x8, R21 ;  /* 0x00000008ff007819 */ /* 0x001fe40000011615 */
[----:B------:R-:W-:Y:S02]  /*dd970*/  PRMT R29, R19, 0x3340, R15 ;  /* 0x00003340131d7816 */ /* 0x000fe4000000000f */
[----:B------:R-:W-:-:S04]  /*dd980*/  LOP3.LUT R0, R0, 0xffff, RZ, 0xc0, !PT ;  /* 0x0000ffff00007812 */ /* 0x000fc800078ec0ff */
[----:B------:R-:W-:Y:S01]  /*dd990*/  PRMT R0, R0, 0x3340, R1 ;  /* 0x0000334000007816 */ /* 0x000fe20000000001 */
[----:B------:R-:W-:Y:S04]  /*dd9a0*/  STL [R1+0x54dc], R29 ;  /* 0x0054dc1d01007387 */ /* 0x000fe80000100800 */
[----:B------:R0:W-:Y:S04]  /*dd9b0*/  STL [R1+0x1f8], R0 ;  /* 0x0001f80001007387 */ /* 0x0001e80000100800 */
[----:B------:R-:W2:Y:S04]  /*dd9c0*/  LDL.LU R10, [R1+0xa8] ;  /* 0x0000a800010a7983 */ /* 0x000ea80000300800 */
[----:B------:R-:W2:Y:S04]  /*dd9d0*/  LDL.LU R11, [R1+0x6fc] ;  /* 0x0006fc00010b7983 */ /* 0x000ea80000300800 */
[----:B------:R-:W2:Y:S04]  /*dd9e0*/  LDL.LU R9, [R1+0xa0] ;  /* 0x0000a00001097983 */ /* 0x000ea80000300800 */
[----:B------:R-:W2:Y:S04]  /*dd9f0*/  LDL.LU R8, [R1+0x6f0] ;  /* 0x0006f00001087983 */ /* 0x000ea80000300800 */
[----:B------:R-:W2:Y:S04]  /*dda00*/  LDL.LU R7, [R1+0x8] ;  /* 0x0000080001077983 */ /* 0x000ea80000300800 */
[----:B------:R-:W2:Y:S01]  /*dda10*/  LDL.LU R6, [R1+0x394] ;  /* 0x0003940001067983 */ /* 0x000ea20000300800 */
[----:B---3--:R-:W-:-:S03]  /*dda20*/  PRMT R15, R17, 0x5410, R23 ;  /* 0x00005410110f7816 */ /* 0x008fc60000000017 */
[----:B------:R-:W3:Y:S04]  /*dda30*/  LDL.LU R5, [R1] ;  /* 0x0000000001057983 */ /* 0x000ee80000300800 */
[----:B------:R-:W3:Y:S04]  /*dda40*/  LDL.LU R23, [R1+0x390] ;  /* 0x0003900001177983 */ /* 0x000ee80000300800 */
[----:B------:R-:W3:Y:S04]  /*dda50*/  LDL.LU R4, [R1+0x1f2c] ;  /* 0x001f2c0001047983 */ /* 0x000ee80000300800 */
[----:B------:R-:W3:Y:S04]  /*dda60*/  LDL.LU R17, [R1+0x1c5c] ;  /* 0x001c5c0001117983 */ /* 0x000ee80000300800 */
[----:B------:R-:W-:Y:S01]  /*dda70*/  STL [R1+0x55d0], R15 ;  /* 0x0055d00f01007387 */ /* 0x000fe20000100800 */
[----:B----4-:R-:W-:-:S05]  /*dda80*/  PRMT R19, R3, 0x5410, R12 ;  /* 0x0000541003137816 */ /* 0x010fca000000000c */
[----:B------:R-:W-:Y:S04]  /*dda90*/  STL [R1+0x55d4], R19 ;  /* 0x0055d41301007387 */ /* 0x000fe80000100800 */
[----:B------:R-:W4:Y:S01]  /*ddaa0*/  LDL.LU R3, [R1+0x1d98] ;  /* 0x001d980001037983 */ /* 0x000f220000300800 */
[----:B------:R-:W-:Y:S02]  /*ddab0*/  PRMT R21, R24, 0x5410, R18 ;  /* 0x0000541018157816 */ /* 0x000fe40000000012 */
[----:B------:R-:W-:Y:S01]  /*ddac0*/  LOP3.LUT R12, R22, 0xffff, RZ, 0xc0, !PT ;  /* 0x0000ffff160c7812 */ /* 0x000fe200078ec0ff */
[----:B------:R-:W4:Y:S04]  /*ddad0*/  LDL.LU R18, [R1+0x1e9c] ;  /* 0x001e9c0001127983 */ /* 0x000f280000300800 */
[----:B------:R-:W4:Y:S04]  /*ddae0*/  LDL.LU R24, [R1+0x1b88] ;  /* 0x001b880001187983 */ /* 0x000f280000300800 */
[----:B------:R-:W-:Y:S01]  /*ddaf0*/  STL [R1+0x55d8], R21 ;  /* 0x0055d81501007387 */ /* 0x000fe20000100800 */
[----:B--2---:R-:W-:-:S03]  /*ddb00*/  LOP3.LUT R22, R27, 0xffff, RZ, 0xc0, !PT ;  /* 0x0000ffff1b167812 */ /* 0x004fc600078ec0ff */
[----:B------:R-:W2:Y:S01]  /*ddb10*/  LDL.LU R27, [R1+0x1d28] ;  /* 0x001d2800011b7983 */ /* 0x000ea20000300800 */
[----:B0-----:R-:W-:Y:S02]  /*ddb20*/  PRMT R0, R22, 0x3340, R1 ;  /* 0x0000334016007816 */ /* 0x001fe40000000001 */
[----:B------:R-:W-:-:S04]  /*ddb30*/  LOP3.LUT R2, R2, 0xffff, RZ, 0xc0, !PT ;  /* 0x0000ffff02027812 */ /* 0x000fc800078ec0ff */
[----:B------:R-:W-:Y:S02]  /*ddb40*/  PRMT R20, R12, 0x3340, R2 ;  /* 0x000033400c147816 */ /* 0x000fe40000000002 */
[----:B------:R-:W-:Y:S02]  /*ddb50*/  SHF.R.U32.HI R22, RZ, 0x8, R22 ;  /* 0x00000008ff167819 */ /* 0x000fe40000011616 */
[----:B------:R-:W-:Y:S02]  /*ddb60*/  PRMT R13, R20, 0x5410, R0 ;  /* 0x00005410140d7816 */ /* 0x000fe40000000000 */
[----:B------:R-:W-:Y:S02]  /*ddb70*/  SHF.R.U32.HI R20, RZ, 0x8, R12 ;  /* 0x00000008ff147819 */ /* 0x000fe4000001160c */
[----:B------:R-:W-:Y:S02]  /*ddb80*/  SHF.R.U32.HI R0, RZ, 0x8, R2 ;  /* 0x00000008ff007819 */ /* 0x000fe40000011602 */
[----:B------:R-:W-:-:S02]  /*ddb90*/  LOP3.LUT R22, R22, 0xffff, RZ, 0xc0, !PT ;  /* 0x0000ffff16167812 */ /* 0x000fc400078ec0ff */
[----:B------:R-:W-:Y:S02]  /*ddba0*/  LOP3.LUT R20, R20, 0xffff, RZ, 0xc0, !PT ;  /* 0x0000ffff14147812 */ /* 0x000fe400078ec0ff */
[----:B------:R-:W-:-:S04]  /*ddbb0*/  LOP3.LUT R0, R0, 0xffff, RZ, 0xc0, !PT ;  /* 0x0000ffff00007812 */ /* 0x000fc800078ec0ff */
[----:B------:R-:W-:Y:S02]  /*ddbc0*/  PRMT R2, R20, 0x3340, R0 ;  /* 0x0000334014027816 */ /* 0x000fe40000000000 */
[----:B------:R-:W-:Y:S01]  /*ddbd0*/  PRMT R0, R22, 0x3340, R1 ;  /* 0x0000334016007816 */ /* 0x000fe20000000001 */
[----:B------:R-:W-:Y:S01]  /*ddbe0*/  STL [R1+0x564], R13 ;  /* 0x0005640d01007387 */ /* 0x000fe20000100800 */
[----:B------:R-:W-:Y:S02]  /*ddbf0*/  PRMT R20, R11, 0x5410, R10 ;  /* 0x000054100b147816 */ /* 0x000fe4000000000a */
[----:B------:R-:W-:Y:S01]  /*ddc00*/  PRMT R22, R8, 0x5410, R9 ;  /* 0x0000541008167816 */ /* 0x000fe20000000009 */
[----:B------:R3:W-:Y:S01]  /*ddc10*/  STL [R1+0x39c], R2 ;  /* 0x00039c0201007387 */ /* 0x0007e20000100800 */
[----:B------:R-:W-:-:S03]  /*ddc20*/  PRMT R6, R6, 0x5410, R7 ;  /* 0x0000541006067816 */ /* 0x000fc60000000007 */
[----:B------:R-:W-:Y:S04]  /*ddc30*/  STL [R1+0x55e8], R20 ;  /* 0x0055e81401007387 */ /* 0x000fe80000100800 */
[----:B------:R-:W-:Y:S04]  /*ddc40*/  STL [R1+0x1f4], R0 ;  /* 0x0001f40001007387 */ /* 0x000fe80000100800 */
[----:B------:R-:W-:Y:S04]  /*ddc50*/  STL [R1+0x55ec], R22 ;  /* 0x0055ec1601007387 */ /* 0x000fe80000100800 */
[----:B------:R2:W-:Y:S04]  /*ddc60*/  STL [R1+0x55f0], R6 ;  /* 0x0055f00601007387 */ /* 0x0005e80000100800 */
[----:B------:R-:W2:Y:S04]  /*ddc70*/  LDL.LU R12, [R1+0x4] ;  /* 0x00000400010c7983 */ /* 0x000ea80000300800 */
[----:B------:R-:W2:Y:S04]  /*ddc80*/  LDL.LU R10, [R1+0x6d8] ;  /* 0x0006d800010a7983 */ /* 0x000ea80000300800 */
[----:B------:R-:W2:Y:S01]  /*ddc90*/  LDL.LU R11, [R1+0xc] ;  /* 0x00000c00010b7983 */ /* 0x000ea20000300800 */
[----:B---3--:R-:W-:-:S03]  /*ddca0*/  LOP3.LUT R2, R17, 0xffff, RZ, 0xc0, !PT ;  /* 0x0000ffff11027812 */ /* 0x008fc600078ec0ff */
[----:B------:R-:W3:Y:S01]  /*ddcb0*/  LDL.LU R17, [R1+0x6bc] ;  /* 0x0006bc0001117983 */ /* 0x000ee20000300800 */
[----:B------:R-:W-:-:S03]  /*ddcc0*/  PRMT R23, R23, 0x5410, R5 ;  /* 0x0000541017177816 */ /* 0x000fc60000000005 */
[----:B------:R-:W3:Y:S01]  /*ddcd0*/  LDL.LU R9, [R1+0x10] ;  /* 0x0000100001097983 */ /* 0x000ee20000300800 */
[----:B----4-:R-:W-:Y:S02]  /*ddce0*/  LOP3.LUT R7, R3, 0xffff, RZ, 0xc0, !PT ;  /* 0x0000ffff03077812 */ /* 0x010fe400078ec0ff */
[----:B------:R-:W-:Y:S02]  /*ddcf0*/  LOP3.LUT R5, R18, 0xffff, RZ, 0xc0, !PT ;  /* 0x0000ffff12057812 */ /* 0x000fe400078ec0ff */
[----:B------:R-:W-:Y:S01]  /*ddd00*/  LOP3.LUT R3, R24, 0xffff, RZ, 0xc0, !PT ;  /* 0x0000ffff18037812 */ /* 0x000fe200078ec0ff */
[----:B------:R-:W4:Y:S04]  /*ddd10*/  LDL.LU R18, [R1+0x6c8] ;  /* 0x0006c80001127983 */ /* 0x000f280000300800 */
[----:B------:R-:W4:Y:S01]  /*ddd20*/  LDL.LU R24, [R1+0x14] ;  /* 0x0000140001187983 */ /* 0x000f220000300800 */
[----:B--2---:R-:W-:-:S03]  /*ddd30*/  LOP3.LUT R6, R27, 0xffff, RZ, 0xc0, !PT ;  /* 0x0000ffff1b067812 */ /* 0x004fc600078ec0ff */
[----:B------:R-:W2:Y:S01]  /*ddd40*/  LDL.LU R27, [R1+0x534] ;  /* 0x00053400011b7983 */ /* 0x000ea20000300800 */
[----:B------:R-:W-:Y:S02]  /*ddd50*/  LOP3.LUT R4, R4, 0xffff, RZ, 0xc0, !PT ;  /* 0x0000ffff04047812 */ /* 0x000fe400078ec0ff */
[----:B------:R-:W-:Y:S02]  /*ddd60*/  PRMT R0, R2, 0x3340, R1 ;  /* 0x0000334002007816 */ /* 0x000fe40000000001 */
[----:B------:R-:W-:-:S04]  /*ddd70*/  PRMT R8, R4, 0x3340, R7 ;  /* 0x0000334004087816 */ /* 0x000fc80000000007 */
[----:B------:R-:W-:Y:S02]  /*ddd80*/  PRMT R13, R8, 0x5410, R0 ;  /* 0x00005410080d7816 */ /* 0x000fe40000000000 */
[----:B------:R-:W-:Y:S02]  /*ddd90*/  PRMT R0, R3, 0x3340, R1 ;  /* 0x0000334003007816 */ /* 0x000fe40000000001 */
[----:B------:R-:W-:Y:S02]  /*ddda0*/  PRMT R8, R5, 0x3340, R6 ;  /* 0x0000334005087816 */ /* 0x000fe40000000006 */
[----:B------:R-:W-:Y:S02]  /*dddb0*/  SHF.R.U32.HI R5, RZ, 0x8, R5 ;  /* 0x00000008ff057819 */ /* 0x000fe40000011605 */
[----:B------:R-:W-:Y:S02]  /*dddc0*/  PRMT R0, R8, 0x5410, R0 ;  /* 0x0000541008007816 */ /* 0x000fe40000000000 */
[----:B------:R-:W-:Y:S01]  /*dddd0*/  SHF.R.U32.HI R4, RZ, 0x8, R4 ;  /* 0x00000008ff047819 */ /* 0x000fe20000011604 */
[----:B------:R0:W-:Y:S04]  /*ddde0*/  STL [R1+0x55c], R13 ;  /* 0x00055c0d01007387 */ /* 0x0001e80000100800 */
[----:B------:R1:W-:Y:S01]  /*dddf0*/  STL [R1+0x558], R0 ;  /* 0x0005580001007387 */ /* 0x0003e20000100800 */
[----:B------:R-:W-:-:S02]  /*dde00*/  SHF.R.U32.HI R14, RZ, 0x8, R6 ;  /* 0x00000008ff0e7819 */ /* 0x000fc40000011606 */
[----:B------:R-:W-:Y:S02]  /*dde10*/  LOP3.LUT R6, R5, 0xffff, RZ, 0xc0, !PT ;  /* 0x0000ffff05067812 */ /* 0x000fe400078ec0ff */
[----:B------:R-:W-:Y:S01]  /*dde20*/  LOP3.LUT R15, R4, 0xffff, RZ, 0xc0, !PT ;  /* 0x0000ffff040f7812 */ /* 0x000fe200078ec0ff */
[----:B0-----:R-:W2:Y:S04]  /*dde30*/  LDL.LU R13, [R1+0x18] ;  /* 0x00001800010d7983 */ /* 0x001ea80000300800 */
[----:B------:R-:W2:Y:S04]  /*dde40*/  LDL.LU R8, [R1+0x1e8] ;  /* 0x0001e80001087983 */ /* 0x000ea80000300800 */
[----:B------:R-:W2:Y:S01]  /*dde50*/  LDL.LU R5, [R1+0x5168] ;  /* 0x0051680001057983 */ /* 0x000ea20000300800 */
[----:B-1----:R-:W-:-:S03]  /*dde60*/  SHF.R.U32.HI R0, RZ, 0x8, R7 ;  /* 0x00000008ff007819 */ /* 0x002fc60000011607 */
[----:B------:R-:W2:Y:S04]  /*dde70*/  LDL.LU R4, [R1+0x4fa8] ;  /* 0x004fa80001047983 */ /* 0x000ea80000300800 */
[----:B------:R-:W2:Y:S01]  /*dde80*/  LDL.LU R7, [R1+0x50cc] ;  /* 0x0050cc0001077983 */ /* 0x000ea20000300800 */
[----:B------:R-:W-:Y:S02]  /*dde90*/  LOP3.LUT R14, R14, 0xffff, RZ, 0xc0, !PT ;  /* 0x0000ffff0e0e7812 */ /* 0x000fe400078ec0ff */
[----:B------:R-:W-:-:S04]  /*ddea0*/  LOP3.LUT R0, R0, 0xffff, RZ, 0xc0, !PT ;  /* 0x0000ffff00007812 */ /* 0x000fc800078ec0ff */
[----:B------:R-:W-:Y:S02]  /*ddeb0*/  PRMT R15, R15, 0x3340, R0 ;  /* 0x000033400f0f7816 */ /* 0x000fe40000000000 */
[----:B------:R-:W-:Y:S02]  /*ddec0*/  PRMT R0, R6, 0x3340, R14 ;  /* 0x0000334006007816 */ /* 0x000fe4000000000e */
[----:B------:R-:W-:Y:S01]  /*dded0*/  PRMT R10, R10, 0x5410, R12 ;  /* 0x000054100a0a7816 */ /* 0x000fe2000000000c */
[----:B------:R-:W-:Y:S04]  /*ddee0*/  STL [R1+0x394], R15 ;  /* 0x0003940f01007387 */ /* 0x000fe80000100800 */
[----:B------:R0:W-:Y:S01]  /*ddef0*/  STL [R1+0x390], R0 ;  /* 0x0003900001007387 */ /* 0x0001e20000100800 */
[----:B---3--:R-:W-:-:S02]  /*ddf00*/  PRMT R6, R17, 0x5410, R11 ;  /* 0x0000541011067816 */ /* 0x008fc4000000000b */
[----:B------:R-:W-:Y:S01]  /*ddf10*/  SHF.R.U32.HI R2, RZ, 0x8, R2 ;  /* 0x00000008ff027819 */ /* 0x000fe20000011602 */
[----:B------:R-:W-:Y:S04]  /*ddf20*/  STL [R1+0x4], R10 ;  /* 0x0000040a01007387 */ /* 0x000fe80000100800 */
[----:B------:R1:W-:Y:S01]  /*ddf30*/  STL [R1+0xc], R6 ;  /* 0x00000c0601007387 */ /* 0x0003e20000100800 */
[----:B0-----:R-:W-:Y:S02]  /*ddf40*/  SHF.R.U32.HI R0, RZ, 0x8, R3 ;  /* 0x00000008ff007819 */ /* 0x001fe40000011603 */
[----:B------:R-:W-:Y:S01]  /*ddf50*/  LOP3.LUT R2, R2, 0xffff, RZ, 0xc0, !PT ;  /* 0x0000ffff02027812 */ /* 0x000fe200078ec0ff */
[----:B------:R-:W3:Y:S04]  /*ddf60*/  LDL.LU R3, [R1+0x1c] ;  /* 0x00001c0001037983 */ /* 0x000ee80000300800 */
[----:B------:R-:W3:Y:S01]  /*ddf70*/  LDL.LU R17, [R1+0x6a0] ;  /* 0x0006a00001117983 */ /* 0x000ee20000300800 */
[----:B------:R-:W-:-:S02]  /*ddf80*/  LOP3.LUT R0, R0, 0xffff, RZ, 0xc0, !PT ;  /* 0x0000ffff00007812 */ /* 0x000fc400078ec0ff */
[--C-:B-1----:R-:W-:Y:S02]  /*ddf90*/  PRMT R6, R2, 0x3340, R1.reuse ;  /* 0x0000334002067816 */ /* 0x102fe40000000001 */
[----:B------:R-:W-:Y:S02]  /*ddfa0*/  PRMT R0, R0, 0x3340, R1 ;  /* 0x0000334000007816 */ /* 0x000fe40000000001 */
[----:B----4-:R-:W-:-:S03]  /*ddfb0*/  PRMT R2, R18, 0x5410, R9 ;  /* 0x0000541012027816 */ /* 0x010fc60000000009 */
[----:B------:R2:W-:Y:S04]  /*ddfc0*/  STL [R1+0x1f0], R0 ;  /* 0x0001f00001007387 */ /* 0x0005e80000100800 */
[----:B------:R-:W-:Y:S04]  /*ddfd0*/  STL [R1+0x1ec], R6 ;  /* 0x0001ec0601007387 */ /* 0x000fe80000100800 */
[----:B------:R-:W4:Y:S04]  /*ddfe0*/  LDL.LU R29, [R1+0x20] ;  /* 0x00002000011d7983 */ /* 0x000f280000300800 */
[----:B------:R0:W-:Y:S04]  /*ddff0*/  STL [R1+0x10], R2 ;  /* 0x0000100201007387 */ /* 0x0001e80000100800 */
[----:B------:R-:W4:Y:S01]  /*de000*/  LDL.LU R16, [R1+0x514] ;  /* 0x0005140001107983 */ /* 0x000f220000300800 */
[----:B--2---:R-:W-:-:S05]  /*de010*/  PRMT R0, R27, 0x5410, R24 ;  /* 0x000054101b007816 */ /* 0x004fca0000000018 */
[----:B------:R1:W-:Y:S04]  /*de020*/  STL [R1+0x14], R0 ;  /* 0x0000140001007387 */ /* 0x0003e80000100800 */
[----:B------:R-:W2:Y:S04]  /*de030*/  LDL.LU R14, [R1+0x24] ;  /* 0x00002400010e7983 */ /* 0x000ea80000300800 */
        /* <DEDUP_REMOVED lines=8> */
[----:B-1----:R-:W-:-:S02]  /*de0c0*/  PRMT R0, R8, 0x5410, R13 ;  /* 0x0000541008007816 */ /* 0x002fc4000000000d */
[----:B------:R-:W-:Y:S02]  /*de0d0*/  LOP3.LUT R5, R5, 0xffff, RZ, 0xc0, !PT ;  /* 0x0000ffff05057812 */ /* 0x000fe400078ec0ff */
[----:B------:R-:W-:Y:S02]  /*de0e0*/  LOP3.LUT R4, R4, 0xffff, RZ, 0xc0, !PT ;  /* 0x0000ffff04047812 */ /* 0x000fe400078ec0ff */
[----:B------:R-:W-:Y:S01]  /*de0f0*/  LOP3.LUT R6, R7, 0xffff, RZ, 0xc0, !PT ;  /* 0x0000ffff07067812 */ /* 0x000fe200078ec0ff */
[----:B------:R0:W-:Y:S04]  /*de100*/  STL [R1+0x18], R0 ;  /* 0x0000180001007387 */ /* 0x0001e80000100800 */
[----:B------:R-:W2:Y:S01]  /*de110*/  LDL.LU R13, [R1+0x50d8] ;  /* 0x0050d800010d7983 */ /* 0x000ea20000300800 */
[----:B------:R-:W-:-:S02]  /*de120*/  PRMT R7, R5, 0x3340, R6 ;  /* 0x0000334005077816 */ /* 0x000fc40000000006 */
[----:B------:R-:W-:Y:S02]  /*de130*/  SHF.R.U32.HI R5, RZ, 0x8, R5 ;  /* 0x00000008ff057819 */ /* 0x000fe40000011605 */
[----:B0-----:R-:W-:Y:S02]  /*de140*/  PRMT R0, R4, 0x3340, R1 ;  /* 0x0000334004007816 */ /* 0x001fe40000000001 */
[----:B------:R-:W-:Y:S02]  /*de150*/  SHF.R.U32.HI R4, RZ, 0x8, R4 ;  /* 0x00000008ff047819 */ /* 0x000fe40000011604 */
[----:B------:R-:W-:Y:S02]  /*de160*/  PRMT R7, R7, 0x5410, R0 ;  /* 0x0000541007077816 */ /* 0x000fe40000000000 */
[----:B------:R-:W-:Y:S02]  /*de170*/  SHF.R.U32.HI R0, RZ, 0x8, R6 ;  /* 0x00000008ff007819 */ /* 0x000fe40000011606 */
[----:B------:R-:W-:-:S02]  /*de180*/  LOP3.LUT R5, R5, 0xffff, RZ, 0xc0, !PT ;  /* 0x0000ffff05057812 */ /* 0x000fc400078ec0ff */
[----:B------:R-:W-:Y:S02]  /*de190*/  LOP3.LUT R4, R4, 0xffff, RZ, 0xc0, !PT ;  /* 0x0000ffff04047812 */ /* 0x000fe400078ec0ff */
[----:B------:R-:W-:Y:S02]  /*de1a0*/  LOP3.LUT R0, R0, 0xffff, RZ, 0xc0, !PT ;  /* 0x0000ffff00007812 */ /* 0x000fe400078ec0ff */
[----:B------:R-:W-:Y:S02]  /*de1b0*/  PRMT R4, R4, 0x3340, R1 ;  /* 0x0000334004047816 */ /* 0x000fe40000000001 */
[----:B------:R-:W-:Y:S01]  /*de1c0*/  PRMT R5, R5, 0x3340, R0 ;  /* 0x0000334005057816 */ /* 0x000fe20000000000 */
[----:B------:R0:W-:Y:S01]  /*de1d0*/  STL [R1+0x534], R7 ;  /* 0x0005340701007387 */ /* 0x0001e20000100800 */
[----:B---3--:R-:W-:-:S03]  /*de1e0*/  PRMT R0, R17, 0x5410, R3 ;  /* 0x0000541011007816 */ /* 0x008fc60000000003 */
[----:B------:R1:W-:Y:S04]  /*de1f0*/  STL [R1+0x38c], R5 ;  /* 0x00038c0501007387 */ /* 0x0003e80000100800 */
[----:B------:R-:W3:Y:S04]  /*de200*/  LDL.LU R8, [R1+0x2c] ;  /* 0x00002c0001087983 */ /* 0x000ee80000300800 */
[----:B------:R1:W-:Y:S04]  /*de210*/  STL [R1+0x1e8], R4 ;  /* 0x0001e80401007387 */ /* 0x0003e80000100800 */
[----:B0-----:R-:W3:Y:S04]  /*de220*/  LDL.LU R7, [R1+0x68c] ;  /* 0x00068c0001077983 */ /* 0x001ee80000300800 */
[----:B------:R0:W-:Y:S04]  /*de230*/  STL [R1+0x1c], R0 ;  /* 0x00001c0001007387 */ /* 0x0001e80000100800 */
[----:B-1----:R-:W3:Y:S04]  /*de240*/  LDL.LU R5, [R1+0x30] ;  /* 0x0000300001057983 */ /* 0x002ee80000300800 */
[----:B------:R-:W3:Y:S04]  /*de250*/  LDL.LU R4, [R1+0x37c] ;  /* 0x00037c0001047983 */ /* 0x000ee80000300800 */
[----:B------:R-:W3:Y:S04]  /*de260*/  LDL.LU R3, [R1+0x34] ;  /* 0x0000340001037983 */ /* 0x000ee80000300800 */
[----:B------:R-:W3:Y:S01]  /*de270*/  LDL.LU R17, [R1+0x1e4] ;  /* 0x0001e40001117983 */ /* 0x000ee20000300800 */
[----:B----4-:R-:W-:-:S05]  /*de280*/  PRMT R6, R16, 0x5410, R29 ;  /* 0x0000541010067816 */ /* 0x010fca000000001d */
[----:B------:R-:W-:Y:S01]  /*de290*/  STL [R1+0x20], R6 ;  /* 0x0000200601007387 */ /* 0x000fe20000100800 */
[----:B--2---:R-:W-:Y:S02]  /*de2a0*/  PRMT R2, R2, 0x5410, R14 ;  /* 0x0000541002027816 */ /* 0x004fe4000000000e */
[----:B0-----:R-:W-:Y:S02]  /*de2b0*/  PRMT R0, R10, 0x5410, R12 ;  /* 0x000054100a007816 */ /* 0x001fe4000000000c */
[----:B------:R-:W-:Y:S01]  /*de2c0*/  LOP3.LUT R29, R11, 0xffff, RZ, 0xc0, !PT ;  /* 0x0000ffff0b1d7812 */ /* 0x000fe200078ec0ff */
[----:B------:R0:W-:Y:S04]  /*de2d0*/  STL [R1+0x24], R2 ;  /* 0x0000240201007387 */ /* 0x0001e80000100800 */
[----:B------:R1:W-:Y:S01]  /*de2e0*/  STL [R1+0x28], R0 ;  /* 0x0000280001007387 */ /* 0x0003e20000100800 */
[----:B------:R-:W-:-:S02]  /*de2f0*/  LOP3.LUT R11, R18, 0xffff, RZ, 0xc0, !PT ;  /* 0x0000ffff120b7812 */ /* 0x000fc400078ec0ff */
[----:B------:R-:W-:Y:S01]  /*de300*/  LOP3.LUT R10, R27, 0xffff, RZ, 0xc0, !PT ;  /* 0x0000ffff1b0a7812 */ /* 0x000fe200078ec0ff */
[----:B------:R-:W2:Y:S01]  /*de310*/  LDL.LU R18, [R1+0x5130] ;  /* 0x0051300001127983 */ /* 0x000ea20000300800 */
[----:B0-----:R-:W-:-:S03]  /*de320*/  LOP3.LUT R2, R24, 0xffff, RZ, 0xc0, !PT ;  /* 0x0000ffff18027812 */ /* 0x001fc600078ec0ff */
[----:B------:R-:W4:Y:S04]  /*de330*/  LDL.LU R24, [R1+0x4f4c] ;  /* 0x004f4c0001187983 */ /* 0x000f280000300800 */
[----:B------:R-:W4:Y:S01]  /*de340*/  LDL.LU R27, [R1+0x5044] ;  /* 0x00504400011b7983 */ /* 0x000f220000300800 */
[----:B------:R-:W-:Y:S02]  /*de350*/  LOP3.LUT R9, R9, 0xffff, RZ, 0xc0, !PT ;  /* 0x0000ffff09097812 */ /* 0x000fe400078ec0ff */
[----:B-1----:R-:W-:Y:S02]  /*de360*/  PRMT R0, R29, 0x3340, R1 ;  /* 0x000033401d007816 */ /* 0x002fe40000000001 */
[----:B------:R-:W-:Y:S02]  /*de370*/  PRMT R12, R9, 0x3340, R11 ;  /* 0x00003340090c7816 */ /* 0x000fe4000000000b */
[----:B------:R-:W-:-:S02]  /*de380*/  LOP3.LUT R6, R13, 0xffff, RZ, 0xc0, !PT ;  /* 0x0000ffff0d067812 */ /* 0x000fc400078ec0ff */
[----:B------:R-:W-:Y:S02]  /*de390*/  PRMT R13, R12, 0x5410, R0 ;  /* 0x000054100c0d7816 */ /* 0x000fe40000000000 */
[----:B------:R-:W-:Y:S02]  /*de3a0*/  PRMT R0, R10, 0x3340, R1 ;  /* 0x000033400a007816 */ /* 0x000fe40000000001 */
[----:B------:R-:W-:Y:S02]  /*de3b0*/  PRMT R12, R2, 0x3340, R6 ;  /* 0x00003340020c7816 */ /* 0x000fe40000000006 */
[----:B------:R-:W-:Y:S02]  /*de3c0*/  SHF.R.U32.HI R9, RZ, 0x8, R9 ;  /* 0x00000008ff097819 */ /* 0x000fe40000011609 */
[----:B------:R-:W-:Y:S02]  /*de3d0*/  SHF.R.U32.HI R2, RZ, 0x8, R2 ;  /* 0x00000008ff027819 */ /* 0x000fe40000011602 */
[----:B------:R-:W-:-:S02]  /*de3e0*/  PRMT R12, R12, 0x5410, R0 ;  /* 0x000054100c0c7816 */ /* 0x000fc40000000000 */
[----:B------:R-:W-:Y:S02]  /*de3f0*/  SHF.R.U32.HI R0, RZ, 0x8, R11 ;  /* 0x00000008ff007819 */ /* 0x000fe4000001160b */
[----:B------:R-:W-:Y:S02]  /*de400*/  SHF.R.U32.HI R6, RZ, 0x8, R6 ;  /* 0x00000008ff067819 */ /* 0x000fe40000011606 */
[----:B------:R-:W-:Y:S02]  /*de410*/  LOP3.LUT R9, R9, 0xffff, RZ, 0xc0, !PT ;  /* 0x0000ffff09097812 */ /* 0x000fe400078ec0ff */
[----:B------:R-:W-:Y:S02]  /*de420*/  LOP3.LUT R2, R2, 0xffff, RZ, 0xc0, !PT ;  /* 0x0000ffff02027812 */ /* 0x000fe400078ec0ff */
[----:B------:R-:W-:Y:S02]  /*de430*/  LOP3.LUT R0, R0, 0xffff, RZ, 0xc0, !PT ;  /* 0x0000ffff00007812 */ /* 0x000fe400078ec0ff */
[----:B------:R-:W-:-:S02]  /*de440*/  LOP3.LUT R6, R6, 0xffff, RZ, 0xc0, !PT ;  /* 0x0000ffff06067812 */ /* 0x000fc400078ec0ff */
[----:B------:R-:W-:Y:S02]  /*de450*/  PRMT R9, R9, 0x3340, R0 ;  /* 0x0000334009097816 */ /* 0x000fe40000000000 */
[----:B------:R-:W-:Y:S01]  /*de460*/  PRMT R0, R2, 0x3340, R6 ;  /* 0x0000334002007816 */ /* 0x000fe20000000006 */
[----:B------:R-:W-:Y:S04]  /*de470*/  STL [R1+0x544], R13 ;  /* 0x0005440d01007387 */ /* 0x000fe80000100800 */
[----:B------:R-:W-:Y:S04]  /*de480*/  STL [R1+0x528], R12 ;  /* 0x0005280c01007387 */ /* 0x000fe80000100800 */
[----:B------:R-:W-:Y:S04]  /*de490*/  STL [R1+0x398], R9 ;  /* 0x0003980901007387 */ /* 0x000fe80000100800 */
[----:B------:R0:W-:Y:S01]  /*de4a0*/  STL [R1+0x384], R0 ;  /* 0x0003840001007387 */ /* 0x0001e20000100800 */
[----:B---3--:R-:W-:-:S02]  /*de4b0*/  PRMT R6, R7, 0x5410, R8 ;  /* 0x0000541007067816 */ /* 0x008fc40000000008 */
[----:B------:R-:W-:-:S03]  /*de4c0*/  PRMT R2, R4, 0x5410, R5 ;  /* 0x0000541004027816 */ /* 0x000fc60000000005 */
[----:B------:R-:W-:Y:S01]  /*de4d0*/  STL [R1+0x2c], R6 ;  /* 0x00002c0601007387 */ /* 0x000fe20000100800 */
[----:B0-----:R-:W-:-:S03]  /*de4e0*/  PRMT R0, R17, 0x5410, R3 ;  /* 0x0000541011007816 */ /* 0x001fc60000000003 */
[----:B------:R-:W3:Y:S04]  /*de4f0*/  LDL.LU R21, [R1+0x38] ;  /* 0x0000380001157983 */ /* 0x000ee80000300800 */
[----:B------:R0:W-:Y:S04]  /*de500*/  STL [R1+0x30], R2 ;  /* 0x0000300201007387 */ /* 0x0001e80000100800 */
[----:B------:R-:W3:Y:S04]  /*de510*/  LDL.LU R19, [R1+0x4b4] ;  /* 0x0004b40001137983 */ /* 0x000ee80000300800 */
[----:B------:R1:W-:Y:S04]  /*de520*/  STL [R1+0x34], R0 ;  /* 0x0000340001007387 */ /* 0x0003e80000100800 */
[----:B------:R-:W3:Y:S04]  /*de530*/  LDL.LU R15, [R1+0x3c] ;  /* 0x00003c00010f7983 */ /* 0x000ee80000300800 */
[----:B------:R-:W3:Y:S04]  /*de540*/  LDL.LU R16, [R1+0x454] ;  /* 0x0004540001107983 */ /* 0x000ee80000300800 */
[----:B------:R-:W3:Y:S04]  /*de550*/  LDL.LU R14, [R1+0x40] ;  /* 0x00004000010e7983 */ /* 0x000ee80000300800 */
[----:B0-----:R-:W3:Y:S04]  /*de560*/  LDL.LU R2, [R1+0x513c] ;  /* 0x00513c0001027983 */ /* 0x001ee80000300800 */
[----:B------:R-:W3:Y:S04]  /*de570*/  LDL.LU R13, [R1+0x4f5c] ;  /* 0x004f5c00010d7983 */ /* 0x000ee80000300800 */
[----:B------:R-:W3:Y:S01]  /*de580*/  LDL.LU R12, [R1+0x5048] ;  /* 0x00504800010c7983 */ /* 0x000ee20000300800 */
[----:B--2---:R-:W-:-:S02]  /*de590*/  LOP3.LUT R5, R18, 0xffff, RZ, 0xc0, !PT ;  /* 0x0000ffff12057812 */ /* 0x004fc400078ec0ff */
[----:B----4-:R-:W-:Y:S02]  /*de5a0*/  LOP3.LUT R3, R24, 0xffff, RZ, 0xc0, !PT ;  /* 0x0000ffff18037812 */ /* 0x010fe400078ec0ff */
[----:B------:R-:W-:Y:S02]  /*de5b0*/  LOP3.LUT R4, R27, 0xffff, RZ, 0xc0, !PT ;  /* 0x0000ffff1b047812 */ /* 0x000fe400078ec0ff */
[----:B-1----:R-:W-:Y:S02]  /*de5c0*/  PRMT R0, R3, 0x3340, R1 ;  /* 0x0000334003007816 */ /* 0x002fe40000000001 */
[----:B------:R-:W-:-:S04]  /*de5d0*/  PRMT R6, R5, 0x3340, R4 ;  /* 0x0000334005067816 */ /* 0x000fc80000000004 */
[----:B------:R-:W-:Y:S02]  /*de5e0*/  PRMT R6, R6, 0x5410, R0 ;  /* 0x0000541006067816 */ /* 0x000fe40000000000 */
[----:B------:R-:W-:-:S03]  /*de5f0*/  SHF.R.U32.HI R17, RZ, 0x8, R5 ;  /* 0x00000008ff117819 */ /* 0x000fc60000011605 */
[----:B------:R0:W-:Y:S04]  /*de600*/  STL [R1+0x51c], R6 ;  /* 0x00051c0601007387 */ /* 0x0001e80000100800 */
[----:B------:R-:W2:Y:S04]  /*de610*/  LDL.LU R11, [R1+0x48] ;  /* 0x00004800010b7983 */ /* 0x000ea80000300800 */
[----:B------:R-:W2:Y:S01]  /*de620*/  LDL.LU R5, [R1+0x434] ;  /* 0x0004340001057983 */ /* 0x000ea20000300800 */
[----:B------:R-:W-:-:S03]  /*de630*/  SHF.R.U32.HI R0, RZ, 0x8, R4 ;  /* 0x00000008ff007819 */ /* 0x000fc60000011604 */
[----:B------:R-:W4:Y:S04]  /*de640*/  LDL.LU R9, [R1+0x44] ;  /* 0x0000440001097983 */ /* 0x000f280000300800 */
[----:B------:R-:W4:Y:S04]  /*de650*/  LDL.LU R4, [R1+0x41c] ;  /* 0x00041c0001047983 */ /* 0x000f280000300800 */
[----:B------:R-:W4:Y:S01]  /*de660*/  LDL.LU R8, [R1+0x4c] ;  /* 0x00004c0001087983 */ /* 0x000f220000300800 */
[----:B------:R-:W-:Y:S02]  /*de670*/  LOP3.LUT R20, R17, 0xffff, RZ, 0xc0, !PT ;  /* 0x0000ffff11147812 */ /* 0x000fe400078ec0ff */
[----:B0-----:R-:W-:-:S02]  /*de680*/  SHF.R.U32.HI R6, RZ, 0x8, R3 ;  /* 0x00000008ff067819 */ /* 0x001fc40000011603 */
[----:B------:R-:W-:Y:S01]  /*de690*/  LOP3.LUT R0, R0, 0xffff, RZ, 0xc0, !PT ;  /* 0x0000ffff00007812 */ /* 0x000fe200078ec0ff */
[----:B------:R-:W4:Y:S04]  /*de6a0*/  LDL.LU R7, [R1+0x54] ;  /* 0x0000540001077983 */ /* 0x000f280000300800 */
[----:B------:R-:W4:Y:S01]  /*de6b0*/  LDL.LU R3, [R1+0x370] ;  /* 0x0003700001037983 */ /* 0x000f220000300800 */
[----:B------:R-:W-:Y:S02]  /*de6c0*/  LOP3.LUT R6, R6, 0xffff, RZ, 0xc0, !PT ;  /* 0x0000ffff06067812 */ /* 0x000fe400078ec0ff */
[----:B------:R-:W-:Y:S01]  /*de6d0*/  PRMT R20, R20, 0x3340, R0 ;  /* 0x0000334014147816 */ /* 0x000fe20000000000 */
[----:B------:R-:W4:Y:S04]  /*de6e0*/  LDL.LU R17, [R1+0x1cf8] ;  /* 0x001cf80001117983 */ /* 0x000f280000300800 */
[----:B------:R-:W4:Y:S01]  /*de6f0*/  LDL.LU R27, [R1+0x1e6c] ;  /* 0x001e6c00011b7983 */ /* 0x000f220000300800 */
[----:B------:R-:W-:-:S03]  /*de700*/  PRMT R0, R6, 0x3340, R1 ;  /* 0x0000334006007816 */ /* 0x000fc60000000001 */
[----:B------:R-:W4:Y:S04]  /*de710*/  LDL.LU R18, [R1+0x205c] ;  /* 0x00205c0001127983 */ /* 0x000f280000300800 */
[----:B------:R-:W4:Y:S04]  /*de720*/  LDL.LU R24, [R1+0x1cfc] ;  /* 0x001cfc0001187983 */ /* 0x000f280000300800 */
[----:B------:R-:W-:Y:S04]  /*de730*/  STL [R1+0x37c], R20 ;  /* 0x00037c1401007387 */ /* 0x000fe80000100800 */
[----:B------:R0:W-:Y:S01]  /*de740*/  STL [R1+0x1e4], R0 ;  /* 0x0001e40001007387 */ /* 0x0001e20000100800 */
[----:B---3--:R-:W-:-:S02]  /*de750*/  PRMT R19, R19, 0x5410, R21 ;  /* 0x0000541013137816 */ /* 0x008fc40000000015 */
[----:B------:R-:W-:Y:S02]  /*de760*/  PRMT R6, R16, 0x5410, R15 ;  /* 0x0000541010067816 */ /* 0x000fe4000000000f */
[----:B0-----:R-:W-:Y:S01]  /*de770*/  PRMT R0, R26, 0x5410, R14 ;  /* 0x000054101a007816 */ /* 0x001fe2000000000e */
[----:B------:R-:W-:Y:S04]  /*de780*/  STL [R1+0x38], R19 ;  /* 0x0000381301007387 */ /* 0x000fe80000100800 */
[----:B------:R-:W3:Y:S04]  /*de790*/  LDL.LU R26, [R1+0x55fc] ;  /* 0x0055fc00011a7983 */ /* 0x000ee80000300800 */
[----:B------:R0:W-:Y:S01]  /*de7a0*/  STL [R1+0x3c], R6 ;  /* 0x00003c0601007387 */ /* 0x0001e20000100800 */
[----:B------:R-:W-:-:S02]  /*de7b0*/  LOP3.LUT R2, R2, 0xffff, RZ, 0xc0, !PT ;  /* 0x0000ffff02027812 */ /* 0x000fc400078ec0ff */
[----:B------:R-:W-:Y:S01]  /*de7c0*/  LOP3.LUT R16, R13, 0xffff, RZ, 0xc0, !PT ;  /* 0x0000ffff0d107812 */ /* 0x000fe200078ec0ff */
[----:B------:R1:W-:Y:S01]  /*de7d0*/  STL [R1+0x40], R0 ;  /* 0x0000400001007387 */ /* 0x0003e20000100800 */
[----:B0-----:R-:W-:Y:S02]  /*de7e0*/  LOP3.LUT R6, R12, 0xffff, RZ, 0xc0, !PT ;  /* 0x0000ffff0c067812 */ /* 0x001fe400078ec0ff */
[----:B-1----:R-:W-:Y:S02]  /*de7f0*/  PRMT R0, R16, 0x3340, R1 ;  /* 0x0000334010007816 */ /* 0x002fe40000000001 */
[----:B------:R-:W-:Y:S02]  /*de800*/  PRMT R12, R2, 0x3340, R6 ;  /* 0x00003340020c7816 */ /* 0x000fe40000000006 */
[----:B------:R-:W-:Y:S02]  /*de810*/  SHF.R.U32.HI R2, RZ, 0x8, R2 ;  /* 0x00000008ff027819 */ /* 0x000fe40000011602 */
[----:B------:R-:W-:-:S02]  /*de820*/  PRMT R12, R12, 0x5410, R0 ;  /* 0x000054100c0c7816 */ /* 0x000fc40000000000 */
[----:B------:R-:W-:Y:S02]  /*de830*/  SHF.R.U32.HI R0, RZ, 0x8, R10 ;  /* 0x00000008ff007819 */ /* 0x000fe4000001160a */
[----:B------:R-:W-:Y:S02]  /*de840*/  SHF.R.U32.HI R6, RZ, 0x8, R6 ;  /* 0x00000008ff067819 */ /* 0x000fe40000011606 */
[----:B------:R-:W-:Y:S02]  /*de850*/  LOP3.LUT R2, R2, 0xffff, RZ, 0xc0, !PT ;  /* 0x0000ffff02027812 */ /* 0x000fe400078ec0ff */
[----:B------:R-:W-:Y:S02]  /*de860*/  LOP3.LUT R0, R0, 0xffff, RZ, 0xc0, !PT ;  /* 0x0000ffff00007812 */ /* 0x000fe400078ec0ff */
[----:B------:R-:W-:Y:S02]  /*de870*/  LOP3.LUT R6, R6, 0xffff, RZ, 0xc0, !PT ;  /* 0x0000ffff06067812 */ /* 0x000fe400078ec0ff */
[----:B------:R-:W-:-:S02]  /*de880*/  PRMT R10, R0, 0x3340, R1 ;  /* 0x00003340000a7816 */ /* 0x000fc40000000001 */
[----:B------:R-:W-:Y:S01]  /*de890*/  PRMT R0, R2, 0x3340, R6 ;  /* 0x0000334002007816 */ /* 0x000fe20000000006 */
[----:B------:R-:W-:Y:S04]  /*de8a0*/  STL [R1+0x514], R12 ;  /* 0x0005140c01007387 */ /* 0x000fe80000100800 */
[----:B------:R-:W-:Y:S01]  /*de8b0*/  STL [R1+0x1e0], R10 ;  /* 0x0001e00a01007387 */ /* 0x000fe20000100800 */
[----:B--2---:R-:W-:Y:S02]  /*de8c0*/  PRMT R5, R5, 0x5410, R11 ;  /* 0x0000541005057816 */ /* 0x004fe4000000000b */
[----:B----4-:R-:W-:-:S03]  /*de8d0*/  PRMT R2, R25, 0x5410, R8 ;  /* 0x0000541019027816 */ /* 0x010fc60000000008 */
[----:B------:R-:W-:Y:S04]  /*de8e0*/  STL [R1+0x55b0], R5 ;  /* 0x0055b00501007387 */ /* 0x000fe80000100800 */
[----:B------:R0:W-:Y:S04]  /*de8f0*/  STL [R1+0x388], R0 ;  /* 0x0003880001007387 */ /* 0x0001e80000100800 */
[----:B------:R-:W2:Y:S04]  /*de900*/  LDL.LU R25, [R1+0x55f8] ;  /* 0x0055f80001197983 */ /* 0x000ea80000300800 */
[----:B------:R-:W-:Y:S01]  /*de910*/  STL [R1+0x4c], R2 ;  /* 0x00004c0201007387 */ /* 0x000fe20000100800 */
[----:B0-----:R-:W-:-:S02]  /*de920*/  PRMT R0, R3, 0x5410, R7 ;  /* 0x0000541003007816 */ /* 0x001fc40000000007 */
[----:B------:R-:W-:Y:S02]  /*de930*/  LOP3.LUT R5, R17, 0xffff, RZ, 0xc0, !PT ;  /* 0x0000ffff11057812 */ /* 0x000fe400078ec0ff */
[----:B------:R-:W-:Y:S01]  /*de940*/  LOP3.LUT R27, R27, 0xffff, RZ, 0xc0, !PT ;  /* 0x0000ffff1b1b7812 */ /* 0x000fe200078ec0ff */
[----:B------:R0:W-:Y:S04]  /*de950*/  STL [R1+0x54], R0 ;  /* 0x0000540001007387 */ /* 0x0001e80000100800 */
[----:B------:R-:W4:Y:S04]  /*de960*/  LDL.LU R21, [R1+0x50] ;  /* 0x0000500001157983 */ /* 0x000f280000300800 */
[----:B------:R-:W4:Y:S04]  /*de970*/  LDL.LU R10, [R1+0x1d8] ;  /* 0x0001d800010a7983 */ /* 0x000f280000300800 */
[----:B------:R-:W4:Y:S04]  /*de980*/  LDL.LU R19, [R1+0x58] ;  /* 0x0000580001137983 */ /* 0x000f280000300800 */
[----:B------:R-:W4:Y:S04]  /*de990*/  LDL.LU R15, [R1+0x5c] ;  /* 0x00005c00010f7983 */ /* 0x000f280000300800 */
[----:B------:R-:W4:Y:S01]  /*de9a0*/  LDL.LU R11, [R1+0x3fc] ;  /* 0x0003fc00010b7983 */ /* 0x000f220000300800 */
[----:B0-----:R-:W-:-:S02]  /*de9b0*/  PRMT R0, R5, 0x3340, R1 ;  /* 0x0000334005007816 */ /* 0x001fc40000000001 */
[----:B---3--:R-:W-:-:S04]  /*de9c0*/  LOP3.LUT R26, R26, 0xffff, RZ, 0xc0, !PT ;  /* 0x0000ffff1a1a7812 */ /* 0x008fc800078ec0ff */
[----:B------:R-:W-:-:S04]  /*de9d0*/  PRMT R2, R26, 0x3340, R27 ;  /* 0x000033401a027816 */ /* 0x000fc8000000001b */
[----:B------:R-:W-:Y:S02]  /*de9e0*/  PRMT R0, R2, 0x5410, R0 ;  /* 0x0000541002007816 */ /* 0x000fe40000000000 */
[----:B------:R-:W-:-:S03]  /*de9f0*/  PRMT R4, R4, 0x5410, R9 ;  /* 0x0000541004047816 */ /* 0x000fc60000000009 */
[----:B------:R0:W-:Y:S04]  /*dea00*/  STL [R1+0x4b4], R0 ;  /* 0x0004b40001007387 */ /* 0x0001e80000100800 */
        /* <DEDUP_REMOVED lines=8> */
[----:B------:R-:W-:-:S03]  /*dea90*/  LOP3.LUT R20, R18, 0xffff, RZ, 0xc0, !PT ;  /* 0x0000ffff12147812 */ /* 0x000fc600078ec0ff */
[----:B------:R-:W3:Y:S01]  /*deaa0*/  LDL.LU R17, [R1+0x1dbc] ;  /* 0x001dbc0001117983 */ /* 0x000ee20000300800 */
[----:B------:R-:W-:-:S03]  /*deab0*/  LOP3.LUT R6, R24, 0xffff, RZ, 0xc0, !PT ;  /* 0x0000ffff18067812 */ /* 0x000fc600078ec0ff */
[----:B------:R-:W3:Y:S04]  /*deac0*/  LDL.LU R18, [R1+0x51b8] ;  /* 0x0051b80001127983 */ /* 0x000ee80000300800 */
[----:B------:R-:W3:Y:S01]  /*dead0*/  LDL.LU R24, [R1+0x5010] ;  /* 0x0050100001187983 */ /* 0x000ee20000300800 */
[----:B0-----:R-:W-:Y:S02]  /*deae0*/  PRMT R0, R6, 0x3340, R1 ;  /* 0x0000334006007816 */ /* 0x001fe40000000001 */
[----:B--2---:R-:W-:-:S04]  /*deaf0*/  LOP3.LUT R22, R25, 0xffff, RZ, 0xc0, !PT ;  /* 0x0000ffff19167812 */ /* 0x004fc800078ec0ff */
[----:B------:R-:W-:-:S04]  /*deb00*/  PRMT R25, R20, 0x3340, R22 ;  /* 0x0000334014197816 */ /* 0x000fc80000000016 */
[----:B------:R-:W-:Y:S02]  /*deb10*/  PRMT R0, R25, 0x5410, R0 ;  /* 0x0000541019007816 */ /* 0x000fe40000000000 */
[----:B------:R-:W2:Y:S04]  /*deb20*/  LDL.LU R25, [R1+0x5114] ;  /* 0x0051140001197983 */ /* 0x000ea80000300800 */
[----:B------:R0:W-:Y:S01]  /*deb30*/  STL [R1+0x4b0], R0 ;  /* 0x0004b00001007387 */ /* 0x0001e20000100800 */
[----:B------:R-:W-:Y:S02]  /*deb40*/  SHF.R.U32.HI R26, RZ, 0x8, R26 ;  /* 0x00000008ff1a7819 */ /* 0x000fe4000001161a */
[----:B------:R-:W-:Y:S02]  /*deb50*/  SHF.R.U32.HI R20, RZ, 0x8, R20 ;  /* 0x00000008ff147819 */ /* 0x000fe40000011614 */
[----:B------:R-:W-:-:S02]  /*deb60*/  SHF.R.U32.HI R22, RZ, 0x8, R22 ;  /* 0x00000008ff167819 */ /* 0x000fc40000011616 */
[----:B------:R-:W-:Y:S02]  /*deb70*/  LOP3.LUT R26, R26, 0xffff, RZ, 0xc0, !PT ;  /* 0x0000ffff1a1a7812 */ /* 0x000fe400078ec0ff */
[----:B0-----:R-:W-:Y:S02]  /*deb80*/  SHF.R.U32.HI R0, RZ, 0x8, R27 ;  /* 0x00000008ff007819 */ /* 0x001fe4000001161b */
[----:B------:R-:W-:Y:S02]  /*deb90*/  LOP3.LUT R20, R20, 0xffff, RZ, 0xc0, !PT ;  /* 0x0000ffff14147812 */ /* 0x000fe400078ec0ff */
[----:B------:R-:W-:Y:S01]  /*deba0*/  LOP3.LUT R22, R22, 0xffff, RZ, 0xc0, !PT ;  /* 0x0000ffff16167812 */ /* 0x000fe200078ec0ff */
[----:B------:R-:W2:Y:S01]  /*debb0*/  LDL.LU R27, [R1+0x55f4] ;  /* 0x0055f400011b7983 */ /* 0x000ea20000300800 */
[----:B------:R-:W-:-:S04]  /*debc0*/  LOP3.LUT R0, R0, 0xffff, RZ, 0xc0, !PT ;  /* 0x0000ffff00007812 */ /* 0x000fc800078ec0ff */
[----:B------:R-:W-:Y:S02]  /*debd0*/  PRMT R26, R26, 0x3340, R0 ;  /* 0x000033401a1a7816 */ /* 0x000fe40000000000 */
[----:B------:R-:W-:Y:S02]  /*debe0*/  PRMT R0, R20, 0x3340, R22 ;  /* 0x0000334014007816 */ /* 0x000fe40000000016 */
[----:B------:R-:W-:Y:S01]  /*debf0*/  SHF.R.U32.HI R5, RZ, 0x8, R5 ;  /* 0x00000008ff057819 */ /* 0x000fe20000011605 */
[----:B------:R-:W-:Y:S04]  /*dec00*/  STL [R1+0x5504], R26 ;  /* 0x0055041a01007387 */ /* 0x000fe80000100800 */
[----:B------:R0:W-:Y:S01]  /*dec10*/  STL [R1+0x370], R0 ;  /* 0x0003700001007387 */ /* 0x0001e20000100800 */
[----:B------:R-:W-:-:S02]  /*dec20*/  LOP3.LUT R5, R5, 0xffff, RZ, 0xc0, !PT ;  /* 0x0000ffff05057812 */ /* 0x000fc400078ec0ff */
[----:B----4-:R-:W-:Y:S02]  /*dec30*/  PRMT R19, R28, 0x5410, R19 ;  /* 0x000054101c137816 */ /* 0x010fe40000000013 */
[----:B0-----:R-:W-:Y:S02]  /*dec40*/  SHF.R.U32.HI R0, RZ, 0x8, R6 ;  /* 0x00000008ff007819 */ /* 0x001fe40000011606 */
[--C-:B------:R-:W-:Y:S02]  /*dec50*/  PRMT R28, R5, 0x3340, R1.reuse ;  /* 0x00003340051c7816 */ /* 0x100fe40000000001 */
[----:B------:R-:W-:Y:S01]  /*dec60*/  LOP3.LUT R0, R0, 0xffff, RZ, 0xc0, !PT ;  /* 0x0000ffff00007812 */ /* 0x000fe200078ec0ff */
[----:B------:R-:W-:Y:S03]  /*dec70*/  STL [R1+0x58], R19 ;  /* 0x0000581301007387 */ /* 0x000fe60000100800 */
[----:B------:R-:W-:Y:S01]  /*dec80*/  PRMT R0, R0, 0x3340, R1 ;  /* 0x0000334000007816 */ /* 0x000fe20000000001 */
[----:B------:R-:W-:Y:S01]  /*dec90*/  STL [R1+0x5508], R28 ;  /* 0x0055081c01007387 */ /* 0x000fe20000100800 */
[----:B---3--:R-:W-:-:S02]  /*deca0*/  PRMT R5, R13, 0x5410, R14 ;  /* 0x000054100d057816 */ /* 0x008fc4000000000e */
[----:B------:R-:W-:Y:S01]  /*decb0*/  PRMT R2, R12, 0x5410, R2 ;  /* 0x000054100c027816 */ /* 0x000fe20000000002 */
[----:B------:R0:W-:Y:S01]  /*decc0*/  STL [R1+0x1dc], R0 ;  /* 0x0001dc0001007387 */ /* 0x0001e20000100800 */
[----:B------:R-:W-:Y:S02]  /*decd0*/  LOP3.LUT R7, R7, 0xffff, RZ, 0xc0, !PT ;  /* 0x0000ffff07077812 */ /* 0x000fe400078ec0ff */
[----:B------:R-:W-:Y:S02]  /*dece0*/  LOP3.LUT R22, R3, 0xffff, RZ, 0xc0, !PT ;  /* 0x0000ffff03167812 */ /* 0x000fe400078ec0ff */
[----:B------:R-:W-:Y:S01]  /*decf0*/  LOP3.LUT R6, R17, 0xffff, RZ, 0xc0, !PT ;  /* 0x0000ffff11067812 */ /* 0x000fe200078ec0ff */
[----:B------:R-:W-:Y:S04]  /*ded00*/  STL [R1+0x68], R5 ;  /* 0x0000680501007387 */ /* 0x000fe80000100800 */
[----:B------:R1:W-:Y:S01]  /*ded10*/  STL [R1+0x64], R2 ;  /* 0x0000640201007387 */ /* 0x0003e20000100800 */
[----:B0-----:R-:W-:-:S02]  /*ded20*/  PRMT R0, R8, 0x5410, R9 ;  /* 0x0000541008007816 */ /* 0x001fc40000000009 */
[----:B------:R-:W-:-:S03]  /*ded30*/  PRMT R3, R7, 0x3340, R6 ;  /* 0x0000334007037816 */ /* 0x000fc60000000006 */
[----:B------:R0:W-:Y:S01]  /*ded40*/  STL [R1+0x7c], R0 ;  /* 0x00007c0001007387 */ /* 0x0001e20000100800 */
[----:B-1----:R-:W-:Y:S02]  /*ded50*/  LOP3.LUT R2, R18, 0xffff, RZ, 0xc0, !PT ;  /* 0x0000ffff12027812 */ /* 0x002fe400078ec0ff */
[----:B------:R-:W-:Y:S01]  /*ded60*/  LOP3.LUT R5, R24, 0xffff, RZ, 0xc0, !PT ;  /* 0x0000ffff18057812 */ /* 0x000fe200078ec0ff */
[----:B------:R-:W3:Y:S04]  /*ded70*/  LDL.LU R28, [R1+0x378] ;  /* 0x00037800011c7983 */ /* 0x000ee80000300800 */
[----:B------:R-:W4:Y:S01]  /*ded80*/  LDL.LU R26, [R1+0x8c] ;  /* 0x00008c00011a7983 */ /* 0x000f220000300800 */
[----:B0-----:R-:W-:-:S04]  /*ded90*/  PRMT R0, R22, 0x3340, R1 ;  /* 0x0000334016007816 */ /* 0x001fc80000000001 */
[----:B------:R-:W-:-:S05]  /*deda0*/  PRMT R0, R3, 0x5410, R0 ;  /* 0x0000541003007816 */ /* 0x000fca0000000000 */
[----:B------:R0:W-:Y:S04]  /*dedb0*/  STL [R1+0x454], R0 ;  /* 0x0004540001007387 */ /* 0x0001e80000100800 */
[----:B------:R-:W3:Y:S01]  /*dedc0*/  LDL.LU R20, [R1+0x98] ;  /* 0x0000980001147983 */ /* 0x000ee20000300800 */
[----:B0-----:R-:W-:Y:S02]  /*dedd0*/  PRMT R0, R5, 0x3340, R1 ;  /* 0x0000334005007816 */ /* 0x001fe40000000001 */
[----:B------:R-:W-:Y:S02]  /*dede0*/  PRMT R10, R10, 0x5410, R21 ;  /* 0x000054100a0a7816 */ /* 0x000fe40000000015 */
[----:B------:R-:W-:Y:S02]  /*dedf0*/  PRMT R11, R11, 0x5410, R15 ;  /* 0x000054100b0b7816 */ /* 0x000fe4000000000f */
[----:B--2---:R-:W-:-:S04]  /*dee00*/  LOP3.LUT R8, R25, 0xffff, RZ, 0xc0, !PT ;  /* 0x0000ffff19087812 */ /* 0x004fc800078ec0ff */
[----:B------:R-:W-:-:S04]  /*dee10*/  PRMT R3, R2, 0x3340, R8 ;  /* 0x0000334002037816 */ /* 0x000fc80000000008 */
[----:B------:R-:W-:Y:S02]  /*dee20*/  PRMT R0, R3, 0x5410, R0 ;  /* 0x0000541003007816 */ /* 0x000fe40000000000 */
[----:B------:R-:W2:Y:S04]  /*dee30*/  LDL.LU R3, [R1+0x358] ;  /* 0x0003580001037983 */ /* 0x000ea80000300800 */
[----:B------:R0:W-:Y:S04]  /*dee40*/  STL [R1+0x41c], R0 ;  /* 0x00041c0001007387 */ /* 0x0001e80000100800 */
[----:B------:R-:W2:Y:S04]  /*dee50*/  LDL.LU R21, [R1+0x94] ;  /* 0x0000940001157983 */ /* 0x000ea80000300800 */
[----:B------:R-:W2:Y:S04]  /*dee60*/  LDL.LU R19, [R1+0x1c4] ;  /* 0x0001c40001137983 */ /* 0x000ea80000300800 */
[----:B------:R-:W2:Y:S04]  /*dee70*/  LDL.LU R15, [R1+0x90] ;  /* 0x00009000010f7983 */ /* 0x000ea80000300800 */
[----:B------:R-:W2:Y:S01]  /*dee80*/  LDL.LU R14, [R1+0x350] ;  /* 0x00035000010e7983 */ /* 0x000ea20000300800 */
[----:B------:R-:W-:-:S03]  /*dee90*/  SHF.R.U32.HI R2, RZ, 0x8, R2 ;  /* 0x00000008ff027819 */ /* 0x000fc60000011602 */
[----:B------:R-:W2:Y:S04]  /*deea0*/  LDL.LU R13, [R1+0x88] ;  /* 0x00008800010d7983 */ /* 0x000ea80000300800 */
[----:B------:R-:W2:Y:S04]  /*deeb0*/  LDL.LU R18, [R1+0x1a8] ;  /* 0x0001a80001127983 */ /* 0x000ea80000300800 */
[----:B------:R-:W2:Y:S04]  /*deec0*/  LDL.LU R12, [R1+0x1f5c] ;  /* 0x001f5c00010c7983 */ /* 0x000ea80000300800 */
[----:B------:R-:W2:Y:S01]  /*deed0*/  LDL.LU R9, [R1+0x1c98] ;  /* 0x001c980001097983 */ /* 0x000ea20000300800 */
[----:B0-----:R-:W-:-:S02]  /*deee0*/  SHF.R.U32.HI R0, RZ, 0x8, R8 ;  /* 0x00000008ff007819 */ /* 0x001fc40000011608 */
[----:B------:R-:W-:Y:S01]  /*deef0*/  LOP3.LUT R25, R2, 0xffff, RZ, 0xc0, !PT ;  /* 0x0000ffff02197812 */ /* 0x000fe200078ec0ff */
[----:B------:R-:W2:Y:S04]  /*def00*/  LDL.LU R17, [R1+0x1e58] ;  /* 0x001e580001117983 */ /* 0x000ea80000300800 */
[----:B------:R-:W2:Y:S01]  /*def10*/  LDL.LU R8, [R1+0x51c4] ;  /* 0x0051c40001087983 */ /* 0x000ea20000300800 */
[----:B------:R-:W-:-:S03]  /*def20*/  LOP3.LUT R0, R0, 0xffff, RZ, 0xc0, !PT ;  /* 0x0000ffff00007812 */ /* 0x000fc600078ec0ff */
[----:B------:R-:W2:Y:S04]  /*def30*/  LDL.LU R2, [R1+0x5028] ;  /* 0x0050280001027983 */ /* 0x000ea80000300800 */
[----:B------:R-:W2:Y:S01]  /*def40*/  LDL.LU R24, [R1+0x5128] ;  /* 0x0051280001187983 */ /* 0x000ea20000300800 */
[----:B------:R-:W-:-:S03]  /*def50*/  PRMT R25, R25, 0x3340, R0 ;  /* 0x0000334019197816 */ /* 0x000fc60000000000 */
[----:B------:R-:W3:Y:S01]  /*def60*/  LDL.LU R0, [R1+0x6c] ;  /* 0x00006c0001007983 */ /* 0x000ee20000300800 */
[----:B------:R-:W-:Y:S02]  /*def70*/  SHF.R.U32.HI R7, RZ, 0x8, R7 ;  /* 0x00000008ff077819 */ /* 0x000fe40000011607 */
[----:B------:R-:W-:Y:S02]  /*def80*/  SHF.R.U32.HI R6, RZ, 0x8, R6 ;  /* 0x00000008ff067819 */ /* 0x000fe40000011606 */
[----:B------:R-:W-:Y:S02]  /*def90*/  LOP3.LUT R7, R7, 0xffff, RZ, 0xc0, !PT ;  /* 0x0000ffff07077812 */ /* 0x000fe400078ec0ff */
[----:B------:R-:W-:Y:S01]  /*defa0*/  LOP3.LUT R6, R6, 0xffff, RZ, 0xc0, !PT ;  /* 0x0000ffff06067812 */ /* 0x000fe200078ec0ff */
[----:B------:R-:W-:Y:S03]  /*defb0*/  STL [R1+0x550c], R25 ;  /* 0x00550c1901007387 */ /* 0x000fe60000100800 */
[----:B------:R-:W-:-:S02]  /*defc0*/  PRMT R7, R7, 0x3340, R6 ;  /* 0x0000334007077816 */ /* 0x000fc40000000006 */
[----:B------:R-:W2:Y:S04]  /*defd0*/  LDL.LU R6, [R1+0x55f0] ;  /* 0x0055f00001067983 */ /* 0x000ea80000300800 */
[----:B------:R3:W-:Y:S01]  /*defe0*/  STL [R1+0x5510], R7 ;  /* 0x0055100701007387 */ /* 0x0007e20000100800 */
[----:B------:R-:W-:-:S04]  /*deff0*/  SHF.R.U32.HI R5, RZ, 0x8, R5 ;  /* 0x00000008ff057819 */ /* 0x000fc80000011605 */
[----:B------:R-:W-:Y:S02]  /*df000*/  LOP3.LUT R5, R5, 0xffff, RZ, 0xc0, !PT ;  /* 0x0000ffff05057812 */ /* 0x000fe400078ec0ff */
[----:B----4-:R-:W-:Y:S02]  /*df010*/  PRMT R26, R27, 0x5410, R26 ;  /* 0x000054101b1a7816 */ /* 0x010fe4000000001a */
[----:B---3--:R-:W-:Y:S02]  /*df020*/  PRMT R7, R28, 0x5410, R0 ;  /* 0x000054101c077816 */ /* 0x008fe40000000000 */
[----:B------:R-:W-:-:S04]  /*df030*/  SHF.R.U32.HI R0, RZ, 0x8, R22 ;  /* 0x00000008ff007819 */ /* 0x000fc80000011616 */
[----:B------:R-:W-:-:S04]  /*df040*/  LOP3.LUT R0, R0, 0xffff, RZ, 0xc0, !PT ;  /* 0x0000ffff00007812 */ /* 0x000fc800078ec0ff */
[--C-:B------:R-:W-:Y:S02]  /*df050*/  PRMT R27, R0, 0x3340, R1.reuse ;  /* 0x00003340001b7816 */ /* 0x100fe40000000001 */
[----:B------:R-:W-:Y:S01]  /*df060*/  PRMT R0, R5, 0x3340, R1 ;  /* 0x0000334005007816 */ /* 0x000fe20000000001 */
[----:B------:R-:W-:Y:S04]  /*df070*/  STL [R1+0x6c], R7 ;  /* 0x00006c0701007387 */ /* 0x000fe80000100800 */
[----:B------:R-:W-:Y:S01]  /*df080*/  STL [R1+0x5514], R27 ;  /* 0x0055141b01007387 */ /* 0x000fe20000100800 */
[----:B--2---:R-:W-:-:S03]  /*df090*/  PRMT R18, R18, 0x5410, R13 ;  /* 0x0000541012127816 */ /* 0x004fc6000000000d */
[----:B------:R0:W-:Y:S01]  /*df0a0*/  STL [R1+0x1d0], R0 ;  /* 0x0001d00001007387 */ /* 0x0001e20000100800 */
[----:B------:R-:W-:Y:S02]  /*df0b0*/  LOP3.LUT R5, R12, 0xffff, RZ, 0xc0, !PT ;  /* 0x0000ffff0c057812 */ /* 0x000fe400078ec0ff */
[----:B------:R-:W-:Y:S02]  /*df0c0*/  LOP3.LUT R13, R9, 0xffff, RZ, 0xc0, !PT ;  /* 0x0000ffff090d7812 */ /* 0x000fe400078ec0ff */
[----:B------:R-:W-:Y:S02]  /*df0d0*/  PRMT R25, R19, 0x5410, R21 ;  /* 0x0000541013197816 */ /* 0x000fe40000000015 */
[----:B0-----:R-:W-:Y:S02]  /*df0e0*/  PRMT R0, R14, 0x5410, R15 ;  /* 0x000054100e007816 */ /* 0x001fe4000000000f */
[----:B------:R-:W-:Y:S02]  /*df0f0*/  LOP3.LUT R15, R17, 0xffff, RZ, 0xc0, !PT ;  /* 0x0000ffff110f7812 */ /* 0x000fe400078ec0ff */
[----:B------:R-:W-:-:S02]  /*df100*/  LOP3.LUT R8, R8, 0xffff, RZ, 0xc0, !PT ;  /* 0x0000ffff08087812 */ /* 0x000fc400078ec0ff */
[----:B------:R-:W-:Y:S01]  /*df110*/  LOP3.LUT R2, R2, 0xffff, RZ, 0xc0, !PT ;  /* 0x0000ffff02027812 */ /* 0x000fe200078ec0ff */
[----:B------:R0:W-:Y:S01]  /*df120*/  STL [R1+0xac], R0 ;  /* 0x0000ac0001007387 */ /* 0x0001e20000100800 */
[----:B------:R-:W-:Y:S02]  /*df130*/  PRMT R19, R5, 0x3340, R15 ;  /* 0x0000334005137816 */ /* 0x000fe4000000000f */
[----:B------:R-:W-:Y:S02]  /*df140*/  LOP3.LUT R7, R24, 0xffff, RZ, 0xc0, !PT ;  /* 0x0000ffff18077812 */ /* 0x000fe400078ec0ff */
[----:B------:R-:W-:Y:S01]  /*df150*/  PRMT R3, R3, 0x5410, R20 ;  /* 0x0000541003037816 */ /* 0x000fe20000000014 */
[----:B------:R-:W2:Y:S04]  /*df160*/  LDL.LU R17, [R1+0x84] ;  /* 0x0000840001117983 */ /* 0x000ea80000300800 */
[----:B------:R-:W3:Y:S04]  /*df170*/  LDL.LU R21, [R1+0x1a0] ;  /* 0x0001a00001157983 */ /* 0x000ee80000300800 */
[----:B------:R-:W4:Y:S04]  /*df180*/  LDL.LU R14, [R1+0x78] ;  /* 0x00007800010e7983 */ /* 0x000f280000300800 */
[----:B------:R-:W2:Y:S01]  /*df190*/  LDL.LU R12, [R1+0x5190] ;  /* 0x00519000010c7983 */ /* 0x000ea20000300800 */
[----:B0-----:R-:W-:-:S02]  /*df1a0*/  PRMT R0, R13, 0x3340, R1 ;  /* 0x000033400d007816 */ /* 0x001fc40000000001 */
[----:B------:R-:W-:Y:S01]  /*df1b0*/  SHF.R.U32.HI R5, RZ, 0x8, R5 ;  /* 0x00000008ff057819 */ /* 0x000fe20000011605 */
[----:B------:R-:W2:Y:S01]  /*df1c0*/  LDL.LU R9, [R1+0x4fcc] ;  /* 0x004fcc0001097983 */ /* 0x000ea20000300800 */
[----:B------:R-:W-:Y:S02]  /*df1d0*/  PRMT R20, R19, 0x5410, R0 ;  /* 0x0000541013147816 */ /* 0x000fe40000000000 */
[----:B------:R-:W-:Y:S02]  /*df1e0*/  PRMT R0, R2, 0x3340, R1 ;  /* 0x0000334002007816 */ /* 0x000fe40000000001 */
[----:B------:R-:W-:-:S04]  /*df1f0*/  PRMT R19, R8, 0x3340, R7 ;  /* 0x0000334008137816 */ /* 0x000fc80000000007 */
[----:B------:R-:W-:Y:S02]  /*df200*/  PRMT R19, R19, 0x5410, R0 ;  /* 0x0000541013137816 */ /* 0x000fe40000000000 */
[----:B------:R-:W-:Y:S01]  /*df210*/  SHF.R.U32.HI R0, RZ, 0x8, R15 ;  /* 0x00000008ff007819 */ /* 0x000fe2000001160f */
[----:B------:R0:W-:Y:S01]  /*df220*/  STL [R1+0x434], R20 ;  /* 0x0004341401007387 */ /* 0x0001e20000100800 */
[----:B------:R-:W-:-:S03]  /*df230*/  SHF.R.U32.HI R24, RZ, 0x8, R8 ;  /* 0x00000008ff187819 */ /* 0x000fc60000011608 */
[----:B------:R1:W-:Y:S01]  /*df240*/  STL [R1+0x3fc], R19 ;  /* 0x0003fc1301007387 */ /* 0x0003e20000100800 */
[----:B------:R-:W-:Y:S02]  /*df250*/  LOP3.LUT R22, R5, 0xffff, RZ, 0xc0, !PT ;  /* 0x0000ffff05167812 */ /* 0x000fe400078ec0ff */
[----:B------:R-:W-:Y:S02]  /*df260*/  LOP3.LUT R0, R0, 0xffff, RZ, 0xc0, !PT ;  /* 0x0000ffff00007812 */ /* 0x000fe400078ec0ff */
[----:B------:R-:W-:Y:S02]  /*df270*/  LOP3.LUT R24, R24, 0xffff, RZ, 0xc0, !PT ;  /* 0x0000ffff18187812 */ /* 0x000fe400078ec0ff */
[----:B0-----:R-:W-:Y:S01]  /*df280*/  SHF.R.U32.HI R20, RZ, 0x8, R7 ;  /* 0x00000008ff147819 */ /* 0x001fe20000011607 */
[----:B-1----:R-:W2:Y:S04]  /*df290*/  LDL.LU R19, [R1+0x74] ;  /* 0x0000740001137983 */ /* 0x002ea80000300800 */
[----:B------:R-:W2:Y:S04]  /*df2a0*/  LDL.LU R7, [R1+0x15c] ;  /* 0x00015c0001077983 */ /* 0x000ea80000300800 */
[----:B------:R-:W2:Y:S01]  /*df2b0*/  LDL.LU R27, [R1+0x60] ;  /* 0x00006000011b7983 */ /* 0x000ea20000300800 */
[----:B------:R-:W-:-:S03]  /*df2c0*/  LOP3.LUT R20, R20, 0xffff, RZ, 0xc0, !PT ;  /* 0x0000ffff14147812 */ /* 0x000fc600078ec0ff */
[----:B------:R-:W2:Y:S01]  /*df2d0*/  LDL.LU R28, [R1+0x158] ;  /* 0x00015800011c7983 */ /* 0x000ea20000300800 */
[----:B------:R-:W-:-:S03]  /*df2e0*/  PRMT R0, R22, 0x3340, R0 ;  /* 0x0000334016007816 */ /* 0x000fc60000000000 */
[----:B------:R-:W2:Y:S04]  /*df2f0*/  LDL.LU R5, [R1+0x5198] ;  /* 0x0051980001057983 */ /* 0x000ea80000300800 */
[----:B------:R-:W2:Y:S04]  /*df300*/  LDL.LU R8, [R1+0x4fdc] ;  /* 0x004fdc0001087983 */ /* 0x000ea80000300800 */
[----:B------:R-:W2:Y:S01]  /*df310*/  LDL.LU R15, [R1+0x50bc] ;  /* 0x0050bc00010f7983 */ /* 0x000ea20000300800 */
[----:B------:R-:W-:-:S03]  /*df320*/  PRMT R24, R24, 0x3340, R20 ;  /* 0x0000334018187816 */ /* 0x000fc60000000014 */
[----:B------:R-:W2:Y:S04]  /*df330*/  LDL.LU R22, [R1+0x55ec] ;  /* 0x0055ec0001167983 */ /* 0x000ea80000300800 */
[----:B------:R0:W-:Y:S04]  /*df340*/  STL [R1+0x35c], R0 ;  /* 0x00035c0001007387 */ /* 0x0001e80000100800 */
[----:B0-----:R-:W3:Y:S04]  /*df350*/  LDL.LU R0, [R1+0x80] ;  /* 0x0000800001007983 */ /* 0x001ee80000300800 */
[----:B------:R-:W2:Y:S04]  /*df360*/  LDL.LU R20, [R1+0x55e8] ;  /* 0x0055e80001147983 */ /* 0x000ea80000300800 */
[----:B------:R0:W-:Y:S04]  /*df370*/  STL [R1+0x358], R24 ;  /* 0x0003581801007387 */ /* 0x0001e80000100800 */
[----:B0-----:R-:W2:Y:S02]  /*df380*/  LDL.LU R24, [R1+0x55e4] ;  /* 0x0055e40001187983 */ /* 0x001ea40000300800 */
[----:B--2---:R-:W-:-:S02]  /*df390*/  PRMT R24, R24, 0x5410, R17 ;  /* 0x0000541018187816 */ /* 0x004fc40000000011 */
[----:B------:R-:W4:Y:S04]  /*df3a0*/  LDL.LU R17, [R1+0x55e0] ;  /* 0x0055e00001117983 */ /* 0x000f280000300800 */
[----:B------:R0:W-:Y:S04]  /*df3b0*/  STL [R1+0xe0], R24 ;  /* 0x0000e01801007387 */ /* 0x0001e80000100800 */
[----:B0-----:R-:W2:Y:S01]  /*df3c0*/  LDL.LU R24, [R1+0x55dc] ;  /* 0x0055dc0001187983 */ /* 0x001ea20000300800 */
[----:B---3--:R-:W-:Y:S02]  /*df3d0*/  PRMT R0, R21, 0x5410, R0 ;  /* 0x0000541015007816 */ /* 0x008fe40000000000 */
[----:B------:R-:W-:-:S02]  /*df3e0*/  LOP3.LUT R21, R12, 0xffff, RZ, 0xc0, !PT ;  /* 0x0000ffff0c157812 */ /* 0x000fc400078ec0ff */
[----:B------:R-:W-:Y:S01]  /*df3f0*/  LOP3.LUT R12, R9, 0xffff, RZ, 0xc0, !PT ;  /* 0x0000ffff090c7812 */ /* 0x000fe200078ec0ff */
[----:B------:R0:W-:Y:S03]  /*df400*/  STL [R1+0xe8], R0 ;  /* 0x0000e80001007387 */ /* 0x0001e60000100800 */
[----:B0-----:R-:W-:Y:S02]  /*df410*/  PRMT R0, R12, 0x3340, R1 ;  /* 0x000033400c007816 */ /* 0x001fe40000000001 */
[----:B----4-:R-:W-:Y:S02]  /*df420*/  PRMT R17, R17, 0x5410, R14 ;  /* 0x0000541011117816 */ /* 0x010fe4000000000e */
[----:B--2---:R-:W-:-:S04]  /*df430*/  LOP3.LUT R14, R24, 0xffff, RZ, 0xc0, !PT ;  /* 0x0000ffff180e7812 */ /* 0x004fc800078ec0ff */
[----:B------:R-:W-:-:S04]  /*df440*/  PRMT R9, R21, 0x3340, R14 ;  /* 0x0000334015097816 */ /* 0x000fc8000000000e */
[----:B------:R-:W-:Y:S02]  /*df450*/  PRMT R0, R9, 0x5410, R0 ;  /* 0x0000541009007816 */ /* 0x000fe40000000000 */
[----:B------:R-:W2:Y:S04]  /*df460*/  LDL.LU R9, [R1+0x1b8c] ;  /* 0x001b8c0001097983 */ /* 0x000ea80000300800 */
[----:B------:R0:W-:Y:S01]  /*df470*/  STL [R1+0x3f4], R0 ;  /* 0x0003f40001007387 */ /* 0x0001e20000100800 */
[----:B------:R-:W-:-:S04]  /*df480*/  SHF.R.U32.HI R24, RZ, 0x8, R21 ;  /* 0x00000008ff187819 */ /* 0x000fc80000011615 */
[----:B------:R-:W-:Y:S02]  /*df490*/  LOP3.LUT R24, R24, 0xffff, RZ, 0xc0, !PT ;  /* 0x0000ffff18187812 */ /* 0x000fe400078ec0ff */
[----:B0-----:R-:W-:Y:S02]  /*df4a0*/  SHF.R.U32.HI R0, RZ, 0x8, R14 ;  /* 0x00000008ff007819 */ /* 0x001fe4000001160e */
[----:B------:R-:W-:Y:S01]  /*df4b0*/  SHF.R.U32.HI R21, RZ, 0x8, R12 ;  /* 0x00000008ff157819 */ /* 0x000fe2000001160c */
[----:B------:R-:W3:Y:S04]  /*df4c0*/  LDL.LU R14, [R1+0x1b7c] ;  /* 0x001b7c00010e7983 */ /* 0x000ee80000300800 */
[----:B------:R-:W4:Y:S01]  /*df4d0*/  LDL.LU R12, [R1+0x88c] ;  /* 0x00088c00010c7983 */ /* 0x000f220000300800 */
[----:B------:R-:W-:-:S04]  /*df4e0*/  LOP3.LUT R0, R0, 0xffff, RZ, 0xc0, !PT ;  /* 0x0000ffff00007812 */ /* 0x000fc800078ec0ff */
[----:B------:R-:W-:Y:S02]  /*df4f0*/  PRMT R24, R24, 0x3340, R0 ;  /* 0x0000334018187816 */ /* 0x000fe40000000000 */
[----:B------:R-:W2:Y:S04]  /*df500*/  LDL.LU R0, [R1+0x164] ;  /* 0x0001640001007983 */ /* 0x000ea80000300800 */
[----:B------:R0:W-:Y:S04]  /*df510*/  STL [R1+0x5500], R24 ;  /* 0x0055001801007387 */ /* 0x0001e80000100800 */
[----:B0-----:R-:W2:Y:S01]  /*df520*/  LDL.LU R24, [R1+0x70] ;  /* 0x0000700001187983 */ /* 0x001ea20000300800 */
[----:B------:R-:W-:-:S04]  /*df530*/  LOP3.LUT R21, R21, 0xffff, RZ, 0xc0, !PT ;  /* 0x0000ffff15157812 */ /* 0x000fc800078ec0ff */
[----:B------:R-:W-:Y:S02]  /*df540*/  PRMT R21, R21, 0x3340, R1 ;  /* 0x0000334015157816 */ /* 0x000fe40000000001 */
[----:B------:R-:W-:Y:S02]  /*df550*/  PRMT R7, R7, 0x5410, R19 ;  /* 0x0000541007077816 */ /* 0x000fe40000000013 */
[----:B------:R-:W-:Y:S01]  /*df560*/  LOP3.LUT R8, R8, 0xffff, RZ, 0xc0, !PT ;  /* 0x0000ffff08087812 */ /* 0x000fe200078ec0ff */
[----:B------:R0:W-:Y:S04]  /*df570*/  STL [R1+0x1cc], R21 ;  /* 0x0001cc1501007387 */ /* 0x0001e80000100800 */
[----:B0-----:R-:W3:Y:S04]  /*df580*/  LDL.LU R21, [R1+0x55d8] ;  /* 0x0055d80001157983 */ /* 0x001ee80000300800 */
[----:B------:R-:W3:Y:S01]  /*df590*/  LDL.LU R19, [R1+0x55d4] ;  /* 0x0055d40001137983 */ /* 0x000ee20000300800 */
[----:B--2---:R-:W-:-:S02]  /*df5a0*/  PRMT R24, R0, 0x5410, R24 ;  /* 0x0000541000187816 */ /* 0x004fc40000000018 */
[----:B------:R-:W-:Y:S02]  /*df5b0*/  PRMT R0, R28, 0x5410, R27 ;  /* 0x000054101c007816 */ /* 0x000fe4000000001b */
[----:B------:R-:W-:Y:S02]  /*df5c0*/  LOP3.LUT R27, R5, 0xffff, RZ, 0xc0, !PT ;  /* 0x0000ffff051b7812 */ /* 0x000fe400078ec0ff */
[----:B------:R-:W-:Y:S01]  /*df5d0*/  LOP3.LUT R28, R15, 0xffff, RZ, 0xc0, !PT ;  /* 0x0000ffff0f1c7812 */ /* 0x000fe200078ec0ff */
[----:B------:R0:W-:Y:S04]  /*df5e0*/  STL [R1+0x1bc], R24 ;  /* 0x0001bc1801007387 */ /* 0x0001e80000100800 */
[----:B------:R1:W-:Y:S01]  /*df5f0*/  STL [R1+0x81c], R0 ;  /* 0x00081c0001007387 */ /* 0x0003e20000100800 */
[----:B------:R-:W-:-:S03]  /*df600*/  PRMT R15, R27, 0x3340, R28 ;  /* 0x000033401b0f7816 */ /* 0x000fc6000000001c */
[----:B0-----:R-:W2:Y:S01]  /*df610*/  LDL.LU R24, [R1+0x860] ;  /* 0x0008600001187983 */ /* 0x001ea20000300800 */
[----:B-1----:R-:W-:-:S03]  /*df620*/  PRMT R0, R8, 0x3340, R1 ;  /* 0x0000334008007816 */ /* 0x002fc60000000001 */
[----:B------:R-:W2:Y:S01]  /*df630*/  LDL.LU R5, [R1+0x844] ;  /* 0x0008440001057983 */ /* 0x000ea20000300800 */
[----:B------:R-:W-:-:S03]  /*df640*/  PRMT R0, R15, 0x5410, R0 ;  /* 0x000054100f007816 */ /* 0x000fc60000000000 */
[----:B------:R-:W2:Y:S04]  /*df650*/  LDL.LU R15, [R1+0x55d0] ;  /* 0x0055d000010f7983 */ /* 0x000ea80000300800 */
[----:B------:R0:W-:Y:S02]  /*df660*/  STL [R1+0x3dc], R0 ;  /* 0x0003dc0001007387 */ /* 0x0001e40000100800 */
[----:B0-----:R-:W-:Y:S02]  /*df670*/  SHF.R.U32.HI R0, RZ, 0x8, R2 ;  /* 0x00000008ff007819 */ /* 0x001fe40000011602 */
[----:B------:R-:W2:Y:S02]  /*df680*/  LDL.LU R2, [R1+0x55cc] ;  /* 0x0055cc0001027983 */ /* 0x000ea40000300800 */
[----:B------:R-:W-:-:S02]  /*df690*/  LOP3.LUT R0, R0, 0xffff, RZ, 0xc0, !PT ;  /* 0x0000ffff00007812 */ /* 0x000fc400078ec0ff */
[----:B------:R-:W-:Y:S02]  /*df6a0*/  SHF.R.U32.HI R27, RZ, 0x8, R27 ;  /* 0x00000008ff1b7819 */ /* 0x000fe4000001161b */
[----:B------:R-:W-:Y:S02]  /*df6b0*/  SHF.R.U32.HI R28, RZ, 0x8, R28 ;  /* 0x00000008ff1c7819 */ /* 0x000fe4000001161c */
[----:B------:R-:W-:Y:S02]  /*df6c0*/  PRMT R0, R0, 0x3340, R1 ;  /* 0x0000334000007816 */ /* 0x000fe40000000001 */
[----:B------:R-:W-:Y:S02]  /*df6d0*/  LOP3.LUT R27, R27, 0xffff, RZ, 0xc0, !PT ;  /* 0x0000ffff1b1b7812 */ /* 0x000fe400078ec0ff */
[----:B------:R-:W-:Y:S01]  /*df6e0*/  LOP3.LUT R28, R28, 0xffff, RZ, 0xc0, !PT ;  /* 0x0000ffff1c1c7812 */ /* 0x000fe200078ec0ff */
[----:B------:R0:W-:Y:S03]  /*df6f0*/  STL [R1+0x1c0], R0 ;  /* 0x0001c00001007387 */ /* 0x0001e60000100800 */
[----:B------:R-:W-:-:S02]  /*df700*/  PRMT R28, R27, 0x3340, R28 ;  /* 0x000033401b1c7816 */ /* 0x000fc4000000001c */
[----:B------:R-:W3:Y:S01]  /*df710*/  LDL.LU R27, [R1+0x4f0c] ;  /* 0x004f0c00011b7983 */ /* 0x000ee20000300800 */
[----:B0-----:R-:W-:-:S03]  /*df720*/  LOP3.LUT R0, R9, 0xffff, RZ, 0xc0, !PT ;  /* 0x0000ffff09007812 */ /* 0x001fc600078ec0ff */
[----:B------:R0:W-:Y:S01]  /*df730*/  STL [R1+0x348], R28 ;  /* 0x0003481c01007387 */ /* 0x0001e20000100800 */
[----:B----4-:R-:W-:-:S03]  /*df740*/  PRMT R12, R12, 0x4210, R0 ;  /* 0x000042100c0c7816 */ /* 0x010fc60000000000 */
[----:B0-----:R-:W4:Y:S04]  /*df750*/  LDL.LU R28, [R1+0x4ea4] ;  /* 0x004ea400011c7983 */ /* 0x001f280000300800 */
[----:B------:R-:W4:Y:S04]  /*df760*/  LDL.LU R9, [R1+0x840] ;  /* 0x0008400001097983 */ /* 0x000f280000300800 */
[----:B------:R0:W-:Y:S04]  /*df770*/  STL [R1+0x7c0], R12 ;  /* 0x0007c00c01007387 */ /* 0x0001e80000100800 */
[----:B0-----:R-:W4:Y:S01]  /*df780*/  LDL.LU R12, [R1+0x55c8] ;  /* 0x0055c800010c7983 */ /* 0x001f220000300800 */
[----:B--2---:R-:W-:-:S03]  /*df790*/  PRMT R2, R2, 0x5210, R0 ;  /* 0x0000521002027816 */ /* 0x004fc60000000000 */
[----:B------:R-:W2:Y:S01]  /*df7a0*/  LDL.LU R0, [R1+0x880] ;  /* 0x0008800001007983 */ /* 0x000ea20000300800 */
[----:B---3--:R-:W-:-:S03]  /*df7b0*/  LOP3.LUT R14, R14, 0xffff, RZ, 0xc0, !PT ;  /* 0x0000ffff0e0e7812 */ /* 0x008fc600078ec0ff */
[----:B------:R4:W-:Y:S02]  /*df7c0*/  STL [R1+0x740], R2 ;  /* 0x0007400201007387 */ /* 0x0009e40000100800 */
[--C-:B----4-:R-:W-:Y:S02]  /*df7d0*/  PRMT R2, R12, 0x5210, R14.reuse ;  /* 0x000052100c027816 */ /* 0x110fe4000000000e */
[----:B--2---:R-:W-:Y:S02]  /*df7e0*/  PRMT R0, R0, 0x4210, R14 ;  /* 0x0000421000007816 */ /* 0x004fe4000000000e */
[----:B------:R-:W2:Y:S04]  /*df7f0*/  LDL.LU R14, [R1+0x55c4] ;  /* 0x0055c400010e7983 */ /* 0x000ea80000300800 */
[----:B------:R0:W-:Y:S04]  /*df800*/  STL [R1+0x7c4], R0 ;  /* 0x0007c40001007387 */ /* 0x0001e80000100800 */
[----:B------:R-:W3:Y:S01]  /*df810*/  LDL.LU R12, [R1+0x4f08] ;  /* 0x004f0800010c7983 */ /* 0x000ee20000300800 */
[----:B0-----:R-:W-:-:S04]  /*df820*/  SHF.R.U32.HI R0, RZ, 0x8, R8 ;  /* 0x00000008ff007819 */ /* 0x001fc80000011608 */
[----:B------:R-:W-:Y:S01]  /*df830*/  LOP3.LUT R0, R0, 0xffff, RZ, 0xc0, !PT ;  /* 0x0000ffff00007812 */ /* 0x000fe200078ec0ff */
[----:B------:R0:W-:Y:S04]  /*df840*/  STL [R1+0x744], R2 ;  /* 0x0007440201007387 */ /* 0x0001e80000100800 */
[----:B------:R-:W4:Y:S01]  /*df850*/  LDL.LU R8, [R1+0x830] ;  /* 0x0008300001087983 */ /* 0x000f220000300800 */
[----:B------:R-:W-:Y:S02]  /*df860*/  PRMT R0, R0, 0x3340, R1 ;  /* 0x0000334000007816 */ /* 0x000fe40000000001 */
[----:B0-----:R-:W-:Y:S02]  /*df870*/  SHF.R.U32.HI R2, RZ, 0x8, R13 ;  /* 0x00000008ff027819 */ /* 0x001fe4000001160d */
[----:B------:R-:W4:Y:S04]  /*df880*/  LDL.LU R13, [R1+0x55c0] ;  /* 0x0055c000010d7983 */ /* 0x000f280000300800 */
[----:B------:R0:W-:Y:S04]  /*df890*/  STL [R1+0x1c8], R0 ;  /* 0x0001c80001007387 */ /* 0x0001e80000100800 */
[----:B0-----:R-:W4:Y:S01]  /*df8a0*/  LDL.LU R0, [R1+0x770] ;  /* 0x0007700001007983 */ /* 0x001f220000300800 */
[----:B------:R-:W-:-:S04]  /*df8b0*/  LOP3.LUT R2, R2, 0xffff, RZ, 0xc0, !PT ;  /* 0x0000ffff02027812 */ /* 0x000fc800078ec0ff */
[----:B------:R-:W-:-:S05]  /*df8c0*/  PRMT R2, R2, 0x3340, R1 ;  /* 0x0000334002027816 */ /* 0x000fca0000000001 */
[----:B------:R3:W-:Y:S02]  /*df8d0*/  STL [R1+0x1c4], R2 ;  /* 0x0001c40201007387 */ /* 0x0007e40000100800 */
[----:B---3--:R-:W-:-:S04]  /*df8e0*/  LOP3.LUT R2, R12, 0xffff, RZ, 0xc0, !PT ;  /* 0x0000ffff0c027812 */ /* 0x008fc800078ec0ff */
[--C-:B------:R-:W-:Y:S02]  /*df8f0*/  PRMT R5, R5, 0x4210, R2.reuse ;  /* 0x0000421005057816 */ /* 0x100fe40000000002 */
[----:B--2---:R-:W-:Y:S02]  /*df900*/  PRMT R2, R14, 0x5210, R2 ;  /* 0x000052100e027816 */ /* 0x004fe40000000002 */
[----:B----4-:R-:W-:-:S04]  /*df910*/  LOP3.LUT R0, R0, 0xffff, RZ, 0xc0, !PT ;  /* 0x0000ffff00007812 */ /* 0x010fc800078ec0ff */
[--C-:B------:R-:W-:Y:S02]  /*df920*/  PRMT R12, R24, 0x4210, R0.reuse ;  /* 0x00004210180c7816 */ /* 0x100fe40000000000 */
[----:B------:R-:W-:-:S03]  /*df930*/  PRMT R0, R13, 0x5210, R0 ;  /* 0x000052100d007816 */ /* 0x000fc60000000000 */
[----:B------:R-:W-:Y:S04]  /*df940*/  STL [R1+0x7c8], R12 ;  /* 0x0007c80c01007387 */ /* 0x000fe80000100800 */
[----:B------:R0:W-:Y:S04]  /*df950*/  STL [R1+0x748], R0 ;  /* 0x0007480001007387 */ /* 0x0001e80000100800 */
[----:B------:R1:W-:Y:S01]  /*df960*/  STL [R1+0x7b0], R5 ;  /* 0x0007b00501007387 */ /* 0x0003e20000100800 */
[----:B0-----:R-:W-:-:S03]  /*df970*/  SHF.R.U32.HI R0, RZ, 0x8, R16 ;  /* 0x00000008ff007819 */ /* 0x001fc60000011610 */
[----:B------:R-:W2:Y:S04]  /*df980*/  LDL.LU R16, [R1+0x55bc] ;  /* 0x0055bc0001107983 */ /* 0x000ea80000300800 */
[----:B------:R0:W-:Y:S01]  /*df990*/  STL [R1+0x730], R2 ;  /* 0x0007300201007387 */ /* 0x0001e20000100800 */
[----:B------:R-:W-:-:S03]  /*df9a0*/  LOP3.LUT R0, R0, 0xffff, RZ, 0xc0, !PT ;  /* 0x0000ffff00007812 */ /* 0x000fc600078ec0ff */
[----:B------:R-:W3:Y:S04]  /*df9b0*/  LDL.LU R24, [R1+0xec] ;  /* 0x0000ec0001187983 */ /* 0x000ee80000300800 */
[----:B-1----:R-:W4:Y:S01]  /*df9c0*/  LDL.LU R5, [R1+0x144] ;  /* 0x0001440001057983 */ /* 0x002f220000300800 */
[----:B0-----:R-:W-:-:S04]  /*df9d0*/  SHF.R.U32.HI R2, RZ, 0x8, R29 ;  /* 0x00000008ff027819 */ /* 0x001fc8000001161d */
[----:B------:R-:W-:Y:S02]  /*df9e0*/  LOP3.LUT R2, R2, 0xffff, RZ, 0xc0, !PT ;  /* 0x0000ffff02027812 */ /* 0x000fe400078ec0ff */
[--C-:B------:R-:W-:Y:S02]  /*df9f0*/  PRMT R0, R0, 0x3340, R1.reuse ;  /* 0x0000334000007816 */ /* 0x100fe40000000001 */
[----:B------:R-:W-:-:S05]  /*dfa00*/  PRMT R29, R2, 0x3340, R1 ;  /* 0x00003340021d7816 */ /* 0x000fca0000000001 */
[----:B------:R0:W-:Y:S04]  /*dfa10*/  STL [R1+0x54e0], R29 ;  /* 0x0054e01d01007387 */ /* 0x0001e80000100800 */
[----:B------:R1:W-:Y:S04]  /*dfa20*/  STL [R1+0x1b0], R0 ;  /* 0x0001b00001007387 */ /* 0x0003e80000100800 */
[----:B0-----:R-:W3:Y:S01]  /*dfa30*/  LDL.LU R29, [R1+0x820] ;  /* 0x00082000011d7983 */ /* 0x001ee20000300800 */
[----:B-1----:R-:W-:-:S03]  /*dfa40*/  LOP3.LUT R0, R27, 0xffff, RZ, 0xc0, !PT ;  /* 0x0000ffff1b007812 */ /* 0x002fc600078ec0ff */
[----:B------:R-:W3:Y:S04]  /*dfa50*/  LDL.LU R27, [R1+0x774] ;  /* 0x00077400011b7983 */ /* 0x000ee80000300800 */
[----:B------:R-:W3:Y:S01]  /*dfa60*/  LDL.LU R14, [R1+0x4f30] ;  /* 0x004f3000010e7983 */ /* 0x000ee20000300800 */
[----:B------:R-:W-:-:S05]  /*dfa70*/  PRMT R9, R9, 0x4210, R0 ;  /* 0x0000421009097816 */ /* 0x000fca0000000000 */
[----:B------:R0:W-:Y:S04]  /*dfa80*/  STL [R1+0x7b4], R9 ;  /* 0x0007b40901007387 */ /* 0x0001e80000100800 */
[----:B------:R-:W3:Y:S01]  /*dfa90*/  LDL.LU R13, [R1+0x828] ;  /* 0x00082800010d7983 */ /* 0x000ee20000300800 */
[----:B0-----:R-:W-:-:S03]  /*dfaa0*/  PRMT R9, R15, 0x5210, R0 ;  /* 0x000052100f097816 */ /* 0x001fc60000000000 */
[----:B------:R-:W3:Y:S01]  /*dfab0*/  LDL.LU R0, [R1+0xc4] ;  /* 0x0000c40001007983 */ /* 0x000ee20000300800 */
[----:B------:R-:W-:-:S03]  /*dfac0*/  LOP3.LUT R2, R28, 0xffff, RZ, 0xc0, !PT ;  /* 0x0000ffff1c027812 */ /* 0x000fc600078ec0ff */
[----:B------:R-:W4:Y:S04]  /*dfad0*/  LDL.LU R15, [R1+0x82c] ;  /* 0x00082c00010f7983 */ /* 0x000f280000300800 */
[----:B------:R0:W-:Y:S04]  /*dfae0*/  STL [R1+0x734], R9 ;  /* 0x0007340901007387 */ /* 0x0001e80000100800 */
[----:B------:R-:W4:Y:S01]  /*dfaf0*/  LDL.LU R12, [R1+0x818] ;  /* 0x00081800010c7983 */ /* 0x000f220000300800 */
[----:B0-----:R-:W-:-:S05]  /*dfb00*/  PRMT R9, R8, 0x4210, R2 ;  /* 0x0000421008097816 */ /* 0x001fca0000000002 */
[----:B------:R0:W-:Y:S01]  /*dfb10*/  STL [R1+0x7b8], R9 ;  /* 0x0007b80901007387 */ /* 0x0001e20000100800 */
[----:B--2---:R-:W-:-:S03]  /*dfb20*/  PRMT R8, R16, 0x5210, R2 ;  /* 0x0000521010087816 */ /* 0x004fc60000000002 */
[----:B------:R-:W2:Y:S04]  /*dfb30*/  LDL.LU R2, [R1+0xd0] ;  /* 0x0000d00001027983 */ /* 0x000ea80000300800 */
[----:B------:R-:W4:Y:S04]  /*dfb40*/  LDL.LU R16, [R1+0x1ba8] ;  /* 0x001ba80001107983 */ /* 0x000f280000300800 */
[----:B------:R1:W-:Y:S04]  /*dfb50*/  STL [R1+0x738], R8 ;  /* 0x0007380801007387 */ /* 0x0003e80000100800 */
[----:B------:R-:W4:Y:S04]  /*dfb60*/  LDL.LU R28, [R1+0x51b0] ;  /* 0x0051b000011c7983 */ /* 0x000f280000300800 */
[----:B0-----:R-:W4:Y:S04]  /*dfb70*/  LDL.LU R9, [R1+0x5004] ;  /* 0x0050040001097983 */ /* 0x001f280000300800 */
[----:B-1----:R-:W4:Y:S01]  /*dfb80*/  LDL.LU R8, [R1+0x50d0] ;  /* 0x0050d00001087983 */ /* 0x002f220000300800 */
[----:B---3--:R-:W-:-:S04]  /*dfb90*/  SHF.R.U32.HI R0, RZ, 0x8, R0 ;  /* 0x00000008ff007819 */ /* 0x008fc80000011600 */
[----:B------:R-:W-:-:S04]  /*dfba0*/  LOP3.LUT R0, R0, 0xffff, RZ, 0xc0, !PT ;  /* 0x0000ffff00007812 */ /* 0x000fc800078ec0ff */
[----:B------:R-:W-:-:S05]  /*dfbb0*/  PRMT R0, R0, 0x3340, R1 ;  /* 0x0000334000007816 */ /* 0x000fca0000000001 */
[----:B------:R0:W-:Y:S04]  /*dfbc0*/  STL [R1+0x1a8], R0 ;  /* 0x0001a80001007387 */ /* 0x0001e80000100800 */
[----:B0-----:R-:W3:Y:S01]  /*dfbd0*/  LDL.LU R0, [R1+0x1bac] ;  /* 0x001bac0001007983 */ /* 0x001ee20000300800 */
[----:B--2---:R-:W-:-:S04]  /*dfbe0*/  SHF.R.U32.HI R2, RZ, 0x8, R2 ;  /* 0x00000008ff027819 */ /* 0x004fc80000011602 */
[----:B------:R-:W-:-:S04]  /*dfbf0*/  LOP3.LUT R2, R2, 0xffff, RZ, 0xc0, !PT ;  /* 0x0000ffff02027812 */ /* 0x000fc800078ec0ff */
[----:B------:R-:W-:-:S05]  /*dfc00*/  PRMT R2, R2, 0x3340, R1 ;  /* 0x0000334002027816 */ /* 0x000fca0000000001 */
[----:B------:R4:W-:Y:S02]  /*dfc10*/  STL [R1+0x1a4], R2 ;  /* 0x0001a40201007387 */ /* 0x0009e40000100800 */
[----:B----4-:R-:W-:-:S04]  /*dfc20*/  LOP3.LUT R2, R16, 0xffff, RZ, 0xc0, !PT ;  /* 0x0000ffff10027812 */ /* 0x010fc800078ec0ff */
[----:B------:R-:W-:Y:S02]  /*dfc30*/  PRMT R16, R29, 0x4210, R2 ;  /* 0x000042101d107816 */ /* 0x000fe40000000002 */
[----:B---3--:R-:W-:-:S04]  /*dfc40*/  LOP3.LUT R0, R0, 0xffff, RZ, 0xc0, !PT ;  /* 0x0000ffff00007812 */ /* 0x008fc800078ec0ff */
[--C-:B------:R-:W-:Y:S02]  /*dfc50*/  PRMT R15, R15, 0x4210, R0.reuse ;  /* 0x000042100f0f7816 */ /* 0x100fe40000000000 */
[----:B------:R-:W-:-:S03]  /*dfc60*/  PRMT R0, R19, 0x5210, R0 ;  /* 0x0000521013007816 */ /* 0x000fc60000000000 */
[----:B------:R0:W-:Y:S04]  /*dfc70*/  STL [R1+0x7a0], R15 ;  /* 0x0007a00f01007387 */ /* 0x0001e80000100800 */
[----:B------:R1:W-:Y:S04]  /*dfc80*/  STL [R1+0x720], R0 ;  /* 0x0007200001007387 */ /* 0x0003e80000100800 */
[----:B------:R-:W-:Y:S01]  /*dfc90*/  STL [R1+0x7a4], R16 ;  /* 0x0007a41001007387 */ /* 0x000fe20000100800 */
[----:B0-----:R-:W-:Y:S02]  /*dfca0*/  PRMT R15, R20, 0x5210, R2 ;  /* 0x00005210140f7816 */ /* 0x001fe40000000002 */
[----:B------:R-:W-:-:S03]  /*dfcb0*/  SHF.R.U32.HI R2, RZ, 0x8, R5 ;  /* 0x00000008ff027819 */ /* 0x000fc60000011605 */
[----:B------:R-:W-:Y:S04]  /*dfcc0*/  STL [R1+0x724], R15 ;  /* 0x0007240f01007387 */ /* 0x000fe80000100800 */
[----:B------:R-:W2:Y:S04]  /*dfcd0*/  LDL.LU R29, [R1+0x4f40] ;  /* 0x004f4000011d7983 */ /* 0x000ea80000300800 */
[----:B------:R-:W3:Y:S01]  /*dfce0*/  LDL.LU R5, [R1+0x718] ;  /* 0x0007180001057983 */ /* 0x000ee20000300800 */
[----:B-1----:R-:W-:Y:S02]  /*dfcf0*/  SHF.R.U32.HI R0, RZ, 0x8, R24 ;  /* 0x00000008ff007819 */ /* 0x002fe40000011618 */
[----:B------:R-:W-:Y:S01]  /*dfd00*/  LOP3.LUT R2, R2, 0xffff, RZ, 0xc0, !PT ;  /* 0x0000ffff02027812 */ /* 0x000fe200078ec0ff */
[----:B------:R-:W4:Y:S01]  /*dfd10*/  LDL.LU R24, [R1+0x4ec0] ;  /* 0x004ec00001187983 */ /* 0x000f220000300800 */
[----:B------:R-:W-:-:S02]  /*dfd20*/  LOP3.LUT R0, R0, 0xffff, RZ, 0xc0, !PT ;  /* 0x0000ffff00007812 */ /* 0x000fc400078ec0ff */
[--C-:B------:R-:W-:Y:S02]  /*dfd30*/  PRMT R2, R2, 0x3340, R1.reuse ;  /* 0x0000334002027816 */ /* 0x100fe40000000001 */
[----:B------:R-:W-:-:S05]  /*dfd40*/  PRMT R0, R0, 0x3340, R1 ;  /* 0x0000334000007816 */ /* 0x000fca0000000001 */
[----:B------:R0:W-:Y:S04]  /*dfd50*/  STL [R1+0x190], R0 ;  /* 0x0001900001007387 */ /* 0x0001e80000100800 */
[----:B------:R1:W-:Y:S01]  /*dfd60*/  STL [R1+0x18c], R2 ;  /* 0x00018c0201007387 */ /* 0x0003e20000100800 */
[----:B0-----:R-:W-:Y:S02]  /*dfd70*/  LOP3.LUT R0, R27, 0xffff, RZ, 0xc0, !PT ;  /* 0x0000ffff1b007812 */ /* 0x001fe400078ec0ff */
[----:B-1----:R-:W-:Y:S01]  /*dfd80*/  LOP3.LUT R2, R14, 0xffff, RZ, 0xc0, !PT ;  /* 0x0000ffff0e027812 */ /* 0x002fe200078ec0ff */
[----:B------:R-:W4:Y:S01]  /*dfd90*/  LDL.LU R27, [R1+0x810] ;  /* 0x00081000011b7983 */ /* 0x000f220000300800 */
[--C-:B------:R-:W-:Y:S02]  /*dfda0*/  PRMT R14, R13, 0x4210, R0.reuse ;  /* 0x000042100d0e7816 */ /* 0x100fe40000000000 */
[----:B------:R-:W-:-:S02]  /*dfdb0*/  PRMT R13, R21, 0x5210, R0 ;  /* 0x00005210150d7816 */ /* 0x000fc40000000000 */
[--C-:B------:R-:W-:Y:S02]  /*dfdc0*/  PRMT R12, R12, 0x4210, R2.reuse ;  /* 0x000042100c0c7816 */ /* 0x100fe40000000002 */
[----:B------:R-:W-:Y:S01]  /*dfdd0*/  PRMT R0, R22, 0x5210, R2 ;  /* 0x0000521016007816 */ /* 0x000fe20000000002 */
[----:B------:R0:W-:Y:S04]  /*dfde0*/  STL [R1+0x7a8], R14 ;  /* 0x0007a80e01007387 */ /* 0x0001e80000100800 */
[----:B------:R1:W-:Y:S04]  /*dfdf0*/  STL [R1+0x728], R13 ;  /* 0x0007280d01007387 */ /* 0x0003e80000100800 */
[----:B------:R1:W-:Y:S04]  /*dfe00*/  STL [R1+0x790], R12 ;  /* 0x0007900c01007387 */ /* 0x0003e80000100800 */
[----:B------:R1:W-:Y:S01]  /*dfe10*/  STL [R1+0x710], R0 ;  /* 0x0007100001007387 */ /* 0x0003e20000100800 */
[----:B0-----:R-:W-:-:S02]  /*dfe20*/  LOP3.LUT R14, R9, 0xffff, RZ, 0xc0, !PT ;  /* 0x0000ffff090e7812 */ /* 0x001fc400078ec0ff */
[----:B-1----:R-:W-:Y:S02]  /*dfe30*/  LOP3.LUT R13, R28, 0xffff, RZ, 0xc0, !PT ;  /* 0x0000ffff1c0d7812 */ /* 0x002fe400078ec0ff */
[----:B------:R-:W-:Y:S02]  /*dfe40*/  LOP3.LUT R12, R8, 0xffff, RZ, 0xc0, !PT ;  /* 0x0000ffff080c7812 */ /* 0x000fe400078ec0ff */
[----:B------:R-:W-:Y:S01]  /*dfe50*/  PRMT R0, R14, 0x3340, R1 ;  /* 0x000033400e007816 */ /* 0x000fe20000000001 */
[----:B------:R-:W4:Y:S01]  /*dfe60*/  LDL.LU R8, [R1+0x1bfc] ;  /* 0x001bfc0001087983 */ /* 0x000f220000300800 */
[----:B------:R-:W-:-:S03]  /*dfe70*/  PRMT R2, R13, 0x3340, R12 ;  /* 0x000033400d027816 */ /* 0x000fc6000000000c */
[----:B------:R-:W4:Y:S04]  /*dfe80*/  LDL.LU R21, [R1+0x80c] ;  /* 0x00080c0001157983 */ /* 0x000f280000300800 */
[----:B------:R-:W4:Y:S01]  /*dfe90*/  LDL.LU R28, [R1+0x4] ;  /* 0x00000400011c7983 */ /* 0x000f220000300800 */
[----:B------:R-:W-:Y:S02]  /*dfea0*/  PRMT R0, R2, 0x5410, R0 ;  /* 0x0000541002007816 */ /* 0x000fe40000000000 */
[----:B------:R-:W-:-:S03]  /*dfeb0*/  SHF.R.U32.HI R2, RZ, 0x8, R13 ;  /* 0x00000008ff027819 */ /* 0x000fc6000001160d */
[----:B------:R0:W-:Y:S01]  /*dfec0*/  STL [R1+0x574], R0 ;  /* 0x0005740001007387 */ /* 0x0001e20000100800 */
[----:B------:R-:W-:-:S03]  /*dfed0*/  LOP3.LUT R2, R2, 0xffff, RZ, 0xc0, !PT ;  /* 0x0000ffff02027812 */ /* 0x000fc600078ec0ff */
[----:B------:R-:W4:Y:S04]  /*dfee0*/  LDL.LU R20, [R1+0x1c3c] ;  /* 0x001c3c0001147983 */ /* 0x000f280000300800 */
[----:B------:R-:W4:Y:S04]  /*dfef0*/  LDL.LU R9, [R1+0x36c] ;  /* 0x00036c0001097983 */ /* 0x000f280000300800 */
[----:B------:R-:W4:Y:S04]  /*dff00*/  LDL.LU R19, [R1+0x804] ;  /* 0x0008040001137983 */ /* 0x000f280000300800 */
[----:B------:R-:W4:Y:S04]  /*dff10*/  LDL.LU R16, [R1+0xc] ;  /* 0x00000c0001107983 */ /* 0x000f280000300800 */
[----:B------:R-:W4:Y:S01]  /*dff20*/  LDL.LU R15, [R1+0x778] ;  /* 0x00077800010f7983 */ /* 0x000f220000300800 */
[----:B0-----:R-:W-:-:S04]  /*dff30*/  SHF.R.U32.HI R0, RZ, 0x8, R12 ;  /* 0x00000008ff007819 */ /* 0x001fc8000001160c */
[----:B------:R-:W-:-:S04]  /*dff40*/  LOP3.LUT R0, R0, 0xffff, RZ, 0xc0, !PT ;  /* 0x0000ffff00007812 */ /* 0x000fc800078ec0ff */
[----:B------:R-:W-:-:S05]  /*dff50*/  PRMT R2, R2, 0x3340, R0 ;  /* 0x0000334002027816 */ /* 0x000fca0000000000 */
[----:B------:R0:W-:Y:S01]  /*dff60*/  STL [R1+0x344], R2 ;  /* 0x0003440201007387 */ /* 0x0001e20000100800 */
[----:B--2---:R-:W-:-:S04]  /*dff70*/  LOP3.LUT R12, R29, 0xffff, RZ, 0xc0, !PT ;  /* 0x0000ffff1d0c7812 */ /* 0x004fc800078ec0ff */
[--C-:B---3--:R-:W-:Y:S02]  /*dff80*/  PRMT R0, R5, 0x4210, R12.reuse ;  /* 0x0000421005007816 */ /* 0x108fe4000000000c */
[----:B0-----:R-:W-:-:S03]  /*dff90*/  PRMT R2, R23, 0x5210, R12 ;  /* 0x0000521017027816 */ /* 0x001fc6000000000c */
[----:B------:R4:W-:Y:S04]  /*dffa0*/  STL [R1+0x794], R0 ;  /* 0x0007940001007387 */ /* 0x0009e80000100800 */
[----:B------:R-:W2:Y:S04]  /*dffb0*/  LDL.LU R23, [R1+0x55b8] ;  /* 0x0055b80001177983 */ /* 0x000ea80000300800 */
[----:B------:R-:W3:Y:S04]  /*dffc0*/  LDL.LU R5, [R1+0x808] ;  /* 0x0008080001057983 */ /* 0x000ee80000300800 */
[----:B------:R0:W-:Y:S04]  /*dffd0*/  STL [R1+0x714], R2 ;  /* 0x0007140201007387 */ /* 0x0001e80000100800 */
[----:B------:R-:W3:Y:S01]  /*dffe0*/  LDL.LU R29, [R1+0x10] ;  /* 0x00001000011d7983 */ /* 0x000ee20000300800 */
[----:B----4-:R-:W-:-:S04]  /*dfff0*/  LOP3.LUT R0, R24, 0xffff, RZ, 0xc0, !PT ;  /* 0x0000ffff18007812 */ /* 0x010fc800078ec0ff */
[--C-:B0-----:R-:W-:Y:S02]  /*e0000*/  PRMT R2, R27, 0x4210, R0.reuse ;  /* 0x000042101b027816 */ /* 0x101fe40000000000 */
[----:B------:R-:W-:-:S03]  /*e0010*/  PRMT R0, R6, 0x5210, R0 ;  /* 0x0000521006007816 */ /* 0x000fc60000000000 */
[----:B------:R-:W-:Y:S04]  /*e0020*/  STL [R1+0x798], R2 ;  /* 0x0007980201007387 */ /* 0x000fe80000100800 */
[----:B------:R-:W4:Y:S04]  /*e0030*/  LDL.LU R24, [R1+0x4f70] ;  /* 0x004f700001187983 */ /* 0x000f280000300800 */
[----:B------:R0:W-:Y:S04]  /*e0040*/  STL [R1+0x718], R0 ;  /* 0x0007180001007387 */ /* 0x0001e80000100800 */
[----:B------:R-:W3:Y:S01]  /*e0050*/  LDL.LU R27, [R1+0x3a0] ;  /* 0x0003a000011b7983 */ /* 0x000ee20000300800 */
[----:B------:R-:W-:-:S04]  /*e0060*/  SHF.R.U32.HI R14, RZ, 0x8, R14 ;  /* 0x00000008ff0e7819 */ /* 0x000fc8000001160e */
[----:B0-----:R-:W-:-:S04]  /*e0070*/  LOP3.LUT R0, R14, 0xffff, RZ, 0xc0, !PT ;  /* 0x0000ffff0e007812 */ /* 0x001fc800078ec0ff */
[----:B------:R-:W-:Y:S02]  /*e0080*/  PRMT R12, R0, 0x3340, R1 ;  /* 0x00003340000c7816 */ /* 0x000fe40000000001 */
[----:B--2---:R-:W-:Y:S02]  /*e0090*/  SHF.R.U32.HI R2, RZ, 0x8, R23 ;  /* 0x00000008ff027819 */ /* 0x004fe40000011617 */
[----:B------:R-:W2:Y:S04]  /*e00a0*/  LDL.LU R23, [R1+0x55b4] ;  /* 0x0055b40001177983 */ /* 0x000ea80000300800 */
[----:B------:R-:W3:Y:S01]  /*e00b0*/  LDL.LU R6, [R1+0x800] ;  /* 0x0008000001067983 */ /* 0x000ee20000300800 */
[----:B------:R-:W-:Y:S02]  /*e00c0*/  LOP3.LUT R0, R2, 0xffff, RZ, 0xc0, !PT ;  /* 0x0000ffff02007812 */ /* 0x000fe400078ec0ff */
[----:B------:R-:W-:-:S02]  /*e00d0*/  LOP3.LUT R2, R8, 0xffff, RZ, 0xc0, !PT ;  /* 0x0000ffff08027812 */ /* 0x000fc400078ec0ff */
[----:B------:R-:W-:Y:S02]  /*e00e0*/  PRMT R8, R0, 0x3340, R1 ;  /* 0x0000334000087816 */ /* 0x000fe40000000001 */
[--C-:B------:R-:W-:Y:S02]  /*e00f0*/  PRMT R0, R21, 0x4210, R2.reuse ;  /* 0x0000421015007816 */ /* 0x100fe40000000002 */
[----:B------:R-:W-:Y:S01]  /*e0100*/  PRMT R2, R28, 0x5210, R2 ;  /* 0x000052101c027816 */ /* 0x000fe20000000002 */
[----:B------:R-:W-:Y:S04]  /*e0110*/  STL [R1+0x174], R12 ;  /* 0x0001740c01007387 */ /* 0x000fe80000100800 */
[----:B------:R-:W-:Y:S04]  /*e0120*/  STL [R1+0x54bc], R8 ;  /* 0x0054bc0801007387 */ /* 0x000fe80000100800 */
[----:B------:R-:W4:Y:S04]  /*e0130*/  LDL.LU R28, [R1+0x14] ;  /* 0x00001400011c7983 */ /* 0x000f280000300800 */
[----:B------:R-:W-:Y:S04]  /*e0140*/  STL [R1+0x780], R0 ;  /* 0x0007800001007387 */ /* 0x000fe80000100800 */
[----:B------:R0:W-:Y:S02]  /*e0150*/  STL [R1+0xd0], R2 ;  /* 0x0000d00201007387 */ /* 0x0001e40000100800 */
[----:B0-----:R-:W-:-:S02]  /*e0160*/  SHF.R.U32.HI R2, RZ, 0x8, R9 ;  /* 0x00000008ff027819 */ /* 0x001fc40000011609 */
[----:B------:R-:W4:Y:S01]  /*e0170*/  LDL.LU R9, [R1+0x6dc] ;  /* 0x0006dc0001097983 */ /* 0x000f220000300800 */
[----:B------:R-:W-:-:S04]  /*e0180*/  LOP3.LUT R0, R20, 0xffff, RZ, 0xc0, !PT ;  /* 0x0000ffff14007812 */ /* 0x000fc800078ec0ff */
[--C-:B------:R-:W-:Y:S02]  /*e0190*/  PRMT R12, R19, 0x4210, R0.reuse ;  /* 0x00004210130c7816 */ /* 0x100fe40000000000 */
[----:B------:R-:W-:Y:S02]  /*e01a0*/  PRMT R8, R16, 0x5210, R0 ;  /* 0x0000521010087816 */ /* 0x000fe40000000000 */
[----:B------:R-:W-:Y:S01]  /*e01b0*/  LOP3.LUT R0, R2, 0xffff, RZ, 0xc0, !PT ;  /* 0x0000ffff02007812 */ /* 0x000fe200078ec0ff */
[----:B------:R-:W-:Y:S04]  /*e01c0*/  STL [R1+0x784], R12 ;  /* 0x0007840c01007387 */ /* 0x000fe80000100800 */
[----:B------:R0:W-:Y:S01]  /*e01d0*/  STL [R1+0xd4], R8 ;  /* 0x0000d40801007387 */ /* 0x0001e20000100800 */
[----:B--2---:R-:W-:-:S02]  /*e01e0*/  SHF.R.U32.HI R2, RZ, 0x8, R23 ;  /* 0x00000008ff027819 */ /* 0x004fc40000011617 */
[--C-:B------:R-:W-:Y:S02]  /*e01f0*/  PRMT R23, R0, 0x3340, R1.reuse ;  /* 0x0000334000177816 */ /* 0x100fe40000000001 */
[----:B------:R-:W-:Y:S02]  /*e0200*/  LOP3.LUT R0, R2, 0xffff, RZ, 0xc0, !PT ;  /* 0x0000ffff02007812 */ /* 0x000fe400078ec0ff */
[----:B------:R-:W-:Y:S02]  /*e0210*/  LOP3.LUT R2, R15, 0xffff, RZ, 0xc0, !PT ;  /* 0x0000ffff0f027812 */ /* 0x000fe400078ec0ff */
[----:B0-----:R-:W-:Y:S02]  /*e0220*/  PRMT R8, R0, 0x3340, R1 ;  /* 0x0000334000087816 */ /* 0x001fe40000000001 */
[--C-:B---3--:R-:W-:Y:S01]  /*e0230*/  PRMT R0, R5, 0x4210, R2.reuse ;  /* 0x0000421005007816 */ /* 0x108fe20000000002 */
[----:B------:R0:W-:Y:S04]  /*e0240*/  STL [R1+0x54c0], R23 ;  /* 0x0054c01701007387 */ /* 0x0001e80000100800 */
[----:B------:R-:W2:Y:S04]  /*e0250*/  LDL.LU R5, [R1+0x7f4] ;  /* 0x0007f40001057983 */ /* 0x000ea80000300800 */
[----:B------:R1:W-:Y:S01]  /*e0260*/  STL [R1+0x1a0], R8 ;  /* 0x0001a00801007387 */ /* 0x0003e20000100800 */
[----:B------:R-:W-:-:S03]  /*e0270*/  PRMT R2, R29, 0x5210, R2 ;  /* 0x000052101d027816 */ /* 0x000fc60000000002 */
[----:B0-----:R-:W3:Y:S04]  /*e0280*/  LDL.LU R23, [R1+0x708] ;  /* 0x0007080001177983 */ /* 0x001ee80000300800 */
[----:B------:R4:W-:Y:S04]  /*e0290*/  STL [R1+0x788], R0 ;  /* 0x0007880001007387 */ /* 0x0009e80000100800 */
[----:B-1----:R-:W2:Y:S04]  /*e02a0*/  LDL.LU R8, [R1+0x7fc] ;  /* 0x0007fc0001087983 */ /* 0x002ea80000300800 */
[----:B------:R-:W2:Y:S04]  /*e02b0*/  LDL.LU R14, [R1+0x1c] ;  /* 0x00001c00010e7983 */ /* 0x000ea80000300800 */
[----:B------:R-:W2:Y:S04]  /*e02c0*/  LDL.LU R12, [R1+0x72c] ;  /* 0x00072c00010c7983 */ /* 0x000ea80000300800 */
[----:B------:R0:W-:Y:S04]  /*e02d0*/  STL [R1+0xd8], R2 ;  /* 0x0000d80201007387 */ /* 0x0001e80000100800 */
[----:B------:R-:W2:Y:S04]  /*e02e0*/  LDL.LU R13, [R1+0x1c4c] ;  /* 0x001c4c00010d7983 */ /* 0x000ea80000300800 */
[----:B------:R-:W2:Y:S04]  /*e02f0*/  LDL.LU R22, [R1+0x7e8] ;  /* 0x0007e80001167983 */ /* 0x000ea80000300800 */
[----:B------:R-:W2:Y:S01]  /*e0300*/  LDL.LU R21, [R1+0x20] ;  /* 0x0000200001157983 */ /* 0x000ea20000300800 */
[----:B----4-:R-:W-:-:S04]  /*e0310*/  LOP3.LUT R0, R24, 0xffff, RZ, 0xc0, !PT ;  /* 0x0000ffff18007812 */ /* 0x010fc800078ec0ff */
[--C-:B------:R-:W-:Y:S02]  /*e0320*/  PRMT R6, R6, 0x4210, R0.reuse ;  /* 0x0000421006067816 */ /* 0x100fe40000000000 */
[----:B0-----:R-:W-:Y:S02]  /*e0330*/  SHF.R.U32.HI R2, RZ, 0x8, R27 ;  /* 0x00000008ff027819 */ /* 0x001fe4000001161b */
[----:B------:R-:W-:Y:S01]  /*e0340*/  PRMT R24, R28, 0x5210, R0 ;  /* 0x000052101c187816 */ /* 0x000fe20000000000 */
[----:B------:R0:W-:Y:S04]  /*e0350*/  STL [R1+0x770], R6 ;  /* 0x0007700601007387 */ /* 0x0001e80000100800 */
[----:B------:R-:W4:Y:S04]  /*e0360*/  LDL.LU R20, [R1+0x1c58] ;  /* 0x001c580001147983 */ /* 0x000f280000300800 */
[----:B------:R-:W2:Y:S01]  /*e0370*/  LDL.LU R19, [R1+0x77c] ;  /* 0x00077c0001137983 */ /* 0x000ea20000300800 */
[----:B------:R-:W-:-:S03]  /*e0380*/  LOP3.LUT R0, R2, 0xffff, RZ, 0xc0, !PT ;  /* 0x0000ffff02007812 */ /* 0x000fc600078ec0ff */
[----:B------:R-:W2:Y:S04]  /*e0390*/  LDL.LU R16, [R1+0x7f0] ;  /* 0x0007f00001107983 */ /* 0x000ea80000300800 */
[----:B------:R-:W2:Y:S01]  /*e03a0*/  LDL.LU R15, [R1+0x24] ;  /* 0x00002400010f7983 */ /* 0x000ea20000300800 */
[----:B------:R-:W-:Y:S02]  /*e03b0*/  SHF.R.U32.HI R2, RZ, 0x8, R9 ;  /* 0x00000008ff027819 */ /* 0x000fe40000011609 */
[----:B------:R-:W-:Y:S01]  /*e03c0*/  PRMT R9, R0, 0x3340, R1 ;  /* 0x0000334000097816 */ /* 0x000fe20000000001 */
[----:B0-----:R-:W2:Y:S04]  /*e03d0*/  LDL.LU R6, [R1+0x7e4] ;  /* 0x0007e40001067983 */ /* 0x001ea80000300800 */
[----:B------:R-:W2:Y:S04]  /*e03e0*/  LDL.LU R29, [R1+0x28] ;  /* 0x00002800011d7983 */ /* 0x000ea80000300800 */
[----:B------:R0:W-:Y:S01]  /*e03f0*/  STL [R1+0xc0], R24 ;  /* 0x0000c01801007387 */ /* 0x0001e20000100800 */
[----:B------:R-:W-:-:S04]  /*e0400*/  LOP3.LUT R0, R2, 0xffff, RZ, 0xc0, !PT ;  /* 0x0000ffff02007812 */ /* 0x000fc800078ec0ff */
[----:B------:R-:W-:Y:S01]  /*e0410*/  PRMT R0, R0, 0x3340, R1 ;  /* 0x0000334000007816 */ /* 0x000fe20000000001 */
[----:B0-----:R-:W2:Y:S04]  /*e0420*/  LDL.LU R24, [R1+0x51d8] ;  /* 0x0051d80001187983 */ /* 0x001ea80000300800 */
[----:B------:R-:W2:Y:S04]  /*e0430*/  LDL.LU R27, [R1+0x502c] ;  /* 0x00502c00011b7983 */ /* 0x000ea80000300800 */
[----:B------:R-:W2:Y:S04]  /*e0440*/  LDL.LU R28, [R1+0x50fc] ;  /* 0x0050fc00011c7983 */ /* 0x000ea80000300800 */
[----:B------:R0:W-:Y:S04]  /*e0450*/  STL [R1+0x54c8], R9 ;  /* 0x0054c80901007387 */ /* 0x0001e80000100800 */
[----:B0-----:R-:W2:Y:S04]  /*e0460*/  LDL.LU R9, [R1+0x4eec] ;  /* 0x004eec0001097983 */ /* 0x001ea80000300800 */
[----:B------:R-:W2:Y:S04]  /*e0470*/  LDL.LU R2, [R1+0x4f7c] ;  /* 0x004f7c0001027983 */ /* 0x000ea80000300800 */
[----:B------:R0:W-:Y:S04]  /*e0480*/  STL [R1+0x19c], R0 ;  /* 0x00019c0001007387 */ /* 0x0001e80000100800 */
[----:B0-----:R-:W3:Y:S01]  /*e0490*/  LDL.LU R0, [R1+0x18] ;  /* 0x0000180001007983 */ /* 0x001ee20000300800 */
[----:B--2---:R-:W-:-:S04]  /*e04a0*/  LOP3.LUT R2, R2, 0xffff, RZ, 0xc0, !PT ;  /* 0x0000ffff02027812 */ /* 0x004fc800078ec0ff */
[--C-:B------:R-:W-:Y:S02]  /*e04b0*/  PRMT R5, R5, 0x4210, R2.reuse ;  /* 0x0000421005057816 */ /* 0x100fe40000000002 */
[----:B---3--:R-:W-:-:S03]  /*e04c0*/  PRMT R2, R0, 0x5210, R2 ;  /* 0x0000521000027816 */ /* 0x008fc60000000002 */
[----:B------:R0:W-:Y:S01]  /*e04d0*/  STL [R1+0x774], R5 ;  /* 0x0007740501007387 */ /* 0x0001e20000100800 */
[----:B------:R-:W-:-:S04]  /*e04e0*/  LOP3.LUT R0, R9, 0xffff, RZ, 0xc0, !PT ;  /* 0x0000ffff09007812 */ /* 0x000fc800078ec0ff */
[--C-:B------:R-:W-:Y:S02]  /*e04f0*/  PRMT R9, R8, 0x4210, R0.reuse ;  /* 0x0000421008097816 */ /* 0x100fe40000000000 */
[----:B------:R-:W-:Y:S01]  /*e0500*/  PRMT R8, R14, 0x5210, R0 ;  /* 0x000052100e087816 */ /* 0x000fe20000000000 */
[----:B0-----:R-:W2:Y:S04]  /*e0510*/  LDL.LU R5, [R1+0x55b0] ;  /* 0x0055b00001057983 */ /* 0x001ea80000300800 */
[----:B------:R0:W-:Y:S04]  /*e0520*/  STL [R1+0xc4], R2 ;  /* 0x0000c40201007387 */ /* 0x0001e80000100800 */
[----:B------:R-:W-:Y:S04]  /*e0530*/  STL [R1+0x778], R9 ;  /* 0x0007780901007387 */ /* 0x000fe80000100800 */
[----:B------:R1:W-:Y:S01]  /*e0540*/  STL [R1+0xc8], R8 ;  /* 0x0000c80801007387 */ /* 0x0003e20000100800 */
[----:B0-----:R-:W-:-:S04]  /*e0550*/  SHF.R.U32.HI R2, RZ, 0x8, R23 ;  /* 0x00000008ff027819 */ /* 0x001fc80000011617 */
[----:B------:R-:W-:Y:S02]  /*e0560*/  LOP3.LUT R0, R2, 0xffff, RZ, 0xc0, !PT ;  /* 0x0000ffff02007812 */ /* 0x000fe400078ec0ff */
[----:B------:R-:W-:Y:S02]  /*e0570*/  SHF.R.U32.HI R2, RZ, 0x8, R12 ;  /* 0x00000008ff027819 */ /* 0x000fe4000001160c */
[--C-:B-1----:R-:W-:Y:S02]  /*e0580*/  PRMT R8, R0, 0x3340, R1.reuse ;  /* 0x0000334000087816 */ /* 0x102fe40000000001 */
[----:B------:R-:W-:Y:S02]  /*e0590*/  LOP3.LUT R0, R2, 0xffff, RZ, 0xc0, !PT ;  /* 0x0000ffff02007812 */ /* 0x000fe400078ec0ff */
[----:B------:R-:W-:Y:S02]  /*e05a0*/  LOP3.LUT R2, R13, 0xffff, RZ, 0xc0, !PT ;  /* 0x0000ffff0d027812 */ /* 0x000fe400078ec0ff */
[----:B------:R-:W-:Y:S01]  /*e05b0*/  PRMT R0, R0, 0x3340, R1 ;  /* 0x0000334000007816 */ /* 0x000fe20000000001 */
[----:B------:R0:W-:Y:S01]  /*e05c0*/  STL [R1+0x188], R8 ;  /* 0x0001880801007387 */ /* 0x0001e20000100800 */
[----:B------:R-:W-:-:S03]  /*e05d0*/  PRMT R9, R22, 0x4210, R2 ;  /* 0x0000421016097816 */ /* 0x000fc60000000002 */
[----:B------:R4:W-:Y:S04]  /*e05e0*/  STL [R1+0x194], R0 ;  /* 0x0001940001007387 */ /* 0x0009e80000100800 */
[----:B------:R1:W-:Y:S01]  /*e05f0*/  STL [R1+0x750], R9 ;  /* 0x0007500901007387 */ /* 0x0003e20000100800 */
[----:B0-----:R-:W-:Y:S02]  /*e0600*/  PRMT R8, R21, 0x5210, R2 ;  /* 0x0000521015087816 */ /* 0x001fe40000000002 */
[----:B----4-:R-:W-:Y:S02]  /*e0610*/  LOP3.LUT R0, R20, 0xffff, RZ, 0xc0, !PT ;  /* 0x0000ffff14007812 */ /* 0x010fe400078ec0ff */
[----:B------:R-:W-:Y:S01]  /*e0620*/  LOP3.LUT R2, R19, 0xffff, RZ, 0xc0, !PT ;  /* 0x0000ffff13027812 */ /* 0x000fe200078ec0ff */
[----:B------:R0:W-:Y:S01]  /*e0630*/  STL [R1+0xb0], R8 ;  /* 0x0000b00801007387 */ /* 0x0001e20000100800 */
[----:B-1----:R-:W-:-:S05]  /*e0640*/  PRMT R9, R16, 0x4210, R0 ;  /* 0x0000421010097816 */ /* 0x002fca0000000000 */
[----:B------:R1:W-:Y:S01]  /*e0650*/  STL [R1+0x754], R9 ;  /* 0x0007540901007387 */ /* 0x0003e20000100800 */
[----:B0-----:R-:W-:Y:S02]  /*e0660*/  PRMT R8, R15, 0x5210, R0 ;  /* 0x000052100f087816 */ /* 0x001fe40000000000 */
[----:B------:R-:W-:Y:S01]  /*e0670*/  PRMT R0, R6, 0x4210, R2 ;  /* 0x0000421006007816 */ /* 0x000fe20000000002 */
[----:B-1----:R-:W3:Y:S04]  /*e0680*/  LDL.LU R9, [R1+0x2c] ;  /* 0x00002c0001097983 */ /* 0x002ee80000300800 */
[----:B------:R0:W-:Y:S04]  /*e0690*/  STL [R1+0xb4], R8 ;  /* 0x0000b40801007387 */ /* 0x0001e80000100800 */
[----:B------:R-:W4:Y:S04]  /*e06a0*/  LDL.LU R6, [R1+0x4fa0] ;  /* 0x004fa00001067983 */ /* 0x000f280000300800 */
[----:B------:R1:W-:Y:S01]  /*e06b0*/  STL [R1+0x758], R0 ;  /* 0x0007580001007387 */ /* 0x0003e20000100800 */
[----:B------:R-:W-:-:S02]  /*e06c0*/  LOP3.LUT R13, R24, 0xffff, RZ, 0xc0, !PT ;  /* 0x0000ffff180d7812 */ /* 0x000fc400078ec0ff */
[----:B------:R-:W-:Y:S02]  /*e06d0*/  LOP3.LUT R14, R27, 0xffff, RZ, 0xc0, !PT ;  /* 0x0000ffff1b0e7812 */ /* 0x000fe400078ec0ff */
[----:B------:R-:W-:Y:S01]  /*e06e0*/  LOP3.LUT R12, R28, 0xffff, RZ, 0xc0, !PT ;  /* 0x0000ffff1c0c7812 */ /* 0x000fe200078ec0ff */
[----:B------:R-:W2:Y:S04]  /*e06f0*/  LDL.LU R23, [R1+0x73c] ;  /* 0x00073c0001177983 */ /* 0x000ea80000300800 */
[----:B0-----:R-:W2:Y:S01]  /*e0700*/  LDL.LU R8, [R1+0x7e0] ;  /* 0x0007e00001087983 */ /* 0x001ea20000300800 */
[----:B-1----:R-:W-:Y:S02]  /*e0710*/  PRMT R0, R29, 0x5210, R2 ;  /* 0x000052101d007816 */ /* 0x002fe40000000002 */
[----:B------:R-:W-:-:S03]  /*e0720*/  PRMT R2, R13, 0x3340, R12 ;  /* 0x000033400d027816 */ /* 0x000fc6000000000c */
[----:B------:R0:W-:Y:S04]  /*e0730*/  STL [R1+0xb8], R0 ;  /* 0x0000b80001007387 */ /* 0x0001e80000100800 */
[----:B------:R-:W2:Y:S04]  /*e0740*/  LDL.LU R22, [R1+0x30] ;  /* 0x0000300001167983 */ /* 0x000ea80000300800 */
[----:B------:R-:W2:Y:S04]  /*e0750*/  LDL.LU R21, [R1+0x75c] ;  /* 0x00075c0001157983 */ /* 0x000ea80000300800 */
[----:B------:R-:W2:Y:S04]  /*e0760*/  LDL.LU R28, [R1+0x4f14] ;  /* 0x004f1400011c7983 */ /* 0x000ea80000300800 */
[----:B------:R-:W2:Y:S04]  /*e0770*/  LDL.LU R20, [R1+0x7dc] ;  /* 0x0007dc0001147983 */ /* 0x000ea80000300800 */
[----:B------:R-:W2:Y:S01]  /*e0780*/  LDL.LU R19, [R1+0x34] ;  /* 0x0000340001137983 */ /* 0x000ea20000300800 */
[----:B0-----:R-:W-:-:S04]  /*e0790*/  PRMT R0, R14, 0x3340, R1 ;  /* 0x000033400e007816 */ /* 0x001fc80000000001 */
[----:B------:R-:W-:Y:S02]  /*e07a0*/  PRMT R0, R2, 0x5410, R0 ;  /* 0x0000541002007816 */ /* 0x000fe40000000000 */
[----:B------:R-:W-:-:S03]  /*e07b0*/  SHF.R.U32.HI R2, RZ, 0x8, R13 ;  /* 0x00000008ff027819 */ /* 0x000fc6000001160d */
[----:B------:R0:W-:Y:S04]  /*e07c0*/  STL [R1+0x19cc], R0 ;  /* 0x0019cc0001007387 */ /* 0x0001e80000100800 */
[----:B------:R-:W2:Y:S04]  /*e07d0*/  LDL.LU R16, [R1+0x1c88] ;  /* 0x001c880001107983 */ /* 0x000ea80000300800 */
[----:B------:R-:W2:Y:S04]  /*e07e0*/  LDL.LU R15, [R1+0x1c0c] ;  /* 0x001c0c00010f7983 */ /* 0x000ea80000300800 */
[----:B------:R-:W2:Y:S01]  /*e07f0*/  LDL.LU R13, [R1+0x7ec] ;  /* 0x0007ec00010d7983 */ /* 0x000ea20000300800 */
[----:B0-----:R-:W-:-:S03]  /*e0800*/  SHF.R.U32.HI R0, RZ, 0x8, R12 ;  /* 0x00000008ff007819 */ /* 0x001fc6000001160c */
[----:B------:R-:W2:Y:S01]  /*e0810*/  LDL.LU R12, [R1+0x4f9c] ;  /* 0x004f9c00010c7983 */ /* 0x000ea20000300800 */
[----:B------:R-:W-:Y:S02]  /*e0820*/  LOP3.LUT R2, R2, 0xffff, RZ, 0xc0, !PT ;  /* 0x0000ffff02027812 */ /* 0x000fe400078ec0ff */
[----:B------:R-:W-:Y:S01]  /*e0830*/  LOP3.LUT R0, R0, 0xffff, RZ, 0xc0, !PT ;  /* 0x0000ffff00007812 */ /* 0x000fe200078ec0ff */
[----:B------:R-:W3:Y:S01]  /*e0840*/  LDL.LU R29, [R1+0x7d8] ;  /* 0x0007d800011d7983 */ /* 0x000ee20000300800 */
[----:B------:R-:W-:-:S03]  /*e0850*/  SHF.R.U32.HI R14, RZ, 0x8, R14 ;  /* 0x00000008ff0e7819 */ /* 0x000fc6000001160e */
[----:B------:R-:W3:Y:S01]  /*e0860*/  LDL.LU R24, [R1+0x38] ;  /* 0x0000380001187983 */ /* 0x000ee20000300800 */
[----:B------:R-:W-:-:S05]  /*e0870*/  PRMT R0, R2, 0x3340, R0 ;  /* 0x0000334002007816 */ /* 0x000fca0000000000 */
[----:B------:R0:W-:Y:S04]  /*e0880*/  STL [R1+0x350], R0 ;  /* 0x0003500001007387 */ /* 0x0001e80000100800 */
[----:B------:R-:W3:Y:S01]  /*e0890*/  LDL.LU R27, [R1+0x1c1c] ;  /* 0x001c1c00011b7983 */ /* 0x000ee20000300800 */
[----:B0-----:R-:W-:-:S04]  /*e08a0*/  LOP3.LUT R0, R14, 0xffff, RZ, 0xc0, !PT ;  /* 0x0000ffff0e007812 */ /* 0x001fc800078ec0ff */
[----:B------:R-:W-:-:S05]  /*e08b0*/  PRMT R0, R0, 0x3340, R1 ;  /* 0x0000334000007816 */ /* 0x000fca0000000001 */
[----:B------:R4:W-:Y:S02]  /*e08c0*/  STL [R1+0x180], R0 ;  /* 0x0001800001007387 */ /* 0x0009e40000100800 */
[----:B----4-:R-:W-:Y:S02]  /*e08d0*/  LOP3.LUT R0, R6, 0xffff, RZ, 0xc0, !PT ;  /* 0x0000ffff06007812 */ /* 0x010fe400078ec0ff */
[----:B--2---:R-:W-:-:S04]  /*e08e0*/  LOP3.LUT R2, R12, 0xffff, RZ, 0xc0, !PT ;  /* 0x0000ffff0c027812 */ /* 0x004fc800078ec0ff */
[----:B------:R-:W-:-:S05]  /*e08f0*/  PRMT R12, R13, 0x4210, R2 ;  /* 0x000042100d0c7816 */ /* 0x000fca0000000002 */
[----:B------:R-:W-:Y:S04]  /*e0900*/  STL [R1+0x160], R12 ;  /* 0x0001600c01007387 */ /* 0x000fe80000100800 */
[----:B------:R-:W2:Y:S01]  /*e0910*/  LDL.LU R6, [R1+0x1c8c] ;  /* 0x001c8c0001067983 */ /* 0x000ea20000300800 */
[----:B---3--:R-:W-:Y:S02]  /*e0920*/  PRMT R2, R9, 0x5210, R2 ;  /* 0x0000521009027816 */ /* 0x008fe40000000002 */
[--C-:B------:R-:W-:Y:S02]  /*e0930*/  PRMT R9, R8, 0x4210, R0.reuse ;  /* 0x0000421008097816 */ /* 0x100fe40000000000 */
[----:B------:R-:W-:Y:S01]  /*e0940*/  PRMT R8, R22, 0x5210, R0 ;  /* 0x0000521016087816 */ /* 0x000fe20000000000 */
        /* <DEDUP_REMOVED lines=10> */
[----:B------:R-:W-:Y:S04]  /*e09f0*/  STL [R1+0x17c], R8 ;  /* 0x00017c0801007387 */ /* 0x000fe80000100800 */
[----:B------:R-:W3:Y:S04]  /*e0a00*/  LDL.LU R28, [R1+0x3c] ;  /* 0x00003c00011c7983 */ /* 0x000ee80000300800 */
[----:B------:R-:W4:Y:S04]  /*e0a10*/  LDL.LU R14, [R1+0x79c] ;  /* 0x00079c00010e7983 */ /* 0x000f280000300800 */
[----:B------:R-:W3:Y:S04]  /*e0a20*/  LDL.LU R12, [R1+0x1dec] ;  /* 0x001dec00010c7983 */ /* 0x000ee80000300800 */
[----:B------:R0:W-:Y:S04]  /*e0a30*/  STL [R1+0x178], R0 ;  /* 0x0001780001007387 */ /* 0x0001e80000100800 */
[----:B------:R-:W3:Y:S04]  /*e0a40*/  LDL.LU R13, [R1+0x7d4] ;  /* 0x0007d400010d7983 */ /* 0x000ee80000300800 */
[----:B------:R-:W3:Y:S01]  /*e0a50*/  LDL.LU R21, [R1+0x40] ;  /* 0x0000400001157983 */ /* 0x000ee20000300800 */
[----:B0-----:R-:W-:-:S02]  /*e0a60*/  PRMT R0, R20, 0x4210, R2 ;  /* 0x0000421014007816 */ /* 0x001fc40000000002 */
[----:B------:R-:W-:Y:S01]  /*e0a70*/  PRMT R2, R19, 0x5210, R2 ;  /* 0x0000521013027816 */ /* 0x000fe20000000002 */
[----:B------:R-:W3:Y:S04]  /*e0a80*/  LDL.LU R20, [R1+0x1df8] ;  /* 0x001df80001147983 */ /* 0x000ee80000300800 */
[----:B------:R0:W-:Y:S04]  /*e0a90*/  STL [R1+0x168], R0 ;  /* 0x0001680001007387 */ /* 0x0001e80000100800 */
[----:B------:R-:W3:Y:S04]  /*e0aa0*/  LDL.LU R19, [R1+0x4fbc] ;  /* 0x004fbc0001137983 */ /* 0x000ee80000300800 */
[----:B------:R1:W-:Y:S01]  /*e0ab0*/  STL [R1+0xa8], R2 ;  /* 0x0000a80201007387 */ /* 0x0003e20000100800 */
[----:B0-----:R-:W-:-:S03]  /*e0ac0*/  LOP3.LUT R0, R16, 0xffff, RZ, 0xc0, !PT ;  /* 0x0000ffff10007812 */ /* 0x001fc600078ec0ff */
[----:B------:R-:W3:Y:S01]  /*e0ad0*/  LDL.LU R16, [R1+0x71c] ;  /* 0x00071c0001107983 */ /* 0x000ee20000300800 */
[----:B-1----:R-:W-:Y:S02]  /*e0ae0*/  SHF.R.U32.HI R2, RZ, 0x8, R15 ;  /* 0x00000008ff027819 */ /* 0x002fe4000001160f */
[--C-:B------:R-:W-:Y:S02]  /*e0af0*/  PRMT R9, R29, 0x4210, R0.reuse ;  /* 0x000042101d097816 */ /* 0x100fe40000000000 */
[----:B------:R-:W-:Y:S02]  /*e0b00*/  PRMT R8, R24, 0x5210, R0 ;  /* 0x0000521018087816 */ /* 0x000fe40000000000 */
[----:B------:R-:W-:Y:S02]  /*e0b10*/  LOP3.LUT R0, R2, 0xffff, RZ, 0xc0, !PT ;  /* 0x0000ffff02007812 */ /* 0x000fe400078ec0ff */
[----:B------:R-:W-:Y:S01]  /*e0b20*/  SHF.R.U32.HI R2, RZ, 0x8, R27 ;  /* 0x00000008ff027819 */ /* 0x000fe2000001161b */
[----:B------:R0:W-:Y:S01]  /*e0b30*/  STL [R1+0x150], R9 ;  /* 0x0001500901007387 */ /* 0x0001e20000100800 */
[----:B------:R-:W-:-:S03]  /*e0b40*/  PRMT R0, R0, 0x3340, R1 ;  /* 0x0000334000007816 */ /* 0x000fc60000000001 */
[----:B------:R1:W-:Y:S04]  /*e0b50*/  STL [R1+0x90], R8 ;  /* 0x0000900801007387 */ /* 0x0003e80000100800 */
[----:B0-----:R-:W3:Y:S04]  /*e0b60*/  LDL.LU R9, [R1+0x4fc0] ;  /* 0x004fc00001097983 */ /* 0x001ee80000300800 */
[----:B------:R-:W3:Y:S04]  /*e0b70*/  LDL.LU R23, [R1+0x4f38] ;  /* 0x004f380001177983 */ /* 0x000ee80000300800 */
[----:B------:R0:W-:Y:S04]  /*e0b80*/  STL [R1+0x16c], R0 ;  /* 0x00016c0001007387 */ /* 0x0001e80000100800 */
[----:B-1----:R-:W3:Y:S04]  /*e0b90*/  LDL.LU R8, [R1+0x764] ;  /* 0x0007640001087983 */ /* 0x002ee80000300800 */
[----:B------:R-:W3:Y:S04]  /*e0ba0*/  LDL.LU R22, [R1+0x70c] ;  /* 0x00070c0001167983 */ /* 0x000ee80000300800 */
[----:B------:R-:W3:Y:S04]  /*e0bb0*/  LDL.LU R15, [R1+0x4c] ;  /* 0x00004c00010f7983 */ /* 0x000ee80000300800 */
[----:B------:R-:W3:Y:S04]  /*e0bc0*/  LDL.LU R29, [R1+0x51ec] ;  /* 0x0051ec00011d7983 */ /* 0x000ee80000300800 */
[----:B------:R-:W3:Y:S04]  /*e0bd0*/  LDL.LU R24, [R1+0x504c] ;  /* 0x00504c0001187983 */ /* 0x000ee80000300800 */
[----:B------:R-:W3:Y:S01]  /*e0be0*/  LDL.LU R27, [R1+0x5108] ;  /* 0x00510800011b7983 */ /* 0x000ee20000300800 */
[----:B0-----:R-:W-:-:S02]  /*e0bf0*/  LOP3.LUT R0, R2, 0xffff, RZ, 0xc0, !PT ;  /* 0x0000ffff02007812 */ /* 0x001fc400078ec0ff */
[----:B--2---:R-:W-:Y:S02]  /*e0c00*/  LOP3.LUT R2, R6, 0xffff, RZ, 0xc0, !PT ;  /* 0x0000ffff06027812 */ /* 0x004fe400078ec0ff */
[----:B------:R-:W-:Y:S02]  /*e0c10*/  PRMT R6, R0, 0x3340, R1 ;  /* 0x0000334000067816 */ /* 0x000fe40000000001 */
[----:B------:R-:W2:Y:S04]  /*e0c20*/  LDL.LU R0, [R1+0x7d0] ;  /* 0x0007d00001007983 */ /* 0x000ea80000300800 */
[----:B------:R-:W-:Y:S01]  /*e0c30*/  STL [R1+0x54d0], R6 ;  /* 0x0054d00601007387 */ /* 0x000fe20000100800 */
[--C-:B--2---:R-:W-:Y:S02]  /*e0c40*/  PRMT R0, R0, 0x4210, R2.reuse ;  /* 0x0000421000007816 */ /* 0x104fe40000000002 */
[----:B---3--:R-:W-:-:S02]  /*e0c50*/  PRMT R2, R28, 0x5210, R2 ;  /* 0x000052101c027816 */ /* 0x008fc40000000002 */
[----:B------:R-:W2:Y:S04]  /*e0c60*/  LDL.LU R28, [R1+0x1fbc] ;  /* 0x001fbc00011c7983 */ /* 0x000ea80000300800 */
[----:B------:R4:W-:Y:S04]  /*e0c70*/  STL [R1+0x154], R0 ;  /* 0x0001540001007387 */ /* 0x0009e80000100800 */
[----:B------:R0:W-:Y:S01]  /*e0c80*/  STL [R1+0x94], R2 ;  /* 0x0000940201007387 */ /* 0x0001e20000100800 */
[----:B----4-:R-:W-:Y:S02]  /*e0c90*/  LOP3.LUT R0, R14, 0xffff, RZ, 0xc0, !PT ;  /* 0x0000ffff0e007812 */ /* 0x010fe400078ec0ff */
[----:B0-----:R-:W-:-:S02]  /*e0ca0*/  SHF.R.U32.HI R2, RZ, 0x8, R12 ;  /* 0x00000008ff027819 */ /* 0x001fc4000001160c */
[--C-:B------:R-:W-:Y:S02]  /*e0cb0*/  PRMT R12, R13, 0x4210, R0.reuse ;  /* 0x000042100d0c7816 */ /* 0x100fe40000000000 */
[----:B------:R-:W-:Y:S02]  /*e0cc0*/  PRMT R6, R21, 0x5210, R0 ;  /* 0x0000521015067816 */ /* 0x000fe40000000000 */
[----:B------:R-:W-:Y:S02]  /*e0cd0*/  LOP3.LUT R0, R2, 0xffff, RZ, 0xc0, !PT ;  /* 0x0000ffff02007812 */ /* 0x000fe400078ec0ff */
[----:B------:R-:W-:Y:S01]  /*e0ce0*/  SHF.R.U32.HI R2, RZ, 0x8, R20 ;  /* 0x00000008ff027819 */ /* 0x000fe20000011614 */
[----:B------:R-:W-:Y:S04]  /*e0cf0*/  STL [R1+0x158], R12 ;  /* 0x0001580c01007387 */ /* 0x000fe80000100800 */
[----:B------:R0:W-:Y:S02]  /*e0d00*/  STL [R1+0x98], R6 ;  /* 0x0000980601007387 */ /* 0x0001e40000100800 */
[----:B0-----:R-:W-:-:S02]  /*e0d10*/  PRMT R6, R0, 0x3340, R1 ;  /* 0x0000334000067816 */ /* 0x001fc40000000001 */
[----:B------:R-:W-:Y:S02]  /*e0d20*/  LOP3.LUT R0, R2, 0xffff, RZ, 0xc0, !PT ;  /* 0x0000ffff02007812 */ /* 0x000fe400078ec0ff */
[----:B------:R-:W-:Y:S02]  /*e0d30*/  LOP3.LUT R2, R19, 0xffff, RZ, 0xc0, !PT ;  /* 0x0000ffff13027812 */ /* 0x000fe400078ec0ff */
[----:B------:R-:W-:Y:S01]  /*e0d40*/  PRMT R12, R0, 0x3340, R1 ;  /* 0x00003340000c7816 */ /* 0x000fe20000000001 */
[----:B------:R0:W-:Y:S01]  /*e0d50*/  STL [R1+0x14c], R6 ;  /* 0x00014c0601007387 */ /* 0x0001e20000100800 */
[----:B------:R-:W-:-:S03]  /*e0d60*/  PRMT R0, R4, 0x5210, R2 ;  /* 0x0000521004007816 */ /* 0x000fc60000000002 */
[----:B------:R-:W-:Y:S04]  /*e0d70*/  STL [R1+0x13c], R12 ;  /* 0x00013c0c01007387 */ /* 0x000fe80000100800 */
[----:B------:R-:W3:Y:S01]  /*e0d80*/  LDL.LU R21, [R1+0x1cd8] ;  /* 0x001cd80001157983 */ /* 0x000ee20000300800 */
[----:B0-----:R-:W-:-:S05]  /*e0d90*/  PRMT R6, R16, 0x4210, R2 ;  /* 0x0000421010067816 */ /* 0x001fca0000000002 */
[----:B------:R-:W-:Y:S04]  /*e0da0*/  STL [R1+0x140], R6 ;  /* 0x0001400601007387 */ /* 0x000fe80000100800 */
[----:B------:R-:W4:Y:S04]  /*e0db0*/  LDL.LU R20, [R1+0x1cbc] ;  /* 0x001cbc0001147983 */ /* 0x000f280000300800 */
[----:B------:R0:W-:Y:S04]  /*e0dc0*/  STL [R1+0x80], R0 ;  /* 0x0000800001007387 */ /* 0x0001e80000100800 */
[----:B------:R-:W4:Y:S04]  /*e0dd0*/  LDL.LU R19, [R1+0x700] ;  /* 0x0007000001137983 */ /* 0x000f280000300800 */
[----:B------:R-:W4:Y:S04]  /*e0de0*/  LDL.LU R16, [R1+0x54] ;  /* 0x0000540001107983 */ /* 0x000f280000300800 */
[----:B------:R-:W4:Y:S01]  /*e0df0*/  LDL.LU R4, [R1+0x6f4] ;  /* 0x0006f40001047983 */ /* 0x000f220000300800 */
[----:B0-----:R-:W-:-:S04]  /*e0e00*/  LOP3.LUT R0, R9, 0xffff, RZ, 0xc0, !PT ;  /* 0x0000ffff09007812 */ /* 0x001fc800078ec0ff */
[--C-:B------:R-:W-:Y:S02]  /*e0e10*/  PRMT R6, R8, 0x4210, R0.reuse ;  /* 0x0000421008067816 */ /* 0x100fe40000000000 */
[----:B------:R-:W-:Y:S02]  /*e0e20*/  PRMT R0, R5, 0x5210, R0 ;  /* 0x0000521005007816 */ /* 0x000fe40000000000 */
[----:B------:R-:W4:Y:S01]  /*e0e30*/  LDL.LU R5, [R1+0x1fc8] ;  /* 0x001fc80001057983 */ /* 0x000f220000300800 */
[----:B------:R-:W-:-:S03]  /*e0e40*/  LOP3.LUT R2, R23, 0xffff, RZ, 0xc0, !PT ;  /* 0x0000ffff17027812 */ /* 0x000fc600078ec0ff */
[----:B------:R0:W-:Y:S04]  /*e0e50*/  STL [R1+0x144], R6 ;  /* 0x0001440601007387 */ /* 0x0001e80000100800 */
[----:B------:R1:W-:Y:S01]  /*e0e60*/  STL [R1+0x84], R0 ;  /* 0x0000840001007387 */ /* 0x0003e20000100800 */
[----:B------:R-:W-:Y:S02]  /*e0e70*/  LOP3.LUT R13, R29, 0xffff, RZ, 0xc0, !PT ;  /* 0x0000ffff1d0d7812 */ /* 0x000fe400078ec0ff */
[----:B------:R-:W-:Y:S02]  /*e0e80*/  LOP3.LUT R14, R24, 0xffff, RZ, 0xc0, !PT ;  /* 0x0000ffff180e7812 */ /* 0x000fe400078ec0ff */
[----:B------:R-:W-:Y:S02]  /*e0e90*/  LOP3.LUT R12, R27, 0xffff, RZ, 0xc0, !PT ;  /* 0x0000ffff1b0c7812 */ /* 0x000fe400078ec0ff */
[----:B0-----:R-:W-:-:S02]  /*e0ea0*/  PRMT R6, R22, 0x4210, R2 ;  /* 0x0000421016067816 */ /* 0x001fc40000000002 */
[----:B-1----:R-:W-:Y:S02]  /*e0eb0*/  PRMT R0, R15, 0x5210, R2 ;  /* 0x000052100f007816 */ /* 0x002fe40000000002 */
[----:B------:R-:W-:Y:S01]  /*e0ec0*/  PRMT R2, R13, 0x3340, R12 ;  /* 0x000033400d027816 */ /* 0x000fe2000000000c */
[----:B------:R-:W-:Y:S04]  /*e0ed0*/  STL [R1+0x148], R6 ;  /* 0x0001480601007387 */ /* 0x000fe80000100800 */
[----:B------:R0:W-:Y:S04]  /*e0ee0*/  STL [R1+0x88], R0 ;  /* 0x0000880001007387 */ /* 0x0001e80000100800 */
        /* <DEDUP_REMOVED lines=8> */
[----:B0-----:R-:W-:Y:S02]  /*e0f70*/  SHF.R.U32.HI R2, RZ, 0x8, R12 ;  /* 0x00000008ff027819 */ /* 0x001fe4000001160c */
[----:B------:R-:W-:Y:S02]  /*e0f80*/  LOP3.LUT R12, R13, 0xffff, RZ, 0xc0, !PT ;  /* 0x0000ffff0d0c7812 */ /* 0x000fe400078ec0ff */
[----:B------:R-:W-:-:S04]  /*e0f90*/  LOP3.LUT R2, R2, 0xffff, RZ, 0xc0, !PT ;  /* 0x0000ffff02027812 */ /* 0x000fc800078ec0ff */
[----:B------:R-:W-:Y:S02]  /*e0fa0*/  PRMT R6, R12, 0x3340, R2 ;  /* 0x000033400c067816 */ /* 0x000fe40000000002 */
[----:B--2---:R-:W-:Y:S02]  /*e0fb0*/  SHF.R.U32.HI R0, RZ, 0x8, R28 ;  /* 0x00000008ff007819 */ /* 0x004fe4000001161c */
[----:B------:R-:W2:Y:S02]  /*e0fc0*/  LDL.LU R28, [R1+0x6ec] ;  /* 0x0006ec00011c7983 */ /* 0x000ea40000300800 */
[----:B------:R-:W-:-:S04]  /*e0fd0*/  LOP3.LUT R0, R0, 0xffff, RZ, 0xc0, !PT ;  /* 0x0000ffff00007812 */ /* 0x000fc800078ec0ff */
[----:B------:R-:W-:-:S05]  /*e0fe0*/  PRMT R8, R0, 0x3340, R1 ;  /* 0x0000334000087816 */ /* 0x000fca0000000001 */
[----:B------:R0:W-:Y:S04]  /*e0ff0*/  STL [R1+0x11c], R8 ;  /* 0x00011c0801007387 */ /* 0x0001e80000100800 */
[----:B------:R1:W-:Y:S01]  /*e1000*/  STL [R1+0x354], R6 ;  /* 0x0003540601007387 */ /* 0x0003e20000100800 */
[----:B---3--:R-:W-:Y:S02]  /*e1010*/  LOP3.LUT R0, R21, 0xffff, RZ, 0xc0, !PT ;  /* 0x0000ffff15007812 */ /* 0x008fe400078ec0ff */
[----:B----4-:R-:W-:Y:S02]  /*e1020*/  LOP3.LUT R2, R20, 0xffff, RZ, 0xc0, !PT ;  /* 0x0000ffff14027812 */ /* 0x010fe400078ec0ff */
[--C-:B0-----:R-:W-:Y:S02]  /*e1030*/  PRMT R8, R19, 0x4210, R0.reuse ;  /* 0x0000421013087816 */ /* 0x101fe40000000000 */
[----:B-1----:R-:W-:-:S02]  /*e1040*/  PRMT R6, R16, 0x5210, R0 ;  /* 0x0000521010067816 */ /* 0x002fc40000000000 */
[--C-:B------:R-:W-:Y:S01]  /*e1050*/  PRMT R0, R4, 0x4210, R2.reuse ;  /* 0x0000421004007816 */ /* 0x100fe20000000002 */
[----:B------:R-:W-:Y:S04]  /*e1060*/  STL [R1+0x130], R8 ;  /* 0x0001300801007387 */ /* 0x000fe80000100800 */
[----:B------:R-:W3:Y:S04]  /*e1070*/  LDL.LU R4, [R1+0x1fd8] ;  /* 0x001fd80001047983 */ /* 0x000ee80000300800 */
[----:B------:R-:W-:Y:S01]  /*e1080*/  STL [R1+0x70], R6 ;  /* 0x0000700601007387 */ /* 0x000fe20000100800 */
[----:B------:R-:W-:-:S03]  /*e1090*/  PRMT R2, R10, 0x5210, R2 ;  /* 0x000052100a027816 */ /* 0x000fc60000000002 */
[----:B------:R0:W-:Y:S04]  /*e10a0*/  STL [R1+0x134], R0 ;  /* 0x0001340001007387 */ /* 0x0001e80000100800 */
[----:B------:R-:W4:Y:S04]  /*e10b0*/  LDL.LU R10, [R1+0x219c] ;  /* 0x00219c00010a7983 */ /* 0x000f280000300800 */
[----:B------:R1:W-:Y:S04]  /*e10c0*/  STL [R1+0x74], R2 ;  /* 0x0000740201007387 */ /* 0x0003e80000100800 */
[----:B------:R-:W4:Y:S01]  /*e10d0*/  LDL.LU R13, [R1+0x4ffc] ;  /* 0x004ffc00010d7983 */ /* 0x000f220000300800 */
[----:B0-----:R-:W-:-:S02]  /*e10e0*/  SHF.R.U32.HI R0, RZ, 0x8, R14 ;  /* 0x00000008ff007819 */ /* 0x001fc4000001160e */
[----:B-1----:R-:W-:Y:S02]  /*e10f0*/  SHF.R.U32.HI R2, RZ, 0x8, R5 ;  /* 0x00000008ff027819 */ /* 0x002fe40000011605 */
[----:B------:R-:W-:Y:S02]  /*e1100*/  LOP3.LUT R0, R0, 0xffff, RZ, 0xc0, !PT ;  /* 0x0000ffff00007812 */ /* 0x000fe400078ec0ff */
[----:B------:R-:W-:Y:S02]  /*e1110*/  LOP3.LUT R2, R2, 0xffff, RZ, 0xc0, !PT ;  /* 0x0000ffff02027812 */ /* 0x000fe400078ec0ff */
[--C-:B------:R-:W-:Y:S02]  /*e1120*/  PRMT R5, R0, 0x3340, R1.reuse ;  /* 0x0000334000057816 */ /* 0x100fe40000000001 */
[----:B------:R-:W-:-:S03]  /*e1130*/  PRMT R0, R2, 0x3340, R1 ;  /* 0x0000334002007816 */ /* 0x000fc60000000001 */
[----:B------:R0:W-:Y:S04]  /*e1140*/  STL [R1+0xfc], R5 ;  /* 0x0000fc0501007387 */ /* 0x0001e80000100800 */
[----:B------:R-:W4:Y:S04]  /*e1150*/  LDL.LU R6, [R1+0x4f78] ;  /* 0x004f780001067983 */ /* 0x000f280000300800 */
[----:B------:R1:W-:Y:S04]  /*e1160*/  STL [R1+0x10c], R0 ;  /* 0x00010c0001007387 */ /* 0x0003e80000100800 */
[----:B------:R-:W4:Y:S04]  /*e1170*/  LDL.LU R9, [R1+0x6e8] ;  /* 0x0006e80001097983 */ /* 0x000f280000300800 */
[----:B------:R-:W4:Y:S04]  /*e1180*/  LDL.LU R23, [R1+0x64] ;  /* 0x0000640001177983 */ /* 0x000f280000300800 */
[----:B------:R-:W4:Y:S04]  /*e1190*/  LDL.LU R8, [R1+0x6e0] ;  /* 0x0006e00001087983 */ /* 0x000f280000300800 */
[----:B------:R-:W4:Y:S04]  /*e11a0*/  LDL.LU R22, [R1+0x68] ;  /* 0x0000680001167983 */ /* 0x000f280000300800 */
[----:B------:R-:W4:Y:S04]  /*e11b0*/  LDL.LU R21, [R1+0x21a8] ;  /* 0x0021a80001157983 */ /* 0x000f280000300800 */
[----:B0-----:R-:W4:Y:S01]  /*e11c0*/  LDL.LU R5, [R1+0x21b8] ;  /* 0x0021b80001057983 */ /* 0x001f220000300800 */
[----:B-1----:R-:W-:-:S02]  /*e11d0*/  LOP3.LUT R0, R15, 0xffff, RZ, 0xc0, !PT ;  /* 0x0000ffff0f007812 */ /* 0x002fc400078ec0ff */
[----:B------:R-:W-:Y:S02]  /*e11e0*/  LOP3.LUT R2, R29, 0xffff, RZ, 0xc0, !PT ;  /* 0x0000ffff1d027812 */ /* 0x000fe400078ec0ff */
[--C-:B------:R-:W-:Y:S02]  /*e11f0*/  PRMT R14, R24, 0x4210, R0.reuse ;  /* 0x00004210180e7816 */ /* 0x100fe40000000000 */
[----:B------:R-:W-:-:S03]  /*e1200*/  PRMT R12, R27, 0x5210, R0 ;  /* 0x000052101b0c7816 */ /* 0x000fc60000000000 */
[----:B------:R-:W-:Y:S04]  /*e1210*/  STL [R1+0x138], R14 ;  /* 0x0001380e01007387 */ /* 0x000fe80000100800 */
[----:B------:R-:W4:Y:S04]  /*e1220*/  LDL.LU R20, [R1+0x1d0c] ;  /* 0x001d0c0001147983 */ /* 0x000f280000300800 */
[----:B------:R-:W-:Y:S04]  /*e1230*/  STL [R1+0x78], R12 ;  /* 0x0000780c01007387 */ /* 0x000fe80000100800 */
        /* <DEDUP_REMOVED lines=8> */
[----:B0-----:R-:W-:-:S05]  /*e12c0*/  PRMT R0, R11, 0x5210, R2 ;  /* 0x000052100b007816 */ /* 0x001fca0000000002 */
[----:B------:R3:W-:Y:S04]  /*e12d0*/  STL [R1+0x60], R0 ;  /* 0x0000600001007387 */ /* 0x0007e80000100800 */
[----:B------:R-:W2:Y:S01]  /*e12e0*/  LDL.LU R11, [R1+0x506c] ;  /* 0x00506c00010b7983 */ /* 0x000ea20000300800 */
[----:B---3--:R-:W-:-:S03]  /*e12f0*/  SHF.R.U32.HI R0, RZ, 0x8, R4 ;  /* 0x00000008ff007819 */ /* 0x008fc60000011604 */
[----:B------:R-:W3:Y:S04]  /*e1300*/  LDL.LU R4, [R1+0x5120] ;  /* 0x0051200001047983 */ /* 0x000ee80000300800 */
[----:B------:R-:W3:Y:S01]  /*e1310*/  LDL.LU R24, [R1+0x4d68] ;  /* 0x004d680001187983 */ /* 0x000ee20000300800 */
[----:B----4-:R-:W-:Y:S02]  /*e1320*/  SHF.R.U32.HI R2, RZ, 0x8, R10 ;  /* 0x00000008ff027819 */ /* 0x010fe4000001160a */
[----:B------:R-:W-:Y:S02]  /*e1330*/  LOP3.LUT R0, R0, 0xffff, RZ, 0xc0, !PT ;  /* 0x0000ffff00007812 */ /* 0x000fe400078ec0ff */
[----:B------:R-:W-:Y:S02]  /*e1340*/  LOP3.LUT R2, R2, 0xffff, RZ, 0xc0, !PT ;  /* 0x0000ffff02027812 */ /* 0x000fe400078ec0ff */
[----:B------:R-:W-:-:S02]  /*e1350*/  PRMT R10, R0, 0x3340, R1 ;  /* 0x00003340000a7816 */ /* 0x000fc40000000001 */
[----:B------:R-:W-:-:S03]  /*e1360*/  PRMT R0, R2, 0x3340, R1 ;  /* 0x0000334002007816 */ /* 0x000fc60000000001 */
[----:B------:R0:W-:Y:S04]  /*e1370*/  STL [R1+0xdc], R10 ;  /* 0x0000dc0a01007387 */ /* 0x0001e80000100800 */
[----:B0-----:R-:W4:Y:S04]  /*e1380*/  LDL.LU R10, [R1+0x4d70] ;  /* 0x004d7000010a7983 */ /* 0x001f280000300800 */
[----:B------:R0:W-:Y:S01]  /*e1390*/  STL [R1+0xec], R0 ;  /* 0x0000ec0001007387 */ /* 0x0001e20000100800 */
[----:B------:R-:W-:Y:S02]  /*e13a0*/  LOP3.LUT R2, R6, 0xffff, RZ, 0xc0, !PT ;  /* 0x0000ffff06027812 */ /* 0x000fe400078ec0ff */
[----:B0-----:R-:W-:-:S04]  /*e13b0*/  LOP3.LUT R0, R13, 0xffff, RZ, 0xc0, !PT ;  /* 0x0000ffff0d007812 */ /* 0x001fc800078ec0ff */
[--C-:B------:R-:W-:Y:S02]  /*e13c0*/  PRMT R6, R9, 0x4210, R0.reuse ;  /* 0x0000421009067816 */ /* 0x100fe40000000000 */
[----:B------:R-:W-:-:S03]  /*e13d0*/  PRMT R0, R23, 0x5210, R0 ;  /* 0x0000521017007816 */ /* 0x000fc60000000000 */
[----:B------:R-:W-:Y:S04]  /*e13e0*/  STL [R1+0x124], R6 ;  /* 0x0001240601007387 */ /* 0x000fe80000100800 */
[----:B------:R0:W-:Y:S01]  /*e13f0*/  STL [R1+0x64], R0 ;  /* 0x0000640001007387 */ /* 0x0001e20000100800 */
[--C-:B------:R-:W-:Y:S02]  /*e1400*/  PRMT R8, R8, 0x4210, R2.reuse ;  /* 0x0000421008087816 */ /* 0x100fe40000000002 */
[----:B0-----:R-:W-:Y:S02]  /*e1410*/  SHF.R.U32.HI R0, RZ, 0x8, R21 ;  /* 0x00000008ff007819 */ /* 0x001fe40000011615 */
[----:B------:R-:W-:Y:S02]  /*e1420*/  PRMT R6, R22, 0x5210, R2 ;  /* 0x0000521016067816 */ /* 0x000fe40000000002 */
[----:B------:R-:W-:-:S02]  /*e1430*/  SHF.R.U32.HI R2, RZ, 0x8, R5 ;  /* 0x00000008ff027819 */ /* 0x000fc40000011605 */
[----:B------:R-:W-:Y:S01]  /*e1440*/  LOP3.LUT R0, R0, 0xffff, RZ, 0xc0, !PT ;  /* 0x0000ffff00007812 */ /* 0x000fe200078ec0ff */
[----:B------:R-:W-:Y:S01]  /*e1450*/  STL [R1+0x128], R8 ;  /* 0x0001280801007387 */ /* 0x000fe20000100800 */
[----:B------:R-:W-:Y:S02]  /*e1460*/  LOP3.LUT R2, R2, 0xffff, RZ, 0xc0, !PT ;  /* 0x0000ffff02027812 */ /* 0x000fe400078ec0ff */
[--C-:B------:R-:W-:Y:S02]  /*e1470*/  PRMT R5, R0, 0x3340, R1.reuse ;  /* 0x0000334000057816 */ /* 0x100fe40000000001 */
[----:B------:R-:W-:Y:S01]  /*e1480*/  LOP3.LUT R0, R20, 0xffff, RZ, 0xc0, !PT ;  /* 0x0000ffff14007812 */ /* 0x000fe200078ec0ff */
[----:B------:R-:W-:Y:S04]  /*e1490*/  STL [R1+0x68], R6 ;  /* 0x0000680601007387 */ /* 0x000fe80000100800 */
[----:B------:R0:W-:Y:S02]  /*e14a0*/  STL [R1+0x54a4], R5 ;  /* 0x0054a40501007387 */ /* 0x0001e40000100800 */
[----:B0-----:R-:W-:-:S02]  /*e14b0*/  PRMT R5, R2, 0x3340, R1 ;  /* 0x0000334002057816 */ /* 0x001fc40000000001 */
[----:B------:R-:W-:-:S03]  /*e14c0*/  LOP3.LUT R2, R19, 0xffff, RZ, 0xc0, !PT ;  /* 0x0000ffff13027812 */ /* 0x000fc600078ec0ff */
[----:B------:R0:W-:Y:S01]  /*e14d0*/  STL [R1+0xcc], R5 ;  /* 0x0000cc0501007387 */ /* 0x0001e20000100800 */
[--C-:B--2---:R-:W-:Y:S02]  /*e14e0*/  PRMT R6, R16, 0x4210, R0.reuse ;  /* 0x0000421010067816 */ /* 0x104fe40000000000 */
[----:B------:R-:W-:Y:S02]  /*e14f0*/  PRMT R0, R15, 0x5210, R0 ;  /* 0x000052100f007816 */ /* 0x000fe40000000000 */
[----:B0-----:R-:W-:Y:S01]  /*e1500*/  PRMT R5, R27, 0x4210, R2 ;  /* 0x000042101b057816 */ /* 0x001fe20000000002 */
[----:B------:R-:W-:Y:S04]  /*e1510*/  STL [R1+0x110], R6 ;  /* 0x0001100601007387 */ /* 0x000fe80000100800 */
[----:B------:R-:W2:Y:S04]  /*e1520*/  LDL.LU R27, [R1+0x7bc] ;  /* 0x0007bc00011b7983 */ /* 0x000ea80000300800 */
[----:B------:R0:W-:Y:S04]  /*e1530*/  STL [R1+0x50], R0 ;  /* 0x0000500001007387 */ /* 0x0001e80000100800 */
[----:B------:R-:W-:Y:S01]  /*e1540*/  STL [R1+0x114], R5 ;  /* 0x0001140501007387 */ /* 0x000fe20000100800 */
[----:B------:R-:W-:-:S02]  /*e1550*/  LOP3.LUT R14, R28, 0xffff, RZ, 0xc0, !PT ;  /* 0x0000ffff1c0e7812 */ /* 0x000fc400078ec0ff */
[----:B0-----:R-:W-:-:S05]  /*e1560*/  PRMT R0, R29, 0x5210, R2 ;  /* 0x000052101d007816 */ /* 0x001fca0000000002 */
[----:B------:R0:W-:Y:S04]  /*e1570*/  STL [R1+0x54], R0 ;  /* 0x0000540001007387 */ /* 0x0001e80000100800 */
[----:B------:R-:W2:Y:S01]  /*e1580*/  LDL.LU R28, [R1+0x6c4] ;  /* 0x0006c400011c7983 */ /* 0x000ea20000300800 */
[----:B------:R-:W-:-:S03]  /*e1590*/  LOP3.LUT R15, R11, 0xffff, RZ, 0xc0, !PT ;  /* 0x0000ffff0b0f7812 */ /* 0x000fc600078ec0ff */
[----:B------:R-:W2:Y:S01]  /*e15a0*/  LDL.LU R11, [R1+0x4d78] ;  /* 0x004d7800010b7983 */ /* 0x000ea20000300800 */
[----:B---3--:R-:W-:-:S03]  /*e15b0*/  LOP3.LUT R12, R4, 0xffff, RZ, 0xc0, !PT ;  /* 0x0000ffff040c7812 */ /* 0x008fc600078ec0ff */
[----:B------:R-:W3:Y:S01]  /*e15c0*/  LDL.LU R4, [R1+0x4d7c] ;  /* 0x004d7c0001047983 */ /* 0x000ee20000300800 */
[----:B0-----:R-:W-:Y:S02]  /*e15d0*/  PRMT R0, R15, 0x3340, R1 ;  /* 0x000033400f007816 */ /* 0x001fe40000000001 */
[----:B------:R-:W-:-:S04]  /*e15e0*/  PRMT R2, R14, 0x3340, R12 ;  /* 0x000033400e027816 */ /* 0x000fc8000000000c */
[----:B------:R-:W-:Y:S02]  /*e15f0*/  PRMT R0, R2, 0x5410, R0 ;  /* 0x0000541002007816 */ /* 0x000fe40000000000 */
[----:B------:R-:W-:Y:S02]  /*e1600*/  SHF.R.U32.HI R2, RZ, 0x8, R24 ;  /* 0x00000008ff027819 */ /* 0x000fe40000011618 */
[----:B------:R-:W-:Y:S01]  /*e1610*/  SHF.R.U32.HI R14, RZ, 0x8, R14 ;  /* 0x00000008ff0e7819 */ /* 0x000fe2000001160e */
[----:B------:R0:W-:Y:S04]  /*e1620*/  STL [R1+0x1a08], R0 ;  /* 0x001a080001007387 */ /* 0x0001e80000100800 */
[----:B------:R-:W3:Y:S01]  /*e1630*/  LDL.LU R9, [R1+0x5014] ;  /* 0x0050140001097983 */ /* 0x000ee20000300800 */
[----:B------:R-:W-:-:S03]  /*e1640*/  LOP3.LUT R2, R2, 0xffff, RZ, 0xc0, !PT ;  /* 0x0000ffff02027812 */ /* 0x000fc600078ec0ff */
[----:B------:R-:W3:Y:S01]  /*e1650*/  LDL.LU R21, [R1+0x4d80] ;  /* 0x004d800001157983 */ /* 0x000ee20000300800 */
[----:B------:R-:W-:-:S03]  /*e1660*/  SHF.R.U32.HI R15, RZ, 0x8, R15 ;  /* 0x00000008ff0f7819 */ /* 0x000fc6000001160f */
[----:B------:R-:W3:Y:S04]  /*e1670*/  LDL.LU R23, [R1+0x6d0] ;  /* 0x0006d00001177983 */ /* 0x000ee80000300800 */
[----:B------:R-:W3:Y:S01]  /*e1680*/  LDL.LU R20, [R1+0x4d84] ;  /* 0x004d840001147983 */ /* 0x000ee20000300800 */
[----:B0-----:R-:W-:Y:S02]  /*e1690*/  SHF.R.U32.HI R0, RZ, 0x8, R12 ;  /* 0x00000008ff007819 */ /* 0x001fe4000001160c */
[----:B----4-:R-:W-:Y:S02]  /*e16a0*/  SHF.R.U32.HI R13, RZ, 0x8, R10 ;  /* 0x00000008ff0d7819 */ /* 0x010fe4000001160a */
[----:B------:R-:W-:Y:S02]  /*e16b0*/  LOP3.LUT R12, R14, 0xffff, RZ, 0xc0, !PT ;  /* 0x0000ffff0e0c7812 */ /* 0x000fe400078ec0ff */
[----:B------:R-:W-:-:S02]  /*e16c0*/  LOP3.LUT R0, R0, 0xffff, RZ, 0xc0, !PT ;  /* 0x0000ffff00007812 */ /* 0x000fc400078ec0ff */
[----:B------:R-:W-:Y:S02]  /*e16d0*/  LOP3.LUT R13, R13, 0xffff, RZ, 0xc0, !PT ;  /* 0x0000ffff0d0d7812 */ /* 0x000fe400078ec0ff */
[--C-:B------:R-:W-:Y:S02]  /*e16e0*/  PRMT R2, R2, 0x3340, R1.reuse ;  /* 0x0000334002027816 */ /* 0x100fe40000000001 */
[----:B------:R-:W-:Y:S02]  /*e16f0*/  PRMT R10, R12, 0x3340, R0 ;  /* 0x000033400c0a7816 */ /* 0x000fe40000000000 */
[----:B------:R-:W-:Y:S02]  /*e1700*/  LOP3.LUT R12, R15, 0xffff, RZ, 0xc0, !PT ;  /* 0x0000ffff0f0c7812 */ /* 0x000fe400078ec0ff */
[--C-:B------:R-:W-:Y:S01]  /*e1710*/  PRMT R13, R13, 0x3340, R1.reuse ;  /* 0x000033400d0d7816 */ /* 0x100fe20000000001 */
[----:B------:R0:W-:Y:S01]  /*e1720*/  STL [R1+0x5498], R2 ;  /* 0x0054980201007387 */ /* 0x0001e20000100800 */
[----:B------:R-:W-:-:S03]  /*e1730*/  PRMT R12, R12, 0x3340, R1 ;  /* 0x000033400c0c7816 */ /* 0x000fc60000000001 */
[----:B------:R-:W-:Y:S04]  /*e1740*/  STL [R1+0x549c], R13 ;  /* 0x00549c0d01007387 */ /* 0x000fe80000100800 */
[----:B------:R-:W-:Y:S04]  /*e1750*/  STL [R1+0x54d8], R10 ;  /* 0x0054d80a01007387 */ /* 0x000fe80000100800 */
[----:B------:R-:W4:Y:S04]  /*e1760*/  LDL.LU R16, [R1+0x4d88] ;  /* 0x004d880001107983 */ /* 0x000f280000300800 */
[----:B------:R-:W-:Y:S01]  /*e1770*/  STL [R1+0x54e4], R12 ;  /* 0x0054e40c01007387 */ /* 0x000fe20000100800 */
[----:B--2---:R-:W-:-:S04]  /*e1780*/  LOP3.LUT R0, R27, 0xffff, RZ, 0xc0, !PT ;  /* 0x0000ffff1b007812 */ /* 0x004fc800078ec0ff */
[----:B0-----:R-:W-:Y:S02]  /*e1790*/  PRMT R2, R28, 0x4210, R0 ;  /* 0x000042101c027816 */ /* 0x001fe40000000000 */
[----:B------:R-:W-:-:S03]  /*e17a0*/  SHF.R.U32.HI R15, RZ, 0x8, R11 ;  /* 0x00000008ff0f7819 */ /* 0x000fc6000001160b */
[----:B------:R-:W-:Y:S04]  /*e17b0*/  STL [R1+0x118], R2 ;  /* 0x0001180201007387 */ /* 0x000fe80000100800 */
[----:B------:R-:W2:Y:S01]  /*e17c0*/  LDL.LU R11, [R1+0x4d8c] ;  /* 0x004d8c00010b7983 */ /* 0x000ea20000300800 */
[----:B------:R-:W-:-:S05]  /*e17d0*/  PRMT R0, R26, 0x5210, R0 ;  /* 0x000052101a007816 */ /* 0x000fca0000000000 */
[----:B------:R0:W-:Y:S04]  /*e17e0*/  STL [R1+0x58], R0 ;  /* 0x0000580001007387 */ /* 0x0001e80000100800 */
        /* <DEDUP_REMOVED lines=8> */
[----:B---3--:R-:W-:-:S03]  /*e1870*/  SHF.R.U32.HI R14, RZ, 0x8, R4 ;  /* 0x00000008ff0e7819 */ /* 0x008fc60000011604 */
[----:B------:R-:W3:Y:S01]  /*e1880*/  LDL.LU R4, [R1+0x5144] ;  /* 0x0051440001047983 */ /* 0x000ee20000300800 */
[----:B------:R-:W-:Y:S02]  /*e1890*/  LOP3.LUT R15, R15, 0xffff, RZ, 0xc0, !PT ;  /* 0x0000ffff0f0f7812 */ /* 0x000fe400078ec0ff */
[----:B------:R-:W-:Y:S02]  /*e18a0*/  LOP3.LUT R14, R14, 0xffff, RZ, 0xc0, !PT ;  /* 0x0000ffff0e0e7812 */ /* 0x000fe400078ec0ff */
[--C-:B------:R-:W-:Y:S02]  /*e18b0*/  PRMT R15, R15, 0x3340, R1.reuse ;  /* 0x000033400f0f7816 */ /* 0x100fe40000000001 */
[----:B------:R-:W-:Y:S02]  /*e18c0*/  PRMT R14, R14, 0x3340, R1 ;  /* 0x000033400e0e7816 */ /* 0x000fe40000000001 */
[----:B0-----:R-:W-:Y:S02]  /*e18d0*/  LOP3.LUT R0, R9, 0xffff, RZ, 0xc0, !PT ;  /* 0x0000ffff09007812 */ /* 0x001fe400078ec0ff */
[----:B------:R-:W-:Y:S01]  /*e18e0*/  SHF.R.U32.HI R21, RZ, 0x8, R21 ;  /* 0x00000008ff157819 */ /* 0x000fe20000011615 */
[----:B------:R-:W-:Y:S01]  /*e18f0*/  STL [R1+0x54e8], R15 ;  /* 0x0054e80f01007387 */ /* 0x000fe20000100800 */
[----:B------:R-:W-:-:S02]  /*e1900*/  SHF.R.U32.HI R20, RZ, 0x8, R20 ;  /* 0x00000008ff147819 */ /* 0x000fc40000011614 */
[--C-:B------:R-:W-:Y:S01]  /*e1910*/  PRMT R2, R23, 0x4210, R0.reuse ;  /* 0x0000421017027816 */ /* 0x100fe20000000000 */
[----:B------:R-:W-:Y:S01]  /*e1920*/  STL [R1+0x54ec], R14 ;  /* 0x0054ec0e01007387 */ /* 0x000fe20000100800 */
[----:B------:R-:W-:Y:S02]  /*e1930*/  PRMT R0, R3, 0x5210, R0 ;  /* 0x0000521003007816 */ /* 0x000fe40000000000 */
[----:B------:R-:W-:Y:S01]  /*e1940*/  LOP3.LUT R21, R21, 0xffff, RZ, 0xc0, !PT ;  /* 0x0000ffff15157812 */ /* 0x000fe200078ec0ff */
[----:B------:R-:W3:Y:S01]  /*e1950*/  LDL.LU R3, [R1+0x4d90] ;  /* 0x004d900001037983 */ /* 0x000ee20000300800 */
[----:B------:R-:W-:Y:S02]  /*e1960*/  LOP3.LUT R20, R20, 0xffff, RZ, 0xc0, !PT ;  /* 0x0000ffff14147812 */ /* 0x000fe400078ec0ff */
[--C-:B------:R-:W-:Y:S01]  /*e1970*/  PRMT R21, R21, 0x3340, R1.reuse ;  /* 0x0000334015157816 */ /* 0x100fe20000000001 */
[----:B------:R-:W-:Y:S01]  /*e1980*/  STL [R1+0x100], R2 ;  /* 0x0001000201007387 */ /* 0x000fe20000100800 */
[----:B------:R-:W-:-:S03]  /*e1990*/  PRMT R20, R20, 0x3340, R1 ;  /* 0x0000334014147816 */ /* 0x000fc60000000001 */
[----:B------:R4:W-:Y:S04]  /*e19a0*/  STL [R1+0x40], R0 ;  /* 0x0000400001007387 */ /* 0x0009e80000100800 */
[----:B------:R-:W-:Y:S04]  /*e19b0*/  STL [R1+0x54f0], R21 ;  /* 0x0054f01501007387 */ /* 0x000fe80000100800 */
[----:B------:R-:W-:Y:S01]  /*e19c0*/  STL [R1+0x54f4], R20 ;  /* 0x0054f41401007387 */ /* 0x000fe20000100800 */
[----:B----4-:R-:W-:-:S04]  /*e19d0*/  SHF.R.U32.HI R0, RZ, 0x8, R16 ;  /* 0x00000008ff007819 */ /* 0x010fc80000011610 */
[----:B------:R-:W-:-:S04]  /*e19e0*/  LOP3.LUT R0, R0, 0xffff, RZ, 0xc0, !PT ;  /* 0x0000ffff00007812 */ /* 0x000fc800078ec0ff */
[----:B------:R-:W-:Y:S02]  /*e19f0*/  PRMT R2, R0, 0x3340, R1 ;  /* 0x0000334000027816 */ /* 0x000fe40000000001 */
[----:B--2---:R-:W-:Y:S02]  /*e1a00*/  SHF.R.U32.HI R16, RZ, 0x8, R11 ;  /* 0x00000008ff107819 */ /* 0x004fe4000001160b */
[----:B------:R-:W2:Y:S02]  /*e1a10*/  LDL.LU R11, [R1+0x4d94] ;  /* 0x004d9400010b7983 */ /* 0x000ea40000300800 */
[----:B------:R-:W-:Y:S02]  /*e1a20*/  LOP3.LUT R0, R16, 0xffff, RZ, 0xc0, !PT ;  /* 0x0000ffff10007812 */ /* 0x000fe400078ec0ff */
[----:B------:R-:W-:Y:S01]  /*e1a30*/  LOP3.LUT R16, R8, 0xffff, RZ, 0xc0, !PT ;  /* 0x0000ffff08107812 */ /* 0x000fe200078ec0ff */
[----:B------:R0:W-:Y:S01]  /*e1a40*/  STL [R1+0x8], R2 ;  /* 0x0000080201007387 */ /* 0x0001e20000100800 */
[----:B------:R-:W-:-:S02]  /*e1a50*/  PRMT R5, R0, 0x3340, R1 ;  /* 0x0000334000057816 */ /* 0x000fc40000000001 */
[--C-:B------:R-:W-:Y:S02]  /*e1a60*/  PRMT R0, R19, 0x5210, R16.reuse ;  /* 0x0000521013007816 */ /* 0x100fe40000000010 */
[----:B------:R-:W-:Y:S01]  /*e1a70*/  LOP3.LUT R6, R29, 0xffff, RZ, 0xc0, !PT ;  /* 0x0000ffff1d067812 */ /* 0x000fe200078ec0ff */
[----:B------:R1:W-:Y:S01]  /*e1a80*/  STL [R1+0x4], R5 ;  /* 0x0000040501007387 */ /* 0x0003e20000100800 */
[----:B0-----:R-:W-:-:S05]  /*e1a90*/  PRMT R2, R22, 0x4210, R16 ;  /* 0x0000421016027816 */ /* 0x001fca0000000010 */
[----:B------:R0:W-:Y:S01]  /*e1aa0*/  STL [R1+0x104], R2 ;  /* 0x0001040201007387 */ /* 0x0001e20000100800 */
[----:B-1----:R-:W-:-:S03]  /*e1ab0*/  LOP3.LUT R5, R27, 0xffff, RZ, 0xc0, !PT ;  /* 0x0000ffff1b057812 */ /* 0x002fc600078ec0ff */
[----:B------:R1:W-:Y:S01]  /*e1ac0*/  STL [R1+0x44], R0 ;  /* 0x0000440001007387 */ /* 0x0003e20000100800 */
[----:B------:R-:W-:Y:S02]  /*e1ad0*/  PRMT R16, R6, 0x3340, R5 ;  /* 0x0000334006107816 */ /* 0x000fe40000000005 */
[----:B0-----:R-:W-:Y:S02]  /*e1ae0*/  LOP3.LUT R2, R24, 0xffff, RZ, 0xc0, !PT ;  /* 0x0000ffff18027812 */ /* 0x001fe400078ec0ff */
[----:B---3--:R-:W-:Y:S02]  /*e1af0*/  LOP3.LUT R19, R4, 0xffff, RZ, 0xc0, !PT ;  /* 0x0000ffff04137812 */ /* 0x008fe400078ec0ff */
[----:B-1----:R-:W-:Y:S02]  /*e1b00*/  PRMT R0, R2, 0x3340, R1 ;  /* 0x0000334002007816 */ /* 0x002fe40000000001 */
[----:B------:R-:W-:Y:S02]  /*e1b10*/  LOP3.LUT R22, R28, 0xffff, RZ, 0xc0, !PT ;  /* 0x0000ffff1c167812 */ /* 0x000fe400078ec0ff */
[----:B------:R-:W3:Y:S01]  /*e1b20*/  LDL.LU R28, [R1+0x4fd4] ;  /* 0x004fd400011c7983 */ /* 0x000ee20000300800 */
[----:B------:R-:W-:-:S02]  /*e1b30*/  PRMT R4, R16, 0x5410, R0 ;  /* 0x0000541010047816 */ /* 0x000fc40000000000 */
[----:B------:R-:W-:-:S03]  /*e1b40*/  LOP3.LUT R8, R26, 0xffff, RZ, 0xc0, !PT ;  /* 0x0000ffff1a087812 */ /* 0x000fc600078ec0ff */
[----:B------:R0:W-:Y:S04]  /*e1b50*/  STL [R1+0x1a18], R4 ;  /* 0x001a180401007387 */ /* 0x0001e80000100800 */
[----:B------:R-:W4:Y:S01]  /*e1b60*/  LDL.LU R26, [R1+0x6cc] ;  /* 0x0006cc00011a7983 */ /* 0x000f220000300800 */
[----:B------:R-:W-:Y:S02]  /*e1b70*/  PRMT R0, R8, 0x3340, R1 ;  /* 0x0000334008007816 */ /* 0x000fe40000000001 */
[----:B------:R-:W-:-:S04]  /*e1b80*/  PRMT R16, R22, 0x3340, R19 ;  /* 0x0000334016107816 */ /* 0x000fc80000000013 */
[----:B0-----:R-:W-:Y:S02]  /*e1b90*/  PRMT R4, R16, 0x5410, R0 ;  /* 0x0000541010047816 */ /* 0x001fe40000000000 */
[----:B------:R-:W-:Y:S02]  /*e1ba0*/  SHF.R.U32.HI R0, RZ, 0x8, R3 ;  /* 0x00000008ff007819 */ /* 0x000fe40000011603 */
[----:B------:R-:W-:Y:S02]  /*e1bb0*/  SHF.R.U32.HI R16, RZ, 0x8, R22 ;  /* 0x00000008ff107819 */ /* 0x000fe40000011616 */
[----:B------:R-:W-:Y:S02]  /*e1bc0*/  SHF.R.U32.HI R22, RZ, 0x8, R19 ;  /* 0x00000008ff167819 */ /* 0x000fe40000011613 */
[----:B------:R-:W-:Y:S02]  /*e1bd0*/  LOP3.LUT R19, R0, 0xffff, RZ, 0xc0, !PT ;  /* 0x0000ffff00137812 */ /* 0x000fe400078ec0ff */
[----:B------:R-:W-:-:S02]  /*e1be0*/  LOP3.LUT R16, R16, 0xffff, RZ, 0xc0, !PT ;  /* 0x0000ffff10107812 */ /* 0x000fc400078ec0ff */
[----:B------:R-:W-:-:S04]  /*e1bf0*/  LOP3.LUT R0, R22, 0xffff, RZ, 0xc0, !PT ;  /* 0x0000ffff16007812 */ /* 0x000fc800078ec0ff */
[----:B------:R-:W-:Y:S01]  /*e1c00*/  PRMT R9, R16, 0x3340, R0 ;  /* 0x0000334010097816 */ /* 0x000fe20000000000 */
[----:B------:R0:W-:Y:S01]  /*e1c10*/  STL [R1+0x1a0c], R4 ;  /* 0x001a0c0401007387 */ /* 0x0001e20000100800 */
[----:B------:R-:W-:Y:S02]  /*e1c20*/  SHF.R.U32.HI R16, RZ, 0x8, R8 ;  /* 0x00000008ff107819 */ /* 0x000fe40000011608 */
[----:B------:R-:W-:Y:S01]  /*e1c30*/  SHF.R.U32.HI R22, RZ, 0x8, R6 ;  /* 0x00000008ff167819 */ /* 0x000fe20000011606 */
[----:B0-----:R-:W4:Y:S04]  /*e1c40*/  LDL.LU R4, [R1+0x53c0] ;  /* 0x0053c00001047983 */ /* 0x001f280000300800 */
[----:B------:R-:W4:Y:S01]  /*e1c50*/  LDL.LU R3, [R1+0x53d8] ;  /* 0x0053d80001037983 */ /* 0x000f220000300800 */
[----:B------:R-:W-:-:S02]  /*e1c60*/  LOP3.LUT R16, R16, 0xffff, RZ, 0xc0, !PT ;  /* 0x0000ffff10107812 */ /* 0x000fc400078ec0ff */
[--C-:B------:R-:W-:Y:S02]  /*e1c70*/  PRMT R19, R19, 0x3340, R1.reuse ;  /* 0x0000334013137816 */ /* 0x100fe40000000001 */
[----:B------:R-:W-:Y:S02]  /*e1c80*/  LOP3.LUT R22, R22, 0xffff, RZ, 0xc0, !PT ;  /* 0x0000ffff16167812 */ /* 0x000fe400078ec0ff */
[----:B------:R-:W-:Y:S01]  /*e1c90*/  PRMT R16, R16, 0x3340, R1 ;  /* 0x0000334010107816 */ /* 0x000fe20000000001 */
[----:B------:R-:W-:Y:S04]  /*e1ca0*/  STL [R1+0x54f8], R19 ;  /* 0x0054f81301007387 */ /* 0x000fe80000100800 */
[----:B------:R-:W-:Y:S04]  /*e1cb0*/  STL [R1+0x36c], R9 ;  /* 0x00036c0901007387 */ /* 0x000fe80000100800 */
[----:B------:R-:W-:Y:S01]  /*e1cc0*/  STL [R1+0x54fc], R16 ;  /* 0x0054fc1001007387 */ /* 0x000fe20000100800 */
[----:B------:R-:W-:-:S02]  /*e1cd0*/  SHF.R.U32.HI R2, RZ, 0x8, R2 ;  /* 0x00000008ff027819 */ /* 0x000fc40000011602 */
[----:B--2---:R-:W-:-:S04]  /*e1ce0*/  SHF.R.U32.HI R0, RZ, 0x8, R11 ;  /* 0x00000008ff007819 */ /* 0x004fc8000001160b */
[----:B------:R-:W-:-:S04]  /*e1cf0*/  LOP3.LUT R0, R0, 0xffff, RZ, 0xc0, !PT ;  /* 0x0000ffff00007812 */ /* 0x000fc800078ec0ff */
[----:B------:R-:W-:Y:S02]  /*e1d00*/  PRMT R8, R0, 0x3340, R1 ;  /* 0x0000334000087816 */ /* 0x000fe40000000001 */
[----:B------:R-:W-:-:S04]  /*e1d10*/  SHF.R.U32.HI R0, RZ, 0x8, R5 ;  /* 0x00000008ff007819 */ /* 0x000fc80000011605 */
[----:B------:R-:W-:Y:S01]  /*e1d20*/  LOP3.LUT R0, R0, 0xffff, RZ, 0xc0, !PT ;  /* 0x0000ffff00007812 */ /* 0x000fe200078ec0ff */
[----:B------:R-:W-:Y:S04]  /*e1d30*/  STL [R1], R8 ;  /* 0x0000000801007387 */ /* 0x000fe80000100800 */
[----:B------:R-:W2:Y:S01]  /*e1d40*/  LDL.LU R11, [R1+0x53ec] ;  /* 0x0053ec00010b7983 */ /* 0x000ea20000300800 */
[----:B------:R-:W-:Y:S02]  /*e1d50*/  PRMT R0, R22, 0x3340, R0 ;  /* 0x0000334016007816 */ /* 0x000fe40000000000 */
[----:B------:R-:W-:-:S03]  /*e1d60*/  LOP3.LUT R22, R2, 0xffff, RZ, 0xc0, !PT ;  /* 0x0000ffff02167812 */ /* 0x000fc600078ec0ff */
[----:B------:R3:W-:Y:S04]  /*e1d70*/  STL [R1+0x378], R0 ;  /* 0x0003780001007387 */ /* 0x0007e80000100800 */
[----:B------:R-:W2:Y:S01]  /*e1d80*/  LDL.LU R15, [R1+0x5400] ;  /* 0x00540000010f7983 */ /* 0x000ea20000300800 */
[----:B------:R-:W-:-:S05]  /*e1d90*/  PRMT R22, R22, 0x3340, R1 ;  /* 0x0000334016167816 */ /* 0x000fca0000000001 */
[----:B------:R-:W-:Y:S04]  /*e1da0*/  STL [R1+0x5518], R22 ;  /* 0x0055181601007387 */ /* 0x000fe80000100800 */
[----:B------:R-:W2:Y:S04]  /*e1db0*/  LDL.LU R12, [R1+0x1d78] ;  /* 0x001d7800010c7983 */ /* 0x000ea80000300800 */
[----:B------:R-:W2:Y:S01]  /*e1dc0*/  LDL.LU R2, [R1+0x1d6c] ;  /* 0x001d6c0001027983 */ /* 0x000ea20000300800 */
[----:B---3--:R-:W-:-:S04]  /*e1dd0*/  LOP3.LUT R0, R28, 0xffff, RZ, 0xc0, !PT ;  /* 0x0000ffff1c007812 */ /* 0x008fc800078ec0ff */
[----:B----4-:R-:W-:-:S05]  /*e1de0*/  PRMT R5, R26, 0x4210, R0 ;  /* 0x000042101a057816 */ /* 0x010fca0000000000 */
[----:B------:R0:W-:Y:S04]  /*e1df0*/  STL [R1+0x108], R5 ;  /* 0x0001080501007387 */ /* 0x0001e80000100800 */
[----:B------:R-:W3:Y:S04]  /*e1e00*/  LDL.LU R10, [R1+0x6a8] ;  /* 0x0006a800010a7983 */ /* 0x000ee80000300800 */
[----:B------:R-:W4:Y:S01]  /*e1e10*/  LDL.LU R13, [R1+0xe0] ;  /* 0x0000e000010d7983 */ /* 0x000f220000300800 */
[----:B------:R-:W-:-:S03]  /*e1e20*/  PRMT R0, R25, 0x5210, R0 ;  /* 0x0000521019007816 */ /* 0x000fc60000000000 */
[----:B0-----:R-:W4:Y:S04]  /*e1e30*/  LDL.LU R5, [R1+0x6b8] ;  /* 0x0006b80001057983 */ /* 0x001f280000300800 */
[----:B------:R-:W4:Y:S04]  /*e1e40*/  LDL.LU R6, [R1+0x5420] ;  /* 0x0054200001067983 */ /* 0x000f280000300800 */
[----:B------:R-:W4:Y:S04]  /*e1e50*/  LDL.LU R9, [R1+0x5438] ;  /* 0x0054380001097983 */ /* 0x000f280000300800 */
[----:B------:R0:W-:Y:S04]  /*e1e60*/  STL [R1+0x48], R0 ;  /* 0x0000480001007387 */ /* 0x0001e80000100800 */
[----:B------:R-:W4:Y:S04]  /*e1e70*/  LDL.LU R23, [R1+0x7cc] ;  /* 0x0007cc0001177983 */ /* 0x000f280000300800 */
[----:B------:R-:W4:Y:S04]  /*e1e80*/  LDL.LU R8, [R1+0x5058] ;  /* 0x0050580001087983 */ /* 0x000f280000300800 */
[----:B------:R-:W4:Y:S04]  /*e1e90*/  LDL.LU R29, [R1+0x6a4] ;  /* 0x0006a400011d7983 */ /* 0x000f280000300800 */
[----:B------:R-:W4:Y:S04]  /*e1ea0*/  LDL.LU R24, [R1+0xe8] ;  /* 0x0000e80001187983 */ /* 0x000f280000300800 */
[----:B------:R-:W4:Y:S01]  /*e1eb0*/  LDL.LU R27, [R1+0x5230] ;  /* 0x00523000011b7983 */ /* 0x000f220000300800 */
[----:B0-----:R-:W-:-:S02]  /*e1ec0*/  SHF.R.U32.HI R0, RZ, 0x8, R4 ;  /* 0x00000008ff007819 */ /* 0x001fc40000011604 */
[----:B------:R-:W-:Y:S02]  /*e1ed0*/  SHF.R.U32.HI R3, RZ, 0x8, R3 ;  /* 0x00000008ff037819 */ /* 0x000fe40000011603 */
[----:B------:R-:W-:Y:S02]  /*e1ee0*/  LOP3.LUT R0, R0, 0xffff, RZ, 0xc0, !PT ;  /* 0x0000ffff00007812 */ /* 0x000fe400078ec0ff */
[----:B------:R-:W-:Y:S02]  /*e1ef0*/  LOP3.LUT R3, R3, 0xffff, RZ, 0xc0, !PT ;  /* 0x0000ffff03037812 */ /* 0x000fe400078ec0ff */
[--C-:B------:R-:W-:Y:S02]  /*e1f00*/  PRMT R0, R0, 0x3340, R1.reuse ;  /* 0x0000334000007816 */ /* 0x100fe40000000001 */
[----:B------:R-:W-:-:S03]  /*e1f10*/  PRMT R4, R3, 0x3340, R1 ;  /* 0x0000334003047816 */ /* 0x000fc60000000001 */
[----:B------:R2:W-:Y:S04]  /*e1f20*/  STL [R1+0x14], R0 ;  /* 0x0000140001007387 */ /* 0x0005e80000100800 */
[----:B------:R-:W4:Y:S04]  /*e1f30*/  LDL.LU R25, [R1+0x50a0] ;  /* 0x0050a00001197983 */ /* 0x000f280000300800 */
[----:B------:R-:W4:Y:S04]  /*e1f40*/  LDL.LU R28, [R1+0x5150] ;  /* 0x00515000011c7983 */ /* 0x000f280000300800 */
[----:B------:R-:W4:Y:S04]  /*e1f50*/  LDL.LU R26, [R1+0x5238] ;  /* 0x00523800011a7983 */ /* 0x000f280000300800 */
[----:B------:R-:W4:Y:S04]  /*e1f60*/  LDL.LU R3, [R1+0x50a8] ;  /* 0x0050a80001037983 */ /* 0x000f280000300800 */
[----:B------:R0:W-:Y:S01]  /*e1f70*/  STL [R1+0x551c], R4 ;  /* 0x00551c0401007387 */ /* 0x0001e20000100800 */
[----:B--2---:R-:W-:-:S03]  /*e1f80*/  SHF.R.U32.HI R0, RZ, 0x8, R11 ;  /* 0x00000008ff007819 */ /* 0x004fc6000001160b */
[----:B------:R-:W2:Y:S01]  /*e1f90*/  LDL.LU R11, [R1+0x515c] ;  /* 0x00515c00010b7983 */ /* 0x000ea20000300800 */
[----:B------:R-:W-:Y:S02]  /*e1fa0*/  LOP3.LUT R0, R0, 0xffff, RZ, 0xc0, !PT ;  /* 0x0000ffff00007812 */ /* 0x000fe400078ec0ff */
[----:B0-----:R-:W-:Y:S02]  /*e1fb0*/  SHF.R.U32.HI R4, RZ, 0x8, R15 ;  /* 0x00000008ff047819 */ /* 0x001fe4000001160f */
[----:B------:R-:W-:Y:S02]  /*e1fc0*/  PRMT R14, R0, 0x3340, R1 ;  /* 0x00003340000e7816 */ /* 0x000fe40000000001 */
[----:B------:R-:W-:-:S04]  /*e1fd0*/  LOP3.LUT R4, R4, 0xffff, RZ, 0xc0, !PT ;  /* 0x0000ffff04047812 */ /* 0x000fc800078ec0ff */
[----:B------:R-:W-:Y:S02]  /*e1fe0*/  PRMT R4, R4, 0x3340, R1 ;  /* 0x0000334004047816 */ /* 0x000fe40000000001 */
[----:B------:R-:W-:Y:S01]  /*e1ff0*/  LOP3.LUT R0, R12, 0xffff, RZ, 0xc0, !PT ;  /* 0x0000ffff0c007812 */ /* 0x000fe200078ec0ff */
[----:B------:R-:W-:Y:S04]  /*e2000*/  STL [R1+0x3c], R14 ;  /* 0x00003c0e01007387 */ /* 0x000fe80000100800 */
[----:B------:R3:W-:Y:S01]  /*e2010*/  STL [R1+0x2c], R4 ;  /* 0x00002c0401007387 */ /* 0x0007e20000100800 */
[----:B------:R-:W-:Y:S02]  /*e2020*/  LOP3.LUT R2, R2, 0xffff, RZ, 0xc0, !PT ;  /* 0x0000ffff02027812 */ /* 0x000fe400078ec0ff */
[----:B---3--:R-:W-:-:S02]  /*e2030*/  PRMT R4, R10, 0x4210, R0 ;  /* 0x000042100a047816 */ /* 0x008fc40000000000 */
[----:B----4-:R-:W-:-:S03]  /*e2040*/  PRMT R10, R13, 0x5210, R0 ;  /* 0x000052100d0a7816 */ /* 0x010fc60000000000 */
[----:B------:R0:W-:Y:S04]  /*e2050*/  STL [R1+0xf0], R4 ;  /* 0x0000f00401007387 */ /* 0x0001e80000100800 */
[----:B------:R-:W-:Y:S01]  /*e2060*/  STL [R1+0x30], R10 ;  /* 0x0000300a01007387 */ /* 0x000fe20000100800 */
[----:B0-----:R-:W-:-:S03]  /*e2070*/  PRMT R4, R18, 0x5210, R2 ;  /* 0x0000521012047816 */ /* 0x001fc60000000002 */
[----:B------:R-:W3:Y:S01]  /*e2080*/  LDL.LU R18, [R1+0x55ac] ;  /* 0x0055ac0001127983 */ /* 0x000ee20000300800 */
[----:B------:R-:W-:-:S05]  /*e2090*/  PRMT R0, R5, 0x4210, R2 ;  /* 0x0000421005007816 */ /* 0x000fca0000000002 */
[----:B------:R0:W-:Y:S01]  /*e20a0*/  STL [R1+0xf4], R0 ;  /* 0x0000f40001007387 */ /* 0x0001e20000100800 */
[----:B------:R-:W-:Y:S02]  /*e20b0*/  SHF.R.U32.HI R2, RZ, 0x8, R9 ;  /* 0x00000008ff027819 */ /* 0x000fe40000011609 */
[----:B0-----:R-:W-:-:S04]  /*e20c0*/  SHF.R.U32.HI R0, RZ, 0x8, R6 ;  /* 0x00000008ff007819 */ /* 0x001fc80000011606 */
[----:B------:R-:W-:Y:S02]  /*e20d0*/  LOP3.LUT R0, R0, 0xffff, RZ, 0xc0, !PT ;  /* 0x0000ffff00007812 */ /* 0x000fe400078ec0ff */
[----:B------:R-:W-:Y:S02]  /*e20e0*/  LOP3.LUT R2, R2, 0xffff, RZ, 0xc0, !PT ;  /* 0x0000ffff02027812 */ /* 0x000fe400078ec0ff */
[--C-:B------:R-:W-:Y:S02]  /*e20f0*/  PRMT R5, R0, 0x3340, R1.reuse ;  /* 0x0000334000057816 */ /* 0x100fe40000000001 */
[----:B------:R-:W-:Y:S01]  /*e2100*/  LOP3.LUT R0, R23, 0xffff, RZ, 0xc0, !PT ;  /* 0x0000ffff17007812 */ /* 0x000fe200078ec0ff */
[----:B------:R0:W-:Y:S04]  /*e2110*/  STL [R1+0x34], R4 ;  /* 0x0000340401007387 */ /* 0x0001e80000100800 */
[----:B------:R1:W-:Y:S01]  /*e2120*/  STL [R1+0x7c], R5 ;  /* 0x00007c0501007387 */ /* 0x0003e20000100800 */
[----:B0-----:R-:W-:-:S02]  /*e2130*/  PRMT R4, R2, 0x3340, R1 ;  /* 0x0000334002047816 */ /* 0x001fc40000000001 */
[--C-:B-1----:R-:W-:Y:S02]  /*e2140*/  PRMT R5, R29, 0x4210, R0.reuse ;  /* 0x000042101d057816 */ /* 0x102fe40000000000 */
[----:B------:R-:W-:Y:S01]  /*e2150*/  LOP3.LUT R2, R8, 0xffff, RZ, 0xc0, !PT ;  /* 0x0000ffff08027812 */ /* 0x000fe200078ec0ff */
[----:B------:R3:W-:Y:S04]  /*e2160*/  STL [R1+0x6c], R4 ;  /* 0x00006c0401007387 */ /* 0x0007e80000100800 */
[----:B------:R-:W-:Y:S01]  /*e2170*/  STL [R1+0xf8], R5 ;  /* 0x0000f80501007387 */ /* 0x000fe20000100800 */
[----:B------:R-:W-:Y:S02]  /*e2180*/  PRMT R0, R24, 0x5210, R0 ;  /* 0x0000521018007816 */ /* 0x000fe40000000000 */
[----:B---3--:R-:W-:-:S02]  /*e2190*/  PRMT R4, R18, 0x4210, R2 ;  /* 0x0000421012047816 */ /* 0x008fc40000000002 */
[----:B------:R-:W3:Y:S04]  /*e21a0*/  LDL.LU R18, [R1+0x55a8] ;  /* 0x0055a80001127983 */ /* 0x000ee80000300800 */
[----:B------:R0:W-:Y:S02]  /*e21b0*/  STL [R1+0x38], R0 ;  /* 0x0000380001007387 */ /* 0x0001e40000100800 */
[----:B0-----:R-:W-:Y:S02]  /*e21c0*/  PRMT R0, R17, 0x5210, R2 ;  /* 0x0000521011007816 */ /* 0x001fe40000000002 */
[----:B------:R-:W4:Y:S04]  /*e21d0*/  LDL.LU R17, [R1+0x55a4] ;  /* 0x0055a40001117983 */ /* 0x000f280000300800 */
[----:B------:R0:W-:Y:S01]  /*e21e0*/  STL [R1+0xe0], R4 ;  /* 0x0000e00401007387 */ /* 0x0001e20000100800 */
[----:B------:R-:W-:-:S02]  /*e21f0*/  LOP3.LUT R5, R27, 0xffff, RZ, 0xc0, !PT ;  /* 0x0000ffff1b057812 */ /* 0x000fc400078ec0ff */
[----:B------:R-:W-:Y:S01]  /*e2200*/  LOP3.LUT R2, R25, 0xffff, RZ, 0xc0, !PT ;  /* 0x0000ffff19027812 */ /* 0x000fe200078ec0ff */
[----:B------:R1:W-:Y:S01]  /*e2210*/  STL [R1+0x20], R0 ;  /* 0x0000200001007387 */ /* 0x0003e20000100800 */
[----:B------:R-:W-:Y:S02]  /*e2220*/  LOP3.LUT R6, R26, 0xffff, RZ, 0xc0, !PT ;  /* 0x0000ffff1a067812 */ /* 0x000fe400078ec0ff */
[----:B------:R-:W-:Y:S02]  /*e2230*/  LOP3.LUT R3, R3, 0xffff, RZ, 0xc0, !PT ;  /* 0x0000ffff03037812 */ /* 0x000fe400078ec0ff */
[----:B0-----:R-:W-:Y:S02]  /*e2240*/  LOP3.LUT R4, R28, 0xffff, RZ, 0xc0, !PT ;  /* 0x0000ffff1c047812 */ /* 0x001fe400078ec0ff */
[----:B--2---:R-:W-:Y:S02]  /*e2250*/  LOP3.LUT R8, R11, 0xffff, RZ, 0xc0, !PT ;  /* 0x0000ffff0b087812 */ /* 0x004fe400078ec0ff */
[----:B-1----:R-:W-:-:S02]  /*e2260*/  PRMT R0, R2, 0x3340, R1 ;  /* 0x0000334002007816 */ /* 0x002fc40000000001 */
[----:B------:R-:W-:-:S04]  /*e2270*/  PRMT R9, R5, 0x3340, R4 ;  /* 0x0000334005097816 */ /* 0x000fc80000000004 */
[----:B------:R-:W-:Y:S02]  /*e2280*/  PRMT R10, R9, 0x5410, R0 ;  /* 0x00005410090a7816 */ /* 0x000fe40000000000 */
[----:B------:R-:W-:Y:S02]  /*e2290*/  PRMT R0, R3, 0x3340, R1 ;  /* 0x0000334003007816 */ /* 0x000fe40000000001 */
[----:B------:R-:W-:Y:S01]  /*e22a0*/  PRMT R9, R6, 0x3340, R8 ;  /* 0x0000334006097816 */ /* 0x000fe20000000008 */
[----:B------:R-:W-:Y:S03]  /*e22b0*/  STL [R1+0x1a28], R10 ;  /* 0x001a280a01007387 */ /* 0x000fe60000100800 */
[----:B------:R-:W-:Y:S02]  /*e22c0*/  PRMT R9, R9, 0x5410, R0 ;  /* 0x0000541009097816 */ /* 0x000fe40000000000 */
[----:B---3--:R-:W-:-:S02]  /*e22d0*/  SHF.R.U32.HI R0, RZ, 0x8, R18 ;  /* 0x00000008ff007819 */ /* 0x008fc40000011612 */
[----:B------:R-:W2:Y:S04]  /*e22e0*/  LDL.LU R18, [R1+0x55a0] ;  /* 0x0055a00001127983 */ /* 0x000ea80000300800 */
[----:B------:R4:W-:Y:S02]  /*e22f0*/  STL [R1+0x1a1c], R9 ;  /* 0x001a1c0901007387 */ /* 0x0009e40000100800 */
[----:B----4-:R-:W-:Y:S02]  /*e2300*/  SHF.R.U32.HI R9, RZ, 0x8, R17 ;  /* 0x00000008ff097819 */ /* 0x010fe40000011611 */
[----:B------:R-:W3:Y:S01]  /*e2310*/  LDL.LU R17, [R1+0x559c] ;  /* 0x00559c0001117983 */ /* 0x000ee20000300800 */
[----:B------:R-:W-:-:S03]  /*e2320*/  LOP3.LUT R0, R0, 0xffff, RZ, 0xc0, !PT ;  /* 0x0000ffff00007812 */ /* 0x000fc600078ec0ff */
[----:B------:R-:W4:Y:S04]  /*e2330*/  LDL.LU R27, [R1+0x507c] ;  /* 0x00507c00011b7983 */ /* 0x000f280000300800 */
[----:B------:R-:W4:Y:S01]  /*e2340*/  LDL.LU R25, [R1+0x544c] ;  /* 0x00544c0001197983 */ /* 0x000f220000300800 */
[----:B------:R-:W-:-:S05]  /*e2350*/  PRMT R0, R0, 0x3340, R1 ;  /* 0x0000334000007816 */ /* 0x000fca0000000001 */
[----:B------:R2:W-:Y:S04]  /*e2360*/  STL [R1+0x1c], R0 ;  /* 0x00001c0001007387 */ /* 0x0005e80000100800 */
[----:B------:R-:W4:Y:S01]  /*e2370*/  LDL.LU R28, [R1+0x69c] ;  /* 0x00069c00011c7983 */ /* 0x000f220000300800 */
[----:B------:R-:W-:Y:S02]  /*e2380*/  SHF.R.U32.HI R6, RZ, 0x8, R6 ;  /* 0x00000008ff067819 */ /* 0x000fe40000011606 */
[----:B------:R-:W-:Y:S02]  /*e2390*/  SHF.R.U32.HI R8, RZ, 0x8, R8 ;  /* 0x00000008ff087819 */ /* 0x000fe40000011608 */
[----:B------:R-:W-:Y:S01]  /*e23a0*/  LOP3.LUT R9, R9, 0xffff, RZ, 0xc0, !PT ;  /* 0x0000ffff09097812 */ /* 0x000fe200078ec0ff */
[----:B------:R-:W4:Y:S01]  /*e23b0*/  LDL.LU R26, [R1+0x1b8] ;  /* 0x0001b800011a7983 */ /* 0x000f220000300800 */
[----:B------:R-:W-:-:S02]  /*e23c0*/  LOP3.LUT R6, R6, 0xffff, RZ, 0xc0, !PT ;  /* 0x0000ffff06067812 */ /* 0x000fc400078ec0ff */
[----:B------:R-:W-:Y:S02]  /*e23d0*/  LOP3.LUT R8, R8, 0xffff, RZ, 0xc0, !PT ;  /* 0x0000ffff08087812 */ /* 0x000fe400078ec0ff */
[----:B------:R-:W-:-:S05]  /*e23e0*/  PRMT R9, R9, 0x3340, R1 ;  /* 0x0000334009097816 */ /* 0x000fca0000000001 */
[----:B------:R-:W-:Y:S01]  /*e23f0*/  STL [R1+0x18], R9 ;  /* 0x0000180901007387 */ /* 0x000fe20000100800 */
[----:B------:R-:W-:-:S04]  /*e2400*/  SHF.R.U32.HI R2, RZ, 0x8, R2 ;  /* 0x00000008ff027819 */ /* 0x000fc80000011602 */
[----:B------:R-:W-:Y:S02]  /*e2410*/  LOP3.LUT R2, R2, 0xffff, RZ, 0xc0, !PT ;  /* 0x0000ffff02027812 */ /* 0x000fe400078ec0ff */
[----:B--2---:R-:W-:-:S04]  /*e2420*/  SHF.R.U32.HI R0, RZ, 0x8, R18 ;  /* 0x00000008ff007819 */ /* 0x004fc80000011612 */
[----:B------:R-:W-:-:S04]  /*e2430*/  LOP3.LUT R0, R0, 0xffff, RZ, 0xc0, !PT ;  /* 0x0000ffff00007812 */ /* 0x000fc800078ec0ff */
[----:B------:R-:W-:Y:S02]  /*e2440*/  PRMT R11, R0, 0x3340, R1 ;  /* 0x00003340000b7816 */ /* 0x000fe40000000001 */
[----:B------:R-:W-:Y:S02]  /*e2450*/  SHF.R.U32.HI R0, RZ, 0x8, R3 ;  /* 0x00000008ff007819 */ /* 0x000fe40000011603 */
[----:B------:R-:W-:Y:S02]  /*e2460*/  PRMT R18, R6, 0x3340, R8 ;  /* 0x0000334006127816 */ /* 0x000fe40000000008 */
[----:B---3--:R-:W-:Y:S02]  /*e2470*/  SHF.R.U32.HI R3, RZ, 0x8, R17 ;  /* 0x00000008ff037819 */ /* 0x008fe40000011611 */
[----:B------:R-:W-:Y:S02]  /*e2480*/  LOP3.LUT R0, R0, 0xffff, RZ, 0xc0, !PT ;  /* 0x0000ffff00007812 */ /* 0x000fe400078ec0ff */
[----:B------:R-:W-:-:S02]  /*e2490*/  LOP3.LUT R6, R3, 0xffff, RZ, 0xc0, !PT ;  /* 0x0000ffff03067812 */ /* 0x000fc400078ec0ff */
[----:B------:R-:W-:Y:S01]  /*e24a0*/  PRMT R3, R0, 0x3340, R1 ;  /* 0x0000334000037816 */ /* 0x000fe20000000001 */
[----:B------:R-:W-:Y:S04]  /*e24b0*/  STL [R1+0x5520], R11 ;  /* 0x0055200b01007387 */ /* 0x000fe80000100800 */
[----:B------:R-:W-:Y:S01]  /*e24c0*/  STL [R1+0x5524], R18 ;  /* 0x0055241201007387 */ /* 0x000fe20000100800 */
[----:B------:R-:W-:-:S03]  /*e24d0*/  SHF.R.U32.HI R0, RZ, 0x8, R4 ;  /* 0x00000008ff007819 */ /* 0x000fc60000011604 */
[----:B------:R0:W-:Y:S01]  /*e24e0*/  STL [R1+0x5528], R3 ;  /* 0x0055280301007387 */ /* 0x0001e20000100800 */
[----:B------:R-:W-:Y:S02]  /*e24f0*/  LOP3.LUT R0, R0, 0xffff, RZ, 0xc0, !PT ;  /* 0x0000ffff00007812 */ /* 0x000fe400078ec0ff */
[----:B------:R-:W-:Y:S02]  /*e2500*/  PRMT R17, R6, 0x3340, R1 ;  /* 0x0000334006117816 */ /* 0x000fe40000000001 */
[----:B0-----:R-:W-:-:S04]  /*e2510*/  SHF.R.U32.HI R3, RZ, 0x8, R5 ;  /* 0x00000008ff037819 */ /* 0x001fc80000011605 */
[----:B------:R-:W-:-:S04]  /*e2520*/  LOP3.LUT R3, R3, 0xffff, RZ, 0xc0, !PT ;  /* 0x0000ffff03037812 */ /* 0x000fc800078ec0ff */
[----:B------:R-:W-:Y:S02]  /*e2530*/  PRMT R4, R3, 0x3340, R0 ;  /* 0x0000334003047816 */ /* 0x000fe40000000000 */
[----:B------:R-:W-:Y:S02]  /*e2540*/  PRMT R3, R2, 0x3340, R1 ;  /* 0x0000334002037816 */ /* 0x000fe40000000001 */
[----:B----4-:R-:W-:Y:S01]  /*e2550*/  LOP3.LUT R0, R27, 0xffff, RZ, 0xc0, !PT ;  /* 0x0000ffff1b007812 */ /* 0x010fe200078ec0ff */
[----:B------:R-:W-:Y:S04]  /*e2560*/  STL [R1+0x552c], R17 ;  /* 0x00552c1101007387 */ /* 0x000fe80000100800 */
[----:B------:R0:W-:Y:S04]  /*e2570*/  STL [R1+0x3a0], R4 ;  /* 0x0003a00401007387 */ /* 0x0001e80000100800 */
[----:B------:R1:W-:Y:S01]  /*e2580*/  STL [R1+0xbc], R3 ;  /* 0x0000bc0301007387 */ /* 0x0003e20000100800 */
[----:B0-----:R-:W-:-:S02]  /*e2590*/  PRMT R4, R28, 0x4210, R0 ;  /* 0x000042101c047816 */ /* 0x001fc40000000000 */
[----:B-1----:R-:W-:-:S03]  /*e25a0*/  PRMT R3, R7, 0x5210, R0 ;  /* 0x0000521007037816 */ /* 0x002fc60000000000 */
[----:B------:R-:W-:Y:S04]  /*e25b0*/  STL [R1+0xe4], R4 ;  /* 0x0000e40401007387 */ /* 0x000fe80000100800 */
[----:B------:R0:W-:Y:S04]  /*e25c0*/  STL [R1+0x24], R3 ;  /* 0x0000240301007387 */ /* 0x0001e80000100800 */
[----:B------:R-:W2:Y:S01]  /*e25d0*/  LDL.LU R17, [R1+0x334] ;  /* 0x0003340001117983 */ /* 0x000ea20000300800 */
[----:B------:R-:W-:-:S04]  /*e25e0*/  SHF.R.U32.HI R2, RZ, 0x8, R25 ;  /* 0x00000008ff027819 */ /* 0x000fc80000011619 */
[----:B------:R-:W-:-:S04]  /*e25f0*/  LOP3.LUT R0, R2, 0xffff, RZ, 0xc0, !PT ;  /* 0x0000ffff02007812 */ /* 0x000fc800078ec0ff */
[----:B0-----:R-:W-:-:S05]  /*e2600*/  PRMT R3, R0, 0x3340, R1 ;  /* 0x0000334000037816 */ /* 0x001fca0000000001 */
[----:B------:R-:W-:Y:S04]  /*e2610*/  STL [R1+0xac], R3 ;  /* 0x0000ac0301007387 */ /* 0x000fe80000100800 */
[----:B--2---:R0:W-:Y:S04]  /*e2620*/  STL [R1+0x5574], R17 ;  /* 0x0055741101007387 */ /* 0x0041e80000100800 */
[----:B0-----:R-:W2:Y:S04]  /*e2630*/  LDL.LU R17, [R1+0x338] ;  /* 0x0003380001117983 */ /* 0x001ea80000300800 */
        /* <DEDUP_REMOVED lines=12> */
[----:B------:R-:W3:Y:S04]  /*e2700*/  LDL.LU R3, [R1+0x67c] ;  /* 0x00067c0001037983 */ /* 0x000ee80000300800 */
[----:B---3--:R0:W-:Y:S04]  /*e2710*/  STL [R1+0x557c], R3 ;  /* 0x00557c0301007387 */ /* 0x0081e80000100800 */
[----:B0-----:R-:W3:Y:S04]  /*e2720*/  LDL.LU R3, [R1+0x33c] ;  /* 0x00033c0001037983 */ /* 0x001ee80000300800 */
[----:B---3--:R0:W-:Y:S04]  /*e2730*/  STL [R1+0x5584], R3 ;  /* 0x0055840301007387 */ /* 0x0081e80000100800 */
[----:B0-----:R-:W3:Y:S01]  /*e2740*/  LDL.LU R3, [R1+0x340] ;  /* 0x0003400001037983 */ /* 0x001ee20000300800 */
[----:B------:R-:W-:-:S05]  /*e2750*/  SHF.R.U32.HI R2, RZ, 0x8, R26 ;  /* 0x00000008ff027819 */ /* 0x000fca000001161a */
[----:B------:R-:W-:Y:S01]  /*e2760*/  IMAD.MOV.U32 R0, RZ, RZ, R2 ;  /* 0x000000ffff007224 */ /* 0x000fe200078e0002 */
[----:B--2---:R-:W-:-:S04]  /*e2770*/  SHF.R.U32.HI R17, RZ, 0x8, R17 ;  /* 0x00000008ff117819 */ /* 0x004fc80000011611 */
[----:B------:R-:W-:-:S04]  /*e2780*/  LOP3.LUT R0, R0, 0xffff, RZ, 0xc0, !PT ;  /* 0x0000ffff00007812 */ /* 0x000fc800078ec0ff */
[----:B------:R-:W-:Y:S01]  /*e2790*/  PRMT R0, R0, 0x3340, R1 ;  /* 0x0000334000007816 */ /* 0x000fe20000000001 */
[----:B---3--:R0:W-:Y:S04]  /*e27a0*/  STL [R1+0x5590], R3 ;  /* 0x0055900301007387 */ /* 0x0081e80000100800 */
[----:B0-----:R-:W2:Y:S04]  /*e27b0*/  LDL.LU R3, [R1+0x5018] ;  /* 0x0050180001037983 */ /* 0x001ea80000300800 */
[----:B------:R-:W3:Y:S04]  /*e27c0*/  LDL.LU R18, [R1+0x330] ;  /* 0x0003300001127983 */ /* 0x000ee80000300800 */
[----:B------:R-:W3:Y:S04]  /*e27d0*/  LDL.LU R11, [R1+0x674] ;  /* 0x00067400010b7983 */ /* 0x000ee80000300800 */
[----:B------:R-:W4:Y:S04]  /*e27e0*/  LDL.LU R4, [R1+0x32c] ;  /* 0x00032c0001047983 */ /* 0x000f280000300800 */
        /* <DEDUP_REMOVED lines=23> */
[----:B------:R0:W-:Y:S04]  /*e2960*/  STL [R1+0x28], R17 ;  /* 0x0000281101007387 */ /* 0x0001e80000100800 */
[----:B0-----:R-:W3:Y:S04]  /*e2970*/  LDL.LU R17, [R1+0x5598] ;  /* 0x0055980001117983 */ /* 0x001ee80000300800 */
[----:B------:R0:W-:Y:S04]  /*e2980*/  STL [R1+0x9c], R0 ;  /* 0x00009c0001007387 */ /* 0x0001e80000100800 */
[----:B0-----:R-:W4:Y:S01]  /*e2990*/  LDL.LU R0, [R1+0x28] ;  /* 0x0000280001007983 */ /* 0x001f220000300800 */
[----:B--2---:R-:W-:-:S04]  /*e29a0*/  LOP3.LUT R3, R3, 0xffff, RZ, 0xc0, !PT ;  /* 0x0000ffff03037812 */ /* 0x004fc800078ec0ff */
[----:B---3--:R-:W-:Y:S02]  /*e29b0*/  PRMT R17, R17, 0x4210, R3 ;  /* 0x0000421011117816 */ /* 0x008fe40000000003 */
[----:B----4-:R-:W-:-:S04]  /*e29c0*/  LOP3.LUT R0, R0, 0xffff, RZ, 0xc0, !PT ;  /* 0x0000ffff00007812 */ /* 0x010fc800078ec0ff */
[----:B------:R-:W-:-:S05]  /*e29d0*/  PRMT R0, R0, 0x3340, R1 ;  /* 0x0000334000007816 */ /* 0x000fca0000000001 */
[----:B------:R0:W-:Y:S04]  /*e29e0*/  STL [R1+0x1b8], R0 ;  /* 0x0001b80001007387 */ /* 0x0001e80000100800 */
[----:B0-----:R-:W2:Y:S04]  /*e29f0*/  LDL.LU R0, [R1+0x680] ;  /* 0x0006800001007983 */ /* 0x001ea80000300800 */
[----:B------:R0:W-:Y:S04]  /*e2a00*/  STL [R1+0xe8], R17 ;  /* 0x0000e81101007387 */ /* 0x0001e80000100800 */
[----:B0-----:R-:W3:Y:S02]  /*e2a10*/  LDL.LU R17, [R1+0x5594] ;  /* 0x0055940001117983 */ /* 0x001ee40000300800 */
[----:B---3--:R-:W-:-:S02]  /*e2a20*/  PRMT R17, R17, 0x5210, R3 ;  /* 0x0000521011117816 */ /* 0x008fc40000000003 */
[----:B------:R-:W3:Y:S04]  /*e2a30*/  LDL.LU R3, [R1+0x5590] ;  /* 0x0055900001037983 */ /* 0x000ee80000300800 */
[----:B------:R0:W-:Y:S04]  /*e2a40*/  STL [R1+0x28], R17 ;  /* 0x0000281101007387 */ /* 0x0001e80000100800 */
[----:B0-----:R-:W4:Y:S01]  /*e2a50*/  LDL.LU R17, [R1+0x558c] ;  /* 0x00558c0001117983 */ /* 0x001f220000300800 */
[----:B--2---:R-:W-:-:S04]  /*e2a60*/  SHF.R.U32.HI R0, RZ, 0x8, R0 ;  /* 0x00000008ff007819 */ /* 0x004fc80000011600 */
[----:B------:R-:W-:-:S04]  /*e2a70*/  LOP3.LUT R0, R0, 0xffff, RZ, 0xc0, !PT ;  /* 0x0000ffff00007812 */ /* 0x000fc800078ec0ff */
[----:B------:R-:W-:-:S05]  /*e2a80*/  PRMT R0, R0, 0x3340, R1 ;  /* 0x0000334000007816 */ /* 0x000fca0000000001 */
[----:B------:R0:W-:Y:S04]  /*e2a90*/  STL [R1+0x1b4], R0 ;  /* 0x0001b40001007387 */ /* 0x0001e80000100800 */
[----:B0-----:R-:W2:Y:S01]  /*e2aa0*/  LDL.LU R0, [R1+0x678] ;  /* 0x0006780001007983 */ /* 0x001ea20000300800 */
[----:B----4-:R-:W-:-:S04]  /*e2ab0*/  SHF.R.U32.HI R17, RZ, 0x8, R17 ;  /* 0x00000008ff117819 */ /* 0x010fc80000011611 */
[----:B------:R-:W-:-:S04]  /*e2ac0*/  LOP3.LUT R17, R17, 0xffff, RZ, 0xc0, !PT ;  /* 0x0000ffff11117812 */ /* 0x000fc800078ec0ff */
[----:B------:R-:W-:-:S05]  /*e2ad0*/  PRMT R17, R17, 0x3340, R1 ;  /* 0x0000334011117816 */ /* 0x000fca0000000001 */
[----:B------:R0:W-:Y:S04]  /*e2ae0*/  STL [R1+0x184], R17 ;  /* 0x0001841101007387 */ /* 0x0001e80000100800 */
[----:B0-----:R-:W3:Y:S02]  /*e2af0*/  LDL.LU R17, [R1+0x5588] ;  /* 0x0055880001117983 */ /* 0x001ee40000300800 */
[----:B---3--:R-:W-:Y:S02]  /*e2b00*/  PRMT R17, R17, 0x5410, R3 ;  /* 0x0000541011117816 */ /* 0x008fe40000000003 */
[----:B------:R-:W3:Y:S04]  /*e2b10*/  LDL.LU R3, [R1+0x5584] ;  /* 0x0055840001037983 */ /* 0x000ee80000300800 */
[----:B------:R0:W-:Y:S04]  /*e2b20*/  STL [R1+0x810], R17 ;  /* 0x0008101101007387 */ /* 0x0001e80000100800 */
[----:B0-----:R-:W3:Y:S02]  /*e2b30*/  LDL.LU R17, [R1+0x5580] ;  /* 0x0055800001117983 */ /* 0x001ee40000300800 */
[----:B---3--:R-:W-:-:S02]  /*e2b40*/  PRMT R17, R17, 0x5410, R3 ;  /* 0x0000541011117816 */ /* 0x008fc40000000003 */
[----:B------:R-:W3:Y:S04]  /*e2b50*/  LDL.LU R3, [R1+0x557c] ;  /* 0x00557c0001037983 */ /* 0x000ee80000300800 */
[----:B------:R0:W-:Y:S04]  /*e2b60*/  STL [R1+0x80c], R17 ;  /* 0x00080c1101007387 */ /* 0x0001e80000100800 */
[----:B0-----:R-:W2:Y:S02]  /*e2b70*/  LDL.LU R17, [R1+0x5578] ;  /* 0x0055780001117983 */ /* 0x001ea40000300800 */
[----:B--2---:R-:W-:-:S02]  /*e2b80*/  PRMT R0, R0, 0x5410, R17 ;  /* 0x0000541000007816 */ /* 0x004fc40000000011 */
[----:B------:R-:W3:Y:S04]  /*e2b90*/  LDL.LU R17, [R1+0x5574] ;  /* 0x0055740001117983 */ /* 0x000ee80000300800 */
[----:B------:R0:W-:Y:S02]  /*e2ba0*/  STL [R1+0x804], R0 ;  /* 0x0008040001007387 */ /* 0x0001e40000100800 */
[----:B0-----:R-:W-:Y:S02]  /*e2bb0*/  PRMT R0, R11, 0x5410, R18 ;  /* 0x000054100b007816 */ /* 0x001fe40000000012 */
[----:B---3--:R-:W-:Y:S02]  /*e2bc0*/  PRMT R17, R3, 0x5410, R17 ;  /* 0x0000541003117816 */ /* 0x008fe40000000011 */
[----:B------:R-:W-:-:S02]  /*e2bd0*/  PRMT R3, R22, 0x5410, R4 ;  /* 0x0000541016037816 */ /* 0x000fc40000000004 */
[----:B------:R-:W-:Y:S01]  /*e2be0*/  PRMT R4, R19, 0x5410, R16 ;  /* 0x0000541013047816 */ /* 0x000fe20000000010 */
[----:B------:R-:W-:Y:S04]  /*e2bf0*/  STL [R1+0x7fc], R17 ;  /* 0x0007fc1101007387 */ /* 0x000fe80000100800 */
[----:B------:R0:W-:Y:S04]  /*e2c00*/  STL [R1+0x800], R0 ;  /* 0x0008000001007387 */ /* 0x0001e80000100800 */
[----:B------:R1:W-:Y:S04]  /*e2c10*/  STL [R1+0x7f0], R3 ;  /* 0x0007f00301007387 */ /* 0x0003e80000100800 */
[----:B------:R2:W-:Y:S01]  /*e2c20*/  STL [R1+0x7ec], R4 ;  /* 0x0007ec0401007387 */ /* 0x0005e20000100800 */
[----:B0-----:R-:W-:-:S02]  /*e2c30*/  PRMT R0, R21, 0x5410, R20 ;  /* 0x0000541015007816 */ /* 0x001fc40000000014 */
[----:B-1----:R-:W-:Y:S02]  /*e2c40*/  PRMT R3, R15, 0x5410, R14 ;  /* 0x000054100f037816 */ /* 0x002fe4000000000e */
[----:B--2---:R-:W-:Y:S01]  /*e2c50*/  PRMT R4, R10, 0x5410, R12 ;  /* 0x000054100a047816 */ /* 0x004fe2000000000c */
[----:B------:R0:W-:Y:S04]  /*e2c60*/  STL [R1+0x7e8], R0 ;  /* 0x0007e80001007387 */ /* 0x0001e80000100800 */
[----:B------:R1:W-:Y:S04]  /*e2c70*/  STL [R1+0x7d8], R3 ;  /* 0x0007d80301007387 */ /* 0x0003e80000100800 */
[----:B------:R-:W-:Y:S01]  /*e2c80*/  STL [R1+0x7dc], R4 ;  /* 0x0007dc0401007387 */ /* 0x000fe20000100800 */
[----:B0-----:R-:W-:-:S02]  /*e2c90*/  PRMT R0, R2, 0x5410, R13 ;  /* 0x0000541002007816 */ /* 0x001fc4000000000d */
[----:B-1----:R-:W-:Y:S02]  /*e2ca0*/  PRMT R3, R6, 0x5410, R5 ;  /* 0x0000541006037816 */ /* 0x002fe40000000005 */
[----:B------:R-:W-:Y:S01]  /*e2cb0*/  PRMT R2, R23, 0x5410, R9 ;  /* 0x0000541017027816 */ /* 0x000fe20000000009 */
[----:B------:R0:W-:Y:S04]  /*e2cc0*/  STL [R1+0x7d4], R0 ;  /* 0x0007d40001007387 */ /* 0x0001e80000100800 */
[----:B------:R1:W-:Y:S04]  /*e2cd0*/  STL [R1+0x314], R3 ;  /* 0x0003140301007387 */ /* 0x0003e80000100800 */
[----:B------:R2:W-:Y:S01]  /*e2ce0*/  STL [R1+0x310], R2 ;  /* 0x0003100201007387 */ /* 0x0005e20000100800 */
[----:B0-----:R-:W-:-:S02]  /*e2cf0*/  PRMT R0, R29, 0x5410, R8 ;  /* 0x000054101d007816 */ /* 0x001fc40000000008 */
[----:B-1----:R-:W-:-:S03]  /*e2d00*/  PRMT R3, R27, 0x5410, R24 ;  /* 0x000054101b037816 */ /* 0x002fc60000000018 */
[----:B------:R0:W-:Y:S04]  /*e2d10*/  STL [R1+0x30c], R0 ;  /* 0x00030c0001007387 */ /* 0x0001e80000100800 */
[----:B------:R-:W-:Y:S04]  /*e2d20*/  STL [R1+0x308], R3 ;  /* 0x0003080301007387 */ /* 0x000fe80000100800 */
[----:B------:R-:W3:Y:S01]  /*e2d30*/  LDL.LU R24, [R1+0x2f8] ;  /* 0x0002f80001187983 */ /* 0x000ee20000300800 */
[----:B--2---:R-:W-:Y:S02]  /*e2d40*/  PRMT R2, R25, 0x5410, R7 ;  /* 0x0000541019027816 */ /* 0x004fe40000000007 */
[----:B0-----:R-:W-:-:S03]  /*e2d50*/  PRMT R0, R26, 0x5410, R28 ;  /* 0x000054101a007816 */ /* 0x001fc6000000001c */
[----:B------:R-:W-:Y:S04]  /*e2d60*/  STL [R1+0x304], R2 ;  /* 0x0003040201007387 */ /* 0x000fe80000100800 */
[----:B---3--:R0:W-:Y:S04]  /*e2d70*/  STL [R1+0x556c], R24 ;  /* 0x00556c1801007387 */ /* 0x0081e80000100800 */
[----:B------:R-:W-:Y:S04]  /*e2d80*/  STL [R1+0x300], R0 ;  /* 0x0003000001007387 */ /* 0x000fe80000100800 */
[----:B0-----:R-:W2:Y:S04]  /*e2d90*/  LDL.LU R24, [R1+0x630] ;  /* 0x0006300001187983 */ /* 0x001ea80000300800 */
[----:B------:R-:W3:Y:S04]  /*e2da0*/  LDL.LU R27, [R1+0x628] ;  /* 0x00062800011b7983 */ /* 0x000ee80000300800 */
[----:B---3--:R0:W-:Y:S04]  /*e2db0*/  STL [R1+0x5570], R27 ;  /* 0x0055701b01007387 */ /* 0x0081e80000100800 */
[----:B0-----:R-:W2:Y:S04]  /*e2dc0*/  LDL.LU R27, [R1+0x2fc] ;  /* 0x0002fc00011b7983 */ /* 0x001ea80000300800 */
[----:B------:R-:W3:Y:S04]  /*e2dd0*/  LDL.LU R7, [R1+0x2e8] ;  /* 0x0002e80001077983 */ /* 0x000ee80000300800 */
[----:B---3--:R0:W-:Y:S04]  /*e2de0*/  STL [R1+0x5554], R7 ;  /* 0x0055540701007387 */ /* 0x0081e80000100800 */
[----:B0-----:R-:W3:Y:S04]  /*e2df0*/  LDL.LU R7, [R1+0x618] ;  /* 0x0006180001077983 */ /* 0x001ee80000300800 */
[----:B---3--:R0:W-:Y:S04]  /*e2e00*/  STL [R1+0x555c], R7 ;  /* 0x00555c0701007387 */ /* 0x0081e80000100800 */
[----:B0-----:R-:W3:Y:S04]  /*e2e10*/  LDL.LU R7, [R1+0x620] ;  /* 0x0006200001077983 */ /* 0x001ee80000300800 */
[----:B---3--:R0:W-:Y:S04]  /*e2e20*/  STL [R1+0x5564], R7 ;  /* 0x0055640701007387 */ /* 0x0081e80000100800 */
[----:B0-----:R-:W3:Y:S04]  /*e2e30*/  LDL.LU R7, [R1+0x62c] ;  /* 0x00062c0001077983 */ /* 0x001ee80000300800 */
[----:B------:R-:W4:Y:S04]  /*e2e40*/  LDL.LU R25, [R1+0x61c] ;  /* 0x00061c0001197983 */ /* 0x000f280000300800 */
[----:B----4-:R0:W-:Y:S04]  /*e2e50*/  STL [R1+0x5558], R25 ;  /* 0x0055581901007387 */ /* 0x0101e80000100800 */
[----:B0-----:R-:W4:Y:S04]  /*e2e60*/  LDL.LU R25, [R1+0x2ec] ;  /* 0x0002ec0001197983 */ /* 0x001f280000300800 */
[----:B----4-:R0:W-:Y:S04]  /*e2e70*/  STL [R1+0x5560], R25 ;  /* 0x0055601901007387 */ /* 0x0101e80000100800 */
[----:B0-----:R-:W4:Y:S04]  /*e2e80*/  LDL.LU R25, [R1+0x2f0] ;  /* 0x0002f00001197983 */ /* 0x001f280000300800 */
[----:B----4-:R0:W-:Y:S04]  /*e2e90*/  STL [R1+0x5568], R25 ;  /* 0x0055681901007387 */ /* 0x0101e80000100800 */
[----:B0-----:R-:W3:Y:S04]  /*e2ea0*/  LDL.LU R25, [R1+0x2f4] ;  /* 0x0002f40001197983 */ /* 0x001ee80000300800 */
[----:B------:R-:W4:Y:S04]  /*e2eb0*/  LDL.LU R17, [R1+0x604] ;  /* 0x0006040001117983 */ /* 0x000f280000300800 */
[----:B----4-:R0:W-:Y:S04]  /*e2ec0*/  STL [R1+0x5534], R17 ;  /* 0x0055341101007387 */ /* 0x0101e80000100800 */
[----:B0-----:R-:W4:Y:S04]  /*e2ed0*/  LDL.LU R17, [R1+0x5fc] ;  /* 0x0005fc0001117983 */ /* 0x001f280000300800 */
[----:B----4-:R0:W-:Y:S04]  /*e2ee0*/  STL [R1+0x553c], R17 ;  /* 0x00553c1101007387 */ /* 0x0101e80000100800 */
[----:B0-----:R-:W4:Y:S04]  /*e2ef0*/  LDL.LU R17, [R1+0x60c] ;  /* 0x00060c0001117983 */ /* 0x001f280000300800 */
[----:B----4-:R0:W-:Y:S04]  /*e2f00*/  STL [R1+0x5544], R17 ;  /* 0x0055441101007387 */ /* 0x0101e80000100800 */
[----:B0-----:R-:W4:Y:S04]  /*e2f10*/  LDL.LU R17, [R1+0x608] ;  /* 0x0006080001117983 */ /* 0x001f280000300800 */
[----:B----4-:R0:W-:Y:S04]  /*e2f20*/  STL [R1+0x554c], R17 ;  /* 0x00554c1101007387 */ /* 0x0101e80000100800 */
[----:B0-----:R-:W4:Y:S04]  /*e2f30*/  LDL.LU R17, [R1+0x610] ;  /* 0x0006100001117983 */ /* 0x001f280000300800 */
[----:B------:R-:W2:Y:S04]  /*e2f40*/  LDL.LU R0, [R1+0x2d0] ;  /* 0x0002d00001007983 */ /* 0x000ea80000300800 */
[----:B--2---:R0:W-:Y:S04]  /*e2f50*/  STL [R1+0x5530], R0 ;  /* 0x0055300001007387 */ /* 0x0041e80000100800 */
[----:B0-----:R-:W2:Y:S04]  /*e2f60*/  LDL.LU R0, [R1+0x2d4] ;  /* 0x0002d40001007983 */ /* 0x001ea80000300800 */
[----:B--2---:R0:W-:Y:S04]  /*e2f70*/  STL [R1+0x5538], R0 ;  /* 0x0055380001007387 */ /* 0x0041e80000100800 */
[----:B0-----:R-:W2:Y:S04]  /*e2f80*/  LDL.LU R0, [R1+0x2d8] ;  /* 0x0002d80001007983 */ /* 0x001ea80000300800 */
[----:B--2---:R0:W-:Y:S04]  /*e2f90*/  STL [R1+0x5540], R0 ;  /* 0x0055400001007387 */ /* 0x0041e80000100800 */
[----:B0-----:R-:W2:Y:S04]  /*e2fa0*/  LDL.LU R0, [R1+0x2dc] ;  /* 0x0002dc0001007983 */ /* 0x001ea80000300800 */
[----:B--2---:R0:W-:Y:S04]  /*e2fb0*/  STL [R1+0x5548], R0 ;  /* 0x0055480001007387 */ /* 0x0041e80000100800 */
[----:B0-----:R-:W2:Y:S01]  /*e2fc0*/  LDL.LU R0, [R1+0x2e0] ;  /* 0x0002e00001007983 */ /* 0x001ea20000300800 */
[----:B------:R-:W-:-:S03]  /*e2fd0*/  PRMT R24, R24, 0x5410, R27 ;  /* 0x0000541018187816 */ /* 0x000fc6000000001b */
[----:B--2---:R0:W-:Y:S04]  /*e2fe0*/  STL [R1+0x5550], R0 ;  /* 0x0055500001007387 */ /* 0x0041e80000100800 */
[----:B0-----:R-:W4:Y:S04]  /*e2ff0*/  LDL.LU R0, [R1+0x2e4] ;  /* 0x0002e40001007983 */ /* 0x001f280000300800 */
        /* <DEDUP_REMOVED lines=25> */
[----:B0-----:R-:W2:Y:S01]  /*e3190*/  LDL.LU R24, [R1+0x556c] ;  /* 0x00556c0001187983 */ /* 0x001ea20000300800 */
[----:B---3--:R-:W-:-:S02]  /*e31a0*/  PRMT R7, R7, 0x5410, R25 ;  /* 0x0000541007077816 */ /* 0x008fc40000000019 */
[----:B--2---:R-:W-:Y:S02]  /*e31b0*/  PRMT R27, R27, 0x5410, R24 ;  /* 0x000054101b1b7816 */ /* 0x004fe40000000018 */
[----:B------:R-:W2:Y:S04]  /*e31c0*/  LDL.LU R24, [R1+0x2a0] ;  /* 0x0002a00001187983 */ /* 0x000ea80000300800 */
[----:B------:R0:W-:Y:S04]  /*e31d0*/  STL [R1+0x2f8], R27 ;  /* 0x0002f81b01007387 */ /* 0x0001e80000100800 */
[----:B0-----:R-:W2:Y:S04]  /*e31e0*/  LDL.LU R27, [R1+0x510] ;  /* 0x00051000011b7983 */ /* 0x001ea80000300800 */
[----:B------:R-:W3:Y:S04]  /*e31f0*/  LDL.LU R25, [R1+0x5568] ;  /* 0x0055680001197983 */ /* 0x000ee80000300800 */
[----:B------:R0:W-:Y:S04]  /*e3200*/  STL [R1+0x2f4], R7 ;  /* 0x0002f40701007387 */ /* 0x0001e80000100800 */
[----:B0-----:R-:W3:Y:S02]  /*e3210*/  LDL.LU R7, [R1+0x5564] ;  /* 0x0055640001077983 */ /* 0x001ee40000300800 */
[----:B---3--:R-:W-:-:S02]  /*e3220*/  PRMT R7, R7, 0x5410, R25 ;  /* 0x0000541007077816 */ /* 0x008fc40000000019 */
[----:B------:R-:W3:Y:S04]  /*e3230*/  LDL.LU R25, [R1+0x5560] ;  /* 0x0055600001197983 */ /* 0x000ee80000300800 */
[----:B------:R0:W-:Y:S04]  /*e3240*/  STL [R1+0x2f0], R7 ;  /* 0x0002f00701007387 */ /* 0x0001e80000100800 */
[----:B0-----:R-:W3:Y:S02]  /*e3250*/  LDL.LU R7, [R1+0x555c] ;  /* 0x00555c0001077983 */ /* 0x001ee40000300800 */
[----:B---3--:R-:W-:-:S02]  /*e3260*/  PRMT R7, R7, 0x5410, R25 ;  /* 0x0000541007077816 */ /* 0x008fc40000000019 */
[----:B------:R-:W3:Y:S04]  /*e3270*/  LDL.LU R25, [R1+0x5558] ;  /* 0x0055580001197983 */ /* 0x000ee80000300800 */
[----:B------:R0:W-:Y:S04]  /*e3280*/  STL [R1+0x2ec], R7 ;  /* 0x0002ec0701007387 */ /* 0x0001e80000100800 */
[----:B0-----:R-:W3:Y:S01]  /*e3290*/  LDL.LU R7, [R1+0x5554] ;  /* 0x0055540001077983 */ /* 0x001ee20000300800 */
[----:B----4-:R-:W-:Y:S02]  /*e32a0*/  PRMT R17, R17, 0x5410, R0 ;  /* 0x0000541011117816 */ /* 0x010fe40000000000 */
[----:B---3--:R-:W-:-:S02]  /*e32b0*/  PRMT R25, R25, 0x5410, R7 ;  /* 0x0000541019197816 */ /* 0x008fc40000000007 */
[----:B------:R-:W3:Y:S04]  /*e32c0*/  LDL.LU R7, [R1+0x29c] ;  /* 0x00029c0001077983 */ /* 0x000ee80000300800 */
[----:B------:R0:W-:Y:S04]  /*e32d0*/  STL [R1+0x2e8], R25 ;  /* 0x0002e81901007387 */ /* 0x0001e80000100800 */
[----:B0-----:R-:W3:Y:S04]  /*e32e0*/  LDL.LU R25, [R1+0x508] ;  /* 0x0005080001197983 */ /* 0x001ee80000300800 */
[----:B------:R-:W4:Y:S04]  /*e32f0*/  LDL.LU R0, [R1+0x5550] ;  /* 0x0055500001007983 */ /* 0x000f280000300800 */
[----:B------:R0:W-:Y:S04]  /*e3300*/  STL [R1+0x2e4], R17 ;  /* 0x0002e41101007387 */ /* 0x0001e80000100800 */
[----:B0-----:R-:W4:Y:S02]  /*e3310*/  LDL.LU R17, [R1+0x554c] ;  /* 0x00554c0001117983 */ /* 0x001f240000300800 */
[----:B----4-:R-:W-:-:S02]  /*e3320*/  PRMT R17, R17, 0x5410, R0 ;  /* 0x0000541011117816 */ /* 0x010fc40000000000 */
        /* <DEDUP_REMOVED lines=13> */
[----:B------:R0:W-:Y:S01]  /*e3400*/  STL [R1+0x2d4], R17 ;  /* 0x0002d41101007387 */ /* 0x0001e20000100800 */
[----:B------:R-:W-:-:S03]  /*e3410*/  PRMT R4, R22, 0x5410, R4 ;  /* 0x0000541016047816 */ /* 0x000fc60000000004 */
[----:B0-----:R-:W2:Y:S01]  /*e3420*/  LDL.LU R17, [R1+0x552c] ;  /* 0x00552c0001117983 */ /* 0x001ea20000300800 */
[----:B----4-:R-:W-:Y:S02]  /*e3430*/  PRMT R3, R3, 0x5410, R0 ;  /* 0x0000541003037816 */ /* 0x010fe40000000000 */
[----:B------:R-:W-:-:S03]  /*e3440*/  PRMT R0, R11, 0x5410, R18 ;  /* 0x000054100b007816 */ /* 0x000fc60000000012 */
[----:B------:R0:W-:Y:S04]  /*e3450*/  STL [R1+0x2d0], R3 ;  /* 0x0002d00301007387 */ /* 0x0001e80000100800 */
[----:B------:R1:W-:Y:S04]  /*e3460*/  STL [R1+0x2cc], R0 ;  /* 0x0002cc0001007387 */ /* 0x0003e80000100800 */
[----:B------:R4:W-:Y:S01]  /*e3470*/  STL [R1+0x2c8], R4 ;  /* 0x0002c80401007387 */ /* 0x0009e20000100800 */
[----:B0-----:R-:W-:Y:S02]  /*e3480*/  PRMT R3, R19, 0x5410, R16 ;  /* 0x0000541013037816 */ /* 0x001fe40000000010 */
[----:B-1----:R-:W-:-:S02]  /*e3490*/  PRMT R0, R21, 0x5410, R20 ;  /* 0x0000541015007816 */ /* 0x002fc40000000014 */
[----:B----4-:R-:W-:Y:S01]  /*e34a0*/  PRMT R4, R15, 0x5410, R14 ;  /* 0x000054100f047816 */ /* 0x010fe2000000000e */
[----:B------:R0:W-:Y:S04]  /*e34b0*/  STL [R1+0x2c4], R3 ;  /* 0x0002c40301007387 */ /* 0x0001e80000100800 */
[----:B------:R1:W-:Y:S04]  /*e34c0*/  STL [R1+0x2c0], R0 ;  /* 0x0002c00001007387 */ /* 0x0003e80000100800 */
[----:B------:R-:W-:Y:S01]  /*e34d0*/  STL [R1+0x2bc], R4 ;  /* 0x0002bc0401007387 */ /* 0x000fe20000100800 */
[----:B0-----:R-:W-:-:S02]  /*e34e0*/  PRMT R3, R10, 0x5410, R12 ;  /* 0x000054100a037816 */ /* 0x001fc4000000000c */
[----:B-1----:R-:W-:Y:S02]  /*e34f0*/  PRMT R0, R2, 0x5410, R13 ;  /* 0x0000541002007816 */ /* 0x002fe4000000000d */
[----:B------:R-:W-:Y:S01]  /*e3500*/  PRMT R2, R6, 0x5410, R5 ;  /* 0x0000541006027816 */ /* 0x000fe20000000005 */
[----:B------:R-:W-:Y:S04]  /*e3510*/  STL [R1+0x2b8], R3 ;  /* 0x0002b80301007387 */ /* 0x000fe80000100800 */
[----:B------:R0:W-:Y:S04]  /*e3520*/  STL [R1+0x2b4], R0 ;  /* 0x0002b40001007387 */ /* 0x0001e80000100800 */
[----:B------:R1:W-:Y:S01]  /*e3530*/  STL [R1+0x2b0], R2 ;  /* 0x0002b00201007387 */ /* 0x0003e20000100800 */
[----:B0-----:R-:W-:-:S02]  /*e3540*/  PRMT R0, R23, 0x5410, R9 ;  /* 0x0000541017007816 */ /* 0x001fc40000000009 */
[----:B-1----:R-:W-:-:S03]  /*e3550*/  PRMT R2, R29, 0x5410, R8 ;  /* 0x000054101d027816 */ /* 0x002fc60000000008 */
[----:B------:R0:W-:Y:S04]  /*e3560*/  STL [R1+0x2ac], R0 ;  /* 0x0002ac0001007387 */ /* 0x0001e80000100800 */
[----:B------:R2:W-:Y:S01]  /*e3570*/  STL [R1+0x2a8], R2 ;  /* 0x0002a80201007387 */ /* 0x0005e20000100800 */
[----:B0-----:R-:W-:-:S03]  /*e3580*/  PRMT R0, R26, 0x5410, R28 ;  /* 0x000054101a007816 */ /* 0x001fc6000000001c */
[----:B------:R-:W4:Y:S04]  /*e3590*/  LDL.LU R28, [R1+0x298] ;  /* 0x00029800011c7983 */ /* 0x000f280000300800 */
[----:B------:R-:W4:Y:S01]  /*e35a0*/  LDL.LU R26, [R1+0x504] ;  /* 0x00050400011a7983 */ /* 0x000f220000300800 */
[----:B--2---:R-:W-:-:S03]  /*e35b0*/  PRMT R2, R27, 0x5410, R24 ;  /* 0x000054101b027816 */ /* 0x004fc60000000018 */
[----:B------:R0:W-:Y:S04]  /*e35c0*/  STL [R1+0x2a4], R0 ;  /* 0x0002a40001007387 */ /* 0x0001e80000100800 */
[----:B0-----:R-:W2:Y:S04]  /*e35d0*/  LDL.LU R0, [R1+0x294] ;  /* 0x0002940001007983 */ /* 0x001ea80000300800 */
[----:B------:R-:W2:Y:S04]  /*e35e0*/  LDL.LU R3, [R1+0x500] ;  /* 0x0005000001037983 */ /* 0x000ea80000300800 */
[----:B------:R3:W-:Y:S04]  /*e35f0*/  STL [R1+0x2a0], R2 ;  /* 0x0002a00201007387 */ /* 0x0007e80000100800 */
[----:B------:R-:W2:Y:S04]  /*e3600*/  LDL.LU R24, [R1+0x290] ;  /* 0x0002900001187983 */ /* 0x000ea80000300800 */
[----:B------:R-:W2:Y:S04]  /*e3610*/  LDL.LU R27, [R1+0x4fc] ;  /* 0x0004fc00011b7983 */ /* 0x000ea80000300800 */
[----:B------:R-:W2:Y:S04]  /*e3620*/  LDL.LU R18, [R1+0x28c] ;  /* 0x00028c0001127983 */ /* 0x000ea80000300800 */
[----:B------:R-:W2:Y:S01]  /*e3630*/  LDL.LU R11, [R1+0x4f0] ;  /* 0x0004f000010b7983 */ /* 0x000ea20000300800 */
[----:B---3--:R-:W-:-:S05]  /*e3640*/  PRMT R2, R25, 0x5410, R7 ;  /* 0x0000541019027816 */ /* 0x008fca0000000007 */
        /* <DEDUP_REMOVED lines=21> */
[----:B----4-:R-:W-:-:S03]  /*e37a0*/  PRMT R26, R26, 0x5410, R28 ;  /* 0x000054101a1a7816 */ /* 0x010fc6000000001c */
[----:B------:R-:W4:Y:S04]  /*e37b0*/  LDL.LU R28, [R1+0x260] ;  /* 0x00026000011c7983 */ /* 0x000f280000300800 */
[----:B------:R0:W-:Y:S04]  /*e37c0*/  STL [R1+0x298], R26 ;  /* 0x0002981a01007387 */ /* 0x0001e80000100800 */
[----:B0-----:R-:W4:Y:S01]  /*e37d0*/  LDL.LU R26, [R1+0x4cc] ;  /* 0x0004cc00011a7983 */ /* 0x001f220000300800 */
[----:B--2---:R-:W-:Y:S02]  /*e37e0*/  PRMT R3, R3, 0x5410, R0 ;  /* 0x0000541003037816 */ /* 0x004fe40000000000 */
[----:B------:R-:W-:-:S03]  /*e37f0*/  PRMT R0, R27, 0x5410, R24 ;  /* 0x000054101b007816 */ /* 0x000fc60000000018 */
[----:B------:R-:W-:Y:S04]  /*e3800*/  STL [R1+0x294], R3 ;  /* 0x0002940301007387 */ /* 0x000fe80000100800 */
[----:B------:R-:W2:Y:S04]  /*e3810*/  LDL.LU R24, [R1+0x25c] ;  /* 0x00025c0001187983 */ /* 0x000ea80000300800 */
[----:B------:R-:W2:Y:S04]  /*e3820*/  LDL.LU R27, [R1+0x4c0] ;  /* 0x0004c000011b7983 */ /* 0x000ea80000300800 */
[----:B------:R0:W-:Y:S02]  /*e3830*/  STL [R1+0x290], R0 ;  /* 0x0002900001007387 */ /* 0x0001e40000100800 */
[----:B0-----:R-:W-:-:S02]  /*e3840*/  PRMT R0, R11, 0x5410, R18 ;  /* 0x000054100b007816 */ /* 0x001fc40000000012 */
[----:B---3--:R-:W-:-:S03]  /*e3850*/  PRMT R3, R22, 0x5410, R4 ;  /* 0x0000541016037816 */ /* 0x008fc60000000004 */
[----:B------:R0:W-:Y:S04]  /*e3860*/  STL [R1+0x28c], R0 ;  /* 0x00028c0001007387 */ /* 0x0001e80000100800 */
[----:B------:R1:W-:Y:S01]  /*e3870*/  STL [R1+0x288], R3 ;  /* 0x0002880301007387 */ /* 0x0003e20000100800 */
[----:B0-----:R-:W-:Y:S02]  /*e3880*/  PRMT R0, R19, 0x5410, R16 ;  /* 0x0000541013007816 */ /* 0x001fe40000000010 */
[----:B-1----:R-:W-:-:S03]  /*e3890*/  PRMT R3, R21, 0x5410, R20 ;  /* 0x0000541015037816 */ /* 0x002fc60000000014 */
[----:B------:R0:W-:Y:S04]  /*e38a0*/  STL [R1+0x284], R0 ;  /* 0x0002840001007387 */ /* 0x0001e80000100800 */
[----:B------:R1:W-:Y:S01]  /*e38b0*/  STL [R1+0x280], R3 ;  /* 0x0002800301007387 */ /* 0x0003e20000100800 */
[----:B0-----:R-:W-:Y:S02]  /*e38c0*/  PRMT R0, R15, 0x5410, R14 ;  /* 0x000054100f007816 */ /* 0x001fe4000000000e */
[----:B-1----:R-:W-:-:S03]  /*e38d0*/  PRMT R3, R10, 0x5410, R12 ;  /* 0x000054100a037816 */ /* 0x002fc6000000000c */
[----:B------:R0:W-:Y:S04]  /*e38e0*/  STL [R1+0x27c], R0 ;  /* 0x00027c0001007387 */ /* 0x0001e80000100800 */
[----:B------:R-:W-:Y:S01]  /*e38f0*/  STL [R1+0x278], R3 ;  /* 0x0002780301007387 */ /* 0x000fe20000100800 */
[----:B0-----:R-:W-:Y:S02]  /*e3900*/  PRMT R0, R2, 0x5410, R13 ;  /* 0x0000541002007816 */ /* 0x001fe4000000000d */
[----:B------:R-:W-:-:S03]  /*e3910*/  PRMT R2, R6, 0x5410, R5 ;  /* 0x0000541006027816 */ /* 0x000fc60000000005 */
[----:B------:R0:W-:Y:S04]  /*e3920*/  STL [R1+0x274], R0 ;  /* 0x0002740001007387 */ /* 0x0001e80000100800 */
[----:B------:R1:W-:Y:S01]  /*e3930*/  STL [R1+0x270], R2 ;  /* 0x0002700201007387 */ /* 0x0003e20000100800 */
[----:B0-----:R-:W-:Y:S02]  /*e3940*/  PRMT R0, R23, 0x5410, R9 ;  /* 0x0000541017007816 */ /* 0x001fe40000000009 */
[----:B-1----:R-:W-:-:S03]  /*e3950*/  PRMT R2, R29, 0x5410, R8 ;  /* 0x000054101d027816 */ /* 0x002fc60000000008 */
[----:B------:R0:W-:Y:S04]  /*e3960*/  STL [R1+0x26c], R0 ;  /* 0x00026c0001007387 */ /* 0x0001e80000100800 */
[----:B------:R-:W-:Y:S01]  /*e3970*/  STL [R1+0x268], R2 ;  /* 0x0002680201007387 */ /* 0x000fe20000100800 */
[----:B0-----:R-:W-:-:S03]  /*e3980*/  PRMT R0, R25, 0x5410, R7 ;  /* 0x0000541019007816 */ /* 0x001fc60000000007 */
[----:B------:R-:W3:Y:S04]  /*e3990*/  LDL.LU R7, [R1+0x258] ;  /* 0x0002580001077983 */ /* 0x000ee80000300800 */
[----:B------:R-:W3:Y:S04]  /*e39a0*/  LDL.LU R25, [R1+0x4c8] ;  /* 0x0004c80001197983 */ /* 0x000ee80000300800 */
[----:B------:R0:W-:Y:S04]  /*e39b0*/  STL [R1+0x264], R0 ;  /* 0x0002640001007387 */ /* 0x0001e80000100800 */
[----:B0-----:R-:W3:Y:S04]  /*e39c0*/  LDL.LU R0, [R1+0x254] ;  /* 0x0002540001007983 */ /* 0x001ee80000300800 */
[----:B------:R-:W3:Y:S01]  /*e39d0*/  LDL.LU R3, [R1+0x4bc] ;  /* 0x0004bc0001037983 */ /* 0x000ee20000300800 */
[----:B----4-:R-:W-:-:S05]  /*e39e0*/  PRMT R2, R26, 0x5410, R28 ;  /* 0x000054101a027816 */ /* 0x010fca000000001c */
[----:B------:R2:W-:Y:S04]  /*e39f0*/  STL [R1+0x260], R2 ;  /* 0x0002600201007387 */ /* 0x0005e80000100800 */
[----:B------:R-:W4:Y:S04]  /*e3a00*/  LDL.LU R28, [R1+0x250] ;  /* 0x00025000011c7983 */ /* 0x000f280000300800 */
[----:B------:R-:W4:Y:S04]  /*e3a10*/  LDL.LU R26, [R1+0x4c4] ;  /* 0x0004c400011a7983 */ /* 0x000f280000300800 */
        /* <DEDUP_REMOVED lines=24> */
[----:B---3--:R-:W-:-:S03]  /*e3ba0*/  PRMT R25, R25, 0x5410, R7 ;  /* 0x0000541019197816 */ /* 0x008fc60000000007 */
[----:B------:R-:W3:Y:S04]  /*e3bb0*/  LDL.LU R7, [R1+0x220] ;  /* 0x0002200001077983 */ /* 0x000ee80000300800 */
[----:B------:R0:W-:Y:S01]  /*e3bc0*/  STL [R1+0x258], R25 ;  /* 0x0002581901007387 */ /* 0x0001e20000100800 */
[----:B------:R-:W-:-:S03]  /*e3bd0*/  PRMT R3, R3, 0x5410, R0 ;  /* 0x0000541003037816 */ /* 0x000fc60000000000 */
[----:B0-----:R-:W3:Y:S04]  /*e3be0*/  LDL.LU R25, [R1+0x418] ;  /* 0x0004180001197983 */ /* 0x001ee80000300800 */
[----:B------:R-:W-:Y:S01]  /*e3bf0*/  STL [R1+0x254], R3 ;  /* 0x0002540301007387 */ /* 0x000fe20000100800 */
[----:B----4-:R-:W-:-:S03]  /*e3c00*/  PRMT R0, R26, 0x5410, R28 ;  /* 0x000054101a007816 */ /* 0x010fc6000000001c */
[----:B------:R-:W4:Y:S04]  /*e3c10*/  LDL.LU R28, [R1+0x21c] ;  /* 0x00021c00011c7983 */ /* 0x000f280000300800 */
[----:B------:R-:W4:Y:S04]  /*e3c20*/  LDL.LU R26, [R1+0x410] ;  /* 0x00041000011a7983 */ /* 0x000f280000300800 */
[----:B------:R0:W-:Y:S02]  /*e3c30*/  STL [R1+0x250], R0 ;  /* 0x0002500001007387 */ /* 0x0001e40000100800 */
[----:B0-----:R-:W-:-:S02]  /*e3c40*/  PRMT R0, R11, 0x5410, R18 ;  /* 0x000054100b007816 */ /* 0x001fc40000000012 */
[----:B--2---:R-:W-:-:S03]  /*e3c50*/  PRMT R3, R22, 0x5410, R4 ;  /* 0x0000541016037816 */ /* 0x004fc60000000004 */
        /* <DEDUP_REMOVED lines=17> */
[----:B------:R-:W-:Y:S04]  /*e3d70*/  STL [R1+0x228], R2 ;  /* 0x0002280201007387 */ /* 0x000fe80000100800 */
[----:B------:R-:W2:Y:S04]  /*e3d80*/  LDL.LU R9, [R1+0x218] ;  /* 0x0002180001097983 */ /* 0x000ea80000300800 */
[----:B------:R-:W2:Y:S01]  /*e3d90*/  LDL.LU R23, [R1+0x3f0] ;  /* 0x0003f00001177983 */ /* 0x000ea20000300800 */
[----:B0-----:R-:W-:-:S05]  /*e3da0*/  PRMT R0, R27, 0x5410, R24 ;  /* 0x000054101b007816 */ /* 0x001fca0000000018 */
[----:B------:R3:W-:Y:S04]  /*e3db0*/  STL [R1+0x224], R0 ;  /* 0x0002240001007387 */ /* 0x0007e80000100800 */
[----:B------:R-:W2:Y:S04]  /*e3dc0*/  LDL.LU R3, [R1+0x214] ;  /* 0x0002140001037983 */ /* 0x000ea80000300800 */
[----:B------:R-:W2:Y:S01]  /*e3dd0*/  LDL.LU R18, [R1+0x3d4] ;  /* 0x0003d40001127983 */ /* 0x000ea20000300800 */
[----:B---3--:R-:W-:-:S05]  /*e3de0*/  PRMT R0, R25, 0x5410, R7 ;  /* 0x0000541019007816 */ /* 0x008fca0000000007 */
[----:B------:R4:W-:Y:S04]  /*e3df0*/  STL [R1+0x220], R0 ;  /* 0x0002200001007387 */ /* 0x0009e80000100800 */
[----:B------:R-:W3:Y:S04]  /*e3e00*/  LDL.LU R8, [R1+0x210] ;  /* 0x0002100001087983 */ /* 0x000ee80000300800 */
[----:B------:R-:W3:Y:S04]  /*e3e10*/  LDL.LU R29, [R1+0x3d8] ;  /* 0x0003d800011d7983 */ /* 0x000ee80000300800 */
[----:B------:R-:W3:Y:S04]  /*e3e20*/  LDL.LU R11, [R1+0x20c] ;  /* 0x00020c00010b7983 */ /* 0x000ee80000300800 */
[----:B------:R-:W3:Y:S01]  /*e3e30*/  LDL.LU R4, [R1+0x3d0] ;  /* 0x0003d00001047983 */ /* 0x000ee20000300800 */
[----:B----4-:R-:W-:-:S05]  /*e3e40*/  PRMT R0, R26, 0x5410, R28 ;  /* 0x000054101a007816 */ /* 0x010fca000000001c */
[----:B------:R0:W-:Y:S04]  /*e3e50*/  STL [R1+0x21c], R0 ;  /* 0x00021c0001007387 */ /* 0x0001e80000100800 */
[----:B------:R-:W4:Y:S04]  /*e3e60*/  LDL.LU R22, [R1+0x208] ;  /* 0x0002080001167983 */ /* 0x000f280000300800 */
[----:B------:R-:W4:Y:S04]  /*e3e70*/  LDL.LU R27, [R1+0x3b0] ;  /* 0x0003b000011b7983 */ /* 0x000f280000300800 */
[----:B------:R-:W4:Y:S04]  /*e3e80*/  LDL.LU R7, [R1+0x204] ;  /* 0x0002040001077983 */ /* 0x000f280000300800 */
[----:B------:R-:W4:Y:S04]  /*e3e90*/  LDL.LU R25, [R1+0x3b8] ;  /* 0x0003b80001197983 */ /* 0x000f280000300800 */
[----:B------:R-:W4:Y:S04]  /*e3ea0*/  LDL.LU R28, [R1+0x200] ;  /* 0x00020000011c7983 */ /* 0x000f280000300800 */
[----:B------:R-:W4:Y:S04]  /*e3eb0*/  LDL.LU R26, [R1+0x3ac] ;  /* 0x0003ac00011a7983 */ /* 0x000f280000300800 */
        /* <DEDUP_REMOVED lines=13> */
[----:B------:R-:W4:Y:S01]  /*e3f90*/  LDL.LU R24, [R1+0x37c] ;  /* 0x00037c0001187983 */ /* 0x000f220000300800 */
[----:B--2---:R-:W-:-:S03]  /*e3fa0*/  PRMT R23, R23, 0x5410, R9 ;  /* 0x0000541017177816 */ /* 0x004fc60000000009 */
[----:B------:R-:W2:Y:S04]  /*e3fb0*/  LDL.LU R9, [R1+0x1e0] ;  /* 0x0001e00001097983 */ /* 0x000ea80000300800 */
[----:B------:R0:W-:Y:S04]  /*e3fc0*/  STL [R1+0x218], R23 ;  /* 0x0002181701007387 */ /* 0x0001e80000100800 */
[----:B0-----:R-:W2:Y:S01]  /*e3fd0*/  LDL.LU R23, [R1+0x384] ;  /* 0x0003840001177983 */ /* 0x001ea20000300800 */
[----:B------:R-:W-:-:S03]  /*e3fe0*/  PRMT R18, R18, 0x5410, R3 ;  /* 0x0000541012127816 */ /* 0x000fc60000000003 */
[----:B------:R-:W2:Y:S04]  /*e3ff0*/  LDL.LU R3, [R1+0x5528] ;  /* 0x0055280001037983 */ /* 0x000ea80000300800 */
[----:B------:R0:W-:Y:S01]  /*e4000*/  STL [R1+0x214], R18 ;  /* 0x0002141201007387 */ /* 0x0001e20000100800 */
[----:B---3--:R-:W-:-:S03]  /*e4010*/  PRMT R29, R29, 0x5410, R8 ;  /* 0x000054101d1d7816 */ /* 0x008fc60000000008 */
[----:B0-----:R-:W3:Y:S01]  /*e4020*/  LDL.LU R18, [R1+0x5524] ;  /* 0x0055240001127983 */ /* 0x001ee20000300800 */
[----:B------:R-:W-:-:S03]  /*e4030*/  PRMT R4, R4, 0x5410, R11 ;  /* 0x0000541004047816 */ /* 0x000fc6000000000b */
[----:B------:R-:W3:Y:S04]  /*e4040*/  LDL.LU R8, [R1+0x1dc] ;  /* 0x0001dc0001087983 */ /* 0x000ee80000300800 */
[----:B------:R0:W-:Y:S04]  /*e4050*/  STL [R1+0x210], R29 ;  /* 0x0002101d01007387 */ /* 0x0001e80000100800 */
[----:B0-----:R-:W3:Y:S04]  /*e4060*/  LDL.LU R29, [R1+0x370] ;  /* 0x00037000011d7983 */ /* 0x001ee80000300800 */
[----:B------:R-:W3:Y:S04]  /*e4070*/  LDL.LU R11, [R1+0x5520] ;  /* 0x00552000010b7983 */ /* 0x000ee80000300800 */
[----:B------:R0:W-:Y:S04]  /*e4080*/  STL [R1+0x20c], R4 ;  /* 0x00020c0401007387 */ /* 0x0001e80000100800 */
[----:B0-----:R-:W3:Y:S01]  /*e4090*/  LDL.LU R4, [R1+0x551c] ;  /* 0x00551c0001047983 */ /* 0x001ee20000300800 */
[----:B----4-:R-:W-:-:S02]  /*e40a0*/  PRMT R27, R27, 0x5410, R22 ;  /* 0x000054101b1b7816 */ /* 0x010fc40000000016 */
[----:B------:R-:W-:Y:S01]  /*e40b0*/  PRMT R25, R25, 0x5410, R7 ;  /* 0x0000541019197816 */ /* 0x000fe20000000007 */
[----:B------:R-:W4:Y:S04]  /*e40c0*/  LDL.LU R22, [R1+0x5518] ;  /* 0x0055180001167983 */ /* 0x000f280000300800 */
[----:B------:R0:W-:Y:S01]  /*e40d0*/  STL [R1+0x208], R27 ;  /* 0x0002081b01007387 */ /* 0x0001e20000100800 */
[----:B------:R-:W-:Y:S02]  /*e40e0*/  PRMT R26, R26, 0x5410, R28 ;  /* 0x000054101a1a7816 */ /* 0x000fe4000000001c */
[----:B------:R-:W-:Y:S01]  /*e40f0*/  PRMT R0, R16, 0x5410, R0 ;  /* 0x0000541010007816 */ /* 0x000fe20000000000 */
[----:B0-----:R-:W4:Y:S04]  /*e4100*/  LDL.LU R27, [R1+0x5514] ;  /* 0x00551400011b7983 */ /* 0x001f280000300800 */
[----:B------:R-:W4:Y:S04]  /*e4110*/  LDL.LU R7, [R1+0x5510] ;  /* 0x0055100001077983 */ /* 0x000f280000300800 */
[----:B------:R0:W-:Y:S01]  /*e4120*/  STL [R1+0x204], R25 ;  /* 0x0002041901007387 */ /* 0x0001e20000100800 */
[----:B------:R-:W-:-:S03]  /*e4130*/  PRMT R16, R20, 0x5410, R19 ;  /* 0x0000541014107816 */ /* 0x000fc60000000013 */
[----:B0-----:R-:W4:Y:S04]  /*e4140*/  LDL.LU R25, [R1+0x550c] ;  /* 0x00550c0001197983 */ /* 0x001f280000300800 */
[----:B------:R-:W4:Y:S04]  /*e4150*/  LDL.LU R28, [R1+0x5508] ;  /* 0x00550800011c7983 */ /* 0x000f280000300800 */
[----:B------:R0:W-:Y:S01]  /*e4160*/  STL [R1+0x200], R26 ;  /* 0x0002001a01007387 */ /* 0x0001e20000100800 */
[----:B------:R-:W-:-:S03]  /*e4170*/  PRMT R12, R12, 0x5410, R15 ;  /* 0x000054100c0c7816 */ /* 0x000fc6000000000f */
[----:B0-----:R-:W4:Y:S04]  /*e4180*/  LDL.LU R26, [R1+0x5504] ;  /* 0x00550400011a7983 */ /* 0x001f280000300800 */
[----:B------:R0:W-:Y:S04]  /*e4190*/  STL [R1+0x1fc], R0 ;  /* 0x0001fc0001007387 */ /* 0x0001e80000100800 */
[----:B------:R-:W-:Y:S01]  /*e41a0*/  STL [R1+0x1f8], R16 ;  /* 0x0001f81001007387 */ /* 0x000fe20000100800 */
[----:B------:R-:W-:Y:S02]  /*e41b0*/  PRMT R2, R5, 0x5410, R2 ;  /* 0x0000541005027816 */ /* 0x000fe40000000002 */
[----:B0-----:R-:W-:-:S05]  /*e41c0*/  PRMT R0, R14, 0x5410, R21 ;  /* 0x000054100e007816 */ /* 0x001fca0000000015 */
[----:B------:R0:W-:Y:S04]  /*e41d0*/  STL [R1+0x1f4], R0 ;  /* 0x0001f40001007387 */ /* 0x0001e80000100800 */
[----:B------:R-:W-:Y:S01]  /*e41e0*/  STL [R1+0x1f0], R12 ;  /* 0x0001f00c01007387 */ /* 0x000fe20000100800 */
[----:B0-----:R-:W-:-:S05]  /*e41f0*/  PRMT R0, R13, 0x5410, R10 ;  /* 0x000054100d007816 */ /* 0x001fca000000000a */
[----:B------:R0:W-:Y:S04]  /*e4200*/  STL [R1+0x1ec], R0 ;  /* 0x0001ec0001007387 */ /* 0x0001e80000100800 */
[----:B------:R-:W-:Y:S01]  /*e4210*/  STL [R1+0x1e8], R2 ;  /* 0x0001e80201007387 */ /* 0x000fe20000100800 */
[----:B0-----:R-:W-:-:S03]  /*e4220*/  PRMT R0, R24, 0x5410, R6 ;  /* 0x0000541018007816 */ /* 0x001fc60000000006 */
[----:B------:R-:W4:Y:S04]  /*e4230*/  LDL.LU R24, [R1+0x1d0] ;  /* 0x0001d00001187983 */ /* 0x000f280000300800 */
[----:B------:R2:W-:Y:S04]  /*e4240*/  STL [R1+0x1e4], R0 ;  /* 0x0001e40001007387 */ /* 0x0005e80000100800 */
        /* <DEDUP_REMOVED lines=15> */
[----:B------:R-:W3:Y:S01]  /*e4340*/  LDL.LU R6, [R1+0x1a4] ;  /* 0x0001a40001067983 */ /* 0x000ee20000300800 */
[----:B----4-:R-:W-:-:S05]  /*e4350*/  PRMT R0, R26, 0x5410, R28 ;  /* 0x000054101a007816 */ /* 0x010fca000000001c */
[----:B------:R0:W-:Y:S04]  /*e4360*/  STL [R1+0x1d8], R0 ;  /* 0x0001d80001007387 */ /* 0x0001e80000100800 */
[----:B------:R-:W4:Y:S04]  /*e4370*/  LDL R26, [R1+0x21d8] ;  /* 0x0021d800011a7983 */ /* 0x000f280000100800 */
[----:B------:R-:W4:Y:S04]  /*e4380*/  LDL.LU R9, [R1+0x190] ;  /* 0x0001900001097983 */ /* 0x000f280000300800 */
[----:B------:R-:W4:Y:S01]  /*e4390*/  LDL.LU R13, [R1+0x18c] ;  /* 0x00018c00010d7983 */ /* 0x000f220000300800 */
[----:B0-----:R-:W-:-:S05]  /*e43a0*/  PRMT R0, R7, 0x5410, R27 ;  /* 0x0000541007007816 */ /* 0x001fca000000001b */
[----:B------:R0:W-:Y:S04]  /*e43b0*/  STL [R1+0x1d4], R0 ;  /* 0x0001d40001007387 */ /* 0x0001e80000100800 */
[----:B------:R-:W4:Y:S04]  /*e43c0*/  LDL.LU R23, [R1+0x174] ;  /* 0x0001740001177983 */ /* 0x000f280000300800 */
[----:B------:R-:W4:Y:S04]  /*e43d0*/  LDL.LU R8, [R1+0x344] ;  /* 0x0003440001087983 */ /* 0x000f280000300800 */
[----:B------:R-:W4:Y:S04]  /*e43e0*/  LDL.LU R7, [R1+0x52c] ;  /* 0x00052c0001077983 */ /* 0x000f280000300800 */
[----:B0-----:R-:W4:Y:S04]  /*e43f0*/  LDL.LU R0, [R1+0x538] ;  /* 0x0005380001007983 */ /* 0x001f280000300800 */
[----:B------:R-:W4:Y:S04]  /*e4400*/  LDL R28, [R1+0x21d0] ;  /* 0x0021d000011c7983 */ /* 0x000f280000100800 */
[----:B------:R-:W4:Y:S01]  /*e4410*/  LDL R27, [R1+0x21d4] ;  /* 0x0021d400011b7983 */ /* 0x000f220000100800 */
[----:B------:R-:W-:-:S03]  /*e4420*/  PRMT R25, R25, 0x5410, R24 ;  /* 0x0000541019197816 */ /* 0x000fc60000000018 */
[----:B------:R-:W4:Y:S04]  /*e4430*/  LDL.LU R24, [R1+0x5500] ;  /* 0x0055000001187983 */ /* 0x000f280000300800 */
[----:B------:R0:W-:Y:S04]  /*e4440*/  STL [R1+0x1bc], R25 ;  /* 0x0001bc1901007387 */ /* 0x0001e80000100800 */
[----:B0-----:R-:W4:Y:S01]  /*e4450*/  LDL R25, [R1+0x21dc] ;  /* 0x0021dc0001197983 */ /* 0x001f220000100800 */
[----:B--2---:R-:W-:Y:S02]  /*e4460*/  PRMT R20, R20, 0x5410, R19 ;  /* 0x0000541014147816 */ /* 0x004fe40000000013 */
[----:B------:R-:W-:-:S02]  /*e4470*/  PRMT R2, R2, 0x5410, R21 ;  /* 0x0000541002027816 */ /* 0x000fc40000000015 */
[----:B------:R-:W-:Y:S02]  /*e4480*/  PRMT R15, R15, 0x5410, R14 ;  /* 0x000054100f0f7816 */ /* 0x000fe4000000000e */
[----:B---3--:R-:W-:Y:S02]  /*e4490*/  PRMT R29, R29, 0x5410, R12 ;  /* 0x000054101d1d7816 */ /* 0x008fe4000000000c */
[----:B----4-:R-:W-:Y:S02]  /*e44a0*/  PRMT R24, R24, 0x5410, R16 ;  /* 0x0000541018187816 */ /* 0x010fe40000000010 */
[----:B------:R-:W2:Y:S04]  /*e44b0*/  LDL.LU R16, [R1+0x54fc] ;  /* 0x0054fc0001107983 */ /* 0x000ea80000300800 */
[----:B------:R0:W-:Y:S04]  /*e44c0*/  STL [R1+0x1cc], R24 ;  /* 0x0001cc1801007387 */ /* 0x0001e80000100800 */
[----:B0-----:R-:W3:Y:S04]  /*e44d0*/  LDL R24, [R1+0x21e0] ;  /* 0x0021e00001187983 */ /* 0x001ee80000100800 */
[----:B------:R-:W4:Y:S04]  /*e44e0*/  LDL.LU R19, [R1+0x54f8] ;  /* 0x0054f80001137983 */ /* 0x000f280000300800 */
[----:B------:R0:W-:Y:S04]  /*e44f0*/  STL [R1+0x1c0], R20 ;  /* 0x0001c01401007387 */ /* 0x0001e80000100800 */
[----:B0-----:R-:W2:Y:S04]  /*e4500*/  LDL.LU R20, [R1+0x54f4] ;  /* 0x0054f40001147983 */ /* 0x001ea80000300800 */
[----:B------:R-:W2:Y:S04]  /*e4510*/  LDL.LU R21, [R1+0x54f0] ;  /* 0x0054f00001157983 */ /* 0x000ea80000300800 */
[----:B------:R0:W-:Y:S04]  /*e4520*/  STL [R1+0x1c8], R2 ;  /* 0x0001c80201007387 */ /* 0x0001e80000100800 */
[----:B0-----:R-:W2:Y:S04]  /*e4530*/  LDL R2, [R1+0x21c4] ;  /* 0x0021c40001027983 */ /* 0x001ea80000100800 */
[----:B------:R-:W2:Y:S04]  /*e4540*/  LDL.LU R14, [R1+0x54ec] ;  /* 0x0054ec00010e7983 */ /* 0x000ea80000300800 */
[----:B------:R0:W-:Y:S04]  /*e4550*/  STL [R1+0x1c4], R15 ;  /* 0x0001c40f01007387 */ /* 0x0001e80000100800 */
[----:B0-----:R-:W2:Y:S04]  /*e4560*/  LDL.LU R15, [R1+0x54e8] ;  /* 0x0054e800010f7983 */ /* 0x001ea80000300800 */
[----:B------:R-:W2:Y:S04]  /*e4570*/  LDL.LU R12, [R1+0x54e4] ;  /* 0x0054e400010c7983 */ /* 0x000ea80000300800 */
[----:B------:R0:W-:Y:S04]  /*e4580*/  STL [R1+0x1b0], R29 ;  /* 0x0001b01d01007387 */ /* 0x0001e80000100800 */
[----:B0-----:R-:W2:Y:S02]  /*e4590*/  LDL.LU R29, [R1+0x54e0] ;  /* 0x0054e000011d7983 */ /* 0x001ea40000300800 */
[----:B--2---:R-:W-:-:S02]  /*e45a0*/  PRMT R5, R5, 0x5410, R29 ;  /* 0x0000541005057816 */ /* 0x004fc4000000001d */
[----:B------:R-:W2:Y:S04]  /*e45b0*/  LDL.LU R29, [R1+0x54dc] ;  /* 0x0054dc00011d7983 */ /* 0x000ea80000300800 */
[----:B------:R0:W-:Y:S04]  /*e45c0*/  STL [R1+0x1ac], R5 ;  /* 0x0001ac0501007387 */ /* 0x0001e80000100800 */
[----:B0-----:R-:W3:Y:S01]  /*e45d0*/  LDL R5, [R1+0x21c0] ;  /* 0x0021c00001057983 */ /* 0x001ee20000100800 */
[----:B--2---:R-:W-:-:S03]  /*e45e0*/  PRMT R29, R29, 0x5410, R10 ;  /* 0x000054101d1d7816 */ /* 0x004fc6000000000a */
[----:B------:R-:W2:Y:S04]  /*e45f0*/  LDL.LU R10, [R1+0x54d8] ;  /* 0x0054d800010a7983 */ /* 0x000ea80000300800 */
[----:B------:R0:W-:Y:S04]  /*e4600*/  STL [R1+0x1a8], R29 ;  /* 0x0001a81d01007387 */ /* 0x0001e80000100800 */
[----:B0-----:R-:W2:Y:S02]  /*e4610*/  LDL.LU R29, [R1+0x54d4] ;  /* 0x0054d400011d7983 */ /* 0x001ea40000300800 */
[----:B--2---:R-:W-:-:S02]  /*e4620*/  PRMT R29, R29, 0x5410, R6 ;  /* 0x000054101d1d7816 */ /* 0x004fc40000000006 */
[----:B------:R-:W2:Y:S04]  /*e4630*/  LDL.LU R6, [R1+0x54d0] ;  /* 0x0054d00001067983 */ /* 0x000ea80000300800 */
[----:B------:R0:W-:Y:S04]  /*e4640*/  STL [R1+0x1a4], R29 ;  /* 0x0001a41d01007387 */ /* 0x0001e80000100800 */
[----:B0-----:R-:W2:Y:S02]  /*e4650*/  LDL.LU R29, [R1+0x54cc] ;  /* 0x0054cc00011d7983 */ /* 0x001ea40000300800 */
[----:B--2---:R-:W-:-:S02]  /*e4660*/  PRMT R29, R29, 0x5410, R9 ;  /* 0x000054101d1d7816 */ /* 0x004fc40000000009 */
[----:B------:R-:W2:Y:S04]  /*e4670*/  LDL.LU R9, [R1+0x54c8] ;  /* 0x0054c80001097983 */ /* 0x000ea80000300800 */
[----:B------:R0:W-:Y:S04]  /*e4680*/  STL [R1+0x190], R29 ;  /* 0x0001901d01007387 */ /* 0x0001e80000100800 */
[----:B0-----:R-:W2:Y:S01]  /*e4690*/  LDL.LU R29, [R1+0x54c4] ;  /* 0x0054c400011d7983 */ /* 0x001ea20000300800 */
[----:B------:R-:W-:Y:S02]  /*e46a0*/  PRMT R8, R8, 0x5410, R23 ;  /* 0x0000541008087816 */ /* 0x000fe40000000017 */
[----:B--2---:R-:W-:-:S02]  /*e46b0*/  PRMT R29, R29, 0x5410, R13 ;  /* 0x000054101d1d7816 */ /* 0x004fc4000000000d */
[----:B------:R-:W2:Y:S04]  /*e46c0*/  LDL R13, [R1+0x21c8] ;  /* 0x0021c800010d7983 */ /* 0x000ea80000100800 */
[----:B------:R0:W-:Y:S04]  /*e46d0*/  STL [R1+0x18c], R29 ;  /* 0x00018c1d01007387 */ /* 0x0001e80000100800 */
[----:B0-----:R-:W2:Y:S04]  /*e46e0*/  LDL R29, [R1+0x21cc] ;  /* 0x0021cc00011d7983 */ /* 0x001ea80000100800 */
[----:B------:R-:W2:Y:S04]  /*e46f0*/  LDL.LU R23, [R1+0x54c0] ;  /* 0x0054c00001177983 */ /* 0x000ea80000300800 */
[----:B------:R0:W-:Y:S04]  /*e4700*/  STL [R1+0x174], R8 ;  /* 0x0001740801007387 */ /* 0x0001e80000100800 */
[----:B0-----:R-:W3:Y:S01]  /*e4710*/  LDL.LU R8, [R1+0x54bc] ;  /* 0x0054bc0001087983 */ /* 0x001ee20000300800 */
[----:B--2---:R-:W-:-:S02]  /*e4720*/  PRMT R0, R0, 0x5410, R23 ;  /* 0x0000541000007816 */ /* 0x004fc40000000017 */
[----:B---3--:R-:W-:Y:S02]  /*e4730*/  PRMT R7, R7, 0x5410, R8 ;  /* 0x0000541007077816 */ /* 0x008fe40000000008 */
[----:B------:R-:W2:Y:S04]  /*e4740*/  LDL.LU R8, [R1+0x54b8] ;  /* 0x0054b80001087983 */ /* 0x000ea80000300800 */
[----:B------:R0:W-:Y:S04]  /*e4750*/  STL [R1+0x170], R7 ;  /* 0x0001700701007387 */ /* 0x0001e80000100800 */
[----:B0-----:R-:W3:Y:S04]  /*e4760*/  LDL.LU R7, [R1+0x54b4] ;  /* 0x0054b40001077983 */ /* 0x001ee80000300800 */
[----:B------:R-:W2:Y:S01]  /*e4770*/  LDL.LU R23, [R1+0x54b0] ;  /* 0x0054b00001177983 */ /* 0x000ea20000300800 */
[----:B------:R-:W-:-:S02]  /*e4780*/  ISETP.LT.AND P2, PT, R26, UR12, !P0 ;  /* 0x0000000c1a007c0c */ /* 0x000fc4000c741270 */
[----:B------:R-:W-:Y:S02]  /*e4790*/  ISETP.LT.AND P1, PT, R28, UR10, !P0 ;  /* 0x0000000a1c007c0c */ /* 0x000fe4000c721270 */
[----:B------:R-:W-:Y:S01]  /*e47a0*/  ISETP.LT.AND P3, PT, R27, UR76, !P0 ;  /* 0x0000004c1b007c0c */ /* 0x000fe2000c761270 */
[----:B------:R0:W-:Y:S01]  /*e47b0*/  STL [R1+0x12c], R0 ;  /* 0x00012c0001007387 */ /* 0x0001e20000100800 */
[----:B------:R-:W1:Y:S01]  /*e47c0*/  LDCU UR76, c[0x0][0x398] ;  /* 0x00007300ff4c77ac */ /* 0x000e620008000800 */
[----:B0-----:R-:W-:Y:S01]  /*e47d0*/  VIADD R0, R5, 0x2e ;  /* 0x0000002e05007836 */ /* 0x001fe20000000000 */
[----:B--2---:R-:W-:-:S05]  /*e47e0*/  LOP3.LUT R23, R23, 0xffdfffff, RZ, 0xc0, !PT ;  /* 0xffdfffff17177812 */ /* 0x004fca00078ec0ff */
[----:B------:R-:W-:-:S04]  /*e47f0*/  @P2 LOP3.LUT R23, R23, 0x200000, RZ, 0xfc, !PT ;  /* 0x0020000017172812 */ /* 0x000fc800078efcff */
[----:B------:R-:W-:Y:S02]  /*e4800*/  LOP3.LUT R23, R23, 0xff7fffff, RZ, 0xc0, !PT ;  /* 0xff7fffff17177812 */ /* 0x000fe400078ec0ff */
[----:B------:R-:W-:Y:S02]  /*e4810*/  ISETP.LT.AND P2, PT, R25, UR59, !P0 ;  /* 0x0000003b19007c0c */ /* 0x000fe4000c741270 */
[----:B------:R-:W-:Y:S02]  /*e4820*/  LOP3.LUT R8, R8, 0xdfffffff, RZ, 0xc0, !PT ;  /* 0xdfffffff08087812 */ /* 0x000fe400078ec0ff */
[----:B---3--:R-:W-:Y:S02]  /*e4830*/  LOP3.LUT R7, R7, 0xdfffffff, RZ, 0xc0, !PT ;  /* 0xdfffffff07077812 */ /* 0x008fe400078ec0ff */
[----:B------:R-:W-:Y:S01]  /*e4840*/  @P1 LOP3.LUT R23, R23, 0x800000, RZ, 0xfc, !PT ;  /* 0x0080000017171812 */ /* 0x000fe200078efcff */
[----:B------:R-:W0:Y:S03]  /*e4850*/  LDCU UR59, c[0x0][0x398] ;  /* 0x00007300ff3b77ac */ /* 0x000e260008000800 */
[----:B------:R-:W-:-:S02]  /*e4860*/  LOP3.LUT R23, R23, 0xffbfffff, RZ, 0xc0, !PT ;  /* 0xffbfffff17177812 */ /* 0x000fc400078ec0ff */
[----:B------:R-:W-:Y:S02]  /*e4870*/  ISETP.LT.AND P1, PT, R24, UR58, !P0 ;  /* 0x0000003a18007c0c */ /* 0x000fe4000c721270 */
[----:B------:R-:W-:Y:S01]  /*e4880*/  @P3 LOP3.LUT R23, R23, 0x400000, RZ, 0xfc, !PT ;  /* 0x0040000017173812 */ /* 0x000fe200078efcff */
[----:B------:R-:W2:Y:S03]  /*e4890*/  LDCU UR58, c[0x0][0x398] ;  /* 0x00007300ff3a77ac */ /* 0x000ea60008000800 */
[----:B------:R-:W-:Y:S02]  /*e48a0*/  LOP3.LUT R23, R23, 0xffefffff, RZ, 0xc0, !PT ;  /* 0xffefffff17177812 */ /* 0x000fe400078ec0ff */
[----:B------:R-:W-:Y:S01]  /*e48b0*/  ISETP.LT.AND P0, PT, R2, UR11, !P0 ;  /* 0x0000000b02007c0c */ /* 0x000fe2000c701270 */
[----:B------:R-:W3:Y:S01]  /*e48c0*/  LDCU.64 UR10, c[0x0][0x398] ;  /* 0x00007300ff0a77ac */ /* 0x000ee20008000a00 */
[----:B------:R-:W-:-:S04]  /*e48d0*/  @P2 LOP3.LUT R23, R23, 0x100000, RZ, 0xfc, !PT ;  /* 0x0010000017172812 */ /* 0x000fc800078efcff */
[----:B------:R-:W-:-:S04]  /*e48e0*/  LOP3.LUT R23, R23, 0xfff7ffff, RZ, 0xc0, !PT ;  /* 0xfff7ffff17177812 */ /* 0x000fc800078ec0ff */
[----:B------:R-:W-:-:S04]  /*e48f0*/  @P1 LOP3.LUT R23, R23, 0x80000, RZ, 0xfc, !PT ;  /* 0x0008000017171812 */ /* 0x000fc800078efcff */
[----:B------:R-:W-:-:S04]  /*e4900*/  LOP3.LUT R23, R23, 0xfffbffff, RZ, 0xc0, !PT ;  /* 0xfffbffff17177812 */ /* 0x000fc800078ec0ff */
[----:B------:R-:W-:Y:S02]  /*e4910*/  @P0 LOP3.LUT R23, R23, 0x40000, RZ, 0xfc, !PT ;  /* 0x0004000017170812 */ /* 0x000fe400078efcff */
[----:B------:R-:W-:Y:S02]  /*e4920*/  ISETP.GE.AND P0, PT, R0, UR51, PT ;  /* 0x0000003300007c0c */ /* 0x000fe4000bf06270 */
[----:B------:R-:W-:Y:S02]  /*e4930*/  LOP3.LUT R23, R23, 0xffffdfff, RZ, 0xc0, !PT ;  /* 0xffffdfff17177812 */ /* 0x000fe400078ec0ff */
[----:B---3--:R-:W-:Y:S02]  /*e4940*/  ISETP.LT.AND P1, PT, R26, UR10, !P0 ;  /* 0x0000000a1a007c0c */ /* 0x008fe4000c721270 */
[----:B------:R-:W-:Y:S02]  /*e4950*/  ISETP.LT.AND P3, PT, R13, UR8, !P0 ;  /* 0x000000080d007c0c */ /* 0x000fe4000c761270 */
[----:B------:R-:W-:Y:S01]  /*e4960*/  ISETP.LT.AND P2, PT, R29, UR9, !P0 ;  /* 0x000000091d007c0c */ /* 0x000fe2000c741270 */
[----:B------:R-:W3:Y:S01]  /*e4970*/  LDCU.64 UR8, c[0x0][0x398] ;  /* 0x00007300ff0877ac */ /* 0x000ee20008000a00 */
[----:B------:R-:W-:Y:S01]  /*e4980*/  VIADD R0, R5, 0x2d ;  /* 0x0000002d05007836 */ /* 0x000fe20000000000 */
[----:B------:R-:W0:Y:S06]  /*e4990*/  LDCU UR51, c[0x0][0x398] ;  /* 0x00007300ff3377ac */ /* 0x000e2c0008000800 */
        /* <DEDUP_REMOVED lines=30> */
[----:B------:R-:W-:Y:S01]  /*e4b80*/  VIADD R0, R5, 0x2c ;  /* 0x0000002c05007836 */ /* 0x000fe20000000000 */
[----:B------:R-:W3:Y:S01]  /*e4b90*/  LDCU.64 UR12, c[0x0][0x398] ;  /* 0x00007300ff0c77ac */ /* 0x000ee20008000a00 */
[----:B------:R-:W0:Y:S01]  /*e4ba0*/  LDCU UR35, c[0x0][0x398] ;  /* 0x00007300ff2377ac */ /* 0x000e220008000800 */
[----:B------:R-:W0:Y:S05]  /*e4bb0*/  LDCU UR36, c[0x0][0x398] ;  /* 0x00007300ff2477ac */ /* 0x000e2a0008000800 */
        /* <DEDUP_REMOVED lines=29> */
[----:B------:R-:W-:-:S02]  /*e4d90*/  LOP3.LUT R23, R23, 0xfffffffd, RZ, 0xc0, !PT ;  /* 0xfffffffd17177812 */ /* 0x000fc400078ec0ff */
[----:B---3--:R-:W-:Y:S01]  /*e4da0*/  ISETP.LT.AND P1, PT, R26, UR12, !P0 ;  /* 0x0000000c1a007c0c */ /* 0x008fe2000c721270 */
[----:B------:R-:W-:Y:S01]  /*e4db0*/  VIADD R0, R5, 0x2b ;  /* 0x0000002b05007836 */ /* 0x000fe20000000000 */
[----:B------:R-:W3:Y:S01]  /*e4dc0*/  LDCU UR52, c[0x0][0x398] ;  /* 0x00007300ff3477ac */ /* 0x000ee20008000800 */
[----:B------:R-:W0:Y:S04]  /*e4dd0*/  LDCU UR62, c[0x0][0x398] ;  /* 0x00007300ff3e77ac */ /* 0x000e280008000800 */
[----:B------:R-:W-:-:S04]  /*e4de0*/  @P3 LOP3.LUT R23, R23, 0x2, RZ, 0xfc, !PT ;  /* 0x0000000217173812 */ /* 0x000fc800078efcff */
[----:B------:R-:W-:-:S04]  /*e4df0*/  LOP3.LUT R23, R23, 0xfffffffe, RZ, 0xc0, !PT ;  /* 0xfffffffe17177812 */ /* 0x000fc800078ec0ff */
[----:B------:R-:W-:-:S05]  /*e4e00*/  @P2 LOP3.LUT R23, R23, 0x1, RZ, 0xfc, !PT ;  /* 0x0000000117172812 */ /* 0x000fca00078efcff */
[----:B------:R0:W-:Y:S04]  /*e4e10*/  STL [R1+0x5470], R23 ;  /* 0x0054701701007387 */ /* 0x0001e80000100800 */
[----:B0-----:R-:W2:Y:S01]  /*e4e20*/  LDL R23, [R1+0x21c8] ;  /* 0x0021c80001177983 */ /* 0x001ea20000100800 */
[----:B------:R-:W-:Y:S02]  /*e4e30*/  @P1 LOP3.LUT R8, R8, 0x20000000, RZ, 0xfc, !PT ;  /* 0x2000000008081812 */ /* 0x000fe400078efcff */
[----:B------:R-:W-:Y:S02]  /*e4e40*/  ISETP.LT.AND P1, PT, R28, UR30, !P0 ;  /* 0x0000001e1c007c0c */ /* 0x000fe4000c721270 */
[----:B------:R-:W-:Y:S02]  /*e4e50*/  ISETP.LT.AND P3, PT, R27, UR27, !P0 ;  /* 0x0000001b1b007c0c */ /* 0x000fe4000c761270 */
[----:B------:R-:W-:-:S02]  /*e4e60*/  ISETP.LT.AND P2, PT, R25, UR26, !P0 ;  /* 0x0000001a19007c0c */ /* 0x000fc4000c741270 */
[----:B------:R-:W-:Y:S01]  /*e4e70*/  LOP3.LUT R8, R8, 0x7fffffff, RZ, 0xc0, !PT ;  /* 0x7fffffff08087812 */ /* 0x000fe200078ec0ff */
[----:B------:R-:W3:Y:S01]  /*e4e80*/  LDL.LU R13, [R1+0x1a0] ;  /* 0x0001a000010d7983 */ /* 0x000ee20000300800 */
[----:B------:R-:W0:Y:S01]  /*e4e90*/  LDCU UR26, c[0x0][0x398] ;  /* 0x00007300ff1a77ac */ /* 0x000e220008000800 */
[----:B------:R-:W0:Y:S01]  /*e4ea0*/  LDCU UR27, c[0x0][0x398] ;  /* 0x00007300ff1b77ac */ /* 0x000e220008000800 */
[----:B------:R-:W0:Y:S03]  /*e4eb0*/  LDCU UR30, c[0x0][0x398] ;  /* 0x00007300ff1e77ac */ /* 0x000e260008000800 */
        /* <DEDUP_REMOVED lines=17> */
[----:B------:R-:W-:Y:S01]  /*e4fd0*/  ISETP.LT.AND P2, PT, R29, UR17, !P0 ;  /* 0x000000111d007c0c */ /* 0x000fe2000c741270 */
[----:B------:R-:W-:Y:S01]  /*e4fe0*/  VIADD R0, R5, 0x2a ;  /* 0x0000002a05007836 */ /* 0x000fe20000000000 */
[----:B------:R-:W0:Y:S07]  /*e4ff0*/  LDCU UR17, c[0x0][0x398] ;  /* 0x00007300ff1177ac */ /* 0x000e2e0008000800 */
[----:B------:R-:W-:-:S04]  /*e5000*/  @P1 LOP3.LUT R8, R8, 0x200000, RZ, 0xfc, !PT ;  /* 0x0020000008081812 */ /* 0x000fc800078efcff */
[----:B------:R-:W-:Y:S02]  /*e5010*/  LOP3.LUT R8, R8, 0xfdffffff, RZ, 0xc0, !PT ;  /* 0xfdffffff08087812 */ /* 0x000fe400078ec0ff */
[----:B------:R-:W-:Y:S01]  /*e5020*/  ISETP.LT.AND P1, PT, R28, UR16, !P0 ;  /* 0x000000101c007c0c */ /* 0x000fe2000c721270 */
[----:B------:R-:W0:Y:S01]  /*e5030*/  LDCU UR16, c[0x0][0x398] ;  /* 0x00007300ff1077ac */ /* 0x000e220008000800 */
[----:B--2---:R-:W-:Y:S01]  /*e5040*/  ISETP.LT.AND P3, PT, R23, UR23, !P0 ;  /* 0x0000001717007c0c */ /* 0x004fe2000c761270 */
[----:B------:R-:W2:-:S12]  /*e5050*/  LDCU UR23, c[0x0][0x398] ;  /* 0x00007300ff1777ac */ /* 0x000e980008000800 */
        /* <DEDUP_REMOVED lines=26> */
[----:B------:R-:W-:Y:S01]  /*e5200*/  ISETP.LT.AND P2, PT, R29, UR24, !P0 ;  /* 0x000000181d007c0c */ /* 0x000fe2000c741270 */
[----:B------:R-:W-:Y:S01]  /*e5210*/  VIADD R0, R5, 0x29 ;  /* 0x0000002905007836 */ /* 0x000fe20000000000 */
        /* <DEDUP_REMOVED lines=29> */
[----:B-1----:R-:W-:Y:S02]  /*e53f0*/  ISETP.LT.AND P1, PT, R26, UR12, !P0 ;  /* 0x0000000c1a007c0c */ /* 0x002fe4000c721270 */
[----:B------:R-:W-:Y:S02]  /*e5400*/  ISETP.LT.AND P3, PT, R23, UR40, !P0 ;  /* 0x0000002817007c0c */ /* 0x000fe4000c761270 */
[----:B------:R-:W-:Y:S01]  /*e5410*/  ISETP.LT.AND P2, PT, R29, UR15, !P0 ;  /* 0x0000000f1d007c0c */ /* 0x000fe2000c741270 */
[----:B------:R-:W-:Y:S01]  /*e5420*/  VIADD R0, R5, 0x28 ;  /* 0x0000002805007836 */ /* 0x000fe20000000000 */
[----:B------:R-:W1:Y:S01]  /*e5430*/  LDCU.64 UR10, c[0x0][0x398] ;  /* 0x00007300ff0a77ac */ /* 0x000e620008000a00 */
[----:B------:R-:W3:Y:S01]  /*e5440*/  LDL.LU R5, [R1+0x550] ;  /* 0x0005500001057983 */ /* 0x000ee20000300800 */
        /* <DEDUP_REMOVED lines=32> */
[----:B-1----:R-:W-:Y:S01]  /*e5650*/  ISETP.LT.AND P1, PT, R26, UR10, !P0 ;  /* 0x0000000a1a007c0c */ /* 0x002fe2000c721270 */
[----:B------:R-:W1:Y:S01]  /*e5660*/  LDCU UR18, c[0x0][0x398] ;  /* 0x00007300ff1277ac */ /* 0x000e620008000800 */
[----:B------:R-:W0:Y:S05]  /*e5670*/  LDCU UR19, c[0x0][0x398] ;  /* 0x00007300ff1377ac */ /* 0x000e2a0008000800 */
        /* <DEDUP_REMOVED lines=10> */
[----:B------:R-:W0:Y:S01]  /*e5720*/  LDCU UR20, c[0x0][0x398] ;  /* 0x00007300ff1477ac */ /* 0x000e220008000800 */
[----:B------:R-:W0:Y:S01]  /*e5730*/  LDCU UR21, c[0x0][0x398] ;  /* 0x00007300ff1577ac */ /* 0x000e220008000800 */
[----:B------:R-:W0:Y:S04]  /*e5740*/  LDCU UR22, c[0x0][0x398] ;  /* 0x00007300ff1677ac */ /* 0x000e280008000800 */
        /* <DEDUP_REMOVED lines=13> */
[----:B------:R-:W-:Y:S01]  /*e5820*/  LOP3.LUT R7, R7, 0xffdfffff, RZ, 0xc0, !PT ;  /* 0xffdfffff07077812 */ /* 0x000fe200078ec0ff */
[----:B--2---:R-:W-:-:S05]  /*e5830*/  VIADD R0, R8, 0x27 ;  /* 0x0000002708007836 */ /* 0x004fca0000000000 */
[----:B------:R-:W-:Y:S01]  /*e5840*/  ISETP.GE.AND P0, PT, R0, UR13, PT ;  /* 0x0000000d00007c0c */ /* 0x000fe2000bf06270 */
[----:B------:R-:W-:Y:S01]  /*e5850*/  VIADD R0, R8, 0x26 ;  /* 0x0000002608007836 */ /* 0x000fe20000000000 */
[----:B------:R-:W2:Y:S02]  /*e5860*/  LDCU.64 UR12, c[0x0][0x398] ;  /* 0x00007300ff0c77ac */ /* 0x000ea40008000a00 */
[----:B------:R-:W-:Y:S02]  /*e5870*/  ISETP.LT.AND P1, PT, R26, UR8, !P0 ;  /* 0x000000081a007c0c */ /* 0x000fe4000c721270 */
[----:B------:R-:W-:Y:S02]  /*e5880*/  ISETP.LT.AND P3, PT, R23, UR37, !P0 ;  /* 0x0000002517007c0c */ /* 0x000fe4000c761270 */
[----:B------:R-:W-:Y:S01]  /*e5890*/  ISETP.LT.AND P2, PT, R29, UR38, !P0 ;  /* 0x000000261d007c0c */ /* 0x000fe2000c741270 */
[----:B------:R-:W0:Y:S01]  /*e58a0*/  LDCU UR8, c[0x0][0x398] ;  /* 0x00007300ff0877ac */ /* 0x000e220008000800 */
[----:B------:R-:W0:Y:S01]  /*e58b0*/  LDCU UR38, c[0x0][0x398] ;  /* 0x00007300ff2677ac */ /* 0x000e220008000800 */
        /* <DEDUP_REMOVED lines=27> */
[----:B---3--:R-:W-:Y:S01]  /*e5a70*/  PRMT R0, R5, 0x5410, R13 ;  /* 0x0000541005007816 */ /* 0x008fe2000000000d */
[----:B------:R-:W3:Y:S01]  /*e5a80*/  LDCU.64 UR10, c[0x0][0x398] ;  /* 0x00007300ff0a77ac */ /* 0x000ee20008000a00 */
[----:B------:R-:W4:Y:S01]  /*e5a90*/  LDL.LU R5, [R1+0x560] ;  /* 0x0005600001057983 */ /* 0x000f220000300800 */
[----:B--2---:R-:W-:Y:S02]  /*e5aa0*/  ISETP.LT.AND P1, PT, R26, UR12, !P0 ;  /* 0x0000000c1a007c0c */ /* 0x004fe4000c721270 */
[----:B------:R-:W-:Y:S02]  /*e5ab0*/  ISETP.LT.AND P3, PT, R23, UR57, !P0 ;  /* 0x0000003917007c0c */ /* 0x000fe4000c761270 */
[----:B------:R-:W-:-:S02]  /*e5ac0*/  LOP3.LUT R7, R7, 0xffffdfff, RZ, 0xc0, !PT ;  /* 0xffffdfff07077812 */ /* 0x000fc400078ec0ff */
[----:B------:R-:W-:Y:S01]  /*e5ad0*/  ISETP.LT.AND P2, PT, R29, UR54, !P0 ;  /* 0x000000361d007c0c */ /* 0x000fe2000c741270 */
[----:B------:R2:W-:Y:S01]  /*e5ae0*/  STL [R1+0x1a0], R0 ;  /* 0x0001a00001007387 */ /* 0x0005e20000100800 */
[----:B------:R-:W0:Y:S01]  /*e5af0*/  LDCU UR12, c[0x0][0x398] ;  /* 0x00007300ff0c77ac */ /* 0x000e220008000800 */
[----:B------:R-:W0:Y:S01]  /*e5b00*/  LDCU UR54, c[0x0][0x398] ;  /* 0x00007300ff3677ac */ /* 0x000e220008000800 */
[----:B------:R-:W0:Y:S03]  /*e5b10*/  LDCU UR57, c[0x0][0x398] ;  /* 0x00007300ff3977ac */ /* 0x000e260008000800 */
[----:B------:R-:W-:-:S04]  /*e5b20*/  @P1 LOP3.LUT R7, R7, 0x2000, RZ, 0xfc, !PT ;  /* 0x0000200007071812 */ /* 0x000fc800078efcff */
[----:B------:R-:W-:Y:S02]  /*e5b30*/  LOP3.LUT R7, R7, 0xfffdffff, RZ, 0xc0, !PT ;  /* 0xfffdffff07077812 */ /* 0x000fe400078ec0ff */
[----:B------:R-:W-:Y:S01]  /*e5b40*/  ISETP.LT.AND P1, PT, R28, UR56, !P0 ;  /* 0x000000381c007c0c */ /* 0x000fe2000c721270 */
[----:B--2---:R-:W-:Y:S01]  /*e5b50*/  VIADD R0, R8, 0x25 ;  /* 0x0000002508007836 */ /* 0x004fe20000000000 */
[----:B------:R-:W2:Y:S01]  /*e5b60*/  LDCU UR56, c[0x0][0x398] ;  /* 0x00007300ff3877ac */ /* 0x000ea20008000800 */
        /* <DEDUP_REMOVED lines=22> */
[----:B------:R-:W0:Y:S03]  /*e5cd0*/  LDCU UR9, c[0x0][0x398] ;  /* 0x00007300ff0977ac */ /* 0x000e260008000800 */
[----:B---3--:R-:W-:Y:S02]  /*e5ce0*/  ISETP.LT.AND P2, PT, R26, UR10, !P0 ;  /* 0x0000000a1a007c0c */ /* 0x008fe4000c741270 */
[----:B----4-:R-:W-:Y:S02]  /*e5cf0*/  PRMT R0, R5, 0x5410, R9 ;  /* 0x0000541005007816 */ /* 0x010fe40000000009 */
[----:B------:R-:W-:Y:S01]  /*e5d00*/  ISETP.LT.AND P1, PT, R23, UR77, !P0 ;  /* 0x0000004d17007c0c */ /* 0x000fe2000c721270 */
[----:B------:R-:W3:Y:S01]  /*e5d10*/  LDL.LU R9, [R1+0x54ac] ;  /* 0x0054ac0001097983 */ /* 0x000ee20000300800 */
[----:B------:R-:W-:Y:S01]  /*e5d20*/  LOP3.LUT R7, R7, 0xffffffdf, RZ, 0xc0, !PT ;  /* 0xffffffdf07077812 */ /* 0x000fe200078ec0ff */
[----:B------:R-:W4:Y:S01]  /*e5d30*/  LDCU UR77, c[0x0][0x398] ;  /* 0x00007300ff4d77ac */ /* 0x000f220008000800 */
[----:B0-----:R-:W-:Y:S01]  /*e5d40*/  ISETP.LT.AND P3, PT, R27, UR8, !P0 ;  /* 0x000000081b007c0c */ /* 0x001fe2000c761270 */
[----:B------:R-:W2:Y:S04]  /*e5d50*/  LDL.LU R13, [R1+0x568] ;  /* 0x00056800010d7983 */ /* 0x000ea80000300800 */
[----:B------:R-:W-:-:S02]  /*e5d60*/  @P2 LOP3.LUT R7, R7, 0x20, RZ, 0xfc, !PT ;  /* 0x0000002007072812 */ /* 0x000fc400078efcff */
[----:B------:R-:W-:Y:S01]  /*e5d70*/  ISETP.LT.AND P2, PT, R29, UR9, !P0 ;  /* 0x000000091d007c0c */ /* 0x000fe2000c741270 */
[----:B------:R-:W0:Y:S01]  /*e5d80*/  LDCU.64 UR8, c[0x0][0x398] ;  /* 0x00007300ff0877ac */ /* 0x000e220008000a00 */
[----:B------:R-:W0:Y:S01]  /*e5d90*/  LDCU UR10, c[0x0][0x398] ;  /* 0x00007300ff0a77ac */ /* 0x000e220008000800 */
[----:B------:R-:W-:-:S04]  /*e5da0*/  LOP3.LUT R7, R7, 0xfffffdff, RZ, 0xc0, !PT ;  /* 0xfffffdff07077812 */ /* 0x000fc800078ec0ff */
[----:B------:R-:W-:Y:S02]  /*e5db0*/  @P1 LOP3.LUT R7, R7, 0x200, RZ, 0xfc, !PT ;  /* 0x0000020007071812 */ /* 0x000fe400078efcff */
        /* <DEDUP_REMOVED lines=15> */
[----:B------:R-:W2:Y:S01]  /*e5eb0*/  LDL.LU R2, [R1+0x188] ;  /* 0x0001880001027983 */ /* 0x000ea20000300800 */
[----:B------:R-:W-:-:S04]  /*e5ec0*/  @P2 LOP3.LUT R7, R7, 0x10, RZ, 0xfc, !PT ;  /* 0x0000001007072812 */ /* 0x000fc800078efcff */
[----:B------:R-:W-:Y:S01]  /*e5ed0*/  LOP3.LUT R7, R7, 0xfffffff7, RZ, 0xc0, !PT ;  /* 0xfffffff707077812 */ /* 0x000fe200078ec0ff */
[----:B------:R1:W-:Y:S04]  /*e5ee0*/  STL [R1+0x198], R0 ;  /* 0x0001980001007387 */ /* 0x0003e80000100800 */
[----:B------:R-:W2:Y:S01]  /*e5ef0*/  LDL.LU R5, [R1+0x56c] ;  /* 0x00056c0001057983 */ /* 0x000ea20000300800 */
[----:B------:R-:W-:-:S04]  /*e5f00*/  @P1 LOP3.LUT R7, R7, 0x8, RZ, 0xfc, !PT ;  /* 0x0000000807071812 */ /* 0x000fc800078efcff */
[----:B------:R-:W-:Y:S01]  /*e5f10*/  LOP3.LUT R7, R7, 0xfffffffb, RZ, 0xc0, !PT ;  /* 0xfffffffb07077812 */ /* 0x000fe200078ec0ff */
[----:B-1----:R-:W-:-:S03]  /*e5f20*/  VIADD R0, R8, 0x24 ;  /* 0x0000002408007836 */ /* 0x002fc60000000000 */
[----:B------:R-:W-:Y:S02]  /*e5f30*/  @P0 LOP3.LUT R7, R7, 0x4, RZ, 0xfc, !PT ;  /* 0x0000000407070812 */ /* 0x000fe400078efcff */
[----:B------:R-:W-:Y:S01]  /*e5f40*/  ISETP.GE.AND P0, PT, R0, UR13, PT ;  /* 0x0000000d00007c0c */ /* 0x000fe2000bf06270 */
[----:B------:R-:W1:Y:S01]  /*e5f50*/  LDCU UR13, c[0x0][0x398] ;  /* 0x00007300ff0d77ac */ /* 0x000e620008000800 */
[----:B------:R-:W-:Y:S01]  /*e5f60*/  LOP3.LUT R7, R7, 0xfffffffd, RZ, 0xc0, !PT ;  /* 0xfffffffd07077812 */ /* 0x000fe200078ec0ff */
[----:B------:R-:W2:Y:S01]  /*e5f70*/  LDL.LU R0, [R1+0x19c] ;  /* 0x00019c0001007983 */ /* 0x000ea20000300800 */
[----:B0-----:R-:W-:Y:S02]  /*e5f80*/  ISETP.LT.AND P2, PT, R26, UR8, !P0 ;  /* 0x000000081a007c0c */ /* 0x001fe4000c741270 */
[----:B----4-:R-:W-:Y:S01]  /*e5f90*/  ISETP.LT.AND P1, PT, R23, UR77, !P0 ;  /* 0x0000004d17007c0c */ /* 0x010fe2000c721270 */
[----:B------:R-:W0:-:S12]  /*e5fa0*/  LDCU UR77, c[0x0][0x398] ;  /* 0x00007300ff4d77ac */ /* 0x000e180008000800 */
[----:B------:R-:W-:-:S04]  /*e5fb0*/  @P1 LOP3.LUT R7, R7, 0x2, RZ, 0xfc, !PT ;  /* 0x0000000207071812 */ /* 0x000fc800078efcff */
[----:B------:R-:W-:Y:S02]  /*e5fc0*/  LOP3.LUT R7, R7, 0xfffffffe, RZ, 0xc0, !PT ;  /* 0xfffffffe07077812 */ /* 0x000fe400078ec0ff */
[----:B---3--:R-:W-:-:S04]  /*e5fd0*/  LOP3.LUT R9, R9, 0xdfffffff, RZ, 0xc0, !PT ;  /* 0xdfffffff09097812 */ /* 0x008fc800078ec0ff */
[----:B------:R-:W-:Y:S02]  /*e5fe0*/  @P2 LOP3.LUT R9, R9, 0x20000000, RZ, 0xfc, !PT ;  /* 0x2000000009092812 */ /* 0x000fe400078efcff */
[----:B-1----:R-:W-:-:S13]  /*e5ff0*/  ISETP.LT.AND P2, PT, R29, UR13, !P0 ;  /* 0x0000000d1d007c0c */ /* 0x002fda000c741270 */
[----:B------:R-:W-:-:S05]  /*e6000*/  @P2 LOP3.LUT R7, R7, 0x1, RZ, 0xfc, !PT ;  /* 0x0000000107072812 */ /* 0x000fca00078efcff */
[----:B------:R1:W-:Y:S04]  /*e6010*/  STL [R1+0x5478], R7 ;  /* 0x0054780701007387 */ /* 0x0003e80000100800 */
[----:B-1----:R-:W3:Y:S01]  /*e6020*/  LDL R7, [R1+0x21c4] ;  /* 0x0021c40001077983 */ /* 0x002ee20000100800 */
[----:B------:R-:W-:Y:S02]  /*e6030*/  ISETP.LT.AND P1, PT, R28, UR10, !P0 ;  /* 0x0000000a1c007c0c */ /* 0x000fe4000c721270 */
[----:B------:R-:W-:Y:S02]  /*e6040*/  ISETP.LT.AND P3, PT, R27, UR12, !P0 ;  /* 0x0000000c1b007c0c */ /* 0x000fe4000c761270 */
[----:B------:R-:W-:Y:S02]  /*e6050*/  LOP3.LUT R9, R9, 0x7fffffff, RZ, 0xc0, !PT ;  /* 0x7fffffff09097812 */ /* 0x000fe400078ec0ff */
[----:B0-----:R-:W-:Y:S01]  /*e6060*/  ISETP.LT.AND P2, PT, R25, UR77, !P0 ;  /* 0x0000004d19007c0c */ /* 0x001fe2000c741270 */
[----:B------:R-:W0:Y:S01]  /*e6070*/  LDCU.64 UR12, c[0x0][0x398] ;  /* 0x00007300ff0c77ac */ /* 0x000e220008000a00 */
[----:B------:R-:W1:Y:S05]  /*e6080*/  LDCU UR77, c[0x0][0x398] ;  /* 0x00007300ff4d77ac */ /* 0x000e6a0008000800 */
[----:B------:R-:W-:-:S04]  /*e6090*/  @P1 LOP3.LUT R9, R9, 0x80000000, RZ, 0xfc, !PT ;  /* 0x8000000009091812 */ /* 0x000fc800078efcff */
[----:B------:R-:W-:Y:S02]  /*e60a0*/  LOP3.LUT R9, R9, 0xbfffffff, RZ, 0xc0, !PT ;  /* 0xbfffffff09097812 */ /* 0x000fe400078ec0ff */
[----:B------:R-:W-:Y:S01]  /*e60b0*/  ISETP.LT.AND P1, PT, R24, UR67, !P0 ;  /* 0x0000004318007c0c */ /* 0x000fe2000c721270 */
[----:B------:R-:W4:Y:S01]  /*e60c0*/  LDCU UR67, c[0x0][0x398] ;  /* 0x00007300ff4377ac */ /* 0x000f220008000800 */
[----:B------:R-:W-:-:S04]  /*e60d0*/  @P3 LOP3.LUT R9, R9, 0x40000000, RZ, 0xfc, !PT ;  /* 0x4000000009093812 */ /* 0x000fc800078efcff */
[----:B------:R-:W-:-:S04]  /*e60e0*/  LOP3.LUT R9, R9, 0xefffffff, RZ, 0xc0, !PT ;  /* 0xefffffff09097812 */ /* 0x000fc800078ec0ff */
[----:B------:R-:W-:Y:S02]  /*e60f0*/  @P2 LOP3.LUT R9, R9, 0x10000000, RZ, 0xfc, !PT ;  /* 0x1000000009092812 */ /* 0x000fe400078efcff */
[----:B--2---:R-:W-:Y:S02]  /*e6100*/  PRMT R0, R13, 0x5410, R0 ;  /* 0x000054100d007816 */ /* 0x004fe40000000000 */
[----:B------:R-:W-:Y:S01]  /*e6110*/  LOP3.LUT R9, R9, 0xf7ffffff, RZ, 0xc0, !PT ;  /* 0xf7ffffff09097812 */ /* 0x000fe200078ec0ff */
[----:B------:R-:W2:Y:S04]  /*e6120*/  LDL.LU R13, [R1+0x570] ;  /* 0x00057000010d7983 */ /* 0x000ea80000300800 */
[----:B------:R0:W-:Y:S01]  /*e6130*/  STL [R1+0x19c], R0 ;  /* 0x00019c0001007387 */ /* 0x0001e20000100800 */
[----:B------:R-:W-:-:S02]  /*e6140*/  @P1 LOP3.LUT R9, R9, 0x8000000, RZ, 0xfc, !PT ;  /* 0x0800000009091812 */ /* 0x000fc400078efcff */
[----:B0-----:R-:W-:Y:S02]  /*e6150*/  PRMT R0, R5, 0x5410, R2 ;  /* 0x0000541005007816 */ /* 0x001fe40000000002 */
[----:B------:R-:W2:Y:S04]  /*e6160*/  LDL.LU R2, [R1+0x180] ;  /* 0x0001800001027983 */ /* 0x000ea80000300800 */
[----:B------:R-:W2:Y:S04]  /*e6170*/  LDL.LU R5, [R1+0x350] ;  /* 0x0003500001057983 */ /* 0x000ea80000300800 */
[----:B------:R0:W-:Y:S01]  /*e6180*/  STL [R1+0x188], R0 ;  /* 0x0001880001007387 */ /* 0x0001e20000100800 */
[----:B------:R-:W-:Y:S01]  /*e6190*/  LOP3.LUT R9, R9, 0xfbffffff, RZ, 0xc0, !PT ;  /* 0xfbffffff09097812 */ /* 0x000fe200078ec0ff */
[----:B0-----:R-:W-:Y:S01]  /*e61a0*/  VIADD R0, R8, 0x23 ;  /* 0x0000002308007836 */ /* 0x001fe20000000000 */
[----:B---3--:R-:W-:Y:S01]  /*e61b0*/  ISETP.LT.AND P0, PT, R7, UR68, !P0 ;  /* 0x0000004407007c0c */ /* 0x008fe2000c701270 */
[----:B------:R-:W0:-:S12]  /*e61c0*/  LDCU UR68, c[0x0][0x398] ;  /* 0x00007300ff4477ac */ /* 0x000e180008000800 */
[----:B------:R-:W-:Y:S02]  /*e61d0*/  @P0 LOP3.LUT R9, R9, 0x4000000, RZ, 0xfc, !PT ;  /* 0x0400000009090812 */ /* 0x000fe400078efcff */
[----:B------:R-:W-:Y:S01]  /*e61e0*/  ISETP.GE.AND P0, PT, R0, UR11, PT ;  /* 0x0000000b00007c0c */ /* 0x000fe2000bf06270 */
[----:B------:R-:W3:Y:S01]  /*e61f0*/  LDCU.64 UR10, c[0x0][0x398] ;  /* 0x00007300ff0a77ac */ /* 0x000ee20008000a00 */
[----:B------:R-:W2:Y:S02]  /*e6200*/  LDL.LU R0, [R1+0x194] ;  /* 0x0001940001007983 */ /* 0x000ea40000300800 */
[----:B------:R-:W-:Y:S02]  /*e6210*/  ISETP.LT.AND P1, PT, R26, UR12, !P0 ;  /* 0x0000000c1a007c0c */ /* 0x000fe4000c721270 */
[----:B-1----:R-:W-:Y:S02]  /*e6220*/  ISETP.LT.AND P3, PT, R23, UR77, !P0 ;  /* 0x0000004d17007c0c */ /* 0x002fe4000c761270 */
[----:B------:R-:W-:-:S02]  /*e6230*/  LOP3.LUT R9, R9, 0xffdfffff, RZ, 0xc0, !PT ;  /* 0xffdfffff09097812 */ /* 0x000fc400078ec0ff */
[----:B------:R-:W-:Y:S01]  /*e6240*/  ISETP.LT.AND P2, PT, R29, UR76, !P0 ;  /* 0x0000004c1d007c0c */ /* 0x000fe2000c741270 */
[----:B------:R-:W1:Y:S01]  /*e6250*/  LDCU UR77, c[0x0][0x398] ;  /* 0x00007300ff4d77ac */ /* 0x000e620008000800 */
        /* <DEDUP_REMOVED lines=26> */
[----:B--2---:R-:W-:-:S05]  /*e6400*/  PRMT R0, R13, 0x5410, R0 ;  /* 0x000054100d007816 */ /* 0x004fca0000000000 */
[----:B------:R2:W-:Y:S04]  /*e6410*/  STL [R1+0x194], R0 ;  /* 0x0001940001007387 */ /* 0x0005e80000100800 */
[----:B------:R-:W4:Y:S01]  /*e6420*/  LDL.LU R13, [R1+0x580] ;  /* 0x00058000010d7983 */ /* 0x000f220000300800 */
[----:B--2---:R-:W-:-:S03]  /*e6430*/  PRMT R0, R5, 0x5410, R2 ;  /* 0x0000541005007816 */ /* 0x004fc60000000002 */
[----:B------:R-:W2:Y:S04]  /*e6440*/  LDL.LU R2, [R1+0x178] ;  /* 0x0001780001027983 */ /* 0x000ea80000300800 */
[----:B------:R0:W-:Y:S04]  /*e6450*/  STL [R1+0x180], R0 ;  /* 0x0001800001007387 */ /* 0x0001e80000100800 */
[----:B------:R-:W2:Y:S01]  /*e6460*/  LDL.LU R5, [R1+0x58c] ;  /* 0x00058c0001057983 */ /* 0x000ea20000300800 */
[----:B0-----:R-:W-:-:S05]  /*e6470*/  VIADD R0, R8, 0x22 ;  /* 0x0000002208007836 */ /* 0x001fca0000000000 */
[----:B------:R-:W-:Y:S02]  /*e6480*/  ISETP.GE.AND P0, PT, R0, UR9, PT ;  /* 0x0000000900007c0c */ /* 0x000fe4000bf06270 */
[----:B------:R-:W-:Y:S01]  /*e6490*/  LOP3.LUT R9, R9, 0xffffdfff, RZ, 0xc0, !PT ;  /* 0xffffdfff09097812 */ /* 0x000fe200078ec0ff */
[----:B------:R-:W4:Y:S01]  /*e64a0*/  LDL.LU R0, [R1+0x17c] ;  /* 0x00017c0001007983 */ /* 0x000f220000300800 */
[----:B------:R-:W0:Y:S01]  /*e64b0*/  LDCU.64 UR8, c[0x0][0x398] ;  /* 0x00007300ff0877ac */ /* 0x000e220008000a00 */
[----:B---3--:R-:W-:Y:S02]  /*e64c0*/  ISETP.LT.AND P1, PT, R26, UR10, !P0 ;  /* 0x0000000a1a007c0c */ /* 0x008fe4000c721270 */
[----:B------:R-:W-:Y:S02]  /*e64d0*/  ISETP.LT.AND P3, PT, R23, UR33, !P0 ;  /* 0x0000002117007c0c */ /* 0x000fe4000c761270 */
[----:B------:R-:W-:Y:S01]  /*e64e0*/  ISETP.LT.AND P2, PT, R29, UR34, !P0 ;  /* 0x000000221d007c0c */ /* 0x000fe2000c741270 */
[----:B------:R-:W3:Y:S01]  /*e64f0*/  LDCU UR33, c[0x0][0x398] ;  /* 0x00007300ff2177ac */ /* 0x000ee20008000800 */
        /* <DEDUP_REMOVED lines=18> */
[----:B------:R-:W0:Y:S01]  /*e6620*/  LDCU UR52, c[0x0][0x398] ;  /* 0x00007300ff3477ac */ /* 0x000e220008000800 */
[----:B----4-:R-:W-:-:S05]  /*e6630*/  PRMT R0, R13, 0x5410, R0 ;  /* 0x000054100d007816 */ /* 0x010fca0000000000 */
[----:B------:R2:W-:Y:S04]  /*e6640*/  STL [R1+0x17c], R0 ;  /* 0x00017c0001007387 */ /* 0x0005e80000100800 */
[----:B------:R-:W4:Y:S01]  /*e6650*/  LDL.LU R13, [R1+0x16c] ;  /* 0x00016c00010d7983 */ /* 0x000f220000300800 */
[----:B--2---:R-:W-:-:S03]  /*e6660*/  PRMT R0, R5, 0x5410, R2 ;  /* 0x0000541005007816 */ /* 0x004fc60000000002 */
[----:B------:R-:W4:Y:S04]  /*e6670*/  LDL.LU R2, [R1+0x590] ;  /* 0x0005900001027983 */ /* 0x000f280000300800 */
[----:B------:R2:W-:Y:S04]  /*e6680*/  STL [R1+0x178], R0 ;  /* 0x0001780001007387 */ /* 0x0005e80000100800 */
[----:B------:R-:W3:Y:S01]  /*e6690*/  LDL.LU R5, [R1+0x5f4] ;  /* 0x0005f40001057983 */ /* 0x000ee20000300800 */
[----:B------:R-:W-:Y:S02]  /*e66a0*/  LOP3.LUT R9, R9, 0xffffefff, RZ, 0xc0, !PT ;  /* 0xffffefff09097812 */ /* 0x000fe400078ec0ff */
[----:B------:R-:W-:Y:S01]  /*e66b0*/  ISETP.LT.AND P0, PT, R7, UR62, !P0 ;  /* 0x0000003e07007c0c */ /* 0x000fe2000c701270 */
[----:B------:R-:W0:Y:S01]  /*e66c0*/  LDCU UR62, c[0x0][0x398] ;  /* 0x00007300ff3e77ac */ /* 0x000e220008000800 */
[----:B------:R-:W-:-:S04]  /*e66d0*/  @P2 LOP3.LUT R9, R9, 0x1000, RZ, 0xfc, !PT ;  /* 0x0000100009092812 */ /* 0x000fc800078efcff */
[----:B------:R-:W-:-:S04]  /*e66e0*/  LOP3.LUT R9, R9, 0xfffff7ff, RZ, 0xc0, !PT ;  /* 0xfffff7ff09097812 */ /* 0x000fc800078ec0ff */
[----:B------:R-:W-:Y:S01]  /*e66f0*/  @P1 LOP3.LUT R9, R9, 0x800, RZ, 0xfc, !PT ;  /* 0x0000080009091812 */ /* 0x000fe200078efcff */
[----:B--2---:R-:W-:-:S03]  /*e6700*/  VIADD R0, R8, 0x21 ;  /* 0x0000002108007836 */ /* 0x004fc60000000000 */
[----:B------:R-:W-:-:S04]  /*e6710*/  LOP3.LUT R9, R9, 0xfffffbff, RZ, 0xc0, !PT ;  /* 0xfffffbff09097812 */ /* 0x000fc800078ec0ff */
[----:B------:R-:W-:Y:S02]  /*e6720*/  @P0 LOP3.LUT R9, R9, 0x400, RZ, 0xfc, !PT ;  /* 0x0000040009090812 */ /* 0x000fe400078efcff */
[----:B------:R-:W-:Y:S01]  /*e6730*/  ISETP.GE.AND P0, PT, R0, UR13, PT ;  /* 0x0000000d00007c0c */ /* 0x000fe2000bf06270 */
[----:B------:R-:W2:Y:S03]  /*e6740*/  LDCU.64 UR12, c[0x0][0x398] ;  /* 0x00007300ff0c77ac */ /* 0x000ea60008000a00 */
[----:B0-----:R-:W-:Y:S02]  /*e6750*/  ISETP.LT.AND P1, PT, R26, UR8, !P0 ;  /* 0x000000081a007c0c */ /* 0x001fe4000c721270 */
[----:B------:R-:W-:Y:S02]  /*e6760*/  ISETP.LT.AND P3, PT, R23, UR74, !P0 ;  /* 0x0000004a17007c0c */ /* 0x000fe4000c761270 */
[----:B------:R-:W-:-:S02]  /*e6770*/  LOP3.LUT R9, R9, 0xffffffdf, RZ, 0xc0, !PT ;  /* 0xffffffdf09097812 */ /* 0x000fc400078ec0ff */
[----:B------:R-:W-:Y:S01]  /*e6780*/  ISETP.LT.AND P2, PT, R29, UR73, !P0 ;  /* 0x000000491d007c0c */ /* 0x000fe2000c741270 */
        /* <DEDUP_REMOVED lines=28> */
[----:B----4-:R-:W-:-:S05]  /*e6950*/  PRMT R0, R2, 0x5410, R13 ;  /* 0x0000541002007816 */ /* 0x010fca000000000d */
[----:B------:R3:W-:Y:S02]  /*e6960*/  STL [R1+0x16c], R0 ;  /* 0x00016c0001007387 */ /* 0x0007e40000100800 */
[----:B---3--:R-:W-:Y:S02]  /*e6970*/  PRMT R0, R5, 0x5410, R6 ;  /* 0x0000541005007816 */ /* 0x008fe40000000006 */
[----:B------:R-:W3:Y:S04]  /*e6980*/  LDL.LU R6, [R1+0x54a8] ;  /* 0x0054a80001067983 */ /* 0x000ee80000300800 */
[----:B------:R-:W4:Y:S04]  /*e6990*/  LDL.LU R13, [R1+0x600] ;  /* 0x00060000010d7983 */ /* 0x000f280000300800 */
[----:B------:R-:W4:Y:S04]  /*e69a0*/  LDL.LU R2, [R1+0x13c] ;  /* 0x00013c0001027983 */ /* 0x000f280000300800 */
[----:B------:R0:W-:Y:S04]  /*e69b0*/  STL [R1+0x15c], R0 ;  /* 0x00015c0001007387 */ /* 0x0001e80000100800 */
[----:B------:R-:W4:Y:S01]  /*e69c0*/  LDL.LU R5, [R1+0x614] ;  /* 0x0006140001057983 */ /* 0x000f220000300800 */
[----:B0-----:R-:W-:-:S05]  /*e69d0*/  VIADD R0, R8, 0x20 ;  /* 0x0000002008007836 */ /* 0x001fca0000000000 */
[----:B------:R-:W-:Y:S02]  /*e69e0*/  ISETP.GE.AND P0, PT, R0, UR11, PT ;  /* 0x0000000b00007c0c */ /* 0x000fe4000bf06270 */
[----:B------:R-:W-:Y:S01]  /*e69f0*/  LOP3.LUT R9, R9, 0xfffffffd, RZ, 0xc0, !PT ;  /* 0xfffffffd09097812 */ /* 0x000fe200078ec0ff */
[----:B------:R-:W4:Y:S01]  /*e6a00*/  LDL.LU R0, [R1+0x14c] ;  /* 0x00014c0001007983 */ /* 0x000f220000300800 */
[----:B------:R-:W0:Y:S01]  /*e6a10*/  LDCU UR11, c[0x0][0x398] ;  /* 0x00007300ff0b77ac */ /* 0x000e220008000800 */
[----:B--2---:R-:W-:Y:S02]  /*e6a20*/  ISETP.LT.AND P1, PT, R26, UR12, !P0 ;  /* 0x0000000c1a007c0c */ /* 0x004fe4000c721270 */
[----:B------:R-:W-:Y:S02]  /*e6a30*/  ISETP.LT.AND P3, PT, R23, UR72, !P0 ;  /* 0x0000004817007c0c */ /* 0x000fe4000c761270 */
[----:B------:R-:W-:Y:S01]  /*e6a40*/  ISETP.LT.AND P2, PT, R29, UR71, !P0 ;  /* 0x000000471d007c0c */ /* 0x000fe2000c741270 */
[----:B------:R-:W2:Y:S01]  /*e6a50*/  LDCU UR72, c[0x0][0x398] ;  /* 0x00007300ff4877ac */ /* 0x000ea20008000800 */
[----:B------:R-:W0:Y:S01]  /*e6a60*/  LDCU UR71, c[0x0][0x398] ;  /* 0x00007300ff4777ac */ /* 0x000e220008000800 */
[----:B------:R-:W0:Y:S08]  /*e6a70*/  LDCU UR12, c[0x0][0x398] ;  /* 0x00007300ff0c77ac */ /* 0x000e300008000800 */
[----:B------:R-:W-:-:S02]  /*e6a80*/  @P3 LOP3.LUT R9, R9, 0x2, RZ, 0xfc, !PT ;  /* 0x0000000209093812 */ /* 0x000fc400078efcff */
[----:B------:R-:W-:Y:S02]  /*e6a90*/  ISETP.LT.AND P3, PT, R27, UR17, !P0 ;  /* 0x000000111b007c0c */ /* 0x000fe4000c761270 */
[----:B------:R-:W-:-:S04]  /*e6aa0*/  LOP3.LUT R9, R9, 0xfffffffe, RZ, 0xc0, !PT ;  /* 0xfffffffe09097812 */ /* 0x000fc800078ec0ff */
[----:B------:R-:W-:Y:S02]  /*e6ab0*/  @P2 LOP3.LUT R9, R9, 0x1, RZ, 0xfc, !PT ;  /* 0x0000000109092812 */ /* 0x000fe400078efcff */
[----:B------:R-:W-:Y:S01]  /*e6ac0*/  ISETP.LT.AND P2, PT, R25, UR23, !P0 ;  /* 0x0000001719007c0c */ /* 0x000fe2000c741270 */
[----:B------:R-:W0:Y:S01]  /*e6ad0*/  LDCU UR23, c[0x0][0x398] ;  /* 0x00007300ff1777ac */ /* 0x000e220008000800 */
[----:B---3--:R-:W-:-:S04]  /*e6ae0*/  LOP3.LUT R6, R6, 0xdfffffff, RZ, 0xc0, !PT ;  /* 0xdfffffff06067812 */ /* 0x008fc800078ec0ff */
[----:B------:R-:W-:Y:S02]  /*e6af0*/  @P1 LOP3.LUT R6, R6, 0x20000000, RZ, 0xfc, !PT ;  /* 0x2000000006061812 */ /* 0x000fe400078efcff */
[----:B------:R-:W-:Y:S01]  /*e6b00*/  ISETP.LT.AND P1, PT, R28, UR16, !P0 ;  /* 0x000000101c007c0c */ /* 0x000fe2000c721270 */
[----:B------:R-:W3:Y:S01]  /*e6b10*/  LDCU.64 UR16, c[0x0][0x398] ;  /* 0x00007300ff1077ac */ /* 0x000ee20008000a00 */
[----:B------:R-:W-:-:S11]  /*e6b20*/  LOP3.LUT R6, R6, 0x7fffffff, RZ, 0xc0, !PT ;  /* 0x7fffffff06067812 */ /* 0x000fd600078ec0ff */
[----:B------:R-:W-:-:S04]  /*e6b30*/  @P1 LOP3.LUT R6, R6, 0x80000000, RZ, 0xfc, !PT ;  /* 0x8000000006061812 */ /* 0x000fc800078efcff */
[----:B------:R-:W-:Y:S02]  /*e6b40*/  LOP3.LUT R6, R6, 0xbfffffff, RZ, 0xc0, !PT ;  /* 0xbfffffff06067812 */ /* 0x000fe400078ec0ff */
[----:B------:R-:W-:Y:S02]  /*e6b50*/  ISETP.LT.AND P1, PT, R24, UR24, !P0 ;  /* 0x0000001818007c0c */ /* 0x000fe4000c721270 */
[----:B------:R-:W-:Y:S02]  /*e6b60*/  @P3 LOP3.LUT R6, R6, 0x40000000, RZ, 0xfc, !PT ;  /* 0x4000000006063812 */ /* 0x000fe400078efcff */
[----:B----4-:R-:W-:Y:S01]  /*e6b70*/  PRMT R0, R13, 0x5410, R0 ;  /* 0x000054100d007816 */ /* 0x010fe20000000000 */
[----:B------:R-:W4:Y:S01]  /*e6b80*/  LDCU UR24, c[0x0][0x398] ;  /* 0x00007300ff1877ac */ /* 0x000f220008000800 */
[----:B------:R-:W-:Y:S02]  /*e6b90*/  LOP3.LUT R6, R6, 0xefffffff, RZ, 0xc0, !PT ;  /* 0xefffffff06067812 */ /* 0x000fe400078ec0ff */
[----:B------:R-:W-:Y:S01]  /*e6ba0*/  ISETP.LT.AND P0, PT, R7, UR25, !P0 ;  /* 0x0000001907007c0c */ /* 0x000fe2000c701270 */
[----:B------:R0:W-:Y:S04]  /*e6bb0*/  STL [R1+0x14c], R0 ;  /* 0x00014c0001007387 */ /* 0x0001e80000100800 */
[----:B------:R-:W2:Y:S01]  /*e6bc0*/  LDL.LU R13, [R1+0x624] ;  /* 0x00062400010d7983 */ /* 0x000ea20000300800 */
[----:B------:R-:W-:Y:S01]  /*e6bd0*/  @P2 LOP3.LUT R6, R6, 0x10000000, RZ, 0xfc, !PT ;  /* 0x1000000006062812 */ /* 0x000fe200078efcff */
[----:B------:R-:W1:Y:S03]  /*e6be0*/  LDCU UR25, c[0x0][0x398] ;  /* 0x00007300ff1977ac */ /* 0x000e660008000800 */
[----:B------:R-:W-:-:S02]  /*e6bf0*/  LOP3.LUT R6, R6, 0xf7ffffff, RZ, 0xc0, !PT ;  /* 0xf7ffffff06067812 */ /* 0x000fc400078ec0ff */
[----:B0-----:R-:W-:Y:S02]  /*e6c00*/  PRMT R0, R5, 0x5410, R2 ;  /* 0x0000541005007816 */ /* 0x001fe40000000002 */
[----:B------:R-:W-:Y:S01]  /*e6c10*/  @P1 LOP3.LUT R6, R6, 0x8000000, RZ, 0xfc, !PT ;  /* 0x0800000006061812 */ /* 0x000fe200078efcff */
[----:B------:R-:W2:Y:S04]  /*e6c20*/  LDL.LU R2, [R1+0xfc] ;  /* 0x0000fc0001027983 */ /* 0x000ea80000300800 */
[----:B------:R0:W-:Y:S04]  /*e6c30*/  STL [R1+0x13c], R0 ;  /* 0x00013c0001007387 */ /* 0x0001e80000100800 */
[----:B------:R-:W2:Y:S01]  /*e6c40*/  LDL.LU R5, [R1+0x354] ;  /* 0x0003540001057983 */ /* 0x000ea20000300800 */
[----:B------:R-:W-:-:S04]  /*e6c50*/  LOP3.LUT R6, R6, 0xfbffffff, RZ, 0xc0, !PT ;  /* 0xfbffffff06067812 */ /* 0x000fc800078ec0ff */
[----:B------:R-:W-:Y:S01]  /*e6c60*/  @P0 LOP3.LUT R6, R6, 0x4000000, RZ, 0xfc, !PT ;  /* 0x0400000006060812 */ /* 0x000fe200078efcff */
[----:B0-----:R-:W-:-:S05]  /*e6c70*/  VIADD R0, R8, 0x1f ;  /* 0x0000001f08007836 */ /* 0x001fca0000000000 */
[----:B------:R-:W-:Y:S02]  /*e6c80*/  ISETP.GE.AND P0, PT, R0, UR9, PT ;  /* 0x0000000900007c0c */ /* 0x000fe4000bf06270 */
[----:B------:R-:W-:Y:S01]  /*e6c90*/  LOP3.LUT R6, R6, 0xffdfffff, RZ, 0xc0, !PT ;  /* 0xffdfffff06067812 */ /* 0x000fe200078ec0ff */
[----:B------:R-:W2:Y:S01]  /*e6ca0*/  LDL.LU R0, [R1+0x11c] ;  /* 0x00011c0001007983 */ /* 0x000ea20000300800 */
[----:B------:R-:W0:Y:S01]  /*e6cb0*/  LDCU UR9, c[0x0][0x398] ;  /* 0x00007300ff0977ac */ /* 0x000e220008000800 */
        /* <DEDUP_REMOVED lines=21> */
[----:B------:R-:W-:-:S04]  /*e6e10*/  @P3 LOP3.LUT R6, R6, 0x400000, RZ, 0xfc, !PT ;  /* 0x0040000006063812 */ /* 0x000fc800078efcff */
        /* <DEDUP_REMOVED lines=8> */
[----:B--2---:R-:W-:-:S05]  /*e6ea0*/  PRMT R0, R13, 0x5410, R0 ;  /* 0x000054100d007816 */ /* 0x004fca0000000000 */
[----:B------:R2:W-:Y:S02]  /*e6eb0*/  STL [R1+0x11c], R0 ;  /* 0x00011c0001007387 */ /* 0x0005e40000100800 */
[----:B--2---:R-:W-:Y:S02]  /*e6ec0*/  PRMT R0, R5, 0x5410, R2 ;  /* 0x0000541005007816 */ /* 0x004fe40000000002 */
[----:B------:R-:W2:Y:S04]  /*e6ed0*/  LDL.LU R5, [R1+0x10c] ;  /* 0x00010c0001057983 */ /* 0x000ea80000300800 */
[----:B------:R-:W2:Y:S04]  /*e6ee0*/  LDL.LU R13, [R1+0xdc] ;  /* 0x0000dc00010d7983 */ /* 0x000ea80000300800 */
[----:B------:R0:W-:Y:S04]  /*e6ef0*/  STL [R1+0xfc], R0 ;  /* 0x0000fc0001007387 */ /* 0x0001e80000100800 */
[----:B------:R-:W2:Y:S01]  /*e6f00*/  LDL.LU R2, [R1+0x650] ;  /* 0x0006500001027983 */ /* 0x000ea20000300800 */
[----:B0-----:R-:W-:-:S05]  /*e6f10*/  VIADD R0, R8, 0x1e ;  /* 0x0000001e08007836 */ /* 0x001fca0000000000 */
[----:B------:R-:W-:Y:S02]  /*e6f20*/  ISETP.GE.AND P0, PT, R0, UR13, PT ;  /* 0x0000000d00007c0c */ /* 0x000fe4000bf06270 */
[----:B------:R-:W-:Y:S01]  /*e6f30*/  LOP3.LUT R6, R6, 0xffffdfff, RZ, 0xc0, !PT ;  /* 0xffffdfff06067812 */ /* 0x000fe200078ec0ff */
[----:B------:R-:W2:Y:S01]  /*e6f40*/  LDL.LU R0, [R1+0x63c] ;  /* 0x00063c0001007983 */ /* 0x000ea20000300800 */
[----:B------:R-:W0:Y:S01]  /*e6f50*/  LDCU UR13, c[0x0][0x398] ;  /* 0x00007300ff0d77ac */ /* 0x000e220008000800 */
[----:B------:R-:W-:Y:S02]  /*e6f60*/  ISETP.LT.AND P1, PT, R26, UR42, !P0 ;  /* 0x0000002a1a007c0c */ /* 0x000fe4000c721270 */
[----:B------:R-:W-:Y:S02]  /*e6f70*/  ISETP.LT.AND P3, PT, R23, UR14, !P0 ;  /* 0x0000000e17007c0c */ /* 0x000fe4000c761270 */
[----:B------:R-:W-:Y:S01]  /*e6f80*/  ISETP.LT.AND P2, PT, R29, UR15, !P0 ;  /* 0x0000000f1d007c0c */ /* 0x000fe2000c741270 */
[----:B------:R-:W0:Y:S01]  /*e6f90*/  LDCU UR14, c[0x0][0x398] ;  /* 0x00007300ff0e77ac */ /* 0x000e220008000800 */
[----:B------:R-:W0:Y:S07]  /*e6fa0*/  LDCU UR15, c[0x0][0x398] ;  /* 0x00007300ff0f77ac */ /* 0x000e2e0008000800 */
        /* <DEDUP_REMOVED lines=24> */
[----:B--2---:R-:W-:Y:S02]  /*e7130*/  PRMT R0, R0, 0x5410, R5 ;  /* 0x0000541000007816 */ /* 0x004fe40000000005 */
[----:B------:R-:W2:Y:S04]  /*e7140*/  LDL.LU R5, [R1+0x54a4] ;  /* 0x0054a40001057983 */ /* 0x000ea80000300800 */
[----:B------:R0:W-:Y:S02]  /*e7150*/  STL [R1+0x10c], R0 ;  /* 0x00010c0001007387 */ /* 0x0001e40000100800 */
[----:B0-----:R-:W-:-:S02]  /*e7160*/  PRMT R0, R2, 0x5410, R13 ;  /* 0x0000541002007816 */ /* 0x001fc4000000000d */
[----:B------:R-:W2:Y:S04]  /*e7170*/  LDL.LU R13, [R1+0x65c] ;  /* 0x00065c00010d7983 */ /* 0x000ea80000300800 */
[----:B------:R-:W2:Y:S04]  /*e7180*/  LDL.LU R2, [R1+0x670] ;  /* 0x0006700001027983 */ /* 0x000ea80000300800 */
[----:B------:R0:W-:Y:S02]  /*e7190*/  STL [R1+0xdc], R0 ;  /* 0x0000dc0001007387 */ /* 0x0001e40000100800 */
        /* <DEDUP_REMOVED lines=12> */
[----:B------:R-:W-:Y:S01]  /*e7260*/  ISETP.LT.AND P1, PT, R28, UR20, !P0 ;  /* 0x000000141c007c0c */ /* 0x000fe2000c721270 */
[----:B------:R-:W0:Y:S01]  /*e7270*/  LDCU UR20, c[0x0][0x398] ;  /* 0x00007300ff1477ac */ /* 0x000e220008000800 */
[----:B------:R-:W-:-:S04]  /*e7280*/  @P3 LOP3.LUT R6, R6, 0x200, RZ, 0xfc, !PT ;  /* 0x0000020006063812 */ /* 0x000fc800078efcff */
[----:B------:R-:W-:Y:S02]  /*e7290*/  LOP3.LUT R6, R6, 0xfffffeff, RZ, 0xc0, !PT ;  /* 0xfffffeff06067812 */ /* 0x000fe400078ec0ff */
[----:B--2---:R-:W-:-:S05]  /*e72a0*/  PRMT R0, R13, 0x5410, R0 ;  /* 0x000054100d007816 */ /* 0x004fca0000000000 */
[----:B------:R2:W-:Y:S02]  /*e72b0*/  STL [R1+0xec], R0 ;  /* 0x0000ec0001007387 */ /* 0x0005e40000100800 */
[----:B--2---:R-:W-:Y:S02]  /*e72c0*/  PRMT R0, R2, 0x5410, R5 ;  /* 0x0000541002007816 */ /* 0x004fe40000000005 */
[----:B------:R-:W2:Y:S04]  /*e72d0*/  LDL.LU R5, [R1+0x54a0] ;  /* 0x0054a00001057983 */ /* 0x000ea80000300800 */
[----:B------:R-:W2:Y:S04]  /*e72e0*/  LDL.LU R13, [R1+0xcc] ;  /* 0x0000cc00010d7983 */ /* 0x000ea80000300800 */
[----:B------:R-:W2:Y:S01]  /*e72f0*/  LDL.LU R2, [R1+0x684] ;  /* 0x0006840001027983 */ /* 0x000ea20000300800 */
[----:B------:R-:W-:-:S02]  /*e7300*/  @P2 LOP3.LUT R6, R6, 0x100, RZ, 0xfc, !PT ;  /* 0x0000010006062812 */ /* 0x000fc400078efcff */
[----:B------:R-:W-:Y:S02]  /*e7310*/  ISETP.LT.AND P3, PT, R27, UR21, !P0 ;  /* 0x000000151b007c0c */ /* 0x000fe4000c761270 */
[----:B------:R-:W-:Y:S01]  /*e7320*/  ISETP.LT.AND P2, PT, R25, UR22, !P0 ;  /* 0x0000001619007c0c */ /* 0x000fe2000c741270 */
[----:B------:R0:W-:Y:S01]  /*e7330*/  STL [R1+0x1d0], R0 ;  /* 0x0001d00001007387 */ /* 0x0001e20000100800 */
[----:B------:R-:W-:Y:S01]  /*e7340*/  LOP3.LUT R6, R6, 0xffffff7f, RZ, 0xc0, !PT ;  /* 0xffffff7f06067812 */ /* 0x000fe200078ec0ff */
[----:B------:R-:W0:Y:S01]  /*e7350*/  LDCU UR22, c[0x0][0x398] ;  /* 0x00007300ff1677ac */ /* 0x000e220008000800 */
[----:B------:R-:W1:Y:S02]  /*e7360*/  LDCU UR21, c[0x0][0x398] ;  /* 0x00007300ff1577ac */ /* 0x000e640008000800 */
[----:B------:R-:W-:-:S04]  /*e7370*/  @P1 LOP3.LUT R6, R6, 0x80, RZ, 0xfc, !PT ;  /* 0x0000008006061812 */ /* 0x000fc800078efcff */
[----:B------:R-:W-:Y:S02]  /*e7380*/  LOP3.LUT R6, R6, 0xffffffbf, RZ, 0xc0, !PT ;  /* 0xffffffbf06067812 */ /* 0x000fe400078ec0ff */
[----:B------:R-:W-:Y:S02]  /*e7390*/  ISETP.LT.AND P1, PT, R24, UR38, !P0 ;  /* 0x0000002618007c0c */ /* 0x000fe4000c721270 */
[----:B------:R-:W-:-:S04]  /*e73a0*/  @P3 LOP3.LUT R6, R6, 0x40, RZ, 0xfc, !PT ;  /* 0x0000004006063812 */ /* 0x000fc800078efcff */
[----:B------:R-:W-:Y:S02]  /*e73b0*/  LOP3.LUT R6, R6, 0xffffffef, RZ, 0xc0, !PT ;  /* 0xffffffef06067812 */ /* 0x000fe400078ec0ff */
[----:B------:R-:W-:Y:S01]  /*e73c0*/  ISETP.LT.AND P0, PT, R7, UR39, !P0 ;  /* 0x0000002707007c0c */ /* 0x000fe2000c701270 */
[----:B0-----:R-:W-:Y:S01]  /*e73d0*/  VIADD R0, R8, 0x1c ;  /* 0x0000001c08007836 */ /* 0x001fe20000000000 */
[----:B------:R-:W0:Y:S01]  /*e73e0*/  LDCU.64 UR38, c[0x0][0x398] ;  /* 0x00007300ff2677ac */ /* 0x000e220008000a00 */
[----:B------:R-:W-:-:S04]  /*e73f0*/  @P2 LOP3.LUT R6, R6, 0x10, RZ, 0xfc, !PT ;  /* 0x0000001006062812 */ /* 0x000fc800078efcff */
[----:B------:R-:W-:-:S04]  /*e7400*/  LOP3.LUT R6, R6, 0xfffffff7, RZ, 0xc0, !PT ;  /* 0xfffffff706067812 */ /* 0x000fc800078ec0ff */
[----:B------:R-:W-:-:S04]  /*e7410*/  @P1 LOP3.LUT R6, R6, 0x8, RZ, 0xfc, !PT ;  /* 0x0000000806061812 */ /* 0x000fc800078efcff */
[----:B------:R-:W-:-:S04]  /*e7420*/  LOP3.LUT R6, R6, 0xfffffffb, RZ, 0xc0, !PT ;  /* 0xfffffffb06067812 */ /* 0x000fc800078ec0ff */
[----:B------:R-:W-:Y:S02]  /*e7430*/  @P0 LOP3.LUT R6, R6, 0x4, RZ, 0xfc, !PT ;  /* 0x0000000406060812 */ /* 0x000fe400078efcff */
[----:B------:R-:W-:Y:S01]  /*e7440*/  ISETP.GE.AND P0, PT, R0, UR43, PT ;  /* 0x0000002b00007c0c */ /* 0x000fe2000bf06270 */
[----:B------:R-:W0:Y:S01]  /*e7450*/  LDCU.64 UR42, c[0x0][0x398] ;  /* 0x00007300ff2a77ac */ /* 0x000e220008000a00 */
[----:B------:R-:W3:Y:S01]  /*e7460*/  LDL.LU R0, [R1+0x6b0] ;  /* 0x0006b00001007983 */ /* 0x000ee20000300800 */
[----:B--2---:R-:W-:-:S03]  /*e7470*/  PRMT R2, R2, 0x5410, R13 ;  /* 0x0000541002027816 */ /* 0x004fc6000000000d */
[----:B------:R-:W2:Y:S04]  /*e7480*/  LDL.LU R13, [R1+0x549c] ;  /* 0x00549c00010d7983 */ /* 0x000ea80000300800 */
[----:B------:R0:W-:Y:S04]  /*e7490*/  STL [R1+0xcc], R2 ;  /* 0x0000cc0201007387 */ /* 0x0001e80000100800 */
[----:B0-----:R-:W3:Y:S01]  /*e74a0*/  LDL.LU R2, [R1+0x5498] ;  /* 0x0054980001027983 */ /* 0x001ee20000300800 */
[----:B------:R-:W-:Y:S02]  /*e74b0*/  ISETP.LT.AND P1, PT, R26, UR38, !P0 ;  /* 0x000000261a007c0c */ /* 0x000fe4000c721270 */
[----:B------:R-:W-:-:S02]  /*e74c0*/  ISETP.LT.AND P3, PT, R23, UR37, !P0 ;  /* 0x0000002517007c0c */ /* 0x000fc4000c761270 */
[----:B------:R-:W-:Y:S02]  /*e74d0*/  LOP3.LUT R5, R5, 0xdfffffff, RZ, 0xc0, !PT ;  /* 0xdfffffff05057812 */ /* 0x000fe400078ec0ff */
[----:B------:R-:W-:Y:S02]  /*e74e0*/  ISETP.LT.AND P2, PT, R29, UR44, !P0 ;  /* 0x0000002c1d007c0c */ /* 0x000fe4000c741270 */
[----:B------:R-:W-:Y:S01]  /*e74f0*/  LOP3.LUT R6, R6, 0xfffffffd, RZ, 0xc0, !PT ;  /* 0xfffffffd06067812 */ /* 0x000fe200078ec0ff */
[----:B------:R-:W0:Y:S01]  /*e7500*/  LDCU UR37, c[0x0][0x398] ;  /* 0x00007300ff2577ac */ /* 0x000e220008000800 */
[----:B------:R-:W0:Y:S03]  /*e7510*/  LDCU UR38, c[0x0][0x398] ;  /* 0x00007300ff2677ac */ /* 0x000e260008000800 */
[----:B------:R-:W-:Y:S02]  /*e7520*/  @P1 LOP3.LUT R5, R5, 0x20000000, RZ, 0xfc, !PT ;  /* 0x2000000005051812 */ /* 0x000fe400078efcff */
[----:B------:R-:W-:-:S02]  /*e7530*/  ISETP.LT.AND P1, PT, R28, UR45, !P0 ;  /* 0x0000002d1c007c0c */ /* 0x000fc4000c721270 */
[----:B------:R-:W-:Y:S02]  /*e7540*/  @P3 LOP3.LUT R6, R6, 0x2, RZ, 0xfc, !PT ;  /* 0x0000000206063812 */ /* 0x000fe400078efcff */
[----:B------:R-:W-:Y:S02]  /*e7550*/  ISETP.LT.AND P3, PT, R27, UR46, !P0 ;  /* 0x0000002e1b007c0c */ /* 0x000fe4000c761270 */
[----:B------:R-:W-:Y:S01]  /*e7560*/  LOP3.LUT R5, R5, 0x7fffffff, RZ, 0xc0, !PT ;  /* 0x7fffffff05057812 */ /* 0x000fe200078ec0ff */
[----:B------:R-:W0:Y:S01]  /*e7570*/  LDCU.64 UR44, c[0x0][0x398] ;  /* 0x00007300ff2c77ac */ /* 0x000e220008000a00 */
[----:B------:R-:W-:Y:S01]  /*e7580*/  LOP3.LUT R6, R6, 0xfffffffe, RZ, 0xc0, !PT ;  /* 0xfffffffe06067812 */ /* 0x000fe200078ec0ff */
[----:B------:R-:W0:Y:S03]  /*e7590*/  LDCU UR46, c[0x0][0x398] ;  /* 0x00007300ff2e77ac */ /* 0x000e260008000800 */
[----:B------:R-:W-:-:S02]  /*e75a0*/  @P2 LOP3.LUT R6, R6, 0x1, RZ, 0xfc, !PT ;  /* 0x0000000106062812 */ /* 0x000fc400078efcff */
[----:B------:R-:W-:Y:S01]  /*e75b0*/  ISETP.LT.AND P2, PT, R25, UR47, !P0 ;  /* 0x0000002f19007c0c */ /* 0x000fe2000c741270 */
[----:B------:R-:W0:Y:S01]  /*e75c0*/  LDCU UR47, c[0x0][0x398] ;  /* 0x00007300ff2f77ac */ /* 0x000e220008000800 */
[----:B------:R-:W-:Y:S02]  /*e75d0*/  @P1 LOP3.LUT R5, R5, 0x80000000, RZ, 0xfc, !PT ;  /* 0x8000000005051812 */ /* 0x000fe400078efcff */
[----:B---3--:R-:W-:Y:S02]  /*e75e0*/  PRMT R0, R0, 0x5410, R2 ;  /* 0x0000541000007816 */ /* 0x008fe40000000002 */
[----:B------:R-:W2:Y:S01]  /*e75f0*/  LDL.LU R2, [R1+0x6e4] ;  /* 0x0006e40001027983 */ /* 0x000ea20000300800 */
[----:B------:R-:W-:Y:S02]  /*e7600*/  LOP3.LUT R5, R5, 0xbfffffff, RZ, 0xc0, !PT ;  /* 0xbfffffff05057812 */ /* 0x000fe400078ec0ff */
[----:B------:R-:W-:Y:S02]  /*e7610*/  ISETP.LT.AND P1, PT, R24, UR48, !P0 ;  /* 0x0000003018007c0c */ /* 0x000fe4000c721270 */
[----:B------:R-:W-:Y:S01]  /*e7620*/  @P3 LOP3.LUT R5, R5, 0x40000000, RZ, 0xfc, !PT ;  /* 0x4000000005053812 */ /* 0x000fe200078efcff */
[----:B------:R3:W-:Y:S01]  /*e7630*/  STL [R1+0x71c], R0 ;  /* 0x00071c0001007387 */ /* 0x0007e20000100800 */
[----:B------:R-:W0:Y:S02]  /*e7640*/  LDCU UR48, c[0x0][0x398] ;  /* 0x00007300ff3077ac */ /* 0x000e240008000800 */
[----:B------:R-:W-:-:S02]  /*e7650*/  LOP3.LUT R5, R5, 0xefffffff, RZ, 0xc0, !PT ;  /* 0xefffffff05057812 */ /* 0x000fc400078ec0ff */
[----:B------:R-:W-:Y:S01]  /*e7660*/  ISETP.LT.AND P0, PT, R7, UR49, !P0 ;  /* 0x0000003107007c0c */ /* 0x000fe2000c701270 */
[----:B------:R-:W0:Y:S01]  /*e7670*/  LDCU UR49, c[0x0][0x398] ;  /* 0x00007300ff3177ac */ /* 0x000e220008000800 */
[----:B------:R-:W-:-:S04]  /*e7680*/  @P2 LOP3.LUT R5, R5, 0x10000000, RZ, 0xfc, !PT ;  /* 0x1000000005052812 */ /* 0x000fc800078efcff */
[----:B------:R-:W-:-:S04]  /*e7690*/  LOP3.LUT R5, R5, 0xf7ffffff, RZ, 0xc0, !PT ;  /* 0xf7ffffff05057812 */ /* 0x000fc800078ec0ff */
[----:B------:R-:W-:Y:S01]  /*e76a0*/  @P1 LOP3.LUT R5, R5, 0x8000000, RZ, 0xfc, !PT ;  /* 0x0800000005051812 */ /* 0x000fe200078efcff */
[----:B---3--:R-:W-:-:S03]  /*e76b0*/  VIADD R0, R8, 0x1b ;  /* 0x0000001b08007836 */ /* 0x008fc60000000000 */
[----:B------:R-:W-:-:S04]  /*e76c0*/  LOP3.LUT R5, R5, 0xfbffffff, RZ, 0xc0, !PT ;  /* 0xfbffffff05057812 */ /* 0x000fc800078ec0ff */
[----:B------:R-:W-:Y:S02]  /*e76d0*/  @P0 LOP3.LUT R5, R5, 0x4000000, RZ, 0xfc, !PT ;  /* 0x0400000005050812 */ /* 0x000fe400078efcff */
[----:B------:R-:W-:Y:S01]  /*e76e0*/  ISETP.GE.AND P0, PT, R0, UR41, PT ;  /* 0x0000002900007c0c */ /* 0x000fe2000bf06270 */
[----:B------:R-:W3:Y:S03]  /*e76f0*/  LDCU.64 UR40, c[0x0][0x398] ;  /* 0x00007300ff2877ac */ /* 0x000ee60008000a00 */
[----:B0-----:R-:W-:Y:S02]  /*e7700*/  ISETP.LT.AND P1, PT, R26, UR44, !P0 ;  /* 0x0000002c1a007c0c */ /* 0x001fe4000c721270 */
[----:B------:R-:W-:Y:S02]  /*e7710*/  ISETP.LT.AND P3, PT, R23, UR53, !P0 ;  /* 0x0000003517007c0c */ /* 0x000fe4000c761270 */
[----:B------:R-:W-:-:S02]  /*e7720*/  LOP3.LUT R5, R5, 0xffdfffff, RZ, 0xc0, !PT ;  /* 0xffdfffff05057812 */ /* 0x000fc400078ec0ff */
[----:B------:R-:W-:Y:S01]  /*e7730*/  ISETP.LT.AND P2, PT, R29, UR54, !P0 ;  /* 0x000000361d007c0c */ /* 0x000fe2000c741270 */
[----:B------:R-:W0:Y:S01]  /*e7740*/  LDCU UR44, c[0x0][0x398] ;  /* 0x00007300ff2c77ac */ /* 0x000e220008000800 */
[----:B------:R-:W0:Y:S01]  /*e7750*/  LDCU UR53, c[0x0][0x398] ;  /* 0x00007300ff3577ac */ /* 0x000e220008000800 */
[----:B------:R-:W0:Y:S04]  /*e7760*/  LDCU UR54, c[0x0][0x398] ;  /* 0x00007300ff3677ac */ /* 0x000e280008000800 */
[----:B------:R-:W-:Y:S02]  /*e7770*/  @P1 LOP3.LUT R5, R5, 0x200000, RZ, 0xfc, !PT ;  /* 0x0020000005051812 */ /* 0x000fe400078efcff */
[----:B--2---:R-:W-:-:S05]  /*e7780*/  PRMT R0, R2, 0x5410, R13 ;  /* 0x0000541002007816 */ /* 0x004fca000000000d */
[----:B------:R2:W-:Y:S02]  /*e7790*/  STL [R1+0x72c], R0 ;  /* 0x00072c0001007387 */ /* 0x0005e40000100800 */
[----:B--2---:R-:W-:Y:S02]  /*e77a0*/  PRMT R0, R10, 0x5410, R12 ;  /* 0x000054100a007816 */ /* 0x004fe4000000000c */
[----:B------:R-:W2:Y:S04]  /*e77b0*/  LDL.LU R10, [R1+0x5494] ;  /* 0x00549400010a7983 */ /* 0x000ea80000300800 */
[----:B------:R-:W2:Y:S04]  /*e77c0*/  LDL.LU R13, [R1+0x74c] ;  /* 0x00074c00010d7983 */ /* 0x000ea80000300800 */
[----:B------:R-:W3:Y:S01]  /*e77d0*/  LDL.LU R2, [R1+0x78c] ;  /* 0x00078c0001027983 */ /* 0x000ee20000300800 */
[----:B------:R-:W-:-:S02]  /*e77e0*/  LOP3.LUT R5, R5, 0xfdffffff, RZ, 0xc0, !PT ;  /* 0xfdffffff05057812 */ /* 0x000fc400078ec0ff */
[----:B------:R-:W-:Y:S01]  /*e77f0*/  ISETP.LT.AND P1, PT, R28, UR55, !P0 ;  /* 0x000000371c007c0c */ /* 0x000fe2000c721270 */
[----:B------:R0:W-:Y:S01]  /*e7800*/  STL [R1+0x73c], R0 ;  /* 0x00073c0001007387 */ /* 0x0001e20000100800 */
[----:B------:R-:W1:Y:S01]  /*e7810*/  LDCU UR55, c[0x0][0x398] ;  /* 0x00007300ff3777ac */ /* 0x000e620008000800 */
[----:B------:R-:W-:-:S04]  /*e7820*/  @P3 LOP3.LUT R5, R5, 0x2000000, RZ, 0xfc, !PT ;  /* 0x0200000005053812 */ /* 0x000fc800078efcff */
[----:B------:R-:W-:Y:S02]  /*e7830*/  LOP3.LUT R5, R5, 0xfeffffff, RZ, 0xc0, !PT ;  /* 0xfeffffff05057812 */ /* 0x000fe400078ec0ff */
[----:B------:R-:W-:Y:S01]  /*e7840*/  ISETP.LT.AND P3, PT, R27, UR56, !P0 ;  /* 0x000000381b007c0c */ /* 0x000fe2000c761270 */
[----:B------:R-:W1:Y:S01]  /*e7850*/  LDCU UR56, c[0x0][0x398] ;  /* 0x00007300ff3877ac */ /* 0x000e620008000800 */
[----:B------:R-:W-:-:S04]  /*e7860*/  @P2 LOP3.LUT R5, R5, 0x1000000, RZ, 0xfc, !PT ;  /* 0x0100000005052812 */ /* 0x000fc800078efcff */
[----:B------:R-:W-:Y:S02]  /*e7870*/  LOP3.LUT R5, R5, 0xff7fffff, RZ, 0xc0, !PT ;  /* 0xff7fffff05057812 */ /* 0x000fe400078ec0ff */
[----:B------:R-:W-:Y:S01]  /*e7880*/  ISETP.LT.AND P2, PT, R25, UR57, !P0 ;  /* 0x0000003919007c0c */ /* 0x000fe2000c741270 */
[----:B0-----:R-:W-:Y:S01]  /*e7890*/  VIADD R0, R8, 0x1a ;  /* 0x0000001a08007836 */ /* 0x001fe20000000000 */
        /* <DEDUP_REMOVED lines=16> */
[----:B------:R-:W-:Y:S02]  /*e79a0*/  ISETP.LT.AND P3, PT, R26, UR42, !P0 ;  /* 0x0000002a1a007c0c */ /* 0x000fe4000c761270 */
[----:B------:R-:W-:Y:S02]  /*e79b0*/  ISETP.LT.AND P2, PT, R23, UR64, !P0 ;  /* 0x0000004017007c0c */ /* 0x000fe4000c741270 */
[----:B------:R-:W-:-:S02]  /*e79c0*/  LOP3.LUT R5, R5, 0xffffdfff, RZ, 0xc0, !PT ;  /* 0xffffdfff05057812 */ /* 0x000fc400078ec0ff */
[----:B--2---:R-:W-:Y:S02]  /*e79d0*/  PRMT R0, R13, 0x5410, R15 ;  /* 0x000054100d007816 */ /* 0x004fe4000000000f */
[----:B------:R-:W-:-:S05]  /*e79e0*/  ISETP.LT.AND P1, PT, R29, UR63, !P0 ;  /* 0x0000003f1d007c0c */ /* 0x000fca000c721270 */
[----:B------:R-:W-:Y:S01]  /*e79f0*/  @P3 LOP3.LUT R5, R5, 0x2000, RZ, 0xfc, !PT ;  /* 0x0000200005053812 */ /* 0x000fe200078efcff */
[----:B------:R-:W2:Y:S01]  /*e7a00*/  LDCU UR64, c[0x0][0x398] ;  /* 0x00007300ff4077ac */ /* 0x000ea20008000800 */
[----:B------:R-:W0:Y:S01]  /*e7a10*/  LDCU UR63, c[0x0][0x398] ;  /* 0x00007300ff3f77ac */ /* 0x000e220008000800 */
[----:B------:R3:W-:Y:S04]  /*e7a20*/  STL [R1+0x74c], R0 ;  /* 0x00074c0001007387 */ /* 0x0007e80000100800 */
[----:B------:R-:W4:Y:S01]  /*e7a30*/  LDL.LU R13, [R1+0x7f8] ;  /* 0x0007f800010d7983 */ /* 0x000f220000300800 */
[----:B------:R-:W0:Y:S01]  /*e7a40*/  LDCU UR42, c[0x0][0x398] ;  /* 0x00007300ff2a77ac */ /* 0x000e220008000800 */
[----:B---3--:R-:W-:Y:S02]  /*e7a50*/  PRMT R0, R2, 0x5410, R14 ;  /* 0x0000541002007816 */ /* 0x008fe4000000000e */
[----:B------:R-:W3:Y:S01]  /*e7a60*/  LDL.LU R2, [R1+0x814] ;  /* 0x0008140001027983 */ /* 0x000ee20000300800 */
[----:B------:R-:W-:-:S04]  /*e7a70*/  LOP3.LUT R5, R5, 0xfffdffff, RZ, 0xc0, !PT ;  /* 0xfffdffff05057812 */ /* 0x000fc800078ec0ff */
[----:B------:R-:W-:-:S04]  /*e7a80*/  @P2 LOP3.LUT R5, R5, 0x20000, RZ, 0xfc, !PT ;  /* 0x0002000005052812 */ /* 0x000fc800078efcff */
[----:B------:R-:W-:-:S04]  /*e7a90*/  LOP3.LUT R5, R5, 0xfffeffff, RZ, 0xc0, !PT ;  /* 0xfffeffff05057812 */ /* 0x000fc800078ec0ff */
[----:B------:R-:W-:Y:S02]  /*e7aa0*/  @P1 LOP3.LUT R5, R5, 0x10000, RZ, 0xfc, !PT ;  /* 0x0001000005051812 */ /* 0x000fe400078efcff */
[----:B------:R-:W-:Y:S02]  /*e7ab0*/  ISETP.LT.AND P1, PT, R28, UR62, !P0 ;  /* 0x0000003e1c007c0c */ /* 0x000fe4000c721270 */
[----:B------:R-:W-:Y:S02]  /*e7ac0*/  ISETP.LT.AND P3, PT, R27, UR65, !P0 ;  /* 0x000000411b007c0c */ /* 0x000fe4000c761270 */
[----:B--2---:R-:W-:Y:S02]  /*e7ad0*/  ISETP.LT.AND P2, PT, R25, UR64, !P0 ;  /* 0x0000004019007c0c */ /* 0x004fe4000c741270 */
[----:B------:R-:W-:Y:S01]  /*e7ae0*/  LOP3.LUT R5, R5, 0xffff7fff, RZ, 0xc0, !PT ;  /* 0xffff7fff05057812 */ /* 0x000fe200078ec0ff */
[----:B------:R2:W-:Y:S01]  /*e7af0*/  STL [R1+0x75c], R0 ;  /* 0x00075c0001007387 */ /* 0x0005e20000100800 */
[----:B------:R-:W-:Y:S01]  /*e7b00*/  LOP3.LUT R10, R10, 0xdfffffff, RZ, 0xc0, !PT ;  /* 0xdfffffff0a0a7812 */ /* 0x000fe200078ec0ff */
[----:B------:R-:W1:Y:S01]  /*e7b10*/  LDCU UR64, c[0x0][0x398] ;  /* 0x00007300ff4077ac */ /* 0x000e620008000800 */
[----:B------:R-:W1:Y:S01]  /*e7b20*/  LDCU UR65, c[0x0][0x398] ;  /* 0x00007300ff4177ac */ /* 0x000e620008000800 */
[----:B------:R-:W1:Y:S02]  /*e7b30*/  LDCU UR62, c[0x0][0x398] ;  /* 0x00007300ff3e77ac */ /* 0x000e640008000800 */
[----:B------:R-:W-:-:S04]  /*e7b40*/  @P1 LOP3.LUT R5, R5, 0x8000, RZ, 0xfc, !PT ;  /* 0x0000800005051812 */ /* 0x000fc800078efcff */
[----:B------:R-:W-:Y:S02]  /*e7b50*/  LOP3.LUT R5, R5, 0xffffbfff, RZ, 0xc0, !PT ;  /* 0xffffbfff05057812 */ /* 0x000fe400078ec0ff */
[----:B0-----:R-:W-:Y:S02]  /*e7b60*/  ISETP.LT.AND P1, PT, R24, UR63, !P0 ;  /* 0x0000003f18007c0c */ /* 0x001fe4000c721270 */
[----:B------:R-:W-:Y:S01]  /*e7b70*/  @P3 LOP3.LUT R5, R5, 0x4000, RZ, 0xfc, !PT ;  /* 0x0000400005053812 */ /* 0x000fe200078efcff */
[----:B--2---:R-:W-:Y:S01]  /*e7b80*/  VIADD R0, R8, 0x19 ;  /* 0x0000001908007836 */ /* 0x004fe20000000000 */
[----:B------:R-:W0:Y:S02]  /*e7b90*/  LDCU UR63, c[0x0][0x398] ;  /* 0x00007300ff3f77ac */ /* 0x000e240008000800 */
[----:B------:R-:W-:Y:S02]  /*e7ba0*/  LOP3.LUT R5, R5, 0xffffefff, RZ, 0xc0, !PT ;  /* 0xffffefff05057812 */ /* 0x000fe400078ec0ff */
[----:B------:R-:W-:Y:S01]  /*e7bb0*/  ISETP.LT.AND P0, PT, R7, UR68, !P0 ;  /* 0x0000004407007c0c */ /* 0x000fe2000c701270 */
[----:B------:R-:W2:Y:S01]  /*e7bc0*/  LDCU UR68, c[0x0][0x398] ;  /* 0x00007300ff4477ac */ /* 0x000ea20008000800 */
[----:B------:R-:W-:-:S04]  /*e7bd0*/  @P2 LOP3.LUT R5, R5, 0x1000, RZ, 0xfc, !PT ;  /* 0x0000100005052812 */ /* 0x000fc800078efcff */
[----:B------:R-:W-:-:S04]  /*e7be0*/  LOP3.LUT R5, R5, 0xfffff7ff, RZ, 0xc0, !PT ;  /* 0xfffff7ff05057812 */ /* 0x000fc800078ec0ff */
[----:B------:R-:W-:-:S04]  /*e7bf0*/  @P1 LOP3.LUT R5, R5, 0x800, RZ, 0xfc, !PT ;  /* 0x0000080005051812 */ /* 0x000fc800078efcff */
[----:B------:R-:W-:-:S04]  /*e7c00*/  LOP3.LUT R5, R5, 0xfffffbff, RZ, 0xc0, !PT ;  /* 0xfffffbff05057812 */ /* 0x000fc800078ec0ff */
[----:B------:R-:W-:Y:S02]  /*e7c10*/  @P0 LOP3.LUT R5, R5, 0x400, RZ, 0xfc, !PT ;  /* 0x0000040005050812 */ /* 0x000fe400078efcff */
[----:B------:R-:W-:Y:S02]  /*e7c20*/  ISETP.GE.AND P0, PT, R0, UR45, PT ;  /* 0x0000002d00007c0c */ /* 0x000fe4000bf06270 */
[----:B----4-:R-:W-:-:S05]  /*e7c30*/  PRMT R0, R13, 0x5410, R21 ;  /* 0x000054100d007816 */ /* 0x010fca0000000015 */
[----:B------:R3:W-:Y:S04]  /*e7c40*/  STL [R1+0x77c], R0 ;  /* 0x00077c0001007387 */ /* 0x0007e80000100800 */
[----:B------:R-:W4:Y:S01]  /*e7c50*/  LDL.LU R13, [R1+0x8] ;  /* 0x00000800010d7983 */ /* 0x000f220000300800 */
[----:B---3--:R-:W-:-:S03]  /*e7c60*/  PRMT R0, R2, 0x5410, R20 ;  /* 0x0000541002007816 */ /* 0x008fc60000000014 */
[----:B------:R-:W4:Y:S01]  /*e7c70*/  LDL.LU R2, [R1+0x824] ;  /* 0x0008240001027983 */ /* 0x000f220000300800 */
[----:B------:R-:W-:Y:S02]  /*e7c80*/  ISETP.LT.AND P1, PT, R26, UR40, !P0 ;  /* 0x000000281a007c0c */ /* 0x000fe4000c721270 */
[----:B------:R-:W-:Y:S02]  /*e7c90*/  ISETP.LT.AND P3, PT, R23, UR69, !P0 ;  /* 0x0000004517007c0c */ /* 0x000fe4000c761270 */
[----:B------:R-:W-:Y:S02]  /*e7ca0*/  LOP3.LUT R5, R5, 0xffffffdf, RZ, 0xc0, !PT ;  /* 0xffffffdf05057812 */ /* 0x000fe400078ec0ff */
[----:B------:R-:W-:Y:S01]  /*e7cb0*/  ISETP.LT.AND P2, PT, R29, UR73, !P0 ;  /* 0x000000491d007c0c */ /* 0x000fe2000c741270 */
[----:B------:R-:W3:Y:S01]  /*e7cc0*/  LDCU UR69, c[0x0][0x398] ;  /* 0x00007300ff4577ac */ /* 0x000ee20008000800 */
[----:B------:R-:W0:Y:S01]  /*e7cd0*/  LDCU UR73, c[0x0][0x398] ;  /* 0x00007300ff4977ac */ /* 0x000e220008000800 */
[----:B------:R0:W-:Y:S04]  /*e7ce0*/  STL [R1+0x78c], R0 ;  /* 0x00078c0001007387 */ /* 0x0001e80000100800 */
[----:B------:R-:W2:Y:S04]  /*e7cf0*/  LDL.LU R15, [R1+0x4] ;  /* 0x00000400010f7983 */ /* 0x000ea80000300800 */
[----:B------:R-:W2:Y:S01]  /*e7d00*/  LDL.LU R12, [R1+0x84c] ;  /* 0x00084c00010c7983 */ /* 0x000ea20000300800 */
        /* <DEDUP_REMOVED lines=9> */
[----:B------:R-:W0:Y:S01]  /*e7da0*/  LDCU.64 UR44, c[0x0][0x398] ;  /* 0x00007300ff2c77ac */ /* 0x000e220008000a00 */
[----:B------:R-:W-:-:S04]  /*e7db0*/  @P2 LOP3.LUT R5, R5, 0x100, RZ, 0xfc, !PT ;  /* 0x0000010005052812 */ /* 0x000fc800078efcff */
[----:B------:R-:W-:Y:S02]  /*e7dc0*/  LOP3.LUT R5, R5, 0xffffff7f, RZ, 0xc0, !PT ;  /* 0xffffff7f05057812 */ /* 0x000fe400078ec0ff */
[----:B---3--:R-:W-:Y:S01]  /*e7dd0*/  ISETP.LT.AND P2, PT, R25, UR69, !P0 ;  /* 0x0000004519007c0c */ /* 0x008fe2000c741270 */
[----:B------:R-:W3:Y:S01]  /*e7de0*/  LDCU UR69, c[0x0][0x398] ;  /* 0x00007300ff4577ac */ /* 0x000ee20008000800 */
[----:B------:R-:W-:-:S04]  /*e7df0*/  @P1 LOP3.LUT R5, R5, 0x80, RZ, 0xfc, !PT ;  /* 0x0000008005051812 */ /* 0x000fc800078efcff */
[----:B------:R-:W-:Y:S02]  /*e7e00*/  LOP3.LUT R5, R5, 0xffffffbf, RZ, 0xc0, !PT ;  /* 0xffffffbf05057812 */ /* 0x000fe400078ec0ff */
[----:B------:R-:W-:Y:S02]  /*e7e10*/  ISETP.LT.AND P1, PT, R24, UR73, !P0 ;  /* 0x0000004918007c0c */ /* 0x000fe4000c721270 */
[----:B------:R-:W-:Y:S01]  /*e7e20*/  @P3 LOP3.LUT R5, R5, 0x40, RZ, 0xfc, !PT ;  /* 0x0000004005053812 */ /* 0x000fe200078efcff */
[----:B------:R-:W0:Y:S03]  /*e7e30*/  LDCU UR73, c[0x0][0x398] ;  /* 0x00007300ff4977ac */ /* 0x000e260008000800 */
        /* <DEDUP_REMOVED lines=8> */
[----:B------:R-:W-:Y:S02]  /*e7ec0*/  ISETP.GE.AND P0, PT, R0, UR43, PT ;  /* 0x0000002b00007c0c */ /* 0x000fe4000bf06270 */
[----:B----4-:R-:W-:Y:S02]  /*e7ed0*/  PRMT R0, R2, 0x5410, R13 ;  /* 0x0000541002007816 */ /* 0x010fe4000000000d */
[----:B------:R-:W4:Y:S04]  /*e7ee0*/  LDL.LU R13, [R1+0x20b8] ;  /* 0x0020b800010d7983 */ /* 0x000f280000300800 */
[----:B------:R-:W3:Y:S01]  /*e7ef0*/  LDL.LU R2, [R1+0x36c] ;  /* 0x00036c0001027983 */ /* 0x000ee20000300800 */
[----:B-1----:R-:W-:-:S02]  /*e7f00*/  ISETP.LT.AND P1, PT, R23, UR74, !P0 ;  /* 0x0000004a17007c0c */ /* 0x002fc4000c721270 */
[----:B0-----:R-:W-:Y:S02]  /*e7f10*/  ISETP.LT.AND P2, PT, R26, UR44, !P0 ;  /* 0x0000002c1a007c0c */ /* 0x001fe4000c741270 */
[----:B------:R-:W-:Y:S01]  /*e7f20*/  LOP3.LUT R5, R5, 0xfffffffd, RZ, 0xc0, !PT ;  /* 0xfffffffd05057812 */ /* 0x000fe200078ec0ff */
[----:B------:R-:W0:Y:S01]  /*e7f30*/  LDCU UR74, c[0x0][0x398] ;  /* 0x00007300ff4a77ac */ /* 0x000e220008000800 */
[----:B------:R-:W-:Y:S01]  /*e7f40*/  ISETP.LT.AND P3, PT, R27, UR73, !P0 ;  /* 0x000000491b007c0c */ /* 0x000fe2000c761270 */
[----:B------:R1:W-:Y:S01]  /*e7f50*/  STL [R1+0x79c], R0 ;  /* 0x00079c0001007387 */ /* 0x0003e20000100800 */
[----:B--2---:R-:W-:Y:S01]  /*e7f60*/  PRMT R12, R12, 0x5410, R15 ;  /* 0x000054100c0c7816 */ /* 0x004fe2000000000f */
[----:B------:R-:W2:Y:S01]  /*e7f70*/  LDCU UR73, c[0x0][0x398] ;  /* 0x00007300ff4977ac */ /* 0x000ea20008000800 */
[----:B------:R-:W0:Y:S03]  /*e7f80*/  LDCU UR44, c[0x0][0x398] ;  /* 0x00007300ff2c77ac */ /* 0x000e260008000800 */
[----:B------:R-:W-:-:S02]  /*e7f90*/  @P1 LOP3.LUT R5, R5, 0x2, RZ, 0xfc, !PT ;  /* 0x0000000205051812 */ /* 0x000fc400078efcff */
[----:B------:R-:W-:Y:S02]  /*e7fa0*/  ISETP.LT.AND P1, PT, R28, UR42, !P0 ;  /* 0x0000002a1c007c0c */ /* 0x000fe4000c721270 */
[----:B------:R-:W-:Y:S02]  /*e7fb0*/  @P2 LOP3.LUT R10, R10, 0x20000000, RZ, 0xfc, !PT ;  /* 0x200000000a0a2812 */ /* 0x000fe400078efcff */
[----:B------:R-:W-:Y:S02]  /*e7fc0*/  ISETP.LT.AND P2, PT, R29, UR40, !P0 ;  /* 0x000000281d007c0c */ /* 0x000fe4000c741270 */
[----:B------:R-:W-:Y:S01]  /*e7fd0*/  LOP3.LUT R5, R5, 0xfffffffe, RZ, 0xc0, !PT ;  /* 0xfffffffe05057812 */ /* 0x000fe200078ec0ff */
[----:B-1----:R-:W-:Y:S01]  /*e7fe0*/  VIADD R0, R8, 0x17 ;  /* 0x0000001708007836 */ /* 0x002fe20000000000 */
[----:B------:R-:W-:Y:S01]  /*e7ff0*/  LOP3.LUT R10, R10, 0x7fffffff, RZ, 0xc0, !PT ;  /* 0x7fffffff0a0a7812 */ /* 0x000fe200078ec0ff */
[----:B------:R1:W-:Y:S01]  /*e8000*/  STL [R1+0x7ac], R12 ;  /* 0x0007ac0c01007387 */ /* 0x0003e20000100800 */
[----:B------:R-:W1:Y:S03]  /*e8010*/  LDCU.64 UR42, c[0x0][0x398] ;  /* 0x00007300ff2a77ac */ /* 0x000e660008000a00 */
[----:B------:R-:W-:-:S04]  /*e8020*/  @P1 LOP3.LUT R10, R10, 0x80000000, RZ, 0xfc, !PT ;  /* 0x800000000a0a1812 */ /* 0x000fc800078efcff */
[----:B------:R-:W-:Y:S02]  /*e8030*/  @P2 LOP3.LUT R5, R5, 0x1, RZ, 0xfc, !PT ;  /* 0x0000000105052812 */ /* 0x000fe400078efcff */
[----:B0-----:R-:W-:Y:S02]  /*e8040*/  ISETP.LT.AND P2, PT, R25, UR74, !P0 ;  /* 0x0000004a19007c0c */ /* 0x001fe4000c741270 */
[----:B------:R-:W-:Y:S02]  /*e8050*/  LOP3.LUT R10, R10, 0xbfffffff, RZ, 0xc0, !PT ;  /* 0xbfffffff0a0a7812 */ /* 0x000fe400078ec0ff */
[----:B------:R-:W-:Y:S01]  /*e8060*/  ISETP.LT.AND P1, PT, R24, UR67, !P0 ;  /* 0x0000004318007c0c */ /* 0x000fe2000c721270 */
[----:B------:R-:W0:Y:S01]  /*e8070*/  LDCU UR74, c[0x0][0x398] ;  /* 0x00007300ff4a77ac */ /* 0x000e220008000800 */
[----:B------:R-:W-:Y:S01]  /*e8080*/  @P3 LOP3.LUT R10, R10, 0x40000000, RZ, 0xfc, !PT ;  /* 0x400000000a0a3812 */ /* 0x000fe200078efcff */
[----:B------:R-:W0:Y:S03]  /*e8090*/  LDCU UR67, c[0x0][0x398] ;  /* 0x00007300ff4377ac */ /* 0x000e260008000800 */
[----:B------:R-:W-:-:S02]  /*e80a0*/  LOP3.LUT R10, R10, 0xefffffff, RZ, 0xc0, !PT ;  /* 0xefffffff0a0a7812 */ /* 0x000fc400078ec0ff */
        /* <DEDUP_REMOVED lines=8> */
[----:B------:R-:W0:Y:S01]  /*e8130*/  LDCU.64 UR40, c[0x0][0x398] ;  /* 0x00007300ff2877ac */ /* 0x000e220008000a00 */
[----:B----4-:R-:W-:-:S05]  /*e8140*/  PRMT R0, R13, 0x5410, R19 ;  /* 0x000054100d007816 */ /* 0x010fca0000000013 */
[----:B------:R3:W-:Y:S04]  /*e8150*/  STL [R1+0x7bc], R0 ;  /* 0x0007bc0001007387 */ /* 0x0007e80000100800 */
[----:B-1----:R-:W4:Y:S01]  /*e8160*/  LDL.LU R12, [R1] ;  /* 0x00000000010c7983 */ /* 0x002f220000300800 */
[----:B---3--:R-:W-:-:S03]  /*e8170*/  PRMT R0, R2, 0x5410, R16 ;  /* 0x0000541002007816 */ /* 0x008fc60000000010 */
[----:B------:R-:W4:Y:S01]  /*e8180*/  LDL.LU R2, [R1+0x4d24] ;  /* 0x004d240001027983 */ /* 0x000f220000300800 */
[----:B------:R-:W-:Y:S02]  /*e8190*/  ISETP.LT.AND P1, PT, R26, UR42, !P0 ;  /* 0x0000002a1a007c0c */ /* 0x000fe4000c721270 */
[----:B--2---:R-:W-:Y:S02]  /*e81a0*/  ISETP.LT.AND P3, PT, R23, UR73, !P0 ;  /* 0x0000004917007c0c */ /* 0x004fe4000c761270 */
[----:B------:R-:W-:Y:S02]  /*e81b0*/  LOP3.LUT R10, R10, 0xffdfffff, RZ, 0xc0, !PT ;  /* 0xffdfffff0a0a7812 */ /* 0x000fe400078ec0ff */
[----:B0-----:R-:W-:Y:S01]  /*e81c0*/  ISETP.LT.AND P2, PT, R29, UR74, !P0 ;  /* 0x0000004a1d007c0c */ /* 0x001fe2000c741270 */
[----:B------:R0:W-:Y:S04]  /*e81d0*/  STL [R1+0x7cc], R0 ;  /* 0x0007cc0001007387 */ /* 0x0001e80000100800 */
[----:B------:R-:W2:Y:S01]  /*e81e0*/  LDL.LU R13, [R1+0x378] ;  /* 0x00037800010d7983 */ /* 0x000ea20000300800 */
[----:B------:R-:W1:Y:S01]  /*e81f0*/  LDCU UR74, c[0x0][0x398] ;  /* 0x00007300ff4a77ac */ /* 0x000e620008000800 */
[----:B------:R-:W3:Y:S01]  /*e8200*/  LDCU UR73, c[0x0][0x398] ;  /* 0x00007300ff4977ac */ /* 0x000ee20008000800 */
[----:B------:R-:W-:Y:S01]  /*e8210*/  VIADD R20, R8, 0xa ;  /* 0x0000000a08147836 */ /* 0x000fe20000000000 */
[----:B------:R-:W1:Y:S01]  /*e8220*/  LDCU UR42, c[0x0][0x398] ;  /* 0x00007300ff2a77ac */ /* 0x000e620008000800 */
[----:B------:R-:W-:-:S04]  /*e8230*/  @P1 LOP3.LUT R10, R10, 0x200000, RZ, 0xfc, !PT ;  /* 0x002000000a0a1812 */ /* 0x000fc800078efcff */
[----:B------:R-:W-:Y:S02]  /*e8240*/  LOP3.LUT R10, R10, 0xfdffffff, RZ, 0xc0, !PT ;  /* 0xfdffffff0a0a7812 */ /* 0x000fe400078ec0ff */
[----:B------:R-:W-:Y:S01]  /*e8250*/  ISETP.LT.AND P1, PT, R28, UR77, !P0 ;  /* 0x0000004d1c007c0c */ /* 0x000fe2000c721270 */
[C---:B0-----:R-:W-:Y:S02]  /*e8260*/  VIADD R0, R8.reuse, 0x16 ;  /* 0x0000001608007836 */ /* 0x041fe40000000000 */
[----:B------:R-:W-:Y:S01]  /*e8270*/  VIADD R21, R8, 0x9 ;  /* 0x0000000908157836 */ /* 0x000fe20000000000 */
[----:B------:R-:W-:Y:S01]  /*e8280*/  @P3 LOP3.LUT R10, R10, 0x2000000, RZ, 0xfc, !PT ;  /* 0x020000000a0a3812 */ /* 0x000fe200078efcff */
[----:B------:R-:W0:Y:S03]  /*e8290*/  LDCU UR77, c[0x0][0x398] ;  /* 0x00007300ff4d77ac */ /* 0x000e260008000800 */
[----:B------:R-:W-:-:S02]  /*e82a0*/  LOP3.LUT R10, R10, 0xfeffffff, RZ, 0xc0, !PT ;  /* 0xfeffffff0a0a7812 */ /* 0x000fc400078ec0ff */
[----:B------:R-:W-:Y:S01]  /*e82b0*/  ISETP.LT.AND P3, PT, R27, UR76, !P0 ;  /* 0x0000004c1b007c0c */ /* 0x000fe2000c761270 */
[----:B------:R-:W-:Y:S01]  /*e82c0*/  VIADD R19, R8, 0x8 ;  /* 0x0000000808137836 */ /* 0x000fe20000000000 */
        /* <DEDUP_REMOVED lines=19> */
[----:B------:R-:W0:Y:S01]  /*e8400*/  LDCU UR45, c[0x0][0x398] ;  /* 0x00007300ff2d77ac */ /* 0x000e220008000800 */
[----:B----4-:R-:W-:Y:S02]  /*e8410*/  PRMT R0, R2, 0x5410, R12 ;  /* 0x0000541002007816 */ /* 0x010fe4000000000c */
[----:B------:R-:W4:Y:S04]  /*e8420*/  LDL.LU R12, [R1+0x14] ;  /* 0x00001400010c7983 */ /* 0x000f280000300800 */
[----:B------:R-:W4:Y:S01]  /*e8430*/  LDL.LU R2, [R1+0x4d28] ;  /* 0x004d280001027983 */ /* 0x000f220000300800 */
[----:B------:R-:W-:-:S02]  /*e8440*/  ISETP.LT.AND P1, PT, R26, UR40, !P0 ;  /* 0x000000281a007c0c */ /* 0x000fc4000c721270 */
[----:B------:R-:W-:Y:S02]  /*e8450*/  ISETP.LT.AND P3, PT, R23, UR30, !P0 ;  /* 0x0000001e17007c0c */ /* 0x000fe4000c761270 */
[----:B------:R-:W-:Y:S02]  /*e8460*/  LOP3.LUT R10, R10, 0xffffdfff, RZ, 0xc0, !PT ;  /* 0xffffdfff0a0a7812 */ /* 0x000fe400078ec0ff */
[----:B------:R-:W-:Y:S01]  /*e8470*/  ISETP.LT.AND P2, PT, R29, UR31, !P0 ;  /* 0x0000001f1d007c0c */ /* 0x000fe2000c741270 */
[----:B------:R0:W-:Y:S01]  /*e8480*/  STL [R1+0x7d0], R0 ;  /* 0x0007d00001007387 */ /* 0x0001e20000100800 */
[----:B--2---:R-:W-:-:S03]  /*e8490*/  PRMT R14, R13, 0x5410, R22 ;  /* 0x000054100d0e7816 */ /* 0x004fc60000000016 */
[----:B------:R-:W2:Y:S01]  /*e84a0*/  LDL.LU R13, [R1+0x4d30] ;  /* 0x004d3000010d7983 */ /* 0x000ea20000300800 */
[----:B------:R-:W1:Y:S01]  /*e84b0*/  LDCU.64 UR30, c[0x0][0x398] ;  /* 0x00007300ff1e77ac */ /* 0x000e620008000a00 */
[----:B------:R-:W1:Y:S01]  /*e84c0*/  LDCU UR40, c[0x0][0x398] ;  /* 0x00007300ff2877ac */ /* 0x000e620008000800 */
[----:B------:R-:W-:-:S04]  /*e84d0*/  @P1 LOP3.LUT R10, R10, 0x2000, RZ, 0xfc, !PT ;  /* 0x000020000a0a1812 */ /* 0x000fc800078efcff */
[----:B------:R-:W-:Y:S02]  /*e84e0*/  LOP3.LUT R10, R10, 0xfffdffff, RZ, 0xc0, !PT ;  /* 0xfffdffff0a0a7812 */ /* 0x000fe400078ec0ff */
[----:B------:R-:W-:Y:S01]  /*e84f0*/  ISETP.LT.AND P1, PT, R28, UR32, !P0 ;  /* 0x000000201c007c0c */ /* 0x000fe2000c721270 */
[----:B0-----:R-:W-:Y:S01]  /*e8500*/  VIADD R0, R8, 0x15 ;  /* 0x0000001508007836 */ /* 0x001fe20000000000 */
[----:B------:R0:W-:Y:S01]  /*e8510*/  STL [R1+0x7e0], R14 ;  /* 0x0007e00e01007387 */ /* 0x0001e20000100800 */
[----:B------:R-:W-:-:S03]  /*e8520*/  @P3 LOP3.LUT R10, R10, 0x20000, RZ, 0xfc, !PT ;  /* 0x000200000a0a3812 */ /* 0x000fc600078efcff */
[----:B------:R-:W3:Y:S01]  /*e8530*/  LDL.LU R15, [R1+0x3c] ;  /* 0x00003c00010f7983 */ /* 0x000ee20000300800 */
[----:B------:R-:W1:Y:S01]  /*e8540*/  LDCU UR32, c[0x0][0x398] ;  /* 0x00007300ff2077ac */ /* 0x000e620008000800 */
[----:B------:R-:W-:Y:S02]  /*e8550*/  LOP3.LUT R10, R10, 0xfffeffff, RZ, 0xc0, !PT ;  /* 0xfffeffff0a0a7812 */ /* 0x000fe400078ec0ff */
[----:B------:R-:W-:Y:S01]  /*e8560*/  ISETP.LT.AND P3, PT, R27, UR33, !P0 ;  /* 0x000000211b007c0c */ /* 0x000fe2000c761270 */
[----:B------:R-:W1:Y:S01]  /*e8570*/  LDCU UR33, c[0x0][0x398] ;  /* 0x00007300ff2177ac */ /* 0x000e620008000800 */
[----:B------:R-:W-:-:S04]  /*e8580*/  @P2 LOP3.LUT R10, R10, 0x10000, RZ, 0xfc, !PT ;  /* 0x000100000a0a2812 */ /* 0x000fc800078efcff */
[----:B------:R-:W-:Y:S02]  /*e8590*/  LOP3.LUT R10, R10, 0xffff7fff, RZ, 0xc0, !PT ;  /* 0xffff7fff0a0a7812 */ /* 0x000fe400078ec0ff */
[----:B------:R-:W-:Y:S01]  /*e85a0*/  ISETP.LT.AND P2, PT, R25, UR34, !P0 ;  /* 0x0000002219007c0c */ /* 0x000fe2000c741270 */
[C---:B------:R-:W-:Y:S02]  /*e85b0*/  VIADD R16, R8.reuse, 0x7 ;  /* 0x0000000708107836 */ /* 0x040fe40000000000 */
[----:B0-----:R-:W-:Y:S01]  /*e85c0*/  VIADD R14, R8, 0x5 ;  /* 0x00000005080e7836 */ /* 0x001fe20000000000 */
[----:B------:R-:W-:Y:S01]  /*e85d0*/  @P1 LOP3.LUT R10, R10, 0x8000, RZ, 0xfc, !PT ;  /* 0x000080000a0a1812 */ /* 0x000fe200078efcff */
[----:B------:R-:W0:Y:S03]  /*e85e0*/  LDCU UR34, c[0x0][0x398] ;  /* 0x00007300ff2277ac */ /* 0x000e260008000800 */
[----:B------:R-:W-:-:S02]  /*e85f0*/  LOP3.LUT R10, R10, 0xffffbfff, RZ, 0xc0, !PT ;  /* 0xffffbfff0a0a7812 */ /* 0x000fc400078ec0ff */
[----:B------:R-:W-:Y:S02]  /*e8600*/  ISETP.LT.AND P1, PT, R24, UR35, !P0 ;  /* 0x0000002318007c0c */ /* 0x000fe4000c721270 */
[----:B------:R-:W-:Y:S01]  /*e8610*/  @P3 LOP3.LUT R10, R10, 0x4000, RZ, 0xfc, !PT ;  /* 0x000040000a0a3812 */ /* 0x000fe200078efcff */
[----:B------:R-:W0:Y:S03]  /*e8620*/  LDCU UR35, c[0x0][0x398] ;  /* 0x00007300ff2377ac */ /* 0x000e260008000800 */
[----:B------:R-:W-:Y:S02]  /*e8630*/  LOP3.LUT R10, R10, 0xffffefff, RZ, 0xc0, !PT ;  /* 0xffffefff0a0a7812 */ /* 0x000fe400078ec0ff */
[----:B------:R-:W-:Y:S02]  /*e8640*/  ISETP.LT.AND P0, PT, R7, UR36, !P0 ;  /* 0x0000002407007c0c */ /* 0x000fe4000c701270 */
        /* <DEDUP_REMOVED lines=8> */
[----:B------:R-:W3:Y:S01]  /*e86d0*/  LDL.LU R2, [R1+0x4d38] ;  /* 0x004d380001027983 */ /* 0x000ee20000300800 */
[----:B-1----:R-:W-:Y:S02]  /*e86e0*/  ISETP.LT.AND P1, PT, R26, UR30, !P0 ;  /* 0x0000001e1a007c0c */ /* 0x002fe4000c721270 */
[----:B------:R-:W-:Y:S02]  /*e86f0*/  ISETP.LT.AND P3, PT, R23, UR27, !P0 ;  /* 0x0000001b17007c0c */ /* 0x000fe4000c761270 */
[----:B------:R-:W-:-:S02]  /*e8700*/  LOP3.LUT R10, R10, 0xffffffdf, RZ, 0xc0, !PT ;  /* 0xffffffdf0a0a7812 */ /* 0x000fc400078ec0ff */
[----:B------:R-:W-:Y:S01]  /*e8710*/  ISETP.LT.AND P2, PT, R29, UR26, !P0 ;  /* 0x0000001a1d007c0c */ /* 0x000fe2000c741270 */
[----:B------:R2:W-:Y:S01]  /*e8720*/  STL [R1+0x7e4], R0 ;  /* 0x0007e40001007387 */ /* 0x0005e20000100800 */
[----:B------:R-:W1:Y:S01]  /*e8730*/  LDCU UR30, c[0x0][0x398] ;  /* 0x00007300ff1e77ac */ /* 0x000e620008000800 */
[----:B------:R-:W4:Y:S01]  /*e8740*/  LDCU UR27, c[0x0][0x398] ;  /* 0x00007300ff1b77ac */ /* 0x000f220008000800 */
[----:B------:R-:W0:Y:S03]  /*e8750*/  LDCU UR26, c[0x0][0x398] ;  /* 0x00007300ff1a77ac */ /* 0x000e260008000800 */
[----:B------:R-:W-:Y:S02]  /*e8760*/  @P1 LOP3.LUT R10, R10, 0x20, RZ, 0xfc, !PT ;  /* 0x000000200a0a1812 */ /* 0x000fe400078efcff */
[----:B--2---:R-:W-:Y:S02]  /*e8770*/  PRMT R0, R13, 0x5410, R4 ;  /* 0x000054100d007816 */ /* 0x004fe40000000004 */
[----:B------:R-:W2:Y:S01]  /*e8780*/  LDL.LU R4, [R1+0x5490] ;  /* 0x0054900001047983 */ /* 0x000ea20000300800 */
[----:B------:R-:W-:-:S02]  /*e8790*/  LOP3.LUT R10, R10, 0xfffffdff, RZ, 0xc0, !PT ;  /* 0xfffffdff0a0a7812 */ /* 0x000fc400078ec0ff */
[----:B------:R-:W-:Y:S01]  /*e87a0*/  ISETP.LT.AND P1, PT, R28, UR25, !P0 ;  /* 0x000000191c007c0c */ /* 0x000fe2000c721270 */
[----:B------:R-:W4:Y:S04]  /*e87b0*/  LDL.LU R12, [R1+0x2c] ;  /* 0x00002c00010c7983 */ /* 0x000f280000300800 */
[----:B------:R-:W4:Y:S01]  /*e87c0*/  LDL.LU R13, [R1+0x4d40] ;  /* 0x004d4000010d7983 */ /* 0x000f220000300800 */
[----:B------:R-:W-:-:S04]  /*e87d0*/  @P3 LOP3.LUT R10, R10, 0x200, RZ, 0xfc, !PT ;  /* 0x000002000a0a3812 */ /* 0x000fc800078efcff */
[----:B------:R-:W-:Y:S02]  /*e87e0*/  LOP3.LUT R10, R10, 0xfffffeff, RZ, 0xc0, !PT ;  /* 0xfffffeff0a0a7812 */ /* 0x000fe400078ec0ff */
[----:B------:R-:W-:Y:S01]  /*e87f0*/  ISETP.LT.AND P3, PT, R27, UR24, !P0 ;  /* 0x000000181b007c0c */ /* 0x000fe2000c761270 */
[----:B------:R0:W-:Y:S01]  /*e8800*/  STL [R1+0x7f4], R0 ;  /* 0x0007f40001007387 */ /* 0x0001e20000100800 */
[----:B------:R-:W0:Y:S01]  /*e8810*/  LDCU.64 UR24, c[0x0][0x398] ;  /* 0x00007300ff1877ac */ /* 0x000e220008000a00 */
[----:B------:R-:W-:-:S04]  /*e8820*/  @P2 LOP3.LUT R10, R10, 0x100, RZ, 0xfc, !PT ;  /* 0x000001000a0a2812 */ /* 0x000fc800078efcff */
[----:B------:R-:W-:Y:S02]  /*e8830*/  LOP3.LUT R10, R10, 0xffffff7f, RZ, 0xc0, !PT ;  /* 0xffffff7f0a0a7812 */ /* 0x000fe400078ec0ff */
[----:B------:R-:W-:Y:S01]  /*e8840*/  ISETP.LT.AND P2, PT, R25, UR23, !P0 ;  /* 0x0000001719007c0c */ /* 0x000fe2000c741270 */
[----:B------:R-:W1:Y:S01]  /*e8850*/  LDCU UR23, c[0x0][0x398] ;  /* 0x00007300ff1777ac */ /* 0x000e620008000800 */
[----:B------:R-:W-:-:S04]  /*e8860*/  @P1 LOP3.LUT R10, R10, 0x80, RZ, 0xfc, !PT ;  /* 0x000000800a0a1812 */ /* 0x000fc800078efcff */
[----:B------:R-:W-:Y:S02]  /*e8870*/  LOP3.LUT R10, R10, 0xffffffbf, RZ, 0xc0, !PT ;  /* 0xffffffbf0a0a7812 */ /* 0x000fe400078ec0ff */
[----:B------:R-:W-:Y:S02]  /*e8880*/  ISETP.LT.AND P1, PT, R24, UR29, !P0 ;  /* 0x0000001d18007c0c */ /* 0x000fe4000c721270 */
[----:B------:R-:W-:Y:S01]  /*e8890*/  @P3 LOP3.LUT R10, R10, 0x40, RZ, 0xfc, !PT ;  /* 0x000000400a0a3812 */ /* 0x000fe200078efcff */
[----:B0-----:R-:W-:Y:S01]  /*e88a0*/  VIADD R0, R8, 0x14 ;  /* 0x0000001408007836 */ /* 0x001fe20000000000 */
[----:B------:R-:W0:Y:S02]  /*e88b0*/  LDCU UR29, c[0x0][0x398] ;  /* 0x00007300ff1d77ac */ /* 0x000e240008000800 */
        /* <DEDUP_REMOVED lines=10> */
[----:B---3--:R-:W-:Y:S02]  /*e8960*/  PRMT R0, R2, 0x5410, R15 ;  /* 0x0000541002007816 */ /* 0x008fe4000000000f */
[----:B------:R-:W3:Y:S04]  /*e8970*/  LDL.LU R15, [R1+0x7c] ;  /* 0x00007c00010f7983 */ /* 0x000ee80000300800 */
[----:B------:R-:W3:Y:S01]  /*e8980*/  LDL.LU R2, [R1+0x4d48] ;  /* 0x004d480001027983 */ /* 0x000ee20000300800 */
[----:B------:R-:W-:-:S02]  /*e8990*/  ISETP.LT.AND P1, PT, R26, UR24, !P0 ;  /* 0x000000181a007c0c */ /* 0x000fc4000c721270 */
[----:B------:R-:W-:Y:S02]  /*e89a0*/  ISETP.LT.AND P3, PT, R23, UR11, !P0 ;  /* 0x0000000b17007c0c */ /* 0x000fe4000c761270 */
[----:B------:R-:W-:Y:S02]  /*e89b0*/  ISETP.LT.AND P2, PT, R29, UR10, !P0 ;  /* 0x0000000a1d007c0c */ /* 0x000fe4000c741270 */
[----:B------:R-:W-:Y:S02]  /*e89c0*/  LOP3.LUT R10, R10, 0xfffffffd, RZ, 0xc0, !PT ;  /* 0xfffffffd0a0a7812 */ /* 0x000fe400078ec0ff */
[----:B--2---:R-:W-:Y:S01]  /*e89d0*/  LOP3.LUT R4, R4, 0xdfffffff, RZ, 0xc0, !PT ;  /* 0xdfffffff04047812 */ /* 0x004fe200078ec0ff */
[----:B------:R4:W-:Y:S01]  /*e89e0*/  STL [R1+0x7f8], R0 ;  /* 0x0007f80001007387 */ /* 0x0009e20000100800 */
[----:B------:R-:W2:Y:S03]  /*e89f0*/  LDCU.64 UR10, c[0x0][0x398] ;  /* 0x00007300ff0a77ac */ /* 0x000ea60008000a00 */
[----:B------:R-:W-:-:S02]  /*e8a00*/  @P1 LOP3.LUT R4, R4, 0x20000000, RZ, 0xfc, !PT ;  /* 0x2000000004041812 */ /* 0x000fc400078efcff */
[----:B------:R-:W-:Y:S02]  /*e8a10*/  ISETP.LT.AND P1, PT, R28, UR9, !P0 ;  /* 0x000000091c007c0c */ /* 0x000fe4000c721270 */
[----:B------:R-:W-:Y:S02]  /*e8a20*/  @P3 LOP3.LUT R10, R10, 0x2, RZ, 0xfc, !PT ;  /* 0x000000020a0a3812 */ /* 0x000fe400078efcff */
[----:B------:R-:W-:Y:S02]  /*e8a30*/  ISETP.LT.AND P3, PT, R27, UR8, !P0 ;  /* 0x000000081b007c0c */ /* 0x000fe4000c761270 */
[----:B------:R-:W-:Y:S01]  /*e8a40*/  LOP3.LUT R4, R4, 0x7fffffff, RZ, 0xc0, !PT ;  /* 0x7fffffff04047812 */ /* 0x000fe200078ec0ff */
[----:B------:R-:W0:Y:S01]  /*e8a50*/  LDCU.64 UR8, c[0x0][0x398] ;  /* 0x00007300ff0877ac */ /* 0x000e220008000a00 */
[----:B------:R-:W-:-:S04]  /*e8a60*/  LOP3.LUT R10, R10, 0xfffffffe, RZ, 0xc0, !PT ;  /* 0xfffffffe0a0a7812 */ /* 0x000fc800078ec0ff */
[----:B------:R-:W-:Y:S02]  /*e8a70*/  @P2 LOP3.LUT R10, R10, 0x1, RZ, 0xfc, !PT ;  /* 0x000000010a0a2812 */ /* 0x000fe400078efcff */
[----:B------:R-:W-:Y:S02]  /*e8a80*/  ISETP.LT.AND P2, PT, R25, UR5, !P0 ;  /* 0x0000000519007c0c */ /* 0x000fe4000c741270 */
[----:B----4-:R-:W-:Y:S01]  /*e8a90*/  PRMT R0, R13, 0x5410, R12 ;  /* 0x000054100d007816 */ /* 0x010fe2000000000c */
[----:B------:R-:W4:Y:S01]  /*e8aa0*/  LDCU UR5, c[0x0][0x398] ;  /* 0x00007300ff0577ac */ /* 0x000f220008000800 */
[----:B------:R-:W-:Y:S01]  /*e8ab0*/  @P1 LOP3.LUT R4, R4, 0x80000000, RZ, 0xfc, !PT ;  /* 0x8000000004041812 */ /* 0x000fe200078efcff */
[----:B------:R-:W2:Y:S01]  /*e8ac0*/  LDL.LU R12, [R1+0x6c] ;  /* 0x00006c00010c7983 */ /* 0x000ea20000300800 */
[----:B------:R-:W-:Y:S02]  /*e8ad0*/  ISETP.LT.AND P1, PT, R24, UR14, !P0 ;  /* 0x0000000e18007c0c */ /* 0x000fe4000c721270 */
[----:B------:R-:W-:Y:S01]  /*e8ae0*/  LOP3.LUT R4, R4, 0xbfffffff, RZ, 0xc0, !PT ;  /* 0xbfffffff04047812 */ /* 0x000fe200078ec0ff */
[----:B------:R-:W2:Y:S01]  /*e8af0*/  LDL.LU R13, [R1+0x4d54] ;  /* 0x004d5400010d7983 */ /* 0x000ea20000300800 */
[----:B------:R-:W0:Y:S02]  /*e8b00*/  LDCU UR14, c[0x0][0x398] ;  /* 0x00007300ff0e77ac */ /* 0x000e240008000800 */
[----:B------:R-:W-:-:S04]  /*e8b10*/  @P3 LOP3.LUT R4, R4, 0x40000000, RZ, 0xfc, !PT ;  /* 0x4000000004043812 */ /* 0x000fc800078efcff */
[----:B------:R-:W-:Y:S02]  /*e8b20*/  LOP3.LUT R4, R4, 0xefffffff, RZ, 0xc0, !PT ;  /* 0xefffffff04047812 */ /* 0x000fe400078ec0ff */
[----:B------:R-:W-:Y:S02]  /*e8b30*/  ISETP.LT.AND P0, PT, R7, UR13, !P0 ;  /* 0x0000000d07007c0c */ /* 0x000fe4000c701270 */
[----:B------:R-:W-:-:S04]  /*e8b40*/  @P2 LOP3.LUT R4, R4, 0x10000000, RZ, 0xfc, !PT ;  /* 0x1000000004042812 */ /* 0x000fc800078efcff */
[----:B------:R-:W-:Y:S01]  /*e8b50*/  LOP3.LUT R4, R4, 0xf7ffffff, RZ, 0xc0, !PT ;  /* 0xf7ffffff04047812 */ /* 0x000fe200078ec0ff */
[----:B------:R0:W-:Y:S03]  /*e8b60*/  STL [R1+0x808], R0 ;  /* 0x0008080001007387 */ /* 0x0001e60000100800 */
[----:B------:R-:W-:-:S04]  /*e8b70*/  @P1 LOP3.LUT R4, R4, 0x8000000, RZ, 0xfc, !PT ;  /* 0x0800000004041812 */ /* 0x000fc800078efcff */
[----:B------:R-:W-:Y:S01]  /*e8b80*/  LOP3.LUT R4, R4, 0xfbffffff, RZ, 0xc0, !PT ;  /* 0xfbffffff04047812 */ /* 0x000fe200078ec0ff */
[----:B0-----:R-:W-:-:S03]  /*e8b90*/  VIADD R0, R8, 0x13 ;  /* 0x0000001308007836 */ /* 0x001fc60000000000 */
[----:B------:R-:W-:Y:S02]  /*e8ba0*/  @P0 LOP3.LUT R4, R4, 0x4000000, RZ, 0xfc, !PT ;  /* 0x0400000004040812 */ /* 0x000fe400078efcff */
[----:B------:R-:W-:Y:S02]  /*e8bb0*/  ISETP.GE.AND P0, PT, R0, UR31, PT ;  /* 0x0000001f00007c0c */ /* 0x000fe4000bf06270 */
[----:B------:R-:W-:Y:S01]  /*e8bc0*/  LOP3.LUT R4, R4, 0xffdfffff, RZ, 0xc0, !PT ;  /* 0xffdfffff04047812 */ /* 0x000fe200078ec0ff */
[----:B------:R-:W0:Y:S01]  /*e8bd0*/  LDCU UR31, c[0x0][0x398] ;  /* 0x00007300ff1f77ac */ /* 0x000e220008000800 */
[----:B---3--:R-:W-:Y:S02]  /*e8be0*/  PRMT R0, R2, 0x5410, R15 ;  /* 0x0000541002007816 */ /* 0x008fe4000000000f */
[----:B------:R-:W3:Y:S04]  /*e8bf0*/  LDL.LU R15, [R1+0x1c] ;  /* 0x00001c00010f7983 */ /* 0x000ee80000300800 */
[----:B------:R-:W3:Y:S01]  /*e8c00*/  LDL.LU R2, [R1+0x5180] ;  /* 0x0051800001027983 */ /* 0x000ee20000300800 */
[----:B------:R-:W-:-:S02]  /*e8c10*/  ISETP.LT.AND P1, PT, R26, UR8, !P0 ;  /* 0x000000081a007c0c */ /* 0x000fc4000c721270 */
[----:B------:R-:W-:Y:S02]  /*e8c20*/  ISETP.LT.AND P3, PT, R23, UR72, !P0 ;  /* 0x0000004817007c0c */ /* 0x000fe4000c761270 */
[----:B------:R-:W-:Y:S01]  /*e8c30*/  ISETP.LT.AND P2, PT, R29, UR71, !P0 ;  /* 0x000000471d007c0c */ /* 0x000fe2000c741270 */
[----:B------:R2:W-:Y:S01]  /*e8c40*/  STL [R1+0x814], R0 ;  /* 0x0008140001007387 */ /* 0x0005e20000100800 */
[----:B------:R-:W0:Y:S01]  /*e8c50*/  LDCU UR71, c[0x0][0x398] ;  /* 0x00007300ff4777ac */ /* 0x000e220008000800 */
        /* <DEDUP_REMOVED lines=13> */
[----:B--2---:R-:W-:Y:S01]  /*e8d30*/  PRMT R0, R13, 0x5410, R12 ;  /* 0x000054100d007816 */ /* 0x004fe2000000000c */
[----:B------:R-:W2:Y:S01]  /*e8d40*/  LDCU.64 UR12, c[0x0][0x398] ;  /* 0x00007300ff0c77ac */ /* 0x000ea20008000a00 */
        /* <DEDUP_REMOVED lines=8> */
[----:B------:R-:W-:Y:S01]  /*e8dd0*/  ISETP.LT.AND P0, PT, R7, UR16, !P0 ;  /* 0x0000001007007c0c */ /* 0x000fe2000c701270 */
[----:B------:R0:W-:Y:S01]  /*e8de0*/  STL [R1+0x818], R0 ;  /* 0x0008180001007387 */ /* 0x0001e20000100800 */
[----:B------:R-:W1:Y:S01]  /*e8df0*/  LDCU UR16, c[0x0][0x398] ;  /* 0x00007300ff1077ac */ /* 0x000e620008000800 */
[----:B------:R-:W-:-:S04]  /*e8e00*/  @P2 LOP3.LUT R4, R4, 0x100000, RZ, 0xfc, !PT ;  /* 0x0010000004042812 */ /* 0x000fc800078efcff */
[----:B------:R-:W-:-:S04]  /*e8e10*/  LOP3.LUT R4, R4, 0xfff7ffff, RZ, 0xc0, !PT ;  /* 0xfff7ffff04047812 */ /* 0x000fc800078ec0ff */
[----:B------:R-:W-:Y:S01]  /*e8e20*/  @P1 LOP3.LUT R4, R4, 0x80000, RZ, 0xfc, !PT ;  /* 0x0008000004041812 */ /* 0x000fe200078efcff */
[----:B0-----:R-:W-:-:S03]  /*e8e30*/  VIADD R0, R8, 0x12 ;  /* 0x0000001208007836 */ /* 0x001fc60000000000 */
[----:B------:R-:W-:-:S04]  /*e8e40*/  LOP3.LUT R4, R4, 0xfffbffff, RZ, 0xc0, !PT ;  /* 0xfffbffff04047812 */ /* 0x000fc800078ec0ff */
[----:B------:R-:W-:Y:S02]  /*e8e50*/  @P0 LOP3.LUT R4, R4, 0x40000, RZ, 0xfc, !PT ;  /* 0x0004000004040812 */ /* 0x000fe400078efcff */
[----:B------:R-:W-:Y:S01]  /*e8e60*/  ISETP.GE.AND P0, PT, R0, UR25, PT ;  /* 0x0000001900007c0c */ /* 0x000fe2000bf06270 */
[----:B------:R-:W0:Y:S01]  /*e8e70*/  LDCU.64 UR24, c[0x0][0x398] ;  /* 0x00007300ff1877ac */ /* 0x000e220008000a00 */
[----:B---3--:R-:W-:Y:S02]  /*e8e80*/  PRMT R0, R2, 0x5410, R15 ;  /* 0x0000541002007816 */ /* 0x008fe4000000000f */
[----:B------:R-:W3:Y:S01]  /*e8e90*/  LDL.LU R2, [R1+0x521c] ;  /* 0x00521c0001027983 */ /* 0x000ee20000300800 */
[----:B------:R-:W-:Y:S02]  /*e8ea0*/  ISETP.LT.AND P1, PT, R26, UR10, !P0 ;  /* 0x0000000a1a007c0c */ /* 0x000fe4000c721270 */
[----:B------:R-:W-:Y:S02]  /*e8eb0*/  ISETP.LT.AND P3, PT, R23, UR22, !P0 ;  /* 0x0000001617007c0c */ /* 0x000fe4000c761270 */
[----:B------:R-:W-:-:S02]  /*e8ec0*/  LOP3.LUT R4, R4, 0xffffdfff, RZ, 0xc0, !PT ;  /* 0xffffdfff04047812 */ /* 0x000fc400078ec0ff */
[----:B------:R-:W-:Y:S01]  /*e8ed0*/  ISETP.LT.AND P2, PT, R29, UR19, !P0 ;  /* 0x000000131d007c0c */ /* 0x000fe2000c741270 */
[----:B------:R0:W-:Y:S01]  /*e8ee0*/  STL [R1+0x820], R0 ;  /* 0x0008200001007387 */ /* 0x0001e20000100800 */
[----:B--2---:R-:W-:-:S05]  /*e8ef0*/  PRMT R12, R13, 0x5410, R12 ;  /* 0x000054100d0c7816 */ /* 0x004fca000000000c */
[----:B------:R-:W-:Y:S01]  /*e8f00*/  @P1 LOP3.LUT R4, R4, 0x2000, RZ, 0xfc, !PT ;  /* 0x0000200004041812 */ /* 0x000fe200078efcff */
[----:B------:R-:W-:Y:S01]  /*e8f10*/  VIADD R15, R8, 0x6 ;  /* 0x00000006080f7836 */ /* 0x000fe20000000000 */
[----:B------:R-:W2:Y:S01]  /*e8f20*/  LDCU UR10, c[0x0][0x398] ;  /* 0x00007300ff0a77ac */ /* 0x000ea20008000800 */
[----:B------:R-:W1:Y:S01]  /*e8f30*/  LDCU UR22, c[0x0][0x398] ;  /* 0x00007300ff1677ac */ /* 0x000e620008000800 */
[----:B------:R-:W-:Y:S02]  /*e8f40*/  LOP3.LUT R4, R4, 0xfffdffff, RZ, 0xc0, !PT ;  /* 0xfffdffff04047812 */ /* 0x000fe400078ec0ff */
[----:B------:R-:W-:Y:S01]  /*e8f50*/  ISETP.LT.AND P1, PT, R28, UR21, !P0 ;  /* 0x000000151c007c0c */ /* 0x000fe2000c721270 */
[----:B0-----:R-:W-:Y:S01]  /*e8f60*/  VIADD R0, R8, 0x11 ;  /* 0x0000001108007836 */ /* 0x001fe20000000000 */
[----:B------:R0:W-:Y:S01]  /*e8f70*/  STL [R1+0x828], R12 ;  /* 0x0008280c01007387 */ /* 0x0001e20000100800 */
[----:B------:R-:W-:Y:S01]  /*e8f80*/  @P3 LOP3.LUT R4, R4, 0x20000, RZ, 0xfc, !PT ;  /* 0x0002000004043812 */ /* 0x000fe200078efcff */
[----:B------:R-:W1:Y:S03]  /*e8f90*/  LDCU UR21, c[0x0][0x398] ;  /* 0x00007300ff1577ac */ /* 0x000e660008000800 */
[----:B------:R-:W-:-:S02]  /*e8fa0*/  LOP3.LUT R4, R4, 0xfffeffff, RZ, 0xc0, !PT ;  /* 0xfffeffff04047812 */ /* 0x000fc400078ec0ff */
[----:B------:R-:W-:Y:S01]  /*e8fb0*/  ISETP.LT.AND P3, PT, R27, UR18, !P0 ;  /* 0x000000121b007c0c */ /* 0x000fe2000c761270 */
[----:B------:R-:W1:Y:S01]  /*e8fc0*/  LDCU.64 UR18, c[0x0][0x398] ;  /* 0x00007300ff1277ac */ /* 0x000e620008000a00 */
[----:B------:R-:W-:-:S04]  /*e8fd0*/  @P2 LOP3.LUT R4, R4, 0x10000, RZ, 0xfc, !PT ;  /* 0x0001000004042812 */ /* 0x000fc800078efcff */
[----:B------:R-:W-:Y:S02]  /*e8fe0*/  LOP3.LUT R4, R4, 0xffff7fff, RZ, 0xc0, !PT ;  /* 0xffff7fff04047812 */ /* 0x000fe400078ec0ff */
[----:B------:R-:W-:Y:S02]  /*e8ff0*/  ISETP.LT.AND P2, PT, R25, UR20, !P0 ;  /* 0x0000001419007c0c */ /* 0x000fe4000c741270 */
[----:B0-----:R-:W-:Y:S01]  /*e9000*/  PRMT R12, R18, 0x5410, R3 ;  /* 0x00005410120c7816 */ /* 0x001fe20000000003 */
[----:B------:R-:W0:Y:S01]  /*e9010*/  LDCU UR20, c[0x0][0x398] ;  /* 0x00007300ff1477ac */ /* 0x000e220008000800 */
[----:B------:R-:W-:-:S04]  /*e9020*/  @P1 LOP3.LUT R4, R4, 0x8000, RZ, 0xfc, !PT ;  /* 0x0000800004041812 */ /* 0x000fc800078efcff */
[----:B------:R-:W-:Y:S02]  /*e9030*/  LOP3.LUT R4, R4, 0xffffbfff, RZ, 0xc0, !PT ;  /* 0xffffbfff04047812 */ /* 0x000fe400078ec0ff */
[----:B------:R-:W-:Y:S02]  /*e9040*/  ISETP.LT.AND P1, PT, R24, UR37, !P0 ;  /* 0x0000002518007c0c */ /* 0x000fe4000c721270 */
[----:B------:R-:W-:Y:S01]  /*e9050*/  @P3 LOP3.LUT R4, R4, 0x4000, RZ, 0xfc, !PT ;  /* 0x0000400004043812 */ /* 0x000fe200078efcff */
[----:B------:R-:W0:Y:S03]  /*e9060*/  LDCU.64 UR36, c[0x0][0x398] ;  /* 0x00007300ff2477ac */ /* 0x000e260008000a00 */
[----:B------:R-:W-:Y:S02]  /*e9070*/  LOP3.LUT R4, R4, 0xffffefff, RZ, 0xc0, !PT ;  /* 0xffffefff04047812 */ /* 0x000fe400078ec0ff */
[----:B------:R-:W-:-:S02]  /*e9080*/  ISETP.LT.AND P0, PT, R7, UR38, !P0 ;  /* 0x0000002607007c0c */ /* 0x000fc4000c701270 */
        /* <DEDUP_REMOVED lines=9> */
[----:B------:R0:W-:Y:S04]  /*e9120*/  STL [R1+0x824], R0 ;  /* 0x0008240001007387 */ /* 0x0001e80000100800 */
[----:B------:R-:W2:Y:S04]  /*e9130*/  LDL.LU R3, [R1+0x5488] ;  /* 0x0054880001037983 */ /* 0x000ea80000300800 */
[----:B------:R-:W2:Y:S01]  /*e9140*/  LDL.LU R18, [R1+0x5484] ;  /* 0x0054840001127983 */ /* 0x000ea20000300800 */
[----:B------:R-:W-:-:S02]  /*e9150*/  ISETP.LT.AND P1, PT, R26, UR12, !P0 ;  /* 0x0000000c1a007c0c */ /* 0x000fc4000c721270 */
[----:B------:R-:W-:Y:S02]  /*e9160*/  ISETP.LT.AND P3, PT, R23, UR46, !P0 ;  /* 0x0000002e17007c0c */ /* 0x000fe4000c761270 */
[----:B------:R-:W-:Y:S02]  /*e9170*/  LOP3.LUT R4, R4, 0xffffffdf, RZ, 0xc0, !PT ;  /* 0xffffffdf04047812 */ /* 0x000fe400078ec0ff */
[----:B------:R-:W-:Y:S01]  /*e9180*/  ISETP.LT.AND P2, PT, R29, UR47, !P0 ;  /* 0x0000002f1d007c0c */ /* 0x000fe2000c741270 */
[----:B------:R-:W4:Y:S01]  /*e9190*/  LDL.LU R2, [R1+0x4d98] ;  /* 0x004d980001027983 */ /* 0x000f220000300800 */
[----:B------:R-:W1:Y:S01]  /*e91a0*/  LDCU UR46, c[0x0][0x398] ;  /* 0x00007300ff2e77ac */ /* 0x000e620008000800 */
[----:B------:R-:W1:Y:S04]  /*e91b0*/  LDCU UR12, c[0x0][0x398] ;  /* 0x00007300ff0c77ac */ /* 0x000e680008000800 */
[----:B------:R-:W-:Y:S01]  /*e91c0*/  @P1 LOP3.LUT R4, R4, 0x20, RZ, 0xfc, !PT ;  /* 0x0000002004041812 */ /* 0x000fe200078efcff */
[----:B0-----:R-:W-:Y:S01]  /*e91d0*/  VIADD R0, R8, 0x10 ;  /* 0x0000001008007836 */ /* 0x001fe20000000000 */
[----:B------:R-:W0:Y:S02]  /*e91e0*/  LDCU UR47, c[0x0][0x398] ;  /* 0x00007300ff2f77ac */ /* 0x000e240008000800 */
[----:B------:R-:W-:-:S02]  /*e91f0*/  LOP3.LUT R4, R4, 0xfffffdff, RZ, 0xc0, !PT ;  /* 0xfffffdff04047812 */ /* 0x000fc400078ec0ff */
[----:B------:R-:W-:Y:S01]  /*e9200*/  ISETP.LT.AND P1, PT, R28, UR48, !P0 ;  /* 0x000000301c007c0c */ /* 0x000fe2000c721270 */
[----:B------:R0:W-:Y:S01]  /*e9210*/  STL [R1+0x830], R12 ;  /* 0x0008300c01007387 */ /* 0x0001e20000100800 */
        /* <DEDUP_REMOVED lines=10> */
[----:B------:R-:W-:Y:S02]  /*e92c0*/  ISETP.LT.AND P1, PT, R24, UR59, !P0 ;  /* 0x0000003b18007c0c */ /* 0x000fe4000c721270 */
[----:B------:R-:W-:Y:S01]  /*e92d0*/  @P3 LOP3.LUT R4, R4, 0x40, RZ, 0xfc, !PT ;  /* 0x0000004004043812 */ /* 0x000fe200078efcff */
[C---:B0-----:R-:W-:Y:S02]  /*e92e0*/  VIADD R12, R8.reuse, 0xd ;  /* 0x0000000d080c7836 */ /* 0x041fe40000000000 */
[----:B------:R-:W-:Y:S01]  /*e92f0*/  VIADD R13, R8, 0x4 ;  /* 0x00000004080d7836 */ /* 0x000fe20000000000 */
        /* <DEDUP_REMOVED lines=11> */
[----:B-1----:R-:W-:Y:S02]  /*e93b0*/  ISETP.LT.AND P1, PT, R26, UR18, !P0 ;  /* 0x000000121a007c0c */ /* 0x002fe4000c721270 */
[----:B------:R-:W-:Y:S02]  /*e93c0*/  ISETP.LT.AND P3, PT, R23, UR54, !P0 ;  /* 0x0000003617007c0c */ /* 0x000fe4000c761270 */
[----:B------:R-:W-:-:S02]  /*e93d0*/  ISETP.LT.AND P2, PT, R29, UR55, !P0 ;  /* 0x000000371d007c0c */ /* 0x000fc4000c741270 */
[----:B------:R-:W-:Y:S01]  /*e93e0*/  LOP3.LUT R4, R4, 0xfffffffd, RZ, 0xc0, !PT ;  /* 0xfffffffd04047812 */ /* 0x000fe200078ec0ff */
[----:B------:R-:W1:Y:S01]  /*e93f0*/  LDCU UR18, c[0x0][0x398] ;  /* 0x00007300ff1277ac */ /* 0x000e620008000800 */
[----:B------:R-:W0:Y:S01]  /*e9400*/  LDCU UR55, c[0x0][0x398] ;  /* 0x00007300ff3777ac */ /* 0x000e220008000800 */
[----:B------:R-:W0:Y:S06]  /*e9410*/  LDCU UR54, c[0x0][0x398] ;  /* 0x00007300ff3677ac */ /* 0x000e2c0008000800 */
[----:B------:R-:W-:Y:S02]  /*e9420*/  @P3 LOP3.LUT R4, R4, 0x2, RZ, 0xfc, !PT ;  /* 0x0000000204043812 */ /* 0x000fe400078efcff */
[----:B------:R-:W-:Y:S01]  /*e9430*/  ISETP.LT.AND P3, PT, R27, UR57, !P0 ;  /* 0x000000391b007c0c */ /* 0x000fe2000c761270 */
[----:B------:R-:W0:Y:S01]  /*e9440*/  LDCU UR57, c[0x0][0x398] ;  /* 0x00007300ff3977ac */ /* 0x000e220008000800 */
[----:B------:R-:W-:-:S04]  /*e9450*/  LOP3.LUT R4, R4, 0xfffffffe, RZ, 0xc0, !PT ;  /* 0xfffffffe04047812 */ /* 0x000fc800078ec0ff */
[----:B------:R-:W-:Y:S02]  /*e9460*/  @P2 LOP3.LUT R4, R4, 0x1, RZ, 0xfc, !PT ;  /* 0x0000000104042812 */ /* 0x000fe400078efcff */
[----:B------:R-:W-:Y:S01]  /*e9470*/  ISETP.LT.AND P2, PT, R25, UR58, !P0 ;  /* 0x0000003a19007c0c */ /* 0x000fe2000c741270 */
[----:B------:R-:W0:Y:S01]  /*e9480*/  LDCU UR58, c[0x0][0x398] ;  /* 0x00007300ff3a77ac */ /* 0x000e220008000800 */
[----:B---3--:R-:W-:-:S04]  /*e9490*/  LOP3.LUT R11, R11, 0xdfffffff, RZ, 0xc0, !PT ;  /* 0xdfffffff0b0b7812 */ /* 0x008fc800078ec0ff */
[----:B------:R-:W-:Y:S02]  /*e94a0*/  @P1 LOP3.LUT R11, R11, 0x20000000, RZ, 0xfc, !PT ;  /* 0x200000000b0b1812 */ /* 0x000fe400078efcff */
[----:B------:R-:W-:Y:S02]  /*e94b0*/  ISETP.LT.AND P1, PT, R28, UR56, !P0 ;  /* 0x000000381c007c0c */ /* 0x000fe4000c721270 */
[----:B--2---:R-:W-:Y:S02]  /*e94c0*/  PRMT R0, R18, 0x5410, R17 ;  /* 0x0000541012007816 */ /* 0x004fe40000000011 */
[----:B------:R-:W-:Y:S02]  /*e94d0*/  LOP3.LUT R3, R3, 0xdfffffff, RZ, 0xc0, !PT ;  /* 0xdfffffff03037812 */ /* 0x000fe400078ec0ff */
[----:B------:R-:W-:Y:S01]  /*e94e0*/  LOP3.LUT R11, R11, 0x7fffffff, RZ, 0xc0, !PT ;  /* 0x7fffffff0b0b7812 */ /* 0x000fe200078ec0ff */
[----:B------:R-:W2:Y:S04]  /*e94f0*/  LDL.LU R17, [R1+0x5480] ;  /* 0x0054800001117983 */ /* 0x000ea80000300800 */
[----:B------:R-:W3:Y:S01]  /*e9500*/  LDL.LU R18, [R1+0x547c] ;  /* 0x00547c0001127983 */ /* 0x000ee20000300800 */
[----:B----4-:R-:W-:Y:S01]  /*e9510*/  LOP3.LUT R22, R2, 0xf0, RZ, 0xc0, !PT ;  /* 0x000000f002167812 */ /* 0x010fe200078ec0ff */
[----:B------:R-:W4:Y:S01]  /*e9520*/  LDCU UR56, c[0x0][0x398] ;  /* 0x00007300ff3877ac */ /* 0x000f220008000800 */
[----:B------:R-:W-:-:S04]  /*e9530*/  @P1 LOP3.LUT R11, R11, 0x80000000, RZ, 0xfc, !PT ;  /* 0x800000000b0b1812 */ /* 0x000fc800078efcff */
[----:B------:R-:W-:Y:S02]  /*e9540*/  LOP3.LUT R11, R11, 0xbfffffff, RZ, 0xc0, !PT ;  /* 0xbfffffff0b0b7812 */ /* 0x000fe400078ec0ff */
[----:B------:R-:W-:Y:S02]  /*e9550*/  ISETP.LT.AND P1, PT, R24, UR64, !P0 ;  /* 0x0000004018007c0c */ /* 0x000fe4000c721270 */
[----:B------:R-:W-:Y:S01]  /*e9560*/  @P3 LOP3.LUT R11, R11, 0x40000000, RZ, 0xfc, !PT ;  /* 0x400000000b0b3812 */ /* 0x000fe200078efcff */
[----:B------:R0:W-:Y:S01]  /*e9570*/  STL [R1+0x82c], R0 ;  /* 0x00082c0001007387 */ /* 0x0001e20000100800 */
[----:B------:R-:W-:Y:S01]  /*e9580*/  VIADD R2, R8, 0xc ;  /* 0x0000000c08027836 */ /* 0x000fe20000000000 */
[----:B------:R-:W1:Y:S01]  /*e9590*/  LDCU UR64, c[0x0][0x398] ;  /* 0x00007300ff4077ac */ /* 0x000e620008000800 */
[----:B------:R-:W-:Y:S02]  /*e95a0*/  LOP3.LUT R11, R11, 0xefffffff, RZ, 0xc0, !PT ;  /* 0xefffffff0b0b7812 */ /* 0x000fe400078ec0ff */
[----:B------:R-:W-:Y:S01]  /*e95b0*/  ISETP.LT.AND P0, PT, R7, UR65, !P0 ;  /* 0x0000004107007c0c */ /* 0x000fe2000c701270 */
[----:B------:R-:W1:Y:S01]  /*e95c0*/  LDCU UR65, c[0x0][0x398] ;  /* 0x00007300ff4177ac */ /* 0x000e620008000800 */
[----:B------:R-:W-:-:S04]  /*e95d0*/  @P2 LOP3.LUT R11, R11, 0x10000000, RZ, 0xfc, !PT ;  /* 0x100000000b0b2812 */ /* 0x000fc800078efcff */
[----:B------:R-:W-:-:S04]  /*e95e0*/  LOP3.LUT R11, R11, 0xf7ffffff, RZ, 0xc0, !PT ;  /* 0xf7ffffff0b0b7812 */ /* 0x000fc800078ec0ff */
[----:B------:R-:W-:Y:S01]  /*e95f0*/  @P1 LOP3.LUT R11, R11, 0x8000000, RZ, 0xfc, !PT ;  /* 0x080000000b0b1812 */ /* 0x000fe200078efcff */
[----:B0-----:R-:W-:-:S03]  /*e9600*/  VIADD R0, R8, 0xf ;  /* 0x0000000f08007836 */ /* 0x001fc60000000000 */
[----:B------:R-:W-:-:S04]  /*e9610*/  LOP3.LUT R11, R11, 0xfbffffff, RZ, 0xc0, !PT ;  /* 0xfbffffff0b0b7812 */ /* 0x000fc800078ec0ff */
[----:B------:R-:W-:Y:S02]  /*e9620*/  @P0 LOP3.LUT R11, R11, 0x4000000, RZ, 0xfc, !PT ;  /* 0x040000000b0b0812 */ /* 0x000fe400078efcff */
[----:B------:R-:W-:Y:S02]  /*e9630*/  ISETP.GE.AND P0, PT, R0, UR13, PT ;  /* 0x0000000d00007c0c */ /* 0x000fe4000bf06270 */
[----:B------:R-:W-:Y:S02]  /*e9640*/  LOP3.LUT R11, R11, 0xffdfffff, RZ, 0xc0, !PT ;  /* 0xffdfffff0b0b7812 */ /* 0x000fe400078ec0ff */
[----:B------:R-:W-:Y:S02]  /*e9650*/  ISETP.LT.AND P1, PT, R26, UR24, !P0 ;  /* 0x000000181a007c0c */ /* 0x000fe4000c721270 */
[----:B------:R-:W-:Y:S02]  /*e9660*/  ISETP.LT.AND P3, PT, R23, UR39, !P0 ;  /* 0x0000002717007c0c */ /* 0x000fe4000c761270 */
[----:B------:R-:W-:Y:S01]  /*e9670*/  ISETP.LT.AND P2, PT, R29, UR60, !P0 ;  /* 0x0000003c1d007c0c */ /* 0x000fe2000c741270 */
[----:B------:R-:W-:Y:S01]  /*e9680*/  VIADD R0, R8, 0xe ;  /* 0x0000000e08007836 */ /* 0x000fe20000000000 */
[----:B------:R-:W0:Y:S01]  /*e9690*/  LDCU.64 UR38, c[0x0][0x398] ;  /* 0x00007300ff2677ac */ /* 0x000e220008000a00 */
        /* <DEDUP_REMOVED lines=30> */
[----:B------:R-:W-:Y:S02]  /*e9880*/  ISETP.LT.AND P2, PT, R26, UR36, !P0 ;  /* 0x000000241a007c0c */ /* 0x000fe4000c741270 */
[----:B------:R-:W-:Y:S01]  /*e9890*/  ISETP.LT.AND P1, PT, R23, UR52, !P0 ;  /* 0x0000003417007c0c */ /* 0x000fe2000c721270 */
[----:B------:R-:W0:Y:S01]  /*e98a0*/  LDCU UR52, c[0x0][0x398] ;  /* 0x00007300ff3477ac */ /* 0x000e220008000800 */
[----:B------:R-:W-:Y:S01]  /*e98b0*/  VIADD R0, R8, 0xb ;  /* 0x0000000b08007836 */ /* 0x000fe20000000000 */
[----:B------:R-:W0:Y:S08]  /*e98c0*/  LDCU UR19, c[0x0][0x398] ;  /* 0x00007300ff1377ac */ /* 0x000e300008000800 */
[----:B------:R-:W-:-:S02]  /*e98d0*/  @P2 LOP3.LUT R11, R11, 0x2000, RZ, 0xfc, !PT ;  /* 0x000020000b0b2812 */ /* 0x000fc400078efcff */
[----:B------:R-:W-:Y:S02]  /*e98e0*/  ISETP.LT.AND P2, PT, R29, UR33, !P0 ;  /* 0x000000211d007c0c */ /* 0x000fe4000c741270 */
[----:B------:R-:W-:Y:S01]  /*e98f0*/  ISETP.LT.AND P3, PT, R27, UR40, !P0 ;  /* 0x000000281b007c0c */ /* 0x000fe2000c761270 */
[----:B------:R-:W0:Y:S01]  /*e9900*/  LDCU UR40, c[0x0][0x398] ;  /* 0x00007300ff2877ac */ /* 0x000e220008000800 */
[----:B------:R-:W-:Y:S01]  /*e9910*/  LOP3.LUT R11, R11, 0xfffdffff, RZ, 0xc0, !PT ;  /* 0xfffdffff0b0b7812 */ /* 0x000fe200078ec0ff */
[----:B------:R-:W1:Y:S03]  /*e9920*/  LDCU UR33, c[0x0][0x398] ;  /* 0x00007300ff2177ac */ /* 0x000e660008000800 */
[----:B------:R-:W-:Y:S02]  /*e9930*/  @P1 LOP3.LUT R11, R11, 0x20000, RZ, 0xfc, !PT ;  /* 0x000200000b0b1812 */ /* 0x000fe400078efcff */
[----:B------:R-:W-:Y:S01]  /*e9940*/  ISETP.LT.AND P1, PT, R28, UR32, !P0 ;  /* 0x000000201c007c0c */ /* 0x000fe2000c721270 */
[----:B------:R-:W1:Y:S01]  /*e9950*/  LDCU UR32, c[0x0][0x398] ;  /* 0x00007300ff2077ac */ /* 0x000e620008000800 */
[----:B------:R-:W-:-:S04]  /*e9960*/  LOP3.LUT R11, R11, 0xfffeffff, RZ, 0xc0, !PT ;  /* 0xfffeffff0b0b7812 */ /* 0x000fc800078ec0ff */
[----:B------:R-:W-:-:S04]  /*e9970*/  @P2 LOP3.LUT R11, R11, 0x10000, RZ, 0xfc, !PT ;  /* 0x000100000b0b2812 */ /* 0x000fc800078efcff */
[----:B------:R-:W-:Y:S02]  /*e9980*/  LOP3.LUT R11, R11, 0xffff7fff, RZ, 0xc0, !PT ;  /* 0xffff7fff0b0b7812 */ /* 0x000fe400078ec0ff */
[----:B0-----:R-:W-:Y:S01]  /*e9990*/  ISETP.LT.AND P2, PT, R25, UR52, !P0 ;  /* 0x0000003419007c0c */ /* 0x001fe2000c741270 */
[----:B------:R-:W0:Y:S01]  /*e99a0*/  LDCU UR52, c[0x0][0x398] ;  /* 0x00007300ff3477ac */ /* 0x000e220008000800 */
[----:B------:R-:W-:-:S04]  /*e99b0*/  @P1 LOP3.LUT R11, R11, 0x8000, RZ, 0xfc, !PT ;  /* 0x000080000b0b1812 */ /* 0x000fc800078efcff */
[----:B------:R-:W-:Y:S02]  /*e99c0*/  LOP3.LUT R11, R11, 0xffffbfff, RZ, 0xc0, !PT ;  /* 0xffffbfff0b0b7812 */ /* 0x000fe400078ec0ff */
[----:B------:R-:W-:Y:S02]  /*e99d0*/  ISETP.LT.AND P1, PT, R24, UR44, !P0 ;  /* 0x0000002c18007c0c */ /* 0x000fe4000c721270 */
        /* <DEDUP_REMOVED lines=12> */
[----:B------:R-:W-:Y:S02]  /*e9aa0*/  ISETP.LT.AND P2, PT, R23, UR41, !P0 ;  /* 0x0000002917007c0c */ /* 0x000fe4000c741270 */
[----:B------:R-:W-:Y:S01]  /*e9ab0*/  ISETP.LT.AND P1, PT, R29, UR40, !P0 ;  /* 0x000000281d007c0c */ /* 0x000fe2000c721270 */
[----:B------:R-:W0:Y:S01]  /*e9ac0*/  LDCU UR41, c[0x0][0x398] ;  /* 0x00007300ff2977ac */ /* 0x000e220008000800 */
[----:B------:R-:W0:Y:S01]  /*e9ad0*/  LDCU UR40, c[0x0][0x398] ;  /* 0x00007300ff2877ac */ /* 0x000e220008000800 */
[----:B--2---:R-:W-:-:S06]  /*e9ae0*/  LOP3.LUT R17, R17, 0xdfffffff, RZ, 0xc0, !PT ;  /* 0xdfffffff11117812 */ /* 0x004fcc00078ec0ff */
[----:B------:R-:W-:Y:S02]  /*e9af0*/  @P3 LOP3.LUT R11, R11, 0x20, RZ, 0xfc, !PT ;  /* 0x000000200b0b3812 */ /* 0x000fe400078efcff */
[----:B---3--:R-:W-:Y:S01]  /*e9b00*/  LOP3.LUT R18, R18, 0xefffffff, RZ, 0xc0, !PT ;  /* 0xefffffff12127812 */ /* 0x008fe200078ec0ff */
[----:B------:R-:W-:Y:S01]  /*e9b10*/  VIADD R12, R8, 0x3 ;  /* 0x00000003080c7836 */ /* 0x000fe20000000000 */
[----:B------:R-:W2:Y:S01]  /*e9b20*/  LDCU UR25, c[0x0][0x398] ;  /* 0x00007300ff1977ac */ /* 0x000ea20008000800 */
[----:B------:R-:W-:-:S04]  /*e9b30*/  LOP3.LUT R11, R11, 0xfffffdff, RZ, 0xc0, !PT ;  /* 0xfffffdff0b0b7812 */ /* 0x000fc800078ec0ff */
[----:B------:R-:W-:-:S04]  /*e9b40*/  @P2 LOP3.LUT R11, R11, 0x200, RZ, 0xfc, !PT ;  /* 0x000002000b0b2812 */ /* 0x000fc800078efcff */
[----:B------:R-:W-:-:S04]  /*e9b50*/  LOP3.LUT R11, R11, 0xfffffeff, RZ, 0xc0, !PT ;  /* 0xfffffeff0b0b7812 */ /* 0x000fc800078ec0ff */
[----:B------:R-:W-:Y:S02]  /*e9b60*/  @P1 LOP3.LUT R11, R11, 0x100, RZ, 0xfc, !PT ;  /* 0x000001000b0b1812 */ /* 0x000fe400078efcff */
[----:B------:R-:W-:Y:S02]  /*e9b70*/  ISETP.LT.AND P1, PT, R28, UR71, !P0 ;  /* 0x000000471c007c0c */ /* 0x000fe4000c721270 */
[----:B------:R-:W-:Y:S02]  /*e9b80*/  ISETP.LT.AND P3, PT, R27, UR72, !P0 ;  /* 0x000000481b007c0c */ /* 0x000fe4000c761270 */
[----:B0-----:R-:W-:Y:S02]  /*e9b90*/  ISETP.LT.AND P2, PT, R25, UR41, !P0 ;  /* 0x0000002919007c0c */ /* 0x001fe4000c741270 */
[----:B------:R-:W-:Y:S01]  /*e9ba0*/  LOP3.LUT R11, R11, 0xffffff7f, RZ, 0xc0, !PT ;  /* 0xffffff7f0b0b7812 */ /* 0x000fe200078ec0ff */
[----:B------:R-:W0:Y:S01]  /*e9bb0*/  LDCU UR72, c[0x0][0x398] ;  /* 0x00007300ff4877ac */ /* 0x000e220008000800 */
[----:B------:R-:W3:Y:S05]  /*e9bc0*/  LDCU UR71, c[0x0][0x398] ;  /* 0x00007300ff4777ac */ /* 0x000eea0008000800 */
[----:B------:R-:W-:-:S04]  /*e9bd0*/  @P1 LOP3.LUT R11, R11, 0x80, RZ, 0xfc, !PT ;  /* 0x000000800b0b1812 */ /* 0x000fc800078efcff */
[----:B------:R-:W-:Y:S02]  /*e9be0*/  LOP3.LUT R11, R11, 0xffffffbf, RZ, 0xc0, !PT ;  /* 0xffffffbf0b0b7812 */ /* 0x000fe400078ec0ff */
[----:B------:R-:W-:Y:S02]  /*e9bf0*/  ISETP.LT.AND P1, PT, R24, UR40, !P0 ;  /* 0x0000002818007c0c */ /* 0x000fe4000c721270 */
[----:B------:R-:W-:Y:S01]  /*e9c00*/  @P3 LOP3.LUT R11, R11, 0x40, RZ, 0xfc, !PT ;  /* 0x000000400b0b3812 */ /* 0x000fe200078efcff */
[----:B------:R-:W0:Y:S03]  /*e9c10*/  LDCU.64 UR40, c[0x0][0x398] ;  /* 0x00007300ff2877ac */ /* 0x000e260008000a00 */
        /* <DEDUP_REMOVED lines=13> */
[----:B------:R-:W0:Y:S01]  /*e9cf0*/  LDCU UR72, c[0x0][0x398] ;  /* 0x00007300ff4877ac */ /* 0x000e220008000800 */
[----:B---3--:R-:W-:Y:S01]  /*e9d00*/  ISETP.LT.AND P3, PT, R27, UR71, !P0 ;  /* 0x000000471b007c0c */ /* 0x008fe2000c761270 */
[----:B------:R-:W3:Y:S06]  /*e9d10*/  LDCU UR71, c[0x0][0x398] ;  /* 0x00007300ff4777ac */ /* 0x000eec0008000800 */
[----:B------:R-:W-:-:S02]  /*e9d20*/  @P1 LOP3.LUT R11, R11, 0x2, RZ, 0xfc, !PT ;  /* 0x000000020b0b1812 */ /* 0x000fc400078efcff */
[----:B------:R-:W-:Y:S02]  /*e9d30*/  ISETP.LT.AND P1, PT, R28, UR70, !P0 ;  /* 0x000000461c007c0c */ /* 0x000fe4000c721270 */
[----:B------:R-:W-:Y:S02]  /*e9d40*/  @P2 LOP3.LUT R3, R3, 0x20000000, RZ, 0xfc, !PT ;  /* 0x2000000003032812 */ /* 0x000fe400078efcff */
[----:B------:R-:W-:Y:S02]  /*e9d50*/  ISETP.LT.AND P2, PT, R29, UR46, !P0 ;  /* 0x0000002e1d007c0c */ /* 0x000fe4000c741270 */
[----:B------:R-:W-:Y:S01]  /*e9d60*/  LOP3.LUT R11, R11, 0xfffffffe, RZ, 0xc0, !PT ;  /* 0xfffffffe0b0b7812 */ /* 0x000fe200078ec0ff */
[----:B------:R-:W1:Y:S01]  /*e9d70*/  LDCU UR46, c[0x0][0x398] ;  /* 0x00007300ff2e77ac */ /* 0x000e620008000800 */
[----:B------:R-:W-:Y:S01]  /*e9d80*/  LOP3.LUT R3, R3, 0x7fffffff, RZ, 0xc0, !PT ;  /* 0x7fffffff03037812 */ /* 0x000fe200078ec0ff */
[----:B------:R-:W1:Y:S04]  /*e9d90*/  LDCU UR70, c[0x0][0x398] ;  /* 0x00007300ff4677ac */ /* 0x000e680008000800 */
[----:B------:R-:W-:-:S04]  /*e9da0*/  @P1 LOP3.LUT R3, R3, 0x80000000, RZ, 0xfc, !PT ;  /* 0x8000000003031812 */ /* 0x000fc800078efcff */
[----:B------:R-:W-:Y:S02]  /*e9db0*/  @P2 LOP3.LUT R11, R11, 0x1, RZ, 0xfc, !PT ;  /* 0x000000010b0b2812 */ /* 0x000fe400078efcff */
[----:B0-----:R-:W-:Y:S02]  /*e9dc0*/  ISETP.LT.AND P2, PT, R25, UR72, !P0 ;  /* 0x0000004819007c0c */ /* 0x001fe4000c741270 */
[----:B------:R-:W-:Y:S02]  /*e9dd0*/  LOP3.LUT R3, R3, 0xbfffffff, RZ, 0xc0, !PT ;  /* 0xbfffffff03037812 */ /* 0x000fe400078ec0ff */
[----:B------:R-:W-:Y:S01]  /*e9de0*/  ISETP.LT.AND P1, PT, R24, UR74, !P0 ;  /* 0x0000004a18007c0c */ /* 0x000fe2000c721270 */
[----:B------:R-:W0:Y:S01]  /*e9df0*/  LDCU UR72, c[0x0][0x398] ;  /* 0x00007300ff4877ac */ /* 0x000e220008000800 */
[----:B------:R-:W-:Y:S01]  /*e9e00*/  @P3 LOP3.LUT R3, R3, 0x40000000, RZ, 0xfc, !PT ;  /* 0x4000000003033812 */ /* 0x000fe200078efcff */
[----:B------:R-:W-:Y:S01]  /*e9e10*/  VIADD R2, R8, 0x2 ;  /* 0x0000000208027836 */ /* 0x000fe20000000000 */
[----:B------:R-:W0:Y:S02]  /*e9e20*/  LDCU UR74, c[0x0][0x398] ;  /* 0x00007300ff4a77ac */ /* 0x000e240008000800 */
[----:B------:R-:W-:-:S02]  /*e9e30*/  LOP3.LUT R3, R3, 0xefffffff, RZ, 0xc0, !PT ;  /* 0xefffffff03037812 */ /* 0x000fc400078ec0ff */
        /* <DEDUP_REMOVED lines=12> */
[----:B------:R-:W0:Y:S08]  /*e9f00*/  LDCU UR72, c[0x0][0x398] ;  /* 0x00007300ff4877ac */ /* 0x000e300008000800 */
[----:B------:R-:W-:-:S02]  /*e9f10*/  @P2 LOP3.LUT R3, R3, 0x200000, RZ, 0xfc, !PT ;  /* 0x0020000003032812 */ /* 0x000fc400078efcff */
[----:B-1----:R-:W-:Y:S02]  /*e9f20*/  ISETP.LT.AND P2, PT, R29, UR46, !P0 ;  /* 0x0000002e1d007c0c */ /* 0x002fe4000c741270 */
[----:B---3--:R-:W-:Y:S01]  /*e9f30*/  ISETP.LT.AND P3, PT, R27, UR71, !P0 ;  /* 0x000000471b007c0c */ /* 0x008fe2000c761270 */
[----:B------:R-:W1:Y:S01]  /*e9f40*/  LDCU UR46, c[0x0][0x398] ;  /* 0x00007300ff2e77ac */ /* 0x000e620008000800 */
[----:B------:R-:W-:Y:S01]  /*e9f50*/  LOP3.LUT R3, R3, 0xfdffffff, RZ, 0xc0, !PT ;  /* 0xfdffffff03037812 */ /* 0x000fe200078ec0ff */
[----:B------:R-:W-:Y:S01]  /*e9f60*/  VIADD R0, R8, 0x1 ;  /* 0x0000000108007836 */ /* 0x000fe20000000000 */
[----:B------:R-:W3:Y:S02]  /*e9f70*/  LDCU UR71, c[0x0][0x398] ;  /* 0x00007300ff4777ac */ /* 0x000ee40008000800 */
        /* <DEDUP_REMOVED lines=24> */
[----:B-1----:R-:W-:Y:S02]  /*ea100*/  ISETP.LT.AND P1, PT, R23, UR46, !P0 ;  /* 0x0000002e17007c0c */ /* 0x002fe4000c721270 */
[----:B------:R-:W-:Y:S01]  /*ea110*/  LOP3.LUT R3, R3, 0xffffdfff, RZ, 0xc0, !PT ;  /* 0xffffdfff03037812 */ /* 0x000fe200078ec0ff */
[----:B------:R-:W1:Y:S01]  /*ea120*/  LDCU UR46, c[0x0][0x398] ;  /* 0x00007300ff2e77ac */ /* 0x000e620008000800 */
[----:B------:R-:W-:Y:S01]  /*ea130*/  ISETP.LT.AND P3, PT, R27, UR47, !P0 ;  /* 0x0000002f1b007c0c */ /* 0x000fe2000c761270 */
        /* <DEDUP_REMOVED lines=12> */
[----:B-1----:R-:W-:Y:S01]  /*ea200*/  ISETP.LT.AND P2, PT, R25, UR46, !P0 ;  /* 0x0000002e19007c0c */ /* 0x002fe2000c741270 */
[----:B------:R-:W1:Y:S01]  /*ea210*/  LDCU UR46, c[0x0][0x398] ;  /* 0x00007300ff2e77ac */ /* 0x000e620008000800 */
        /* <DEDUP_REMOVED lines=13> */
[----:B------:R-:W2:Y:S03]  /*ea2f0*/  LDCU.64 UR44, c[0x0][0x398] ;  /* 0x00007300ff2c77ac */ /* 0x000ea60008000a00 */
[----:B------:R-:W-:Y:S02]  /*ea300*/  ISETP.LT.AND P2, PT, R26, UR38, !P0 ;  /* 0x000000261a007c0c */ /* 0x000fe4000c741270 */
[----:B-1----:R-:W-:Y:S02]  /*ea310*/  ISETP.LT.AND P1, PT, R23, UR46, !P0 ;  /* 0x0000002e17007c0c */ /* 0x002fe4000c721270 */
[----:B------:R-:W-:Y:S01]  /*ea320*/  LOP3.LUT R3, R3, 0xffffffdf, RZ, 0xc0, !PT ;  /* 0xffffffdf03037812 */ /* 0x000fe200078ec0ff */
[----:B------:R-:W1:Y:S01]  /*ea330*/  LDCU UR46, c[0x0][0x398] ;  /* 0x00007300ff2e77ac */ /* 0x000e620008000800 */
[----:B0-----:R-:W-:Y:S01]  /*ea340*/  ISETP.LT.AND P3, PT, R27, UR47, !P0 ;  /* 0x0000002f1b007c0c */ /* 0x001fe2000c761270 */
[----:B------:R-:W0:Y:S06]  /*ea350*/  LDCU UR38, c[0x0][0x398] ;  /* 0x00007300ff2677ac */ /* 0x000e2c0008000800 */
[----:B------:R-:W-:-:S02]  /*ea360*/  @P2 LOP3.LUT R3, R3, 0x20, RZ, 0xfc, !PT ;  /* 0x0000002003032812 */ /* 0x000fc400078efcff */
[----:B------:R-:W-:Y:S02]  /*ea370*/  ISETP.LT.AND P2, PT, R29, UR49, !P0 ;  /* 0x000000311d007c0c */ /* 0x000fe4000c741270 */
[----:B------:R-:W-:-:S04]  /*ea380*/  LOP3.LUT R3, R3, 0xfffffdff, RZ, 0xc0, !PT ;  /* 0xfffffdff03037812 */ /* 0x000fc800078ec0ff */
[----:B------:R-:W-:Y:S02]  /*ea390*/  @P1 LOP3.LUT R3, R3, 0x200, RZ, 0xfc, !PT ;  /* 0x0000020003031812 */ /* 0x000fe400078efcff */
[----:B------:R-:W-:Y:S01]  /*ea3a0*/  ISETP.LT.AND P1, PT, R28, UR48, !P0 ;  /* 0x000000301c007c0c */ /* 0x000fe2000c721270 */
[----:B------:R-:W0:Y:S01]  /*ea3b0*/  LDCU.64 UR48, c[0x0][0x398] ;  /* 0x00007300ff3077ac */ /* 0x000e220008000a00 */
[----:B------:R-:W-:-:S04]  /*ea3c0*/  LOP3.LUT R3, R3, 0xfffffeff, RZ, 0xc0, !PT ;  /* 0xfffffeff03037812 */ /* 0x000fc800078ec0ff */
[----:B------:R-:W-:-:S04]  /*ea3d0*/  @P2 LOP3.LUT R3, R3, 0x100, RZ, 0xfc, !PT ;  /* 0x0000010003032812 */ /* 0x000fc800078efcff */
[----:B------:R-:W-:Y:S02]  /*ea3e0*/  LOP3.LUT R3, R3, 0xffffff7f, RZ, 0xc0, !PT ;  /* 0xffffff7f03037812 */ /* 0x000fe400078ec0ff */
[----:B-1----:R-:W-:Y:S01]  /*ea3f0*/  ISETP.LT.AND P2, PT, R25, UR46, !P0 ;  /* 0x0000002e19007c0c */ /* 0x002fe2000c741270 */
[----:B------:R-:W1:Y:S01]  /*ea400*/  LDCU.64 UR46, c[0x0][0x398] ;  /* 0x00007300ff2e77ac */ /* 0x000e620008000a00 */
[----:B------:R-:W-:-:S04]  /*ea410*/  @P1 LOP3.LUT R3, R3, 0x80, RZ, 0xfc, !PT ;  /* 0x0000008003031812 */ /* 0x000fc800078efcff */
[----:B------:R-:W-:Y:S02]  /*ea420*/  LOP3.LUT R3, R3, 0xffffffbf, RZ, 0xc0, !PT ;  /* 0xffffffbf03037812 */ /* 0x000fe400078ec0ff */
[----:B------:R-:W-:Y:S02]  /*ea430*/  ISETP.LT.AND P1, PT, R24, UR77, !P0 ;  /* 0x0000004d18007c0c */ /* 0x000fe4000c721270 */
[----:B------:R-:W-:Y:S01]  /*ea440*/  @P3 LOP3.LUT R3, R3, 0x40, RZ, 0xfc, !PT ;  /* 0x0000004003033812 */ /* 0x000fe200078efcff */
[----:B------:R-:W0:Y:S03]  /*ea450*/  LDCU UR77, c[0x0][0x398] ;  /* 0x00007300ff4d77ac */ /* 0x000e260008000800 */
        /* <DEDUP_REMOVED lines=9> */
[----:B------:R-:W1:Y:S03]  /*ea4f0*/  LDCU UR37, c[0x0][0x398] ;  /* 0x00007300ff2577ac */ /* 0x000e660008000800 */
[----:B------:R-:W-:Y:S02]  /*ea500*/  ISETP.LT.AND P1, PT, R23, UR36, !P0 ;  /* 0x0000002417007c0c */ /* 0x000fe4000c721270 */
[----:B------:R-:W-:Y:S02]  /*ea510*/  ISETP.LT.AND P2, PT, R26, UR40, !P0 ;  /* 0x000000281a007c0c */ /* 0x000fe4000c741270 */
[----:B------:R-:W-:Y:S01]  /*ea520*/  LOP3.LUT R3, R3, 0xfffffffd, RZ, 0xc0, !PT ;  /* 0xfffffffd03037812 */ /* 0x000fe200078ec0ff */
[----:B------:R-:W2:Y:S01]  /*ea530*/  LDCU UR36, c[0x0][0x398] ;  /* 0x00007300ff2477ac */ /* 0x000ea20008000800 */
[----:B0-----:R-:W-:Y:S01]  /*ea540*/  ISETP.LT.AND P3, PT, R27, UR38, !P0 ;  /* 0x000000261b007c0c */ /* 0x001fe2000c761270 */
[----:B------:R-:W0:Y:S01]  /*ea550*/  LDCU UR38, c[0x0][0x398] ;  /* 0x00007300ff2677ac */ /* 0x000e220008000800 */
[----:B------:R-:W0:Y:S05]  /*ea560*/  LDCU UR40, c[0x0][0x398] ;  /* 0x00007300ff2877ac */ /* 0x000e2a0008000800 */
[----:B------:R-:W-:-:S02]  /*ea570*/  @P1 LOP3.LUT R3, R3, 0x2, RZ, 0xfc, !PT ;  /* 0x0000000203031812 */ /* 0x000fc400078efcff */
[----:B------:R-:W-:Y:S02]  /*ea580*/  ISETP.LT.AND P1, PT, R28, UR77, !P0 ;  /* 0x0000004d1c007c0c */ /* 0x000fe4000c721270 */
[----:B------:R-:W-:Y:S02]  /*ea590*/  @P2 LOP3.LUT R17, R17, 0x20000000, RZ, 0xfc, !PT ;  /* 0x2000000011112812 */ /* 0x000fe400078efcff */
[----:B-1----:R-:W-:Y:S02]  /*ea5a0*/  ISETP.LT.AND P2, PT, R29, UR37, !P0 ;  /* 0x000000251d007c0c */ /* 0x002fe4000c741270 */
[----:B------:R-:W-:Y:S01]  /*ea5b0*/  LOP3.LUT R3, R3, 0xfffffffe, RZ, 0xc0, !PT ;  /* 0xfffffffe03037812 */ /* 0x000fe200078ec0ff */
[----:B------:R-:W1:Y:S01]  /*ea5c0*/  LDCU UR77, c[0x0][0x398] ;  /* 0x00007300ff4d77ac */ /* 0x000e620008000800 */
[----:B------:R-:W-:-:S05]  /*ea5d0*/  LOP3.LUT R17, R17, 0x7fffffff, RZ, 0xc0, !PT ;  /* 0x7fffffff11117812 */ /* 0x000fca00078ec0ff */
[----:B------:R-:W-:-:S04]  /*ea5e0*/  @P1 LOP3.LUT R17, R17, 0x80000000, RZ, 0xfc, !PT ;  /* 0x8000000011111812 */ /* 0x000fc800078efcff */
[----:B------:R-:W-:Y:S02]  /*ea5f0*/  @P2 LOP3.LUT R3, R3, 0x1, RZ, 0xfc, !PT ;  /* 0x0000000103032812 */ /* 0x000fe400078efcff */
[----:B--2---:R-:W-:Y:S02]  /*ea600*/  ISETP.LT.AND P2, PT, R25, UR36, !P0 ;  /* 0x0000002419007c0c */ /* 0x004fe4000c741270 */
[----:B------:R-:W-:Y:S02]  /*ea610*/  LOP3.LUT R17, R17, 0xbfffffff, RZ, 0xc0, !PT ;  /* 0xbfffffff11117812 */ /* 0x000fe400078ec0ff */
[----:B------:R-:W-:Y:S01]  /*ea620*/  ISETP.LT.AND P1, PT, R24, UR76, !P0 ;  /* 0x0000004c18007c0c */ /* 0x000fe2000c721270 */
[----:B------:R-:W2:Y:S01]  /*ea630*/  LDCU.64 UR36, c[0x0][0x398] ;  /* 0x00007300ff2477ac */ /* 0x000ea20008000a00 */
[----:B------:R-:W-:Y:S01]  /*ea640*/  @P3 LOP3.LUT R17, R17, 0x40000000, RZ, 0xfc, !PT ;  /* 0x4000000011113812 */ /* 0x000fe200078efcff */
[----:B------:R-:W0:Y:S03]  /*ea650*/  LDCU UR76, c[0x0][0x398] ;  /* 0x00007300ff4c77ac */ /* 0x000e260008000800 */
[----:B------:R-:W-:-:S02]  /*ea660*/  LOP3.LUT R17, R17, 0xefffffff, RZ, 0xc0, !PT ;  /* 0xefffffff11117812 */ /* 0x000fc400078ec0ff */
[----:B------:R-:W-:Y:S02]  /*ea670*/  ISETP.LT.AND P0, PT, R7, UR5, !P0 ;  /* 0x0000000507007c0c */ /* 0x000fe4000c701270 */
[----:B------:R-:W-:-:S04]  /*ea680*/  @P2 LOP3.LUT R17, R17, 0x10000000, RZ, 0xfc, !PT ;  /* 0x1000000011112812 */ /* 0x000fc800078efcff */
[----:B------:R-:W-:-:S04]  /*ea690*/  LOP3.LUT R17, R17, 0xf7ffffff, RZ, 0xc0, !PT ;  /* 0xf7ffffff11117812 */ /* 0x000fc800078ec0ff */
[----:B------:R-:W-:-:S04]  /*ea6a0*/  @P1 LOP3.LUT R17, R17, 0x8000000, RZ, 0xfc, !PT ;  /* 0x0800000011111812 */ /* 0x000fc800078efcff */
[----:B------:R-:W-:-:S04]  /*ea6b0*/  LOP3.LUT R17, R17, 0xfbffffff, RZ, 0xc0, !PT ;  /* 0xfbffffff11117812 */ /* 0x000fc800078ec0ff */
[----:B------:R-:W-:Y:S02]  /*ea6c0*/  @P0 LOP3.LUT R17, R17, 0x4000000, RZ, 0xfc, !PT ;  /* 0x0400000011110812 */ /* 0x000fe400078efcff */
[----:B------:R-:W-:-:S04]  /*ea6d0*/  ISETP.GE.AND P0, PT, R16, UR39, PT ;  /* 0x0000002710007c0c */ /* 0x000fc8000bf06270 */
[----:B------:R-:W-:Y:S02]  /*ea6e0*/  ISETP.LT.AND P2, PT, R26, UR42, !P0 ;  /* 0x0000002a1a007c0c */ /* 0x000fe4000c741270 */
[----:B0-----:R-:W-:Y:S02]  /*ea6f0*/  ISETP.LT.AND P1, PT, R23, UR38, !P0 ;  /* 0x0000002617007c0c */ /* 0x001fe4000c721270 */
[----:B------:R-:W-:Y:S02]  /*ea700*/  LOP3.LUT R17, R17, 0xffdfffff, RZ, 0xc0, !PT ;  /* 0xffdfffff11117812 */ /* 0x000fe400078ec0ff */
[----:B------:R-:W-:Y:S01]  /*ea710*/  ISETP.LT.AND P3, PT, R29, UR76, !P0 ;  /* 0x0000004c1d007c0c */ /* 0x000fe2000c761270 */
[----:B------:R-:W0:Y:S06]  /*ea720*/  LDCU UR38, c[0x0][0x398] ;  /* 0x00007300ff2677ac */ /* 0x000e2c0008000800 */
[----:B------:R-:W-:-:S04]  /*ea730*/  @P2 LOP3.LUT R17, R17, 0x200000, RZ, 0xfc, !PT ;  /* 0x0020000011112812 */ /* 0x000fc800078efcff */
[----:B------:R-:W-:Y:S02]  /*ea740*/  LOP3.LUT R17, R17, 0xfdffffff, RZ, 0xc0, !PT ;  /* 0xfdffffff11117812 */ /* 0x000fe400078ec0ff */
[----:B------:R-:W-:Y:S02]  /*ea750*/  ISETP.LT.AND P2, PT, R28, UR40, !P0 ;  /* 0x000000281c007c0c */ /* 0x000fe4000c741270 */
[----:B------:R-:W-:-:S04]  /*ea760*/  @P1 LOP3.LUT R17, R17, 0x2000000, RZ, 0xfc, !PT ;  /* 0x0200000011111812 */ /* 0x000fc800078efcff */
[----:B------:R-:W-:Y:S02]  /*ea770*/  LOP3.LUT R17, R17, 0xfeffffff, RZ, 0xc0, !PT ;  /* 0xfeffffff11117812 */ /* 0x000fe400078ec0ff */
[----:B-1----:R-:W-:Y:S02]  /*ea780*/  ISETP.LT.AND P1, PT, R27, UR77, !P0 ;  /* 0x0000004d1b007c0c */ /* 0x002fe4000c721270 */
[----:B------:R-:W-:-:S04]  /*ea790*/  @P3 LOP3.LUT R17, R17, 0x1000000, RZ, 0xfc, !PT ;  /* 0x0100000011113812 */ /* 0x000fc800078efcff */
[----:B------:R-:W-:Y:S02]  /*ea7a0*/  LOP3.LUT R17, R17, 0xff7fffff, RZ, 0xc0, !PT ;  /* 0xff7fffff11117812 */ /* 0x000fe400078ec0ff */
[----:B0-----:R-:W-:Y:S02]  /*ea7b0*/  ISETP.LT.AND P3, PT, R25, UR38, !P0 ;  /* 0x0000002619007c0c */ /* 0x001fe4000c761270 */
[----:B------:R-:W-:-:S04]  /*ea7c0*/  @P2 LOP3.LUT R17, R17, 0x800000, RZ, 0xfc, !PT ;  /* 0x0080000011112812 */ /* 0x000fc800078efcff */
[----:B------:R-:W-:Y:S02]  /*ea7d0*/  LOP3.LUT R17, R17, 0xffbfffff, RZ, 0xc0, !PT ;  /* 0xffbfffff11117812 */ /* 0x000fe400078ec0ff */
[----:B------:R-:W-:Y:S02]  /*ea7e0*/  ISETP.LT.AND P2, PT, R24, UR16, !P0 ;  /* 0x0000001018007c0c */ /* 0x000fe4000c741270 */
[----:B------:R-:W-:-:S04]  /*ea7f0*/  @P1 LOP3.LUT R17, R17, 0x400000, RZ, 0xfc, !PT ;  /* 0x0040000011111812 */ /* 0x000fc800078efcff */
[----:B------:R-:W-:Y:S02]  /*ea800*/  LOP3.LUT R17, R17, 0xffefffff, RZ, 0xc0, !PT ;  /* 0xffefffff11117812 */ /* 0x000fe400078ec0ff */
[----:B------:R-:W-:Y:S02]  /*ea810*/  ISETP.LT.AND P1, PT, R7, UR15, !P0 ;  /* 0x0000000f07007c0c */ /* 0x000fe4000c721270 */
[----:B------:R-:W-:Y:S02]  /*ea820*/  @P3 LOP3.LUT R17, R17, 0x100000, RZ, 0xfc, !PT ;  /* 0x0010000011113812 */ /* 0x000fe400078efcff */
[----:B------:R-:W-:Y:S02]  /*ea830*/  ISETP.GE.AND P0, PT, R15, UR41, PT ;  /* 0x000000290f007c0c */ /* 0x000fe4000bf06270 */
        /* <DEDUP_REMOVED lines=46> */
[----:B------:R-:W-:-:S04]  /*eab20*/  LOP3.LUT R17, R17, 0xfffffff7, RZ, 0xc0, !PT ;  /* 0xfffffff711117812 */ /* 0x000fc800078ec0ff */
[----:B------:R-:W-:Y:S02]  /*eab30*/  @P3 LOP3.LUT R17, R17, 0x8, RZ, 0xfc, !PT ;  /* 0x0000000811113812 */ /* 0x000fe400078efcff */
[----:B------:R-:W-:Y:S02]  /*eab40*/  ISETP.LT.AND P1, PT, R7, UR29, !P0 ;  /* 0x0000001d07007c0c */ /* 0x000fe4000c721270 */
[----:B------:R-:W-:Y:S02]  /*eab50*/  ISETP.GE.AND P0, PT, R13, UR45, PT ;  /* 0x0000002d0d007c0c */ /* 0x000fe4000bf06270 */
[----:B------:R-:W-:-:S04]  /*eab60*/  LOP3.LUT R17, R17, 0xfffffffb, RZ, 0xc0, !PT ;  /* 0xfffffffb11117812 */ /* 0x000fc800078ec0ff */
[----:B------:R-:W-:Y:S02]  /*eab70*/  @P2 LOP3.LUT R17, R17, 0x4, RZ, 0xfc, !PT ;  /* 0x0000000411112812 */ /* 0x000fe400078efcff */
[----:B------:R-:W-:Y:S02]  /*eab80*/  ISETP.LT.AND P2, PT, R26, UR48, !P0 ;  /* 0x000000301a007c0c */ /* 0x000fe4000c741270 */
[----:B------:R-:W-:Y:S02]  /*eab90*/  LOP3.LUT R17, R17, 0xfffffffd, RZ, 0xc0, !PT ;  /* 0xfffffffd11117812 */ /* 0x000fe400078ec0ff */
[----:B------:R-:W-:Y:S02]  /*eaba0*/  ISETP.LT.AND P3, PT, R29, UR27, !P0 ;  /* 0x0000001b1d007c0c */ /* 0x000fe4000c761270 */
[----:B------:R-:W-:Y:S02]  /*eabb0*/  @P1 LOP3.LUT R17, R17, 0x2, RZ, 0xfc, !PT ;  /* 0x0000000211111812 */ /* 0x000fe400078efcff */
[----:B------:R-:W-:-:S05]  /*eabc0*/  ISETP.LT.AND P1, PT, R23, UR28, !P0 ;  /* 0x0000001c17007c0c */ /* 0x000fca000c721270 */
[----:B------:R-:W-:Y:S02]  /*eabd0*/  @P2 LOP3.LUT R18, R18, 0x10000000, RZ, 0xfc, !PT ;  /* 0x1000000012122812 */ /* 0x000fe400078efcff */
[----:B------:R-:W-:Y:S02]  /*eabe0*/  ISETP.LT.AND P2, PT, R28, UR26, !P0 ;  /* 0x0000001a1c007c0c */ /* 0x000fe4000c741270 */
[----:B------:R-:W-:Y:S02]  /*eabf0*/  LOP3.LUT R17, R17, 0xfffffffe, RZ, 0xc0, !PT ;  /* 0xfffffffe11117812 */ /* 0x000fe400078ec0ff */
[----:B------:R-:W-:-:S04]  /*eac00*/  LOP3.LUT R18, R18, 0x7fffffff, RZ, 0xc0, !PT ;  /* 0x7fffffff12127812 */ /* 0x000fc800078ec0ff */
[----:B------:R-:W-:Y:S02]  /*eac10*/  @P3 LOP3.LUT R18, R18, 0x80000000, RZ, 0xfc, !PT ;  /* 0x8000000012123812 */ /* 0x000fe400078efcff */
        /* <DEDUP_REMOVED lines=39> */
[----:B----4-:R-:W-:Y:S02]  /*eae90*/  ISETP.LT.AND P2, PT, R23, UR56, !P0 ;  /* 0x0000003817007c0c */ /* 0x010fe4000c741270 */
        /* <DEDUP_REMOVED lines=10> */
[----:B--2---:R-:W-:Y:S02]  /*eaf40*/  ISETP.LT.AND P1, PT, R26, UR36, !P0 ;  /* 0x000000241a007c0c */ /* 0x004fe4000c721270 */
        /* <DEDUP_REMOVED lines=30> */
[----:B---3--:R-:W-:Y:S02]  /*eb130*/  ISETP.LT.AND P2, PT, R24, UR71, !P0 ;  /* 0x0000004718007c0c */ /* 0x008fe4000c741270 */
[----:B------:R-:W-:-:S04]  /*eb140*/  @P1 LOP3.LUT R18, R18, 0x10, RZ, 0xfc, !PT ;  /* 0x0000001012121812 */ /* 0x000fc800078efcff */
[----:B------:R-:W-:Y:S02]  /*eb150*/  LOP3.LUT R18, R18, 0xfffffff7, RZ, 0xc0, !PT ;  /* 0xfffffff712127812 */ /* 0x000fe400078ec0ff */
[----:B------:R-:W-:Y:S02]  /*eb160*/  ISETP.LT.AND P1, PT, R7, UR70, !P0 ;  /* 0x0000004607007c0c */ /* 0x000fe4000c721270 */
[----:B------:R-:W-:Y:S01]  /*eb170*/  ISETP.GE.AND P6, PT, R8, UR37, PT ;  /* 0x0000002508007c0c */ /* 0x000fe2000bfc6270 */
[----:B------:R-:W2:Y:S01]  /*eb180*/  LDL.LU R7, [R1+0x5478] ;  /* 0x0054780001077983 */ /* 0x000ea20000300800 */
[----:B------:R-:W-:-:S03]  /*eb190*/  @P3 LOP3.LUT R18, R18, 0x8, RZ, 0xfc, !PT ;  /* 0x0000000812123812 */ /* 0x000fc600078efcff */
[----:B------:R-:W3:Y:S01]  /*eb1a0*/  LDL.LU R8, [R1+0x5474] ;  /* 0x0054740001087983 */ /* 0x000ee20000300800 */
[----:B------:R-:W-:-:S04]  /*eb1b0*/  LOP3.LUT R18, R18, 0xfffffffb, RZ, 0xc0, !PT ;  /* 0xfffffffb12127812 */ /* 0x000fc800078ec0ff */
[----:B------:R-:W-:-:S04]  /*eb1c0*/  @P2 LOP3.LUT R18, R18, 0x4, RZ, 0xfc, !PT ;  /* 0x0000000412122812 */ /* 0x000fc800078efcff */
[----:B------:R-:W-:Y:S02]  /*eb1d0*/  LOP3.LUT R18, R18, 0xfffffffd, RZ, 0xc0, !PT ;  /* 0xfffffffd12127812 */ /* 0x000fe400078ec0ff */
[----:B------:R-:W-:Y:S02]  /*eb1e0*/  ISETP.LT.AND P0, PT, R23, UR69, !P6 ;  /* 0x0000004517007c0c */ /* 0x000fe4000f701270 */
[----:B------:R-:W-:Y:S01]  /*eb1f0*/  ISETP.LT.AND P2, PT, R28, UR67, !P6 ;  /* 0x000000431c007c0c */ /* 0x000fe2000f741270 */
[----:B------:R-:W4:Y:S01]  /*eb200*/  LDL.LU R23, [R1+0x5470] ;  /* 0x0054700001177983 */ /* 0x000f220000300800 */
[----:B------:R-:W-:Y:S02]  /*eb210*/  @P1 LOP3.LUT R18, R18, 0x2, RZ, 0xfc, !PT ;  /* 0x0000000212121812 */ /* 0x000fe400078efcff */
[----:B------:R-:W-:Y:S02]  /*eb220*/  ISETP.LT.AND P1, PT, R29, UR68, !P6 ;  /* 0x000000441d007c0c */ /* 0x000fe4000f721270 */
[----:B------:R-:W-:Y:S01]  /*eb230*/  ISETP.LT.AND P3, PT, R27, UR66, !P6 ;  /* 0x000000421b007c0c */ /* 0x000fe2000f761270 */
[----:B------:R-:W4:Y:S04]  /*eb240*/  LDL.LU R29, [R1+0x546c] ;  /* 0x00546c00011d7983 */ /* 0x000f280000300800 */
[----:B------:R-:W4:Y:S04]  /*eb250*/  LDL.LU R28, [R1+0x5468] ;  /* 0x00546800011c7983 */ /* 0x000f280000300800 */
[----:B------:R-:W4:Y:S01]  /*eb260*/  LDL.LU R27, [R1+0x5464] ;  /* 0x00546400011b7983 */ /* 0x000f220000300800 */
[----:B------:R-:W-:-:S02]  /*eb270*/  ISETP.LT.AND P4, PT, R26, UR73, !P6 ;  /* 0x000000491a007c0c */ /* 0x000fc4000f781270 */
[----:B------:R-:W-:Y:S01]  /*eb280*/  ISETP.LT.AND P5, PT, R25, UR74, !P6 ;  /* 0x0000004a19007c0c */ /* 0x000fe2000f7a1270 */
[----:B------:R-:W4:Y:S04]  /*eb290*/  LDL.LU R26, [R1+0x5460] ;  /* 0x00546000011a7983 */ /* 0x000f280000300800 */
[----:B------:R-:W4:Y:S01]  /*eb2a0*/  LDL.LU R25, [R1+0x545c] ;  /* 0x00545c0001197983 */ /* 0x000f220000300800 */
[----:B------:R-:W-:-:S03]  /*eb2b0*/  ISETP.LT.AND P6, PT, R24, UR75, !P6 ;  /* 0x0000004b18007c0c */ /* 0x000fc6000f7c1270 */
[----:B------:R-:W4:Y:S01]  /*eb2c0*/  LDL.LU R24, [R1+0x5458] ;  /* 0x0054580001187983 */ /* 0x000f220000300800 */
[----:B------:R-:W0:Y:S02]  /*eb2d0*/  S2R R20, SR_TID.X ;  /* 0x0000000000147919 */ /* 0x000e240000002100 */
[----:B0-----:R-:W-:-:S05]  /*eb2e0*/  IMAD.SHL.U32 R20, R20, 0x20, RZ ;  /* 0x0000002014147824 */ /* 0x001fca00078e00ff */
[----:B------:R-:W-:Y:S01]  /*eb2f0*/  LOP3.LUT R20, R20, 0x200, RZ, 0xc0, !PT ;  /* 0x0000020014147812 */ /* 0x000fe200078ec0ff */
[----:B------:R-:W4:Y:S01]  /*eb300*/  LDL.LU R0, [R1+0x760] ;  /* 0x0007600001007983 */ /* 0x000f220000300800 */
[----:B------:R-:W0:Y:S03]  /*eb310*/  LDCU.64 UR12, c[0x0][0x398] ;  /* 0x00007300ff0c77ac */ /* 0x000e260008000a00 */
[----:B------:R-:W-:Y:S01]  /*eb320*/  STL [R1+0x5d6c], R17 ;  /* 0x005d6c1101007387 */ /* 0x000fe20000100800 */
[----:B------:R-:W1:Y:S03]  /*eb330*/  LDCU.64 UR14, c[0x0][0x398] ;  /* 0x00007300ff0e77ac */ /* 0x000e660008000a00 */
[----:B------:R0:W-:Y:S01]  /*eb340*/  STL [R1+0x5d68], R2 ;  /* 0x005d680201007387 */ /* 0x0001e20000100800 */
[----:B------:R-:W1:Y:S01]  /*eb350*/  LDCU.64 UR10, c[0x0][0x398] ;  /* 0x00007300ff0a77ac */ /* 0x000e620008000a00 */
[----:B------:R-:W1:Y:S01]  /*eb360*/  LDCU UR18, c[0x0][0x39c] ;  /* 0x00007380ff1277ac */ /* 0x000e620008000800 */
[----:B------:R-:W1:Y:S01]  /*eb370*/  LDCU.64 UR8, c[0x0][0x398] ;  /* 0x00007300ff0877ac */ /* 0x000e620008000a00 */
[----:B0-----:R-:W4:Y:S01]  /*eb380*/  LDL.LU R2, [R1+0x50e8] ;  /* 0x0050e80001027983 */ /* 0x001f220000300800 */
[----:B------:R-:W0:Y:S03]  /*eb390*/  LDCU UR24, c[0x0][0x39c] ;  /* 0x00007380ff1877ac */ /* 0x000e260008000800 */
[----:B------:R-:W-:Y:S01]  /*eb3a0*/  STL [R1+0x5d48], R3 ;  /* 0x005d480301007387 */ /* 0x000fe20000100800 */
[----:B------:R-:W0:Y:S03]  /*eb3b0*/  LDCU.64 UR16, c[0x0][0x398] ;  /* 0x00007300ff1077ac */ /* 0x000e260008000a00 */
[----:B------:R-:W-:Y:S01]  /*eb3c0*/  STL [R1+0x5d1c], R11 ;  /* 0x005d1c0b01007387 */ /* 0x000fe20000100800 */
[----:B------:R-:W0:Y:S03]  /*eb3d0*/  LDCU.64 UR20, c[0x0][0x398] ;  /* 0x00007300ff1477ac */ /* 0x000e260008000a00 */
[----:B------:R1:W-:Y:S01]  /*eb3e0*/  STL [R1+0x5ce8], R4 ;  /* 0x005ce80401007387 */ /* 0x0003e20000100800 */
[----:B------:R-:W0:Y:S01]  /*eb3f0*/  LDCU.64 UR22, c[0x0][0x398] ;  /* 0x00007300ff1677ac */ /* 0x000e220008000a00 */
[----:B------:R-:W0:Y:S02]  /*eb400*/  LDCU UR52, c[0x0][0x39c] ;  /* 0x00007380ff3477ac */ /* 0x000e240008000800 */
[----:B-1----:R-:W4:Y:S01]  /*eb410*/  LDL.LU R4, [R1+0x52d8] ;  /* 0x0052d80001047983 */ /* 0x002f220000300800 */
[----:B------:R-:W1:Y:S03]  /*eb420*/  LDCU UR45, c[0x0][0x39c] ;  /* 0x00007380ff2d77ac */ /* 0x000e660008000800 */
[----:B------:R-:W-:Y:S01]  /*eb430*/  STL [R1+0x5cc8], R10 ;  /* 0x005cc80a01007387 */ /* 0x000fe20000100800 */
[----:B------:R-:W0:Y:S03]  /*eb440*/  LDCU UR48, c[0x0][0x39c] ;  /* 0x00007380ff3077ac */ /* 0x000e260008000800 */
[----:B------:R-:W-:Y:S01]  /*eb450*/  STL [R1+0x5c90], R5 ;  /* 0x005c900501007387 */ /* 0x000fe20000100800 */
[----:B------:R-:W0:Y:S03]  /*eb460*/  LDCU UR49, c[0x0][0x39c] ;  /* 0x00007380ff3177ac */ /* 0x000e260008000800 */
[----:B------:R-:W-:Y:S01]  /*eb470*/  STL [R1+0x5c50], R6 ;  /* 0x005c500601007387 */ /* 0x000fe20000100800 */
[----:B------:R-:W0:Y:S03]  /*eb480*/  LDCU UR40, c[0x0][0x39c] ;  /* 0x00007380ff2877ac */ /* 0x000e260008000800 */
[----:B------:R1:W-:Y:S01]  /*eb490*/  STL [R1+0x5c2c], R9 ;  /* 0x005c2c0901007387 */ /* 0x0003e20000100800 */
[----:B------:R-:W0:Y:S01]  /*eb4a0*/  LDCU UR47, c[0x0][0x39c] ;  /* 0x00007380ff2f77ac */ /* 0x000e220008000800 */
[----:B------:R-:W0:Y:S01]  /*eb4b0*/  LDCU UR46, c[0x0][0x39c] ;  /* 0x00007380ff2e77ac */ /* 0x000e220008000800 */
[----:B------:R-:W0:Y:S01]  /*eb4c0*/  LDCU UR31, c[0x0][0x39c] ;  /* 0x00007380ff1f77ac */ /* 0x000e220008000800 */
[----:B-1----:R-:W4:Y:S01]  /*eb4d0*/  LDL.LU R9, [R1+0x5140] ;  /* 0x0051400001097983 */ /* 0x002f220000300800 */
[----:B------:R-:W1:Y:S03]  /*eb4e0*/  LDCU UR32, c[0x0][0x39c] ;  /* 0x00007380ff2077ac */ /* 0x000e660008000800 */
[----:B--2---:R2:W-:Y:S01]  /*eb4f0*/  STL [R1+0x5bf8], R7 ;  /* 0x005bf80701007387 */ /* 0x0045e20000100800 */
[----:B------:R-:W0:Y:S01]  /*eb500*/  LDCU UR43, c[0x0][0x39c] ;  /* 0x00007380ff2b77ac */ /* 0x000e220008000800 */
[----:B------:R-:W0:Y:S02]  /*eb510*/  LDCU UR39, c[0x0][0x39c] ;  /* 0x00007380ff2777ac */ /* 0x000e240008000800 */
[----:B--2---:R-:W2:Y:S01]  /*eb520*/  LDL.LU R7, [R1+0x50ec] ;  /* 0x0050ec0001077983 */ /* 0x004ea20000300800 */
[----:B------:R-:W0:Y:S03]  /*eb530*/  LDCU UR44, c[0x0][0x39c] ;  /* 0x00007380ff2c77ac */ /* 0x000e260008000800 */
[----:B---3--:R3:W-:Y:S01]  /*eb540*/  STL [R1+0x5bc4], R8 ;  /* 0x005bc40801007387 */ /* 0x0087e20000100800 */
[----:B------:R-:W0:Y:S01]  /*eb550*/  LDCU UR29, c[0x0][0x39c] ;  /* 0x00007380ff1d77ac */ /* 0x000e220008000800 */
[----:B------:R-:W0:Y:S01]  /*eb560*/  LDCU UR42, c[0x0][0x39c] ;  /* 0x00007380ff2a77ac */ /* 0x000e220008000800 */
[----:B------:R-:W0:Y:S01]  /*eb570*/  LDCU UR41, c[0x0][0x39c] ;  /* 0x00007380ff2977ac */ /* 0x000e220008000800 */
[----:B---3--:R-:W3:Y:S01]  /*eb580*/  LDL.LU R8, [R1+0x5138] ;  /* 0x0051380001087983 */ /* 0x008ee20000300800 */
[----:B------:R-:W0:Y:S03]  /*eb590*/  LDCU UR28, c[0x0][0x39c] ;  /* 0x00007380ff1c77ac */ /* 0x000e260008000800 */
[----:B----4-:R-:W-:Y:S01]  /*eb5a0*/  STL [R1+0x5ba8], R23 ;  /* 0x005ba81701007387 */ /* 0x010fe20000100800 */
[----:B------:R-:W4:Y:S03]  /*eb5b0*/  LDCU UR38, c[0x0][0x39c] ;  /* 0x00007380ff2677ac */ /* 0x000f260008000800 */
[----:B------:R0:W-:Y:S01]  /*eb5c0*/  STL [R1+0x5b68], R24 ;  /* 0x005b681801007387 */ /* 0x0001e20000100800 */
[----:B------:R-:W1:Y:S01]  /*eb5d0*/  LDCU UR33, c[0x0][0x39c] ;  /* 0x00007380ff2177ac */ /* 0x000e620008000800 */
[----:B------:R-:W1:Y:S02]  /*eb5e0*/  LDCU UR36, c[0x0][0x39c] ;  /* 0x00007380ff2477ac */ /* 0x000e640008000800 */
[----:B0-----:R-:W2:Y:S01]  /*eb5f0*/  LDL.LU R24, [R1+0x9c] ;  /* 0x00009c0001187983 */ /* 0x001ea20000300800 */
[----:B------:R-:W0:Y:S03]  /*eb600*/  LDCU UR37, c[0x0][0x39c] ;  /* 0x00007380ff2577ac */ /* 0x000e260008000800 */
[----:B------:R1:W-:Y:S01]  /*eb610*/  STL [R1+0x5b30], R25 ;  /* 0x005b301901007387 */ /* 0x0003e20000100800 */
[----:B------:R-:W0:Y:S01]  /*eb620*/  LDCU UR35, c[0x0][0x39c] ;  /* 0x00007380ff2377ac */ /* 0x000e220008000800 */
[----:B------:R-:W0:Y:S01]  /*eb630*/  LDCU UR34, c[0x0][0x39c] ;  /* 0x00007380ff2277ac */ /* 0x000e220008000800 */
[----:B------:R-:W0:Y:S01]  /*eb640*/  LDCU UR26, c[0x0][0x39c] ;  /* 0x00007380ff1a77ac */ /* 0x000e220008000800 */
[----:B-1----:R-:W2:Y:S01]  /*eb650*/  LDL.LU R25, [R1+0x5334] ;  /* 0x0053340001197983 */ /* 0x002ea20000300800 */
[----:B------:R-:W1:Y:S03]  /*eb660*/  LDCU UR27, c[0x0][0x39c] ;  /* 0x00007380ff1b77ac */ /* 0x000e660008000800 */
[----:B------:R0:W-:Y:S01]  /*eb670*/  STL [R1+0x5ae8], R26 ;  /* 0x005ae81a01007387 */ /* 0x0001e20000100800 */
[----:B------:R-:W1:Y:S01]  /*eb680*/  LDCU UR30, c[0x0][0x39c] ;  /* 0x00007380ff1e77ac */ /* 0x000e620008000800 */
[----:B------:R-:W1:Y:S02]  /*eb690*/  LDCU UR50, c[0x0][0x39c] ;  /* 0x00007380ff3277ac */ /* 0x000e640008000800 */
[----:B0-----:R-:W2:Y:S01]  /*eb6a0*/  LDL.LU R26, [R1+0x52a0] ;  /* 0x0052a000011a7983 */ /* 0x001ea20000300800 */
[----:B------:R-:W0:Y:S03]  /*eb6b0*/  LDCU UR51, c[0x0][0x39c] ;  /* 0x00007380ff3377ac */ /* 0x000e260008000800 */
[----:B------:R1:W-:Y:S04]  /*eb6c0*/  STL [R1+0x5ac8], R27 ;  /* 0x005ac81b01007387 */ /* 0x0003e80000100800 */
[----:B-1----:R-:W2:Y:S04]  /*eb6d0*/  LDL.LU R27, [R1+0x184] ;  /* 0x00018400011b7983 */ /* 0x002ea80000300800 */
        /* <DEDUP_REMOVED lines=18> */
[----:B------:R-:W2:Y:S04]  /*eb800*/  LDL.LU R10, [R1+0x1bc] ;  /* 0x0001bc00010a7983 */ /* 0x000ea80000300800 */
[----:B------:R-:W2:Y:S04]  /*eb810*/  LDL.LU R11, [R1+0x1c0] ;  /* 0x0001c000010b7983 */ /* 0x000ea80000300800 */
[----:B------:R-:W2:Y:S01]  /*eb820*/  LDL.LU R3, [R1+0x1cc] ;  /* 0x0001cc0001037983 */ /* 0x000ea20000300800 */
[----:B------:R-:W-:-:S04]  /*eb830*/  LOP3.LUT R0, R0, 0xffff7fff, RZ, 0xc0, !PT ;  /* 0xffff7fff00007812 */ /* 0x000fc800078ec0ff */
[----:B------:R-:W-:-:S05]  /*eb840*/  @P0 LOP3.LUT R0, R0, 0x8000, RZ, 0xfc, !PT ;  /* 0x0000800000000812 */ /* 0x000fca00078efcff */
[----:B------:R1:W-:Y:S01]  /*eb850*/  STL [R1+0x760], R0 ;  /* 0x0007600001007387 */ /* 0x0003e20000100800 */
[----:B------:R-:W-:-:S03]  /*eb860*/  LOP3.LUT P0, RZ, R18, 0x1, RZ, 0xc0, !PT ;  /* 0x0000000112ff7812 */ /* 0x000fc6000780c0ff */
[----:B------:R-:W2:Y:S04]  /*eb870*/  LDL.LU R17, [R1+0x1f6c] ;  /* 0x001f6c0001117983 */ /* 0x000ea80000300800 */
[----:B------:R-:W2:Y:S04]  /*eb880*/  LDL.LU R6, [R1+0x1f68] ;  /* 0x001f680001067983 */ /* 0x000ea80000300800 */
[----:B------:R-:W2:Y:S01]  /*eb890*/  LDL.LU R5, [R1+0x1ed8] ;  /* 0x001ed80001057983 */ /* 0x000ea20000300800 */
[----:B-1----:R-:W-:-:S03]  /*eb8a0*/  IADD3 R0, PT, PT, R20, UR4, R22 ;  /* 0x0000000414007c10 */ /* 0x002fc6000fffe016 */
[----:B------:R1:W-:Y:S04]  /*eb8b0*/  STL [R1+0x5d98], R18 ;  /* 0x005d981201007387 */ /* 0x0003e80000100800 */
[----:B-1----:R-:W2:Y:S04]  /*eb8c0*/  LDL.LU R18, [R1+0x3a0] ;  /* 0x0003a00001127983 */ /* 0x002ea80000300800 */
[----:B------:R1:W-:Y:S04]  /*eb8d0*/  STL [R1+0x57c8], R20 ;  /* 0x0057c81401007387 */ /* 0x0003e80000100800 */
[----:B-1----:R-:W2:Y:S04]  /*eb8e0*/  LDL.LU R20, [R1+0xbc] ;  /* 0x0000bc0001147983 */ /* 0x002ea80000300800 */
[----:B------:R-:W-:Y:S01]  /*eb8f0*/  STL [R1+0x5718], R22 ;  /* 0x0057181601007387 */ /* 0x000fe20000100800 */
[----:B------:R-:W1:Y:S01]  /*eb900*/  S2R R23, SR_TID.X ;  /* 0x0000000000177919 */ /* 0x000e620000002100 */
[----:B------:R-:W-:Y:S01]  /*eb910*/  LOP3.LUT R9, R9, 0xffff, RZ, 0xc0, !PT ;  /* 0x0000ffff09097812 */ /* 0x000fe200078ec0ff */
[----:B------:R-:W-:Y:S01]  /*eb920*/  BAR.SYNC.DEFER_BLOCKING 0x0 ;  /* 0x0000000000007b1d */ /* 0x000fe20000010000 */
[----:B--2---:R-:W-:-:S02]  /*eb930*/  PRMT R18, R18, 0x5410, R20 ;  /* 0x0000541012127816 */ /* 0x004fc40000000014 */
[----:B------:R-:W-:-:S03]  /*eb940*/  PRMT R20, R26, 0x5410, R21 ;  /* 0x000054101a147816 */ /* 0x000fc60000000015 */
[----:B------:R2:W-:Y:S02]  /*eb950*/  STL [R1+0x844], R18 ;  /* 0x0008441201007387 */ /* 0x0005e40000100800 */
[----:B--2---:R-:W-:Y:S02]  /*eb960*/  PRMT R18, R4, 0x5410, R24 ;  /* 0x0000541004127816 */ /* 0x004fe40000000018 */
[----:B------:R-:W2:Y:S04]  /*eb970*/  LDL.LU R4, [R1+0x1ecc] ;  /* 0x001ecc0001047983 */ /* 0x000ea80000300800 */
[----:B------:R0:W-:Y:S04]  /*eb980*/  STL [R1+0x840], R20 ;  /* 0x0008401401007387 */ /* 0x0001e80000100800 */
[----:B------:R1:W-:Y:S04]  /*eb990*/  STL [R1+0x860], R18 ;  /* 0x0008601201007387 */ /* 0x0003e80000100800 */
[----:B------:R-:W4:Y:S04]  /*eb9a0*/  LDL.LU R26, [R1+0x4b4] ;  /* 0x0004b400011a7983 */ /* 0x000f280000300800 */
[----:B------:R-:W4:Y:S01]  /*eb9b0*/  LDL.LU R24, [R1+0x4b0] ;  /* 0x0004b00001187983 */ /* 0x000f220000300800 */
[----:B0-----:R-:W-:-:S02]  /*eb9c0*/  PRMT R20, R10, 0x5210, R9 ;  /* 0x000052100a147816 */ /* 0x001fc40000000009 */
[----:B------:R-:W0:Y:S01]  /*eb9d0*/  S2R R10, SR_TID.X ;  /* 0x00000000000a7919 */ /* 0x000e220000002100 */
[----:B-1----:R-:W-:Y:S02]  /*eb9e0*/  LOP3.LUT R23, R23, 0x20, RZ, 0xc0, !PT ;  /* 0x0000002017177812 */ /* 0x002fe400078ec0ff */
[----:B---3--:R-:W-:Y:S02]  /*eb9f0*/  LOP3.LUT R8, R8, 0xffff, RZ, 0xc0, !PT ;  /* 0x0000ffff08087812 */ /* 0x008fe400078ec0ff */
[----:B------:R-:W-:Y:S02]  /*eba00*/  LOP3.LUT R7, R7, 0xffff, RZ, 0xc0, !PT ;  /* 0x0000ffff07077812 */ /* 0x000fe400078ec0ff */
[----:B------:R-:W-:Y:S02]  /*eba10*/  LOP3.LUT R2, R2, 0xffff, RZ, 0xc0, !PT ;  /* 0x0000ffff02027812 */ /* 0x000fe400078ec0ff */
[----:B------:R-:W-:Y:S01]  /*eba20*/  PRMT R19, R16, 0x5410, R19 ;  /* 0x0000541010137816 */ /* 0x000fe20000000013 */
[----:B------:R-:W-:Y:S01]  /*eba30*/  IMAD R0, R23, 0x8, R0 ;  /* 0x0000000817007824 */ /* 0x000fe200078e0200 */
[----:B------:R-:W-:Y:S01]  /*eba40*/  PRMT R18, R28, 0x5410, R29 ;  /* 0x000054101c127816 */ /* 0x000fe2000000001d */
[----:B------:R-:W3:Y:S01]  /*eba50*/  LDL.LU R23, [R1+0x454] ;  /* 0x0004540001177983 */ /* 0x000ee20000300800 */
[----:B------:R-:W-:-:S02]  /*eba60*/  PRMT R12, R12, 0x4210, R9 ;  /* 0x000042100c0c7816 */ /* 0x000fc40000000009 */
[----:B------:R-:W-:Y:S02]  /*eba70*/  PRMT R13, R13, 0x4210, R8 ;  /* 0x000042100d0d7816 */ /* 0x000fe40000000008 */
[----:B------:R-:W-:Y:S02]  /*eba80*/  PRMT R14, R14, 0x4210, R7 ;  /* 0x000042100e0e7816 */ /* 0x000fe40000000007 */
[----:B------:R-:W-:Y:S02]  /*eba90*/  PRMT R15, R15, 0x4210, R2 ;  /* 0x000042100f0f7816 */ /* 0x000fe40000000002 */
[----:B------:R-:W-:Y:S01]  /*ebaa0*/  PRMT R16, R25, 0x5410, R27 ;  /* 0x0000541019107816 */ /* 0x000fe2000000001b */
[----:B------:R1:W-:Y:S04]  /*ebab0*/  STL [R1+0x84c], R19 ;  /* 0x00084c1301007387 */ /* 0x0003e80000100800 */
[----:B------:R-:W-:Y:S04]  /*ebac0*/  STL [R1+0x880], R18 ;  /* 0x0008801201007387 */ /* 0x000fe80000100800 */
[----:B------:R0:W-:Y:S01]  /*ebad0*/  STSM.16.M88.4 [R0], R12 ;  /* 0x0000000c00007844 */ /* 0x0001e20000000200 */
[----:B-1----:R-:W-:-:S03]  /*ebae0*/  PRMT R19, R11, 0x5210, R8 ;  /* 0x000052100b137816 */ /* 0x002fc60000000008 */
[----:B------:R4:W-:Y:S01]  /*ebaf0*/  STL [R1+0x88c], R16 ;  /* 0x00088c1001007387 */ /* 0x0009e20000100800 */
[----:B------:R-:W-:-:S03]  /*ebb00*/  PRMT R11, R3, 0x5210, R7 ;  /* 0x00005210030b7816 */ /* 0x000fc60000000007 */
[----:B------:R-:W3:Y:S01]  /*ebb10*/  LDL.LU R3, [R1+0x434] ;  /* 0x0004340001037983 */ /* 0x000ee20000300800 */
[----:B------:R-:W-:Y:S02]  /*ebb20*/  LOP3.LUT R8, R5, 0xffff, RZ, 0xc0, !PT ;  /* 0x0000ffff05087812 */ /* 0x000fe400078ec0ff */
[----:B0-----:R-:W-:Y:S02]  /*ebb30*/  LOP3.LUT R13, R17, 0xffff, RZ, 0xc0, !PT ;  /* 0x0000ffff110d7812 */ /* 0x001fe400078ec0ff */
[----:B------:R-:W3:Y:S01]  /*ebb40*/  LDL.LU R17, [R1+0x1c8] ;  /* 0x0001c80001117983 */ /* 0x000ee20000300800 */
[----:B------:R-:W-:-:S03]  /*ebb50*/  LOP3.LUT R12, R6, 0xffff, RZ, 0xc0, !PT ;  /* 0x0000ffff060c7812 */ /* 0x000fc600078ec0ff */
[----:B------:R-:W3:Y:S01]  /*ebb60*/  LDL.LU R27, [R1+0x1d8] ;  /* 0x0001d800011b7983 */ /* 0x000ee20000300800 */
[----:B------:R-:W-:-:S03]  /*ebb70*/  LOP3.LUT R14, R10, 0x3f, RZ, 0xc0, !PT ;  /* 0x0000003f0a0e7812 */ /* 0x000fc600078ec0ff */
[----:B------:R-:W3:Y:S04]  /*ebb80*/  LDL.LU R25, [R1+0x1dc] ;  /* 0x0001dc0001197983 */ /* 0x000ee80000300800 */
[----:B------:R-:W3:Y:S04]  /*ebb90*/  LDL.LU R6, [R1+0x1d4] ;  /* 0x0001d40001067983 */ /* 0x000ee80000300800 */
[----:B------:R-:W3:Y:S04]  /*ebba0*/  LDL.LU R10, [R1+0x1c4] ;  /* 0x0001c400010a7983 */ /* 0x000ee80000300800 */
[----:B------:R-:W3:Y:S04]  /*ebbb0*/  LDL.LU R5, [R1+0x5158] ;  /* 0x0051580001057983 */ /* 0x000ee80000300800 */
[----:B------:R-:W3:Y:S01]  /*ebbc0*/  LDL.LU R9, [R1+0x5154] ;  /* 0x0051540001097983 */ /* 0x000ee20000300800 */
[----:B------:R-:W-:Y:S01]  /*ebbd0*/  BAR.SYNC.DEFER_BLOCKING 0x0 ;  /* 0x0000000000007b1d */ /* 0x000fe20000010000 */
[----:B--2---:R-:W-:-:S05]  /*ebbe0*/  LOP3.LUT R7, R4, 0xffff, RZ, 0xc0, !PT ;  /* 0x0000ffff04077812 */ /* 0x004fca00078ec0ff */
[----:B------:R-:W2:Y:S01]  /*ebbf0*/  LDL.LU R4, [R1+0x5104] ;  /* 0x0051040001047983 */ /* 0x000ea20000300800 */
[----:B----4-:R-:W-:-:S03]  /*ebc00*/  PRMT R16, R26, 0x4210, R13 ;  /* 0x000042101a107816 */ /* 0x010fc6000000000d */
[----:B------:R-:W4:Y:S01]  /*ebc10*/  LDL.LU R26, [R1+0x5100] ;  /* 0x00510000011a7983 */ /* 0x000f220000300800 */
[----:B------:R-:W-:-:S03]  /*ebc20*/  PRMT R15, R24, 0x4210, R12 ;  /* 0x00004210180f7816 */ /* 0x000fc6000000000c */
[----:B------:R-:W2:Y:S01]  /*ebc30*/  LDL.LU R24, [R1+0x534] ;  /* 0x0005340001187983 */ /* 0x000ea20000300800 */
[----:B------:R-:W-:Y:S01]  /*ebc40*/  LEA R18, R14, UR4, 0x4 ;  /* 0x000000040e127c11 */ /* 0x000fe2000f8e20ff */
[----:B------:R-:W0:Y:S01]  /*ebc50*/  LDCU.64 UR4, c[0x0][0x398] ;  /* 0x00007300ff0477ac */ /* 0x000e220008000a00 */
[----:B---3--:R-:W-:Y:S01]  /*ebc60*/  PRMT R14, R23, 0x4210, R8 ;  /* 0x00004210170e7816 */ /* 0x008fe20000000008 */
[----:B----4-:R1:W-:Y:S04]  /*ebc70*/  STL.64 [R1+0x62d0], R26 ;  /* 0x0062d01a01007387 */ /* 0x0103e80000100a00 */
[----:B--2---:R2:W-:Y:S01]  /*ebc80*/  STL.64 [R1+0x62c8], R24 ;  /* 0x0062c81801007387 */ /* 0x0045e20000100a00 */
[----:B-1----:R-:W-:-:S03]  /*ebc90*/  IMAD.MOV.U32 R26, RZ, RZ, R11 ;  /* 0x000000ffff1a7224 */ /* 0x002fc600078e000b */
[----:B------:R-:W3:Y:S04]  /*ebca0*/  LDL.LU R11, [R1+0x528] ;  /* 0x00052800010b7983 */ /* 0x000ee80000300800 */
[----:B------:R-:W4:Y:S01]  /*ebcb0*/  LDL.LU R23, [R1+0x51c] ;  /* 0x00051c0001177983 */ /* 0x000f220000300800 */
[----:B------:R-:W-:Y:S02]  /*ebcc0*/  IMAD.MOV.U32 R21, RZ, RZ, R15 ;  /* 0x000000ffff157224 */ /* 0x000fe400078e000f */
[----:B------:R-:W-:Y:S02]  /*ebcd0*/  IMAD.MOV.U32 R22, RZ, RZ, R14 ;  /* 0x000000ffff167224 */ /* 0x000fe400078e000e */
[----:B--2---:R-:W-:Y:S02]  /*ebce0*/  IMAD.MOV.U32 R24, RZ, RZ, R20 ;  /* 0x000000ffff187224 */ /* 0x004fe400078e0014 */
[----:B------:R-:W-:Y:S01]  /*ebcf0*/  IMAD.MOV.U32 R20, RZ, RZ, R16 ;  /* 0x000000ffff147224 */ /* 0x000fe200078e0010 */
[----:B------:R-:W-:Y:S01]  /*ebd00*/  PRMT R27, R17, 0x5210, R2 ;  /* 0x00005210111b7816 */ /* 0x000fe20000000002 */
[----:B------:R-:W-:Y:S01]  /*ebd10*/  IMAD.MOV.U32 R25, RZ, RZ, R19 ;  /* 0x000000ffff197224 */ /* 0x000fe200078e0013 */
[----:B----4-:R1:W-:Y:S04]  /*ebd20*/  STL [R1+0x62d8], R23 ;  /* 0x0062d81701007387 */ /* 0x0103e80000100800 */
[----:B------:R-:W-:Y:S04]  /*ebd30*/  STL.64 [R1+0x62e0], R12 ;  /* 0x0062e00c01007387 */ /* 0x000fe80000100a00 */
[----:B------:R-:W2:Y:S01]  /*ebd40*/  LDS.128 R12, [R18] ;  /* 0x00000000120c7984 */ /* 0x000ea20000000c00 */
[----:B-1----:R-:W-:Y:S01]  /*ebd50*/  PRMT R23, R3, 0x4210, R7 ;  /* 0x0000421003177816 */ /* 0x002fe20000000007 */
[----:B------:R-:W-:Y:S06]  /*ebd60*/  BAR.SYNC.DEFER_BLOCKING 0x0 ;  /* 0x0000000000007b1d */ /* 0x000fec0000010000 */
[----:B------:R-:W-:Y:S02]  /*ebd70*/  STSM.16.M88.4 [R0], R20 ;  /* 0x0000001400007844 */ /* 0x000fe40000000200 */
[----:B------:R-:W-:Y:S06]  /*ebd80*/  BAR.SYNC.DEFER_BLOCKING 0x0 ;  /* 0x0000000000007b1d */ /* 0x000fec0000010000 */
[----:B------:R-:W1:Y:S02]  /*ebd90*/  LDS.128 R20, [R18] ;  /* 0x0000000012147984 */ /* 0x000e640000000c00 */
[----:B------:R-:W-:Y:S01]  /*ebda0*/  BAR.SYNC.DEFER_BLOCKING 0x0 ;  /* 0x0000000000007b1d */ /* 0x000fe20000010000 */
[----:B--2---:R-:W-:-:S05]  /*ebdb0*/  IMAD.MOV.U32 R2, RZ, RZ, R14 ;  /* 0x000000ffff027224 */ /* 0x004fca00078e000e */
[----:B------:R-:W-:Y:S04]  /*ebdc0*/  STL [R1+0x764], R18 ;  /* 0x0007641201007387 */ /* 0x000fe80000100800 */
[----:B------:R2:W-:Y:S04]  /*ebdd0*/  STL.64 [R1+0x700], R12 ;  /* 0x0007000c01007387 */ /* 0x0005e80000100a00 */
[----:B--2---:R-:W2:Y:S04]  /*ebde0*/  LDL.LU.64 R12, [R1+0x62e0] ;  /* 0x0062e000010c7983 */ /* 0x004ea80000300a00 */
[----:B------:R-:W-:Y:S04]  /*ebdf0*/  STL [R1+0x5d70], R2 ;  /* 0x005d700201007387 */ /* 0x000fe80000100800 */
[----:B------:R-:W-:Y:S04]  /*ebe00*/  STSM.16.M88.4 [R0], R24 ;  /* 0x0000001800007844 */ /* 0x000fe80000000200 */
[----:B-1----:R-:W-:Y:S04]  /*ebe10*/  STL.64 [R1+0x6f0], R20 ;  /* 0x0006f01401007387 */ /* 0x002fe80000100a00 */
[----:B------:R1:W-:Y:S04]  /*ebe20*/  STL.64 [R1+0x6f8], R22 ;  /* 0x0006f81601007387 */ /* 0x0003e80000100a00 */
[----:B-1----:R-:W4:Y:S04]  /*ebe30*/  LDL.LU R23, [R1+0x62d8] ;  /* 0x0062d80001177983 */ /* 0x002f280000300800 */
[----:B------:R-:W2:Y:S04]  /*ebe40*/  LDL.LU R17, [R1+0x514] ;  /* 0x0005140001117983 */ /* 0x000ea80000300800 */
[----:B------:R-:W2:Y:S04]  /*ebe50*/  LDL.LU.64 R26, [R1+0x62d0] ;  /* 0x0062d000011a7983 */ /* 0x000ea80000300a00 */
[----:B------:R-:W3:Y:S01]  /*ebe60*/  LDL.LU.64 R24, [R1+0x62c8] ;  /* 0x0062c80001187983 */ /* 0x000ee20000300a00 */
[----:B------:R-:W-:-:S02]  /*ebe70*/  LOP3.LUT R5, R5, 0xffff, RZ, 0xc0, !PT ;  /* 0x0000ffff05057812 */ /* 0x000fc400078ec0ff */
[----:B------:R-:W-:Y:S02]  /*ebe80*/  PRMT R6, R6, 0x5210, R8 ;  /* 0x0000521006067816 */ /* 0x000fe40000000008 */
[----:B------:R-:W-:Y:S01]  /*ebe90*/  LOP3.LUT R8, R4, 0xffff, RZ, 0xc0, !PT ;  /* 0x0000ffff04087812 */ /* 0x000fe200078ec0ff */
[----:B------:R-:W-:Y:S01]  /*ebea0*/  IMAD.MOV.U32 R3, RZ, RZ, R15 ;  /* 0x000000ffff037224 */ /* 0x000fe200078e000f */
[----:B------:R-:W-:Y:S01]  /*ebeb0*/  BAR.SYNC.DEFER_BLOCKING 0x0 ;  /* 0x0000000000007b1d */ /* 0x000fe20000010000 */
[----:B--2---:R-:W-:Y:S02]  /*ebec0*/  PRMT R16, R27, 0x5210, R13 ;  /* 0x000052101b107816 */ /* 0x004fe4000000000d */
[----:B---3--:R-:W-:Y:S02]  /*ebed0*/  PRMT R14, R25, 0x5210, R12 ;  /* 0x00005210190e7816 */ /* 0x008fe4000000000c */
[----:B------:R-:W-:Y:S02]  /*ebee0*/  PRMT R12, R10, 0x5210, R7 ;  /* 0x000052100a0c7816 */ /* 0x000fe40000000007 */
[----:B------:R-:W2:Y:S01]  /*ebef0*/  LDL.LU R10, [R1+0x1e8] ;  /* 0x0001e800010a7983 */ /* 0x000ea20000300800 */
[----:B------:R-:W-:-:S03]  /*ebf00*/  LOP3.LUT R13, R9, 0xffff, RZ, 0xc0, !PT ;  /* 0x0000ffff090d7812 */ /* 0x000fc600078ec0ff */
[----:B------:R-:W3:Y:S01]  /*ebf10*/  LDL.LU R25, [R1+0x1e0] ;  /* 0x0001e00001197983 */ /* 0x000ee20000300800 */
[----:B------:R-:W-:-:S03]  /*ebf20*/  PRMT R19, R24, 0x4210, R5 ;  /* 0x0000421018137816 */ /* 0x000fc60000000005 */
[----:B------:R-:W2:Y:S04]  /*ebf30*/  LDL.LU R7, [R1+0x1e4] ;  /* 0x0001e40001077983 */ /* 0x000ea80000300800 */
[----:B------:R-:W2:Y:S04]  /*ebf40*/  LDL.LU R9, [R1+0x1f9c] ;  /* 0x001f9c0001097983 */ /* 0x000ea80000300800 */
[----:B------:R-:W2:Y:S04]  /*ebf50*/  LDL.LU R4, [R1+0x1f8c] ;  /* 0x001f8c0001047983 */ /* 0x000ea80000300800 */
[----:B------:R-:W3:Y:S01]  /*ebf60*/  LDL.LU R24, [R1+0x1ee8] ;  /* 0x001ee80001187983 */ /* 0x000ee20000300800 */
[----:B----4-:R-:W-:-:S02]  /*ebf70*/  PRMT R2, R23, 0x4210, R8 ;  /* 0x0000421017027816 */ /* 0x010fc40000000008 */
[----:B------:R-:W-:Y:S01]  /*ebf80*/  LOP3.LUT R15, R26, 0xffff, RZ, 0xc0, !PT ;  /* 0x0000ffff1a0f7812 */ /* 0x000fe200078ec0ff */
[----:B---3--:R-:W-:Y:S04]  /*ebf90*/  STL.64 [R1+0x62c0], R24 ;  /* 0x0062c01801007387 */ /* 0x008fe80000100a00 */
[----:B------:R-:W3:Y:S04]  /*ebfa0*/  LDL.LU R23, [R1+0x1edc] ;  /* 0x001edc0001177983 */ /* 0x000ee80000300800 */
[----:B------:R-:W1:Y:S01]  /*ebfb0*/  LDS.128 R24, [R18] ;  /* 0x0000000012187984 */ /* 0x000e620000000c00 */
[----:B------:R-:W-:Y:S01]  /*ebfc0*/  PRMT R11, R11, 0x4210, R13 ;  /* 0x000042100b0b7816 */ /* 0x000fe2000000000d */
[----:B------:R-:W-:-:S04]  /*ebfd0*/  IMAD.MOV.U32 R22, RZ, RZ, R2 ;  /* 0x000000ffff167224 */ /* 0x000fc800078e0002 */
[----:B------:R-:W-:Y:S02]  /*ebfe0*/  IMAD.MOV.U32 R21, RZ, RZ, R11 ;  /* 0x000000ffff157224 */ /* 0x000fe400078e000b */
[----:B------:R-:W-:Y:S02]  /*ebff0*/  IMAD.MOV.U32 R20, RZ, RZ, R19 ;  /* 0x000000ffff147224 */ /* 0x000fe400078e0013 */
[----:B-1----:R-:W-:Y:S01]  /*ec000*/  IMAD.MOV.U32 R2, RZ, RZ, R25 ;  /* 0x000000ffff027224 */ /* 0x002fe200078e0019 */
[----:B------:R-:W-:Y:S06]  /*ec010*/  BAR.SYNC.DEFER_BLOCKING 0x0 ;  /* 0x0000000000007b1d */ /* 0x000fec0000010000 */
[----:B---3--:R-:W-:Y:S04]  /*ec020*/  STL [R1+0x62a8], R23 ;  /* 0x0062a81701007387 */ /* 0x008fe80000100800 */
[----:B--2---:R1:W-:Y:S04]  /*ec030*/  STL [R1+0x62b8], R7 ;  /* 0x0062b80701007387 */ /* 0x0043e80000100800 */
[----:B------:R2:W-:Y:S01]  /*ec040*/  STL.64 [R1+0x62b0], R4 ;  /* 0x0062b00401007387 */ /* 0x0005e20000100a00 */
[----:B-1----:R-:W-:-:S02]  /*ec050*/  IMAD.MOV.U32 R7, RZ, RZ, R12 ;  /* 0x000000ffff077224 */ /* 0x002fc400078e000c */
[----:B--2---:R-:W-:Y:S02]  /*ec060*/  IMAD.MOV.U32 R4, RZ, RZ, R16 ;  /* 0x000000ffff047224 */ /* 0x004fe400078e0010 */
[----:B------:R-:W-:Y:S01]  /*ec070*/  IMAD.MOV.U32 R5, RZ, RZ, R14 ;  /* 0x000000ffff057224 */ /* 0x000fe200078e000e */
[----:B------:R-:W2:Y:S04]  /*ec080*/  LDL.LU R16, [R1+0x564] ;  /* 0x0005640001107983 */ /* 0x000ea80000300800 */
[----:B------:R-:W-:Y:S01]  /*ec090*/  STSM.16.M88.4 [R0], R4 ;  /* 0x0000000400007844 */ /* 0x000fe20000000200 */
[----:B------:R-:W-:Y:S06]  /*ec0a0*/  BAR.SYNC.DEFER_BLOCKING 0x0 ;  /* 0x0000000000007b1d */ /* 0x000fec0000010000 */
[----:B------:R-:W3:Y:S04]  /*ec0b0*/  LDL.LU R29, [R1+0x55c] ;  /* 0x00055c00011d7983 */ /* 0x000ee80000300800 */
[----:B------:R-:W1:Y:S04]  /*ec0c0*/  LDS.128 R4, [R18] ;  /* 0x0000000012047984 */ /* 0x000e680000000c00 */
[----:B------:R4:W-:Y:S04]  /*ec0d0*/  STL [R1+0x6e0], R24 ;  /* 0x0006e01801007387 */ /* 0x0009e80000100800 */
[----:B------:R0:W-:Y:S04]  /*ec0e0*/  STL.64 [R1+0x6e8], R26 ;  /* 0x0006e81a01007387 */ /* 0x0001e80000100a00 */
[----:B----4-:R-:W4:Y:S04]  /*ec0f0*/  LDL.LU.64 R24, [R1+0x62c0] ;  /* 0x0062c00001187983 */ /* 0x010f280000300a00 */
[----:B------:R-:W2:Y:S04]  /*ec100*/  LDL.LU R28, [R1+0x558] ;  /* 0x00055800011c7983 */ /* 0x000ea80000300800 */
[----:B0-----:R-:W2:Y:S01]  /*ec110*/  LDL.LU R26, [R1+0x544] ;  /* 0x00054400011a7983 */ /* 0x001ea20000300800 */
[----:B------:R-:W-:Y:S01]  /*ec120*/  PRMT R23, R17, 0x4210, R15 ;  /* 0x0000421011177816 */ /* 0x000fe2000000000f */
[----:B------:R-:W-:Y:S06]  /*ec130*/  BAR.SYNC.DEFER_BLOCKING 0x0 ;  /* 0x0000000000007b1d */ /* 0x000fec0000010000 */
[----:B------:R-:W2:Y:S04]  /*ec140*/  LDL.LU R11, [R1+0x1b0] ;  /* 0x0001b000010b7983 */ /* 0x000ea80000300800 */
[----:B------:R-:W-:Y:S01]  /*ec150*/  STL.64 [R1+0x5d80], R2 ;  /* 0x005d800201007387 */ /* 0x000fe20000100a00 */
[----:B-1----:R-:W-:-:S03]  /*ec160*/  IMAD.MOV.U32 R17, RZ, RZ, R5 ;  /* 0x000000ffff117224 */ /* 0x002fc600078e0005 */
[----:B------:R-:W-:Y:S04]  /*ec170*/  STL [R1+0x6d0], R4 ;  /* 0x0006d00401007387 */ /* 0x000fe80000100800 */
[----:B------:R0:W-:Y:S04]  /*ec180*/  STL.64 [R1+0x6d8], R6 ;  /* 0x0006d80601007387 */ /* 0x0001e80000100a00 */
[----:B------:R1:W-:Y:S04]  /*ec190*/  STSM.16.M88.4 [R0], R20 ;  /* 0x0000001400007844 */ /* 0x0003e80000000200 */
[----:B0-----:R-:W2:Y:S04]  /*ec1a0*/  LDL.LU R7, [R1+0x62b8] ;  /* 0x0062b80001077983 */ /* 0x001ea80000300800 */
[----:B------:R-:W3:Y:S04]  /*ec1b0*/  LDL.LU.64 R4, [R1+0x62b0] ;  /* 0x0062b00001047983 */ /* 0x000ee80000300a00 */
[----:B-1----:R-:W3:Y:S01]  /*ec1c0*/  LDL.LU R23, [R1+0x62a8] ;  /* 0x0062a80001177983 */ /* 0x002ee20000300800 */
[----:B------:R-:W-:Y:S01]  /*ec1d0*/  BAR.SYNC.DEFER_BLOCKING 0x0 ;  /* 0x0000000000007b1d */ /* 0x000fe20000010000 */
[----:B----4-:R-:W-:-:S02]  /*ec1e0*/  PRMT R13, R25, 0x5210, R13 ;  /* 0x00005210190d7816 */ /* 0x010fc4000000000d */
[----:B------:R-:W-:Y:S02]  /*ec1f0*/  LOP3.LUT R3, R24, 0xffff, RZ, 0xc0, !PT ;  /* 0x0000ffff18037812 */ /* 0x000fe400078ec0ff */
[----:B--2---:R-:W-:Y:S02]  /*ec200*/  PRMT R14, R7, 0x5210, R8 ;  /* 0x00005210070e7816 */ /* 0x004fe40000000008 */
[----:B---3--:R-:W-:Y:S02]  /*ec210*/  PRMT R12, R10, 0x5210, R5 ;  /* 0x000052100a0c7816 */ /* 0x008fe40000000005 */
[----:B------:R-:W2:Y:S01]  /*ec220*/  LDL.LU R10, [R1+0x1f4] ;  /* 0x0001f400010a7983 */ /* 0x000ea20000300800 */
[----:B------:R-:W-:-:S03]  /*ec230*/  LOP3.LUT R7, R4, 0xffff, RZ, 0xc0, !PT ;  /* 0x0000ffff04077812 */ /* 0x000fc600078ec0ff */
[----:B------:R-:W3:Y:S04]  /*ec240*/  LDL.LU R6, [R1+0x1ec] ;  /* 0x0001ec0001067983 */ /* 0x000ee80000300800 */
[----:B------:R-:W4:Y:S04]  /*ec250*/  LDL.LU R5, [R1+0x1f0] ;  /* 0x0001f00001057983 */ /* 0x000f280000300800 */
[----:B------:R-:W4:Y:S01]  /*ec260*/  LDL.LU R4, [R1+0x1ac] ;  /* 0x0001ac0001047983 */ /* 0x000f220000300800 */
[----:B------:R-:W-:-:S03]  /*ec270*/  LOP3.LUT R2, R23, 0xffff, RZ, 0xc0, !PT ;  /* 0x0000ffff17027812 */ /* 0x000fc600078ec0ff */
[----:B------:R-:W2:Y:S04]  /*ec280*/  LDL.LU R27, [R1+0x5170] ;  /* 0x00517000011b7983 */ /* 0x000ea80000300800 */
[----:B------:R-:W2:Y:S04]  /*ec290*/  LDL.LU R25, [R1+0x516c] ;  /* 0x00516c0001197983 */ /* 0x000ea80000300800 */
[----:B------:R-:W2:Y:S04]  /*ec2a0*/  LDL.LU R8, [R1+0x5110] ;  /* 0x0051100001087983 */ /* 0x000ea80000300800 */
[----:B------:R-:W2:Y:S04]  /*ec2b0*/  LDL.LU R24, [R1+0x510c] ;  /* 0x00510c0001187983 */ /* 0x000ea80000300800 */
[----:B------:R-:W2:Y:S01]  /*ec2c0*/  LDL.LU R23, [R1+0x588] ;  /* 0x0005880001177983 */ /* 0x000ea20000300800 */
[----:B------:R-:W-:-:S02]  /*ec2d0*/  PRMT R21, R29, 0x4210, R7 ;  /* 0x000042101d157816 */ /* 0x000fc40000000007 */
[----:B------:R-:W-:Y:S02]  /*ec2e0*/  PRMT R15, R11, 0x5210, R15 ;  /* 0x000052100b0f7816 */ /* 0x000fe4000000000f */
[----:B------:R-:W-:Y:S02]  /*ec2f0*/  LOP3.LUT R9, R9, 0xffff, RZ, 0xc0, !PT ;  /* 0x0000ffff09097812 */ /* 0x000fe400078ec0ff */
[----:B------:R-:W-:Y:S02]  /*ec300*/  PRMT R22, R28, 0x4210, R3 ;  /* 0x000042101c167816 */ /* 0x000fe40000000003 */
[----:B------:R-:W-:Y:S01]  /*ec310*/  PRMT R20, R16, 0x4210, R9 ;  /* 0x0000421010147816 */ /* 0x000fe20000000009 */
[----:B--2---:R0:W-:Y:S04]  /*ec320*/  STL [R1+0x6290], R23 ;  /* 0x0062901701007387 */ /* 0x0041e80000100800 */
[----:B---3--:R-:W-:Y:S04]  /*ec330*/  STL.64 [R1+0x62a0], R6 ;  /* 0x0062a00601007387 */ /* 0x008fe80000100a00 */
[----:B----4-:R-:W-:Y:S04]  /*ec340*/  STL.64 [R1+0x6298], R4 ;  /* 0x0062980401007387 */ /* 0x010fe80000100a00 */
[----:B------:R-:W1:Y:S01]  /*ec350*/  LDS.128 R4, [R18] ;  /* 0x0000000012047984 */ /* 0x000e620000000c00 */
[----:B0-----:R-:W-:-:S03]  /*ec360*/  PRMT R23, R26, 0x4210, R2 ;  /* 0x000042101a177816 */ /* 0x001fc60000000002 */
[----:B------:R-:W2:Y:S04]  /*ec370*/  LDL.LU R29, [R1+0x584] ;  /* 0x00058400011d7983 */ /* 0x000ea80000300800 */
[----:B------:R-:W3:Y:S04]  /*ec380*/  LDL.LU R26, [R1+0x57c] ;  /* 0x00057c00011a7983 */ /* 0x000ee80000300800 */
[----:B------:R-:W4:Y:S01]  /*ec390*/  LDL.LU R11, [R1+0x578] ;  /* 0x00057800010b7983 */ /* 0x000f220000300800 */
[----:B------:R-:W-:Y:S06]  /*ec3a0*/  BAR.SYNC.DEFER_BLOCKING 0x0 ;  /* 0x0000000000007b1d */ /* 0x000fec0000010000 */
[----:B-1----:R-:W-:Y:S04]  /*ec3b0*/  STL.64 [R1+0x6c0], R4 ;  /* 0x0006c00401007387 */ /* 0x002fe80000100a00 */
[----:B------:R0:W-:Y:S04]  /*ec3c0*/  STL.64 [R1+0x6c8], R6 ;  /* 0x0006c80601007387 */ /* 0x0001e80000100a00 */
[----:B0-----:R-:W2:Y:S04]  /*ec3d0*/  LDL.LU.64 R6, [R1+0x62a0] ;  /* 0x0062a00001067983 */ /* 0x001ea80000300a00 */
[----:B------:R-:W-:Y:S01]  /*ec3e0*/  STSM.16.M88.4 [R0], R20 ;  /* 0x0000001400007844 */ /* 0x000fe20000000200 */
[----:B------:R-:W-:Y:S01]  /*ec3f0*/  BAR.SYNC.DEFER_BLOCKING 0x0 ;  /* 0x0000000000007b1d */ /* 0x000fe20000010000 */
[----:B------:R-:W-:-:S05]  /*ec400*/  PRMT R10, R10, 0x5210, R9 ;  /* 0x000052100a0a7816 */ /* 0x000fca0000000009 */
[----:B------:R-:W3:Y:S04]  /*ec410*/  LDL.LU.64 R4, [R1+0x6298] ;  /* 0x0062980001047983 */ /* 0x000ee80000300a00 */
[----:B------:R-:W0:Y:S01]  /*ec420*/  LDS.128 R20, [R18] ;  /* 0x0000000012147984 */ /* 0x000e220000000c00 */
[----:B------:R-:W-:Y:S06]  /*ec430*/  BAR.SYNC.DEFER_BLOCKING 0x0 ;  /* 0x0000000000007b1d */ /* 0x000fec0000010000 */
[----:B0-----:R-:W-:Y:S04]  /*ec440*/  STL.64 [R1+0x6b0], R20 ;  /* 0x0006b01401007387 */ /* 0x001fe80000100a00 */
[----:B------:R0:W-:Y:S04]  /*ec450*/  STL.64 [R1+0x6b8], R22 ;  /* 0x0006b81601007387 */ /* 0x0001e80000100a00 */
[----:B0-----:R-:W4:Y:S04]  /*ec460*/  LDL.LU R23, [R1+0x6290] ;  /* 0x0062900001177983 */ /* 0x001f280000300800 */
[----:B------:R-:W4:Y:S01]  /*ec470*/  LDL.LU R28, [R1+0x200] ;  /* 0x00020000011c7983 */ /* 0x000f220000300800 */
[----:B--2---:R-:W-:-:S03]  /*ec480*/  PRMT R9, R6, 0x5210, R7 ;  /* 0x0000521006097816 */ /* 0x004fc60000000007 */
[----:B------:R-:W2:Y:S04]  /*ec490*/  LDL.LU R7, [R1+0x1f8] ;  /* 0x0001f80001077983 */ /* 0x000ea80000300800 */
[----:B------:R-:W2:Y:S04]  /*ec4a0*/  LDL.LU R6, [R1+0x1fc] ;  /* 0x0001fc0001067983 */ /* 0x000ea80000300800 */
[----:B------:R0:W-:Y:S01]  /*ec4b0*/  STSM.16.M88.4 [R0], R12 ;  /* 0x0000000c00007844 */ /* 0x0001e20000000200 */
[----:B---3--:R-:W-:Y:S02]  /*ec4c0*/  PRMT R5, R5, 0x5210, R3 ;  /* 0x0000521005057816 */ /* 0x008fe40000000003 */
[----:B------:R-:W-:-:S02]  /*ec4d0*/  PRMT R4, R4, 0x5210, R2 ;  /* 0x0000521004047816 */ /* 0x000fc40000000002 */
[----:B------:R-:W-:Y:S02]  /*ec4e0*/  LOP3.LUT R3, R25, 0xffff, RZ, 0xc0, !PT ;  /* 0x0000ffff19037812 */ /* 0x000fe400078ec0ff */
[----:B------:R-:W-:Y:S02]  /*ec4f0*/  LOP3.LUT R2, R8, 0xffff, RZ, 0xc0, !PT ;  /* 0x0000ffff08027812 */ /* 0x000fe400078ec0ff */
[----:B0-----:R-:W-:Y:S02]  /*ec500*/  LOP3.LUT R12, R27, 0xffff, RZ, 0xc0, !PT ;  /* 0x0000ffff1b0c7812 */ /* 0x001fe400078ec0ff */
[----:B------:R-:W-:Y:S01]  /*ec510*/  LOP3.LUT R15, R24, 0xffff, RZ, 0xc0, !PT ;  /* 0x0000ffff180f7812 */ /* 0x000fe200078ec0ff */
[----:B--2---:R4:W-:Y:S04]  /*ec520*/  STL.64 [R1+0x6288], R6 ;  /* 0x0062880601007387 */ /* 0x0049e80000100a00 */
[----:B------:R-:W2:Y:S04]  /*ec530*/  LDL.LU R25, [R1+0x206c] ;  /* 0x00206c0001197983 */ /* 0x000ea80000300800 */
[----:B------:R-:W3:Y:S04]  /*ec540*/  LDL.LU R8, [R1+0x2068] ;  /* 0x0020680001087983 */ /* 0x000ee80000300800 */
[----:B------:R-:W2:Y:S01]  /*ec550*/  LDL.LU R27, [R1+0x1f18] ;  /* 0x001f1800011b7983 */ /* 0x000ea20000300800 */
[----:B----4-:R-:W-:-:S03]  /*ec560*/  PRMT R6, R23, 0x4210, R12 ;  /* 0x0000421017067816 */ /* 0x010fc6000000000c */
[----:B------:R-:W4:Y:S04]  /*ec570*/  LDL.LU R24, [R1+0x1f0c] ;  /* 0x001f0c0001187983 */ /* 0x000f280000300800 */
[----:B------:R-:W2:Y:S01]  /*ec580*/  LDL.LU R23, [R1+0x5a0] ;  /* 0x0005a00001177983 */ /* 0x000ea20000300800 */
[----:B------:R-:W-:Y:S02]  /*ec590*/  IMAD.MOV.U32 R20, RZ, RZ, R6 ;  /* 0x000000ffff147224 */ /* 0x000fe400078e0006 */
[----:B------:R-:W-:Y:S02]  /*ec5a0*/  IMAD.MOV.U32 R14, RZ, RZ, R5 ;  /* 0x000000ffff0e7224 */ /* 0x000fe400078e0005 */
[----:B------:R-:W-:Y:S01]  /*ec5b0*/  IMAD.MOV.U32 R13, RZ, RZ, R9 ;  /* 0x000000ffff0d7224 */ /* 0x000fe200078e0009 */
[----:B------:R-:W-:-:S02]  /*ec5c0*/  PRMT R22, R26, 0x4210, R2 ;  /* 0x000042101a167816 */ /* 0x000fc40000000002 */
[----:B------:R-:W-:Y:S01]  /*ec5d0*/  PRMT R21, R29, 0x4210, R3 ;  /* 0x000042101d157816 */ /* 0x000fe20000000003 */
[----:B------:R-:W-:Y:S06]  /*ec5e0*/  BAR.SYNC.DEFER_BLOCKING 0x0 ;  /* 0x0000000000007b1d */ /* 0x000fec0000010000 */
[----:B--2---:R0:W-:Y:S04]  /*ec5f0*/  STL [R1+0x6278], R23 ;  /* 0x0062781701007387 */ /* 0x0041e80000100800 */
[----:B------:R1:W-:Y:S01]  /*ec600*/  STL [R1+0x6280], R15 ;  /* 0x0062800f01007387 */ /* 0x0003e20000100800 */
[----:B0-----:R-:W-:Y:S01]  /*ec610*/  PRMT R23, R11, 0x4210, R15 ;  /* 0x000042100b177816 */ /* 0x001fe2000000000f */
[----:B-1----:R-:W-:-:S02]  /*ec620*/  IMAD.MOV.U32 R15, RZ, RZ, R4 ;  /* 0x000000ffff0f7224 */ /* 0x002fc400078e0004 */
[----:B------:R-:W0:Y:S04]  /*ec630*/  LDS.128 R4, [R18] ;  /* 0x0000000012047984 */ /* 0x000e280000000c00 */
[----:B------:R1:W-:Y:S02]  /*ec640*/  STL [R1+0x627c], R12 ;  /* 0x00627c0c01007387 */ /* 0x0003e40000100800 */
[----:B-1----:R-:W-:Y:S01]  /*ec650*/  IMAD.MOV.U32 R12, RZ, RZ, R10 ;  /* 0x000000ffff0c7224 */ /* 0x002fe200078e000a */
[----:B------:R-:W-:Y:S06]  /*ec660*/  BAR.SYNC.DEFER_BLOCKING 0x0 ;  /* 0x0000000000007b1d */ /* 0x000fec0000010000 */
[----:B------:R-:W-:Y:S02]  /*ec670*/  STSM.16.M88.4 [R0], R12 ;  /* 0x0000000c00007844 */ /* 0x000fe40000000200 */
[----:B------:R-:W-:Y:S06]  /*ec680*/  BAR.SYNC.DEFER_BLOCKING 0x0 ;  /* 0x0000000000007b1d */ /* 0x000fec0000010000 */
[----:B------:R-:W1:Y:S02]  /*ec690*/  LDS.128 R12, [R18] ;  /* 0x00000000120c7984 */ /* 0x000e640000000c00 */
[----:B------:R-:W-:Y:S01]  /*ec6a0*/  BAR.SYNC.DEFER_BLOCKING 0x0 ;  /* 0x0000000000007b1d */ /* 0x000fe20000010000 */
[----:B0-----:R-:W-:-:S05]  /*ec6b0*/  IMAD.MOV.U32 R11, RZ, RZ, R5 ;  /* 0x000000ffff0b7224 */ /* 0x001fca00078e0005 */
[----:B------:R-:W-:Y:S04]  /*ec6c0*/  STL [R1+0x6a0], R4 ;  /* 0x0006a00401007387 */ /* 0x000fe80000100800 */
[----:B------:R0:W-:Y:S04]  /*ec6d0*/  STL.64 [R1+0x6a8], R6 ;  /* 0x0006a80601007387 */ /* 0x0001e80000100a00 */
[----:B0-----:R-:W2:Y:S04]  /*ec6e0*/  LDL.LU.64 R6, [R1+0x6288] ;  /* 0x0062880001067983 */ /* 0x001ea80000300a00 */
[----:B------:R-:W3:Y:S04]  /*ec6f0*/  LDL.LU R10, [R1+0x59c] ;  /* 0x00059c00010a7983 */ /* 0x000ee80000300800 */
[----:B------:R-:W3:Y:S04]  /*ec700*/  LDL.LU R9, [R1+0x598] ;  /* 0x0005980001097983 */ /* 0x000ee80000300800 */
[----:B------:R-:W3:Y:S01]  /*ec710*/  LDL.LU R5, [R1+0x594] ;  /* 0x0005940001057983 */ /* 0x000ee20000300800 */
[----:B-1----:R-:W-:-:S03]  /*ec720*/  IMAD.MOV.U32 R4, RZ, RZ, R15 ;  /* 0x000000ffff047224 */ /* 0x002fc600078e000f */
[----:B------:R-:W3:Y:S04]  /*ec730*/  LDL.LU R26, [R1+0x1a8] ;  /* 0x0001a800011a7983 */ /* 0x000ee80000300800 */
[----:B------:R0:W-:Y:S04]  /*ec740*/  STL.64 [R1+0x690], R12 ;  /* 0x0006900c01007387 */ /* 0x0001e80000100a00 */
[----:B------:R-:W-:Y:S04]  /*ec750*/  STL [R1+0x698], R14 ;  /* 0x0006980e01007387 */ /* 0x000fe80000100800 */
[----:B------:R-:W3:Y:S04]  /*ec760*/  LDL.LU R15, [R1+0x6280] ;  /* 0x00628000010f7983 */ /* 0x000ee80000300800 */
[----:B0-----:R-:W3:Y:S04]  /*ec770*/  LDL.LU R12, [R1+0x627c] ;  /* 0x00627c00010c7983 */ /* 0x001ee80000300800 */
[----:B------:R0:W-:Y:S04]  /*ec780*/  STSM.16.M88.4 [R0], R20 ;  /* 0x0000001400007844 */ /* 0x0001e80000000200 */
[----:B0-----:R-:W3:Y:S01]  /*ec790*/  LDL.LU R23, [R1+0x6278] ;  /* 0x0062780001177983 */ /* 0x001ee20000300800 */
[----:B------:R-:W-:-:S03]  /*ec7a0*/  LOP3.LUT R13, R25, 0xffff, RZ, 0xc0, !PT ;  /* 0x0000ffff190d7812 */ /* 0x000fc600078ec0ff */
[----:B------:R-:W3:Y:S01]  /*ec7b0*/  LDL.LU R29, [R1+0x20c] ;  /* 0x00020c00011d7983 */ /* 0x000ee20000300800 */
[----:B------:R-:W-:Y:S01]  /*ec7c0*/  BAR.SYNC.DEFER_BLOCKING 0x0 ;  /* 0x0000000000007b1d */ /* 0x000fe20000010000 */
[----:B--2---:R-:W-:Y:S02]  /*ec7d0*/  PRMT R16, R6, 0x5210, R2 ;  /* 0x0000521006107816 */ /* 0x004fe40000000002 */
[----:B------:R-:W-:Y:S02]  /*ec7e0*/  PRMT R19, R7, 0x5210, R3 ;  /* 0x0000521007137816 */ /* 0x000fe40000000003 */
[----:B----4-:R-:W-:Y:S02]  /*ec7f0*/  LOP3.LUT R2, R24, 0xffff, RZ, 0xc0, !PT ;  /* 0x0000ffff18027812 */ /* 0x010fe400078ec0ff */
[----:B---3--:R-:W-:Y:S02]  /*ec800*/  PRMT R20, R28, 0x5210, R12 ;  /* 0x000052101c147816 */ /* 0x008fe4000000000c */
[----:B------:R-:W2:Y:S01]  /*ec810*/  LDL.LU R28, [R1+0x204] ;  /* 0x00020400011c7983 */ /* 0x000ea20000300800 */
[----:B------:R-:W-:-:S03]  /*ec820*/  LOP3.LUT R12, R8, 0xffff, RZ, 0xc0, !PT ;  /* 0x0000ffff080c7812 */ /* 0x000fc600078ec0ff */
[----:B------:R-:W3:Y:S04]  /*ec830*/  LDL.LU R6, [R1+0x208] ;  /* 0x0002080001067983 */ /* 0x000ee80000300800 */
[----:B------:R-:W4:Y:S04]  /*ec840*/  LDL.LU R7, [R1+0x1a4] ;  /* 0x0001a40001077983 */ /* 0x000f280000300800 */
[----:B------:R-:W2:Y:S04]  /*ec850*/  LDL.LU R25, [R1+0x5188] ;  /* 0x0051880001197983 */ /* 0x000ea80000300800 */
[----:B------:R-:W2:Y:S01]  /*ec860*/  LDL.LU R8, [R1+0x5184] ;  /* 0x0051840001087983 */ /* 0x000ea20000300800 */
[----:B------:R-:W-:-:S03]  /*ec870*/  PRMT R14, R23, 0x4210, R13 ;  /* 0x00004210170e7816 */ /* 0x000fc6000000000d */
[----:B------:R-:W2:Y:S04]  /*ec880*/  LDL.LU R24, [R1+0x512c] ;  /* 0x00512c0001187983 */ /* 0x000ea80000300800 */
[----:B------:R-:W2:Y:S01]  /*ec890*/  LDL.LU R23, [R1+0x5124] ;  /* 0x0051240001177983 */ /* 0x000ea20000300800 */
[----:B------:R-:W-:Y:S02]  /*ec8a0*/  IMAD.MOV.U32 R22, RZ, RZ, R16 ;  /* 0x000000ffff167224 */ /* 0x000fe400078e0010 */
[----:B------:R-:W-:Y:S01]  /*ec8b0*/  IMAD.MOV.U32 R21, RZ, RZ, R19 ;  /* 0x000000ffff157224 */ /* 0x000fe200078e0013 */
[----:B------:R-:W-:Y:S02]  /*ec8c0*/  PRMT R10, R10, 0x4210, R12 ;  /* 0x000042100a0a7816 */ /* 0x000fe4000000000c */
[----:B------:R-:W-:-:S02]  /*ec8d0*/  LOP3.LUT R3, R27, 0xffff, RZ, 0xc0, !PT ;  /* 0x0000ffff1b037812 */ /* 0x000fc400078ec0ff */
[----:B------:R-:W-:Y:S02]  /*ec8e0*/  PRMT R5, R5, 0x4210, R2 ;  /* 0x0000421005057816 */ /* 0x000fe40000000002 */
[----:B------:R-:W-:Y:S01]  /*ec8f0*/  PRMT R9, R9, 0x4210, R3 ;  /* 0x0000421009097816 */ /* 0x000fe20000000003 */
[----:B--2---:R0:W-:Y:S02]  /*ec900*/  STL [R1+0x6258], R23 ;  /* 0x0062581701007387 */ /* 0x0041e40000100800 */
[----:B0-----:R-:W-:-:S05]  /*ec910*/  PRMT R23, R26, 0x5210, R15 ;  /* 0x000052101a177816 */ /* 0x001fca000000000f */
[----:B------:R0:W-:Y:S04]  /*ec920*/  STL.64 [R1+0x6268], R22 ;  /* 0x0062681601007387 */ /* 0x0001e80000100a00 */
[----:B------:R1:W-:Y:S04]  /*ec930*/  STL.64 [R1+0x6260], R20 ;  /* 0x0062601401007387 */ /* 0x0003e80000100a00 */
[----:B------:R-:W-:Y:S01]  /*ec940*/  STL.64 [R1+0x6270], R12 ;  /* 0x0062700c01007387 */ /* 0x000fe20000100a00 */
[----:B0-----:R-:W-:-:S03]  /*ec950*/  IMAD.MOV.U32 R22, RZ, RZ, R9 ;  /* 0x000000ffff167224 */ /* 0x001fc600078e0009 */
[----:B------:R-:W2:Y:S01]  /*ec960*/  LDL.LU R27, [R1+0x5b0] ;  /* 0x0005b000011b7983 */ /* 0x000ea20000300800 */
[----:B-1----:R-:W-:-:S03]  /*ec970*/  IMAD.MOV.U32 R20, RZ, RZ, R14 ;  /* 0x000000ffff147224 */ /* 0x002fc600078e000e */
[----:B------:R-:W2:Y:S04]  /*ec980*/  LDL.LU R26, [R1+0x5ac] ;  /* 0x0005ac00011a7983 */ /* 0x000ea80000300800 */
[----:B------:R-:W0:Y:S01]  /*ec990*/  LDS.128 R12, [R18] ;  /* 0x00000000120c7984 */ /* 0x000e220000000c00 */
[----:B------:R-:W-:Y:S02]  /*ec9a0*/  IMAD.MOV.U32 R21, RZ, RZ, R10 ;  /* 0x000000ffff157224 */ /* 0x000fe400078e000a */
[----:B------:R-:W-:Y:S01]  /*ec9b0*/  IMAD.MOV.U32 R23, RZ, RZ, R5 ;  /* 0x000000ffff177224 */ /* 0x000fe200078e0005 */
[----:B------:R-:W-:Y:S06]  /*ec9c0*/  BAR.SYNC.DEFER_BLOCKING 0x0 ;  /* 0x0000000000007b1d */ /* 0x000fec0000010000 */
[----:B------:R-:W2:Y:S04]  /*ec9d0*/  LDL.LU R9, [R1+0x5a8] ;  /* 0x0005a80001097983 */ /* 0x000ea80000300800 */
[----:B------:R-:W2:Y:S04]  /*ec9e0*/  LDL.LU R5, [R1+0x5a4] ;  /* 0x0005a40001057983 */ /* 0x000ea80000300800 */
[----:B------:R-:W-:Y:S01]  /*ec9f0*/  STSM.16.M88.4 [R0], R20 ;  /* 0x0000001400007844 */ /* 0x000fe20000000200 */
[----:B------:R-:W-:Y:S06]  /*eca00*/  BAR.SYNC.DEFER_BLOCKING 0x0 ;  /* 0x0000000000007b1d */ /* 0x000fec0000010000 */
[----:B------:R-:W1:Y:S01]  /*eca10*/  LDS.128 R20, [R18] ;  /* 0x0000000012147984 */ /* 0x000e620000000c00 */
[----:B0-----:R-:W-:-:S03]  /*eca20*/  IMAD.MOV.U32 R10, RZ, RZ, R13 ;  /* 0x000000ffff0a7224 */ /* 0x001fc600078e000d */
[----:B------:R0:W-:Y:S04]  /*eca30*/  STL [R1+0x680], R12 ;  /* 0x0006800c01007387 */ /* 0x0001e80000100800 */
[----:B------:R-:W-:Y:S04]  /*eca40*/  STL.64 [R1+0x688], R14 ;  /* 0x0006880e01007387 */ /* 0x000fe80000100a00 */
[----:B0-----:R-:W2:Y:S04]  /*eca50*/  LDL.LU.64 R12, [R1+0x6270] ;  /* 0x00627000010c7983 */ /* 0x001ea80000300a00 */
[----:B------:R-:W-:Y:S04]  /*eca60*/  STL.64 [R1+0x5d20], R10 ;  /* 0x005d200a01007387 */ /* 0x000fe80000100a00 */
[----:B-1----:R-:W-:Y:S04]  /*eca70*/  STL.64 [R1+0x670], R20 ;  /* 0x0006701401007387 */ /* 0x002fe80000100a00 */
[----:B------:R0:W-:Y:S04]  /*eca80*/  STL.64 [R1+0x678], R22 ;  /* 0x0006781601007387 */ /* 0x0001e80000100a00 */
[----:B0-----:R-:W2:Y:S04]  /*eca90*/  LDL.LU.64 R22, [R1+0x6268] ;  /* 0x0062680001167983 */ /* 0x001ea80000300a00 */
[----:B------:R-:W2:Y:S01]  /*ecaa0*/  LDL.LU.64 R20, [R1+0x6260] ;  /* 0x0062600001147983 */ /* 0x000ea20000300a00 */
[----:B------:R-:W-:Y:S01]  /*ecab0*/  BAR.SYNC.DEFER_BLOCKING 0x0 ;  /* 0x0000000000007b1d */ /* 0x000fe20000010000 */
[----:B---3--:R-:W-:-:S02]  /*ecac0*/  PRMT R6, R6, 0x5210, R3 ;  /* 0x0000521006067816 */ /* 0x008fc40000000003 */
[----:B----4-:R-:W-:-:S03]  /*ecad0*/  PRMT R7, R7, 0x5210, R2 ;  /* 0x0000521007077816 */ /* 0x010fc60000000002 */
[----:B--2---:R0:W-:Y:S04]  /*ecae0*/  STSM.16.M88.4 [R0], R20 ;  /* 0x0000001400007844 */ /* 0x0041e80000000200 */
[----:B0-----:R-:W2:Y:S01]  /*ecaf0*/  LDL.LU R23, [R1+0x6258] ;  /* 0x0062580001177983 */ /* 0x001ea20000300800 */
[----:B------:R-:W-:-:S03]  /*ecb00*/  PRMT R14, R28, 0x5210, R12 ;  /* 0x000052101c0e7816 */ /* 0x000fc6000000000c */
[----:B------:R-:W-:Y:S01]  /*ecb10*/  STL.64 [R1+0x6250], R6 ;  /* 0x0062500601007387 */ /* 0x000fe20000100a00 */
[----:B------:R-:W-:-:S03]  /*ecb20*/  PRMT R19, R29, 0x5210, R13 ;  /* 0x000052101d137816 */ /* 0x000fc6000000000d */
[----:B------:R-:W-:Y:S01]  /*ecb30*/  STL [R1+0x624c], R4 ;  /* 0x00624c0401007387 */ /* 0x000fe20000100800 */
[----:B------:R-:W-:-:S03]  /*ecb40*/  LOP3.LUT R3, R8, 0xffff, RZ, 0xc0, !PT ;  /* 0x0000ffff08037812 */ /* 0x000fc600078ec0ff */
[----:B------:R-:W3:Y:S01]  /*ecb50*/  LDL.LU R12, [R1+0x218] ;  /* 0x00021800010c7983 */ /* 0x000ee20000300800 */
[----:B------:R-:W-:-:S03]  /*ecb60*/  LOP3.LUT R11, R25, 0xffff, RZ, 0xc0, !PT ;  /* 0x0000ffff190b7812 */ /* 0x000fc600078ec0ff */
[----:B------:R-:W4:Y:S01]  /*ecb70*/  LDL.LU R13, [R1+0x210] ;  /* 0x00021000010d7983 */ /* 0x000f220000300800 */
[----:B------:R-:W-:-:S03]  /*ecb80*/  LOP3.LUT R2, R24, 0xffff, RZ, 0xc0, !PT ;  /* 0x0000ffff18027812 */ /* 0x000fc600078ec0ff */
[----:B------:R-:W3:Y:S04]  /*ecb90*/  LDL.LU R8, [R1+0x214] ;  /* 0x0002140001087983 */ /* 0x000ee80000300800 */
[----:B------:R-:W3:Y:S04]  /*ecba0*/  LDL.LU R25, [R1+0x20c8] ;  /* 0x0020c80001197983 */ /* 0x000ee80000300800 */
[----:B------:R-:W3:Y:S01]  /*ecbb0*/  LDL.LU R24, [R1+0x20bc] ;  /* 0x0020bc0001187983 */ /* 0x000ee20000300800 */
[----:B------:R-:W-:Y:S01]  /*ecbc0*/  BAR.SYNC.DEFER_BLOCKING 0x0 ;  /* 0x0000000000007b1d */ /* 0x000fe20000010000 */
[----:B--2---:R-:W-:-:S05]  /*ecbd0*/  LOP3.LUT R10, R23, 0xffff, RZ, 0xc0, !PT ;  /* 0x0000ffff170a7812 */ /* 0x004fca00078ec0ff */
[----:B------:R-:W2:Y:S01]  /*ecbe0*/  LDL.LU R23, [R1+0x1f4c] ;  /* 0x001f4c0001177983 */ /* 0x000ea20000300800 */
[----:B------:R-:W-:Y:S02]  /*ecbf0*/  PRMT R20, R27, 0x4210, R11 ;  /* 0x000042101b147816 */ /* 0x000fe4000000000b */
[----:B------:R-:W-:Y:S01]  /*ecc00*/  PRMT R22, R9, 0x4210, R2 ;  /* 0x0000421009167816 */ /* 0x000fe20000000002 */
[----:B--2---:R0:W-:Y:S04]  /*ecc10*/  STL [R1+0x6248], R23 ;  /* 0x0062481701007387 */ /* 0x0041e80000100800 */
[----:B------:R-:W2:Y:S04]  /*ecc20*/  LDL.LU R16, [R1+0x1f48] ;  /* 0x001f480001107983 */ /* 0x000ea80000300800 */
[----:B------:R-:W2:Y:S01]  /*ecc30*/  LDL.LU R15, [R1+0x5c0] ;  /* 0x0005c000010f7983 */ /* 0x000ea20000300800 */
[----:B0-----:R-:W-:-:S03]  /*ecc40*/  PRMT R23, R5, 0x4210, R10 ;  /* 0x0000421005177816 */ /* 0x001fc6000000000a */
[----:B------:R-:W0:Y:S04]  /*ecc50*/  LDS.128 R4, [R18] ;  /* 0x0000000012047984 */ /* 0x000e280000000c00 */
[----:B------:R-:W2:Y:S04]  /*ecc60*/  LDL.LU R29, [R1+0x5bc] ;  /* 0x0005bc00011d7983 */ /* 0x000ea80000300800 */
[----:B------:R-:W2:Y:S04]  /*ecc70*/  LDL.LU R28, [R1+0x5b8] ;  /* 0x0005b800011c7983 */ /* 0x000ea80000300800 */
[----:B------:R-:W2:Y:S04]  /*ecc80*/  LDL.LU R27, [R1+0x5b4] ;  /* 0x0005b400011b7983 */ /* 0x000ea80000300800 */
[----:B------:R-:W2:Y:S04]  /*ecc90*/  LDL.LU R9, [R1+0x190] ;  /* 0x0001900001097983 */ /* 0x000ea80000300800 */
[----:B0-----:R0:W-:Y:S04]  /*ecca0*/  STL.64 [R1+0x660], R4 ;  /* 0x0006600401007387 */ /* 0x0011e80000100a00 */
[----:B------:R1:W-:Y:S01]  /*eccb0*/  STL [R1+0x668], R6 ;  /* 0x0006680601007387 */ /* 0x0003e20000100800 */
[----:B0-----:R-:W-:-:S03]  /*eccc0*/  IMAD.MOV.U32 R5, RZ, RZ, R7 ;  /* 0x000000ffff057224 */ /* 0x001fc600078e0007 */
[----:B-1----:R-:W2:Y:S04]  /*eccd0*/  LDL.LU.64 R6, [R1+0x6250] ;  /* 0x0062500001067983 */ /* 0x002ea80000300a00 */
[----:B------:R-:W2:Y:S01]  /*ecce0*/  LDL.LU R4, [R1+0x624c] ;  /* 0x00624c0001047983 */ /* 0x000ea20000300800 */
[----:B------:R-:W-:Y:S01]  /*eccf0*/  PRMT R21, R26, 0x4210, R3 ;  /* 0x000042101a157816 */ /* 0x000fe20000000003 */
[----:B------:R-:W-:Y:S06]  /*ecd00*/  BAR.SYNC.DEFER_BLOCKING 0x0 ;  /* 0x0000000000007b1d */ /* 0x000fec0000010000 */
[----:B--2---:R0:W-:Y:S04]  /*ecd10*/  STL.64 [R1+0x5cf0], R4 ;  /* 0x005cf00401007387 */ /* 0x0041e80000100a00 */
[----:B------:R-:W2:Y:S01]  /*ecd20*/  LDL.LU R26, [R1+0x220] ;  /* 0x00022000011a7983 */ /* 0x000ea20000300800 */
[----:B0-----:R-:W-:-:S02]  /*ecd30*/  IMAD.MOV.U32 R4, RZ, RZ, R19 ;  /* 0x000000ffff047224 */ /* 0x001fc400078e0013 */
[----:B------:R-:W-:-:S05]  /*ecd40*/  IMAD.MOV.U32 R5, RZ, RZ, R14 ;  /* 0x000000ffff057224 */ /* 0x000fca00078e000e */
[----:B------:R-:W-:Y:S01]  /*ecd50*/  STSM.16.M88.4 [R0], R4 ;  /* 0x0000000400007844 */ /* 0x000fe20000000200 */
[----:B------:R-:W-:Y:S06]  /*ecd60*/  BAR.SYNC.DEFER_BLOCKING 0x0 ;  /* 0x0000000000007b1d */ /* 0x000fec0000010000 */
[----:B------:R-:W0:Y:S02]  /*ecd70*/  LDS.128 R4, [R18] ;  /* 0x0000000012047984 */ /* 0x000e240000000c00 */
[----:B------:R-:W-:Y:S01]  /*ecd80*/  BAR.SYNC.DEFER_BLOCKING 0x0 ;  /* 0x0000000000007b1d */ /* 0x000fe20000010000 */
[----:B---3--:R-:W-:-:S05]  /*ecd90*/  PRMT R14, R8, 0x5210, R2 ;  /* 0x00005210080e7816 */ /* 0x008fca0000000002 */
[----:B------:R-:W-:Y:S04]  /*ecda0*/  STSM.16.M88.4 [R0], R20 ;  /* 0x0000001400007844 */ /* 0x000fe80000000200 */
[----:B0-----:R-:W-:Y:S04]  /*ecdb0*/  STL.64 [R1+0x650], R4 ;  /* 0x0006500401007387 */ /* 0x001fe80000100a00 */
[----:B------:R0:W-:Y:S04]  /*ecdc0*/  STL.64 [R1+0x658], R6 ;  /* 0x0006580601007387 */ /* 0x0001e80000100a00 */
[----:B0-----:R-:W3:Y:S04]  /*ecdd0*/  LDL.LU R7, [R1+0x224] ;  /* 0x0002240001077983 */ /* 0x001ee80000300800 */
[----:B------:R-:W2:Y:S04]  /*ecde0*/  LDL.LU R6, [R1+0x21c] ;  /* 0x00021c0001067983 */ /* 0x000ea80000300800 */
[----:B------:R-:W2:Y:S04]  /*ecdf0*/  LDL.LU R23, [R1+0x6248] ;  /* 0x0062480001177983 */ /* 0x000ea80000300800 */
[----:B------:R-:W2:Y:S01]  /*ece00*/  LDL.LU R8, [R1+0x18c] ;  /* 0x00018c0001087983 */ /* 0x000ea20000300800 */
[----:B------:R-:W-:-:S02]  /*ece10*/  LOP3.LUT R5, R25, 0xffff, RZ, 0xc0, !PT ;  /* 0x0000ffff19057812 */ /* 0x000fc400078ec0ff */
[----:B------:R-:W-:Y:S02]  /*ece20*/  LOP3.LUT R4, R24, 0xffff, RZ, 0xc0, !PT ;  /* 0x0000ffff18047812 */ /* 0x000fe400078ec0ff */
[----:B------:R-:W-:Y:S02]  /*ece30*/  PRMT R12, R12, 0x5210, R11 ;  /* 0x000052100c0c7816 */ /* 0x000fe4000000000b */
[----:B----4-:R-:W-:Y:S02]  /*ece40*/  PRMT R13, R13, 0x5210, R3 ;  /* 0x000052100d0d7816 */ /* 0x010fe40000000003 */
[----:B------:R-:W-:Y:S01]  /*ece50*/  LOP3.LUT R2, R16, 0xffff, RZ, 0xc0, !PT ;  /* 0x0000ffff10027812 */ /* 0x000fe200078ec0ff */
[----:B------:R-:W-:Y:S06]  /*ece60*/  BAR.SYNC.DEFER_BLOCKING 0x0 ;  /* 0x0000000000007b1d */ /* 0x000fec0000010000 */
[----:B--2---:R-:W-:Y:S04]  /*ece70*/  STL [R1+0x6244], R8 ;  /* 0x0062440801007387 */ /* 0x004fe80000100800 */
[----:B------:R-:W2:Y:S04]  /*ece80*/  LDL.LU R25, [R1+0x51a0] ;  /* 0x0051a00001197983 */ /* 0x000ea80000300800 */
[----:B------:R-:W2:Y:S04]  /*ece90*/  LDL.LU R24, [R1+0x519c] ;  /* 0x00519c0001187983 */ /* 0x000ea80000300800 */
[----:B------:R0:W-:Y:S01]  /*ecea0*/  STL [R1+0x6240], R26 ;  /* 0x0062401a01007387 */ /* 0x0001e20000100800 */
[----:B------:R-:W-:-:S02]  /*eceb0*/  LOP3.LUT R3, R23, 0xffff, RZ, 0xc0, !PT ;  /* 0x0000ffff17037812 */ /* 0x000fc400078ec0ff */
[----:B------:R-:W-:Y:S02]  /*ecec0*/  PRMT R27, R27, 0x4210, R2 ;  /* 0x000042101b1b7816 */ /* 0x000fe40000000002 */
[----:B0-----:R-:W-:Y:S01]  /*eced0*/  PRMT R26, R28, 0x4210, R3 ;  /* 0x000042101c1a7816 */ /* 0x001fe20000000003 */
[----:B--2---:R0:W-:Y:S04]  /*ecee0*/  STL.64 [R1+0x6238], R24 ;  /* 0x0062381801007387 */ /* 0x0041e80000100a00 */
[----:B------:R-:W2:Y:S01]  /*ecef0*/  LDL.LU R23, [R1+0x514c] ;  /* 0x00514c0001177983 */ /* 0x000ea20000300800 */
[----:B0-----:R-:W-:Y:S02]  /*ecf00*/  PRMT R24, R15, 0x4210, R5 ;  /* 0x000042100f187816 */ /* 0x001fe40000000005 */
[----:B------:R-:W-:-:S02]  /*ecf10*/  PRMT R15, R9, 0x5210, R10 ;  /* 0x00005210090f7816 */ /* 0x000fc4000000000a */
[----:B------:R-:W0:Y:S01]  /*ecf20*/  LDS.128 R8, [R18] ;  /* 0x0000000012087984 */ /* 0x000e220000000c00 */
[----:B------:R-:W-:Y:S01]  /*ecf30*/  PRMT R25, R29, 0x4210, R4 ;  /* 0x000042101d197816 */ /* 0x000fe20000000004 */
[----:B------:R-:W-:Y:S06]  /*ecf40*/  BAR.SYNC.DEFER_BLOCKING 0x0 ;  /* 0x0000000000007b1d */ /* 0x000fec0000010000 */
[----:B------:R-:W-:Y:S02]  /*ecf50*/  STSM.16.M88.4 [R0], R24 ;  /* 0x0000001800007844 */ /* 0x000fe40000000200 */
[----:B------:R-:W-:Y:S06]  /*ecf60*/  BAR.SYNC.DEFER_BLOCKING 0x0 ;  /* 0x0000000000007b1d */ /* 0x000fec0000010000 */
[----:B------:R-:W1:Y:S04]  /*ecf70*/  LDS.128 R24, [R18] ;  /* 0x0000000012187984 */ /* 0x000e680000000c00 */
[----:B0-----:R0:W-:Y:S04]  /*ecf80*/  STL.64 [R1+0x640], R8 ;  /* 0x0006400801007387 */ /* 0x0011e80000100a00 */
[----:B------:R-:W-:Y:S01]  /*ecf90*/  STL [R1+0x648], R10 ;  /* 0x0006480a01007387 */ /* 0x000fe20000100800 */
[----:B------:R-:W-:Y:S01]  /*ecfa0*/  BAR.SYNC.DEFER_BLOCKING 0x0 ;  /* 0x0000000000007b1d */ /* 0x000fe20000010000 */
[----:B0-----:R-:W-:-:S05]  /*ecfb0*/  IMAD.MOV.U32 R9, RZ, RZ, R11 ;  /* 0x000000ffff097224 */ /* 0x001fca00078e000b */
[----:B------:R-:W4:Y:S04]  /*ecfc0*/  LDL.LU R8, [R1+0x6244] ;  /* 0x0062440001087983 */ /* 0x000f280000300800 */
[----:B------:R-:W-:Y:S04]  /*ecfd0*/  STL [R1+0x5c30], R9 ;  /* 0x005c300901007387 */ /* 0x000fe80000100800 */
[----:B-1----:R-:W-:Y:S04]  /*ecfe0*/  STL.64 [R1+0x630], R24 ;  /* 0x0006301801007387 */ /* 0x002fe80000100a00 */
[----:B------:R0:W-:Y:S04]  /*ecff0*/  STL.64 [R1+0x638], R26 ;  /* 0x0006381a01007387 */ /* 0x0001e80000100a00 */
[----:B0-----:R-:W2:Y:S01]  /*ed000*/  LDL.LU R26, [R1+0x6240] ;  /* 0x00624000011a7983 */ /* 0x001ea20000300800 */
[----:B---3--:R-:W-:-:S03]  /*ed010*/  PRMT R9, R7, 0x5210, R4 ;  /* 0x0000521007097816 */ /* 0x008fc60000000004 */
[----:B------:R-:W3:Y:S01]  /*ed020*/  LDL.LU.64 R24, [R1+0x6238] ;  /* 0x0062380001187983 */ /* 0x000ee20000300a00 */
[----:B------:R-:W-:-:S03]  /*ed030*/  PRMT R7, R6, 0x5210, R3 ;  /* 0x0000521006077816 */ /* 0x000fc60000000003 */
[----:B------:R0:W-:Y:S04]  /*ed040*/  STSM.16.M88.4 [R0], R12 ;  /* 0x0000000c00007844 */ /* 0x0001e80000000200 */
[----:B------:R-:W3:Y:S04]  /*ed050*/  LDL.LU R21, [R1+0x5148] ;  /* 0x0051480001157983 */ /* 0x000ee80000300800 */
[----:B0-----:R-:W3:Y:S04]  /*ed060*/  LDL.LU R12, [R1+0x5cc] ;  /* 0x0005cc00010c7983 */ /* 0x001ee80000300800 */
[----:B------:R-:W3:Y:S04]  /*ed070*/  LDL.LU R19, [R1+0x5c4] ;  /* 0x0005c40001137983 */ /* 0x000ee80000300800 */
[----:B------:R-:W3:Y:S04]  /*ed080*/  LDL.LU R16, [R1+0x5c8] ;  /* 0x0005c80001107983 */ /* 0x000ee80000300800 */
[----:B------:R-:W3:Y:S01]  /*ed090*/  LDL.LU R6, [R1+0x574] ;  /* 0x0005740001067983 */ /* 0x000ee20000300800 */
[----:B------:R-:W-:Y:S01]  /*ed0a0*/  BAR.SYNC.DEFER_BLOCKING 0x0 ;  /* 0x0000000000007b1d */ /* 0x000fe20000010000 */
[----:B--2---:R-:W-:-:S02]  /*ed0b0*/  PRMT R10, R26, 0x5210, R5 ;  /* 0x000052101a0a7816 */ /* 0x004fc40000000005 */
[----:B----4-:R-:W-:-:S03]  /*ed0c0*/  PRMT R5, R8, 0x5210, R2 ;  /* 0x0000521008057816 */ /* 0x010fc60000000002 */
[----:B------:R-:W2:Y:S04]  /*ed0d0*/  LDL.LU R8, [R1+0x230] ;  /* 0x0002300001087983 */ /* 0x000ea80000300800 */
[----:B------:R-:W4:Y:S04]  /*ed0e0*/  LDL.LU R29, [R1+0x22c] ;  /* 0x00022c00011d7983 */ /* 0x000f280000300800 */
[----:B------:R-:W2:Y:S04]  /*ed0f0*/  LDL.LU R28, [R1+0x228] ;  /* 0x00022800011c7983 */ /* 0x000ea80000300800 */
[----:B------:R-:W2:Y:S04]  /*ed100*/  LDL.LU R15, [R1+0x20f8] ;  /* 0x0020f800010f7983 */ /* 0x000ea80000300800 */
[----:B------:R-:W2:Y:S04]  /*ed110*/  LDL.LU R14, [R1+0x20ec] ;  /* 0x0020ec00010e7983 */ /* 0x000ea80000300800 */
[----:B------:R-:W4:Y:S01]  /*ed120*/  LDL.LU R13, [R1+0x1f7c] ;  /* 0x001f7c00010d7983 */ /* 0x000f220000300800 */
[----:B---3--:R-:W-:-:S02]  /*ed130*/  LOP3.LUT R4, R25, 0xffff, RZ, 0xc0, !PT ;  /* 0x0000ffff19047812 */ /* 0x008fc400078ec0ff */
[----:B------:R-:W-:Y:S01]  /*ed140*/  LOP3.LUT R3, R24, 0xffff, RZ, 0xc0, !PT ;  /* 0x0000ffff18037812 */ /* 0x000fe200078ec0ff */
[----:B--2---:R-:W-:Y:S04]  /*ed150*/  STL.64 [R1+0x6210], R14 ;  /* 0x0062100e01007387 */ /* 0x004fe80000100a00 */
[----:B----4-:R-:W-:Y:S04]  /*ed160*/  STL [R1+0x6208], R13 ;  /* 0x0062080d01007387 */ /* 0x010fe80000100800 */
[----:B------:R-:W2:Y:S04]  /*ed170*/  LDL.LU R27, [R1+0x1f78] ;  /* 0x001f7800011b7983 */ /* 0x000ea80000300800 */
[----:B------:R-:W2:Y:S04]  /*ed180*/  LDL.LU R26, [R1+0x5dc] ;  /* 0x0005dc00011a7983 */ /* 0x000ea80000300800 */
[----:B------:R-:W3:Y:S04]  /*ed190*/  LDL.LU R25, [R1+0x5d8] ;  /* 0x0005d80001197983 */ /* 0x000ee80000300800 */
[----:B------:R-:W3:Y:S01]  /*ed1a0*/  LDL.LU R24, [R1+0x5d4] ;  /* 0x0005d40001187983 */ /* 0x000ee20000300800 */
[----:B------:R-:W-:-:S03]  /*ed1b0*/  LOP3.LUT R2, R23, 0xffff, RZ, 0xc0, !PT ;  /* 0x0000ffff17027812 */ /* 0x000fc600078ec0ff */
[----:B--2---:R0:W-:Y:S04]  /*ed1c0*/  STL.64 [R1+0x6220], R26 ;  /* 0x0062201a01007387 */ /* 0x0041e80000100a00 */
[----:B---3--:R1:W-:Y:S01]  /*ed1d0*/  STL.64 [R1+0x6218], R24 ;  /* 0x0062181801007387 */ /* 0x0083e20000100a00 */
[----:B0-----:R-:W-:Y:S02]  /*ed1e0*/  IMAD.MOV.U32 R26, RZ, RZ, R7 ;  /* 0x000000ffff1a7224 */ /* 0x001fe400078e0007 */
[----:B------:R-:W-:Y:S02]  /*ed1f0*/  IMAD.MOV.U32 R27, RZ, RZ, R5 ;  /* 0x000000ffff1b7224 */ /* 0x000fe400078e0005 */
[----:B-1----:R-:W-:Y:S02]  /*ed200*/  IMAD.MOV.U32 R24, RZ, RZ, R10 ;  /* 0x000000ffff187224 */ /* 0x002fe400078e000a */
[----:B------:R-:W-:Y:S01]  /*ed210*/  IMAD.MOV.U32 R25, RZ, RZ, R9 ;  /* 0x000000ffff197224 */ /* 0x000fe200078e0009 */
[----:B------:R-:W-:Y:S04]  /*ed220*/  STL.64 [R1+0x6230], R26 ;  /* 0x0062301a01007387 */ /* 0x000fe80000100a00 */
[----:B------:R-:W-:Y:S04]  /*ed230*/  STL.64 [R1+0x6228], R24 ;  /* 0x0062281801007387 */ /* 0x000fe80000100a00 */
[----:B------:R-:W0:Y:S04]  /*ed240*/  LDS.128 R24, [R18] ;  /* 0x0000000012187984 */ /* 0x000e280000000c00 */
[----:B------:R-:W2:Y:S04]  /*ed250*/  LDL.LU R23, [R1+0x5d0] ;  /* 0x0005d00001177983 */ /* 0x000ea80000300800 */
[----:B------:R-:W3:Y:S04]  /*ed260*/  LDL.LU R7, [R1+0x174] ;  /* 0x0001740001077983 */ /* 0x000ee80000300800 */
[----:B0-----:R-:W-:Y:S01]  /*ed270*/  STL.64 [R1+0x620], R24 ;  /* 0x0006201801007387 */ /* 0x001fe20000100a00 */
[----:B------:R-:W-:-:S03]  /*ed280*/  IMAD.MOV.U32 R9, RZ, RZ, R26 ;  /* 0x000000ffff097224 */ /* 0x000fc600078e001a */
[----:B------:R0:W-:Y:S04]  /*ed290*/  STL [R1+0x62c], R27 ;  /* 0x00062c1b01007387 */ /* 0x0001e80000100800 */
[----:B0-----:R-:W4:Y:S04]  /*ed2a0*/  LDL.LU.64 R26, [R1+0x6230] ;  /* 0x00623000011a7983 */ /* 0x001f280000300a00 */
[----:B------:R-:W4:Y:S01]  /*ed2b0*/  LDL.LU.64 R24, [R1+0x6228] ;  /* 0x0062280001187983 */ /* 0x000f220000300a00 */
[----:B------:R-:W-:Y:S01]  /*ed2c0*/  BAR.SYNC.DEFER_BLOCKING 0x0 ;  /* 0x0000000000007b1d */ /* 0x000fe20000010000 */
[----:B------:R-:W-:-:S02]  /*ed2d0*/  LOP3.LUT R11, R21, 0xffff, RZ, 0xc0, !PT ;  /* 0x0000ffff150b7812 */ /* 0x000fc400078ec0ff */
[----:B------:R-:W-:Y:S02]  /*ed2e0*/  PRMT R12, R12, 0x4210, R4 ;  /* 0x000042100c0c7816 */ /* 0x000fe40000000004 */
[----:B------:R-:W-:Y:S02]  /*ed2f0*/  PRMT R13, R19, 0x4210, R3 ;  /* 0x00004210130d7816 */ /* 0x000fe40000000003 */
[----:B------:R-:W-:Y:S01]  /*ed300*/  PRMT R14, R16, 0x4210, R2 ;  /* 0x00004210100e7816 */ /* 0x000fe20000000002 */
[----:B------:R-:W-:Y:S01]  /*ed310*/  STL [R1+0x5c60], R9 ;  /* 0x005c600901007387 */ /* 0x000fe20000100800 */
[----:B------:R-:W-:-:S03]  /*ed320*/  PRMT R15, R6, 0x4210, R11 ;  /* 0x00004210060f7816 */ /* 0x000fc6000000000b */
[----:B----4-:R-:W-:Y:S01]  /*ed330*/  STSM.16.M88.4 [R0], R24 ;  /* 0x0000001800007844 */ /* 0x010fe20000000200 */
[----:B------:R-:W-:Y:S06]  /*ed340*/  BAR.SYNC.DEFER_BLOCKING 0x0 ;  /* 0x0000000000007b1d */ /* 0x000fec0000010000 */
[----:B------:R-:W0:Y:S02]  /*ed350*/  LDS.128 R24, [R18] ;  /* 0x0000000012187984 */ /* 0x000e240000000c00 */
[----:B------:R-:W-:Y:S06]  /*ed360*/  BAR.SYNC.DEFER_BLOCKING 0x0 ;  /* 0x0000000000007b1d */ /* 0x000fec0000010000 */
[----:B------:R-:W-:Y:S04]  /*ed370*/  STSM.16.M88.4 [R0], R12 ;  /* 0x0000000c00007844 */ /* 0x000fe80000000200 */
[----:B0-----:R-:W-:Y:S01]  /*ed380*/  STL [R1+0x610], R24 ;  /* 0x0006101801007387 */ /* 0x001fe20000100800 */
[----:B------:R-:W-:-:S03]  /*ed390*/  IMAD.MOV.U32 R6, RZ, RZ, R25 ;  /* 0x000000ffff067224 */ /* 0x000fc600078e0019 */
[----:B------:R0:W-:Y:S04]  /*ed3a0*/  STL.64 [R1+0x618], R26 ;  /* 0x0006181a01007387 */ /* 0x0001e80000100a00 */
[----:B0-----:R-:W4:Y:S04]  /*ed3b0*/  LDL.LU.64 R26, [R1+0x6220] ;  /* 0x00622000011a7983 */ /* 0x001f280000300a00 */
[----:B------:R-:W2:Y:S04]  /*ed3c0*/  LDL.LU.64 R24, [R1+0x6218] ;  /* 0x0062180001187983 */ /* 0x000ea80000300a00 */
[----:B------:R-:W2:Y:S04]  /*ed3d0*/  LDL.LU.64 R14, [R1+0x6210] ;  /* 0x00621000010e7983 */ /* 0x000ea80000300a00 */
[----:B------:R-:W2:Y:S01]  /*ed3e0*/  LDL.LU R13, [R1+0x6208] ;  /* 0x00620800010d7983 */ /* 0x000ea20000300800 */
[----:B------:R-:W-:-:S02]  /*ed3f0*/  PRMT R10, R28, 0x5210, R2 ;  /* 0x000052101c0a7816 */ /* 0x000fc40000000002 */
[----:B---3--:R-:W-:Y:S01]  /*ed400*/  PRMT R11, R7, 0x5210, R11 ;  /* 0x00005210070b7816 */ /* 0x008fe2000000000b */
[----:B------:R-:W3:Y:S01]  /*ed410*/  LDL.LU R12, [R1+0x23c] ;  /* 0x00023c00010c7983 */ /* 0x000ee20000300800 */
[----:B------:R-:W-:Y:S02]  /*ed420*/  PRMT R8, R8, 0x5210, R4 ;  /* 0x0000521008087816 */ /* 0x000fe40000000004 */
[----:B------:R-:W-:Y:S02]  /*ed430*/  PRMT R9, R29, 0x5210, R3 ;  /* 0x000052101d097816 */ /* 0x000fe40000000003 */
[----:B------:R-:W3:Y:S04]  /*ed440*/  LDL.LU R29, [R1+0x234] ;  /* 0x00023400011d7983 */ /* 0x000ee80000300800 */
[----:B------:R-:W3:Y:S04]  /*ed450*/  LDL.LU R28, [R1+0x238] ;  /* 0x00023800011c7983 */ /* 0x000ee80000300800 */
[----:B------:R-:W-:Y:S04]  /*ed460*/  STL.64 [R1+0x6200], R10 ;  /* 0x0062000a01007387 */ /* 0x000fe80000100a00 */
[----:B------:R-:W-:Y:S01]  /*ed470*/  STL.64 [R1+0x61f8], R8 ;  /* 0x0061f80801007387 */ /* 0x000fe20000100a00 */
[----:B------:R-:W-:Y:S06]  /*ed480*/  BAR.SYNC.DEFER_BLOCKING 0x0 ;  /* 0x0000000000007b1d */ /* 0x000fec0000010000 */
[----:B------:R-:W0:Y:S02]  /*ed490*/  LDS.128 R8, [R18] ;  /* 0x0000000012087984 */ /* 0x000e240000000c00 */
[----:B------:R-:W-:Y:S01]  /*ed4a0*/  BAR.SYNC.DEFER_BLOCKING 0x0 ;  /* 0x0000000000007b1d */ /* 0x000fe20000010000 */
[----:B----4-:R-:W-:-:S04]  /*ed4b0*/  LOP3.LUT R2, R27, 0xffff, RZ, 0xc0, !PT ;  /* 0x0000ffff1b027812 */ /* 0x010fc800078ec0ff */
[----:B--2---:R-:W-:Y:S02]  /*ed4c0*/  PRMT R23, R23, 0x4210, R2 ;  /* 0x0000421017177816 */ /* 0x004fe40000000002 */
[----:B------:R-:W-:Y:S02]  /*ed4d0*/  LOP3.LUT R5, R15, 0xffff, RZ, 0xc0, !PT ;  /* 0x0000ffff0f057812 */ /* 0x000fe400078ec0ff */
[----:B------:R-:W-:Y:S01]  /*ed4e0*/  LOP3.LUT R4, R14, 0xffff, RZ, 0xc0, !PT ;  /* 0x0000ffff0e047812 */ /* 0x000fe200078ec0ff */
[----:B------:R-:W2:Y:S01]  /*ed4f0*/  LDL.LU R15, [R1+0x170] ;  /* 0x00017000010f7983 */ /* 0x000ea20000300800 */
[----:B------:R-:W-:Y:S02]  /*ed500*/  LOP3.LUT R3, R13, 0xffff, RZ, 0xc0, !PT ;  /* 0x0000ffff0d037812 */ /* 0x000fe400078ec0ff */
[----:B------:R-:W-:Y:S01]  /*ed510*/  PRMT R20, R26, 0x4210, R5 ;  /* 0x000042101a147816 */ /* 0x000fe20000000005 */
[----:B------:R-:W4:Y:S01]  /*ed520*/  LDL.LU R27, [R1+0x51b4] ;  /* 0x0051b400011b7983 */ /* 0x000f220000300800 */
[----:B------:R-:W-:-:S02]  /*ed530*/  PRMT R21, R25, 0x4210, R4 ;  /* 0x0000421019157816 */ /* 0x000fc40000000004 */
[----:B------:R-:W-:Y:S01]  /*ed540*/  PRMT R22, R24, 0x4210, R3 ;  /* 0x0000421018167816 */ /* 0x000fe20000000003 */
[----:B------:R-:W2:Y:S04]  /*ed550*/  LDL.LU R26, [R1+0x51ac] ;  /* 0x0051ac00011a7983 */ /* 0x000ea80000300800 */
[----:B------:R1:W-:Y:S04]  /*ed560*/  STSM.16.M88.4 [R0], R20 ;  /* 0x0000001400007844 */ /* 0x0003e80000000200 */
[----:B0-----:R-:W-:Y:S04]  /*ed570*/  STL.64 [R1+0x600], R8 ;  /* 0x0006000801007387 */ /* 0x001fe80000100a00 */
[----:B------:R-:W-:Y:S01]  /*ed580*/  STL.64 [R1+0x608], R10 ;  /* 0x0006080a01007387 */ /* 0x000fe20000100a00 */
[----:B------:R-:W-:Y:S06]  /*ed590*/  BAR.SYNC.DEFER_BLOCKING 0x0 ;  /* 0x0000000000007b1d */ /* 0x000fec0000010000 */
[----:B------:R-:W2:Y:S04]  /*ed5a0*/  LDL.LU R25, [R1+0x5164] ;  /* 0x0051640001197983 */ /* 0x000ea80000300800 */
[----:B------:R-:W2:Y:S04]  /*ed5b0*/  LDL.LU R24, [R1+0x5160] ;  /* 0x0051600001187983 */ /* 0x000ea80000300800 */
[----:B-1----:R-:W2:Y:S04]  /*ed5c0*/  LDL.LU R23, [R1+0x5ec] ;  /* 0x0005ec0001177983 */ /* 0x002ea80000300800 */
[----:B------:R-:W0:Y:S04]  /*ed5d0*/  LDS.128 R8, [R18] ;  /* 0x0000000012087984 */ /* 0x000e280000000c00 */
[----:B0-----:R-:W-:Y:S01]  /*ed5e0*/  STL [R1+0x5f0], R8 ;  /* 0x0005f00801007387 */ /* 0x001fe20000100800 */
[----:B------:R-:W-:-:S03]  /*ed5f0*/  IMAD.MOV.U32 R7, RZ, RZ, R9 ;  /* 0x000000ffff077224 */ /* 0x000fc600078e0009 */
[----:B------:R0:W-:Y:S04]  /*ed600*/  STL.64 [R1+0x5f8], R10 ;  /* 0x0005f80a01007387 */ /* 0x0001e80000100a00 */
[----:B0-----:R-:W2:Y:S04]  /*ed610*/  LDL.LU.64 R10, [R1+0x6200] ;  /* 0x00620000010a7983 */ /* 0x001ea80000300a00 */
[----:B------:R-:W2:Y:S01]  /*ed620*/  LDL.LU.64 R8, [R1+0x61f8] ;  /* 0x0061f80001087983 */ /* 0x000ea20000300a00 */
[----:B------:R-:W-:Y:S01]  /*ed630*/  BAR.SYNC.DEFER_BLOCKING 0x0 ;  /* 0x0000000000007b1d */ /* 0x000fe20000010000 */
[----:B---3--:R-:W-:-:S05]  /*ed640*/  PRMT R5, R12, 0x5210, R5 ;  /* 0x000052100c057816 */ /* 0x008fca0000000005 */
[----:B------:R-:W-:Y:S04]  /*ed650*/  STL.64 [R1+0x5c58], R6 ;  /* 0x005c580601007387 */ /* 0x000fe80000100a00 */
[----:B------:R-:W3:Y:S04]  /*ed660*/  LDL.LU R20, [R1+0x5e8] ;  /* 0x0005e80001147983 */ /* 0x000ee80000300800 */
[----:B------:R-:W3:Y:S04]  /*ed670*/  LDL.LU R16, [R1+0x5e4] ;  /* 0x0005e40001107983 */ /* 0x000ee80000300800 */
[----:B--2---:R0:W-:Y:S04]  /*ed680*/  STSM.16.M88.4 [R0], R8 ;  /* 0x0000000800007844 */ /* 0x0041e80000000200 */
[----:B0-----:R-:W2:Y:S04]  /*ed690*/  LDL.LU R8, [R1+0x5e0] ;  /* 0x0005e00001087983 */ /* 0x001ea80000300800 */
[----:B------:R-:W2:Y:S04]  /*ed6a0*/  LDL.LU R14, [R1+0x248] ;  /* 0x00024800010e7983 */ /* 0x000ea80000300800 */
[----:B------:R-:W3:Y:S04]  /*ed6b0*/  LDL.LU R13, [R1+0x240] ;  /* 0x00024000010d7983 */ /* 0x000ee80000300800 */
[----:B------:R-:W3:Y:S01]  /*ed6c0*/  LDL.LU R12, [R1+0x244] ;  /* 0x00024400010c7983 */ /* 0x000ee20000300800 */
[----:B------:R-:W-:-:S02]  /*ed6d0*/  PRMT R3, R28, 0x5210, R3 ;  /* 0x000052101c037816 */ /* 0x000fc40000000003 */
[----:B------:R-:W-:Y:S02]  /*ed6e0*/  PRMT R4, R29, 0x5210, R4 ;  /* 0x000052101d047816 */ /* 0x000fe40000000004 */
[----:B------:R-:W-:Y:S02]  /*ed6f0*/  PRMT R15, R15, 0x5210, R2 ;  /* 0x000052100f0f7816 */ /* 0x000fe40000000002 */
[----:B------:R-:W-:Y:S01]  /*ed700*/  LOP3.LUT R2, R24, 0xffff, RZ, 0xc0, !PT ;  /* 0x0000ffff18027812 */ /* 0x000fe200078ec0ff */
[----:B------:R-:W-:Y:S06]  /*ed710*/  BAR.SYNC.DEFER_BLOCKING 0x0 ;  /* 0x0000000000007b1d */ /* 0x000fec0000010000 */
[----:B--2---:R0:W-:Y:S04]  /*ed720*/  STL [R1+0x61e0], R14 ;  /* 0x0061e00e01007387 */ /* 0x0041e80000100800 */
[----:B---3--:R1:W-:Y:S01]  /*ed730*/  STL.64 [R1+0x61d8], R12 ;  /* 0x0061d80c01007387 */ /* 0x0083e20000100a00 */
[----:B0-----:R-:W-:-:S03]  /*ed740*/  IMAD.MOV.U32 R14, RZ, RZ, R3 ;  /* 0x000000ffff0e7224 */ /* 0x001fc600078e0003 */
[----:B------:R-:W2:Y:S04]  /*ed750*/  LDL.LU R29, [R1+0x212c] ;  /* 0x00212c00011d7983 */ /* 0x000ea80000300800 */
[----:B------:R-:W3:Y:S01]  /*ed760*/  LDL.LU R28, [R1+0x2128] ;  /* 0x00212800011c7983 */ /* 0x000ee20000300800 */
[----:B-1----:R-:W-:Y:S02]  /*ed770*/  IMAD.MOV.U32 R12, RZ, RZ, R5 ;  /* 0x000000ffff0c7224 */ /* 0x002fe400078e0005 */
[----:B------:R-:W-:Y:S01]  /*ed780*/  IMAD.MOV.U32 R13, RZ, RZ, R4 ;  /* 0x000000ffff0d7224 */ /* 0x000fe200078e0004 */
[----:B------:R-:W-:Y:S04]  /*ed790*/  STL.64 [R1+0x61f0], R14 ;  /* 0x0061f00e01007387 */ /* 0x000fe80000100a00 */
[----:B------:R-:W-:Y:S04]  /*ed7a0*/  STL.64 [R1+0x61e8], R12 ;  /* 0x0061e80c01007387 */ /* 0x000fe80000100a00 */
[----:B------:R-:W0:Y:S01]  /*ed7b0*/  LDS.128 R12, [R18] ;  /* 0x00000000120c7984 */ /* 0x000e220000000c00 */
[----:B----4-:R-:W-:-:S03]  /*ed7c0*/  LOP3.LUT R5, R27, 0xffff, RZ, 0xc0, !PT ;  /* 0x0000ffff1b057812 */ /* 0x010fc600078ec0ff */
[----:B------:R-:W4:Y:S01]  /*ed7d0*/  LDL.LU R27, [R1+0x201c] ;  /* 0x00201c00011b7983 */ /* 0x000f220000300800 */
[----:B------:R-:W-:-:S03]  /*ed7e0*/  LOP3.LUT R4, R26, 0xffff, RZ, 0xc0, !PT ;  /* 0x0000ffff1a047812 */ /* 0x000fc600078ec0ff */
[----:B------:R-:W2:Y:S01]  /*ed7f0*/  LDL.LU R21, [R1+0x1fdc] ;  /* 0x001fdc0001157983 */ /* 0x000ea20000300800 */
[----:B------:R-:W-:-:S03]  /*ed800*/  LOP3.LUT R3, R25, 0xffff, RZ, 0xc0, !PT ;  /* 0x0000ffff19037812 */ /* 0x000fc600078ec0ff */
[----:B------:R-:W2:Y:S01]  /*ed810*/  LDL.LU R19, [R1+0x19ec] ;  /* 0x0019ec0001137983 */ /* 0x000ea20000300800 */
[----:B------:R-:W-:-:S03]  /*ed820*/  PRMT R10, R23, 0x4210, R5 ;  /* 0x00004210170a7816 */ /* 0x000fc60000000005 */
[----:B------:R-:W2:Y:S04]  /*ed830*/  LDL.LU R26, [R1+0x19f8] ;  /* 0x0019f800011a7983 */ /* 0x000ea80000300800 */
[----:B------:R-:W2:Y:S04]  /*ed840*/  LDL.LU R25, [R1+0x19e8] ;  /* 0x0019e80001197983 */ /* 0x000ea80000300800 */
[----:B------:R-:W2:Y:S04]  /*ed850*/  LDL.LU R24, [R1+0x19dc] ;  /* 0x0019dc0001187983 */ /* 0x000ea80000300800 */
[----:B------:R-:W2:Y:S04]  /*ed860*/  LDL.LU R23, [R1+0x12c] ;  /* 0x00012c0001177983 */ /* 0x000ea80000300800 */
[----:B0-----:R-:W-:Y:S04]  /*ed870*/  STL.64 [R1+0x5e0], R12 ;  /* 0x0005e00c01007387 */ /* 0x001fe80000100a00 */
[----:B------:R0:W-:Y:S04]  /*ed880*/  STL.64 [R1+0x5e8], R14 ;  /* 0x0005e80e01007387 */ /* 0x0001e80000100a00 */
[----:B0-----:R-:W2:Y:S04]  /*ed890*/  LDL.LU.64 R14, [R1+0x61f0] ;  /* 0x0061f000010e7983 */ /* 0x001ea80000300a00 */
[----:B------:R-:W2:Y:S01]  /*ed8a0*/  LDL.LU.64 R12, [R1+0x61e8] ;  /* 0x0061e800010c7983 */ /* 0x000ea20000300a00 */
[----:B------:R-:W-:Y:S06]  /*ed8b0*/  BAR.SYNC.DEFER_BLOCKING 0x0 ;  /* 0x0000000000007b1d */ /* 0x000fec0000010000 */
[----:B--2---:R-:W-:Y:S02]  /*ed8c0*/  STSM.16.M88.4 [R0], R12 ;  /* 0x0000000c00007844 */ /* 0x004fe40000000200 */
[----:B------:R-:W-:Y:S06]  /*ed8d0*/  BAR.SYNC.DEFER_BLOCKING 0x0 ;  /* 0x0000000000007b1d */ /* 0x000fec0000010000 */
[----:B------:R-:W0:Y:S04]  /*ed8e0*/  LDS.128 R12, [R18] ;  /* 0x00000000120c7984 */ /* 0x000e280000000c00 */
[----:B0-----:R-:W-:Y:S04]  /*ed8f0*/  STL.64 [R1+0x5d0], R12 ;  /* 0x0005d00c01007387 */ /* 0x001fe80000100a00 */
[----:B------:R0:W-:Y:S04]  /*ed900*/  STL [R1+0x5d8], R14 ;  /* 0x0005d80e01007387 */ /* 0x0001e80000100800 */
[----:B0-----:R-:W2:Y:S04]  /*ed910*/  LDL.LU R14, [R1+0x61e0] ;  /* 0x0061e000010e7983 */ /* 0x001ea80000300800 */
[----:B------:R-:W3:Y:S01]  /*ed920*/  LDL.LU.64 R12, [R1+0x61d8] ;  /* 0x0061d800010c7983 */ /* 0x000ee20000300a00 */
[----:B------:R-:W-:Y:S01]  /*ed930*/  PRMT R6, R8, 0x4210, R2 ;  /* 0x0000421008067816 */ /* 0x000fe20000000002 */
[----:B------:R-:W-:Y:S01]  /*ed940*/  IMAD.MOV.U32 R8, RZ, RZ, R15 ;  /* 0x000000ffff087224 */ /* 0x000fe200078e000f */
[----:B------:R-:W-:-:S04]  /*ed950*/  PRMT R7, R16, 0x4210, R3 ;  /* 0x0000421010077816 */ /* 0x000fc80000000003 */
[----:B------:R0:W-:Y:S01]  /*ed960*/  STL [R1+0x5c80], R8 ;  /* 0x005c800801007387 */ /* 0x0001e20000100800 */
[----:B------:R-:W-:Y:S01]  /*ed970*/  PRMT R9, R20, 0x4210, R4 ;  /* 0x0000421014097816 */ /* 0x000fe20000000004 */
[----:B------:R-:W-:Y:S02]  /*ed980*/  IMAD.MOV.U32 R11, RZ, RZ, R6 ;  /* 0x000000ffff0b7224 */ /* 0x000fe400078e0006 */
[----:B0-----:R-:W-:Y:S02]  /*ed990*/  IMAD.MOV.U32 R8, RZ, RZ, R10 ;  /* 0x000000ffff087224 */ /* 0x001fe400078e000a */
[----:B------:R-:W-:Y:S01]  /*ed9a0*/  IMAD.MOV.U32 R10, RZ, RZ, R7 ;  /* 0x000000ffff0a7224 */ /* 0x000fe200078e0007 */
[----:B------:R-:W-:Y:S06]  /*ed9b0*/  BAR.SYNC.DEFER_BLOCKING 0x0 ;  /* 0x0000000000007b1d */ /* 0x000fec0000010000 */
[----:B------:R0:W-:Y:S01]  /*ed9c0*/  STSM.16.M88.4 [R0], R8 ;  /* 0x0000000800007844 */ /* 0x0001e20000000200 */
[----:B------:R-:W-:-:S02]  /*ed9d0*/  PRMT R2, R23, 0x5210, R2 ;  /* 0x0000521017027816 */ /* 0x000fc40000000002 */
[----:B------:R-:W-:-:S04]  /*ed9e0*/  LOP3.LUT R6, R29, 0xffff, RZ, 0xc0, !PT ;  /* 0x0000ffff1d067812 */ /* 0x000fc800078ec0ff */
[----:B0-----:R-:W-:Y:S01]  /*ed9f0*/  PRMT R8, R19, 0x4210, R6 ;  /* 0x0000421013087816 */ /* 0x001fe20000000006 */
[----:B------:R-:W-:Y:S01]  /*eda00*/  BAR.SYNC.DEFER_BLOCKING 0x0 ;  /* 0x0000000000007b1d */ /* 0x000fe20000010000 */
[----:B--2---:R-:W-:-:S05]  /*eda10*/  PRMT R16, R14, 0x5210, R5 ;  /* 0x000052100e107816 */ /* 0x004fca0000000005 */
[----:B------:R-:W2:Y:S01]  /*eda20*/  LDL.LU R14, [R1+0x254] ;  /* 0x00025400010e7983 */ /* 0x000ea20000300800 */
[----:B---3--:R-:W-:Y:S02]  /*eda30*/  PRMT R7, R12, 0x5210, R3 ;  /* 0x000052100c077816 */ /* 0x008fe40000000003 */
[----:B------:R-:W-:Y:S02]  /*eda40*/  LOP3.LUT R3, R21, 0xffff, RZ, 0xc0, !PT ;  /* 0x0000ffff15037812 */ /* 0x000fe400078ec0ff */
[----:B------:R-:W0:Y:S01]  /*eda50*/  LDS.128 R20, [R18] ;  /* 0x0000000012147984 */ /* 0x000e220000000c00 */
[----:B------:R-:W-:Y:S02]  /*eda60*/  PRMT R15, R13, 0x5210, R4 ;  /* 0x000052100d0f7816 */ /* 0x000fe40000000004 */
[----:B------:R-:W-:Y:S01]  /*eda70*/  LOP3.LUT R5, R28, 0xffff, RZ, 0xc0, !PT ;  /* 0x0000ffff1c057812 */ /* 0x000fe200078ec0ff */
[----:B------:R-:W3:Y:S01]  /*eda80*/  LDL.LU R13, [R1+0x250] ;  /* 0x00025000010d7983 */ /* 0x000ee20000300800 */
[----:B----4-:R-:W-:-:S02]  /*eda90*/  LOP3.LUT R4, R27, 0xffff, RZ, 0xc0, !PT ;  /* 0x0000ffff1b047812 */ /* 0x010fc400078ec0ff */
[----:B------:R-:W-:Y:S01]  /*edaa0*/  PRMT R9, R26, 0x4210, R5 ;  /* 0x000042101a097816 */ /* 0x000fe20000000005 */
[----:B------:R-:W4:Y:S01]  /*edab0*/  LDL.LU R12, [R1+0x24c] ;  /* 0x00024c00010c7983 */ /* 0x000f220000300800 */
[----:B------:R-:W-:Y:S02]  /*edac0*/  PRMT R10, R25, 0x4210, R4 ;  /* 0x00004210190a7816 */ /* 0x000fe40000000004 */
[----:B------:R-:W-:Y:S01]  /*edad0*/  PRMT R11, R24, 0x4210, R3 ;  /* 0x00004210180b7816 */ /* 0x000fe20000000003 */
[----:B------:R-:W-:Y:S06]  /*edae0*/  BAR.SYNC.DEFER_BLOCKING 0x0 ;  /* 0x0000000000007b1d */ /* 0x000fec0000010000 */
[----:B------:R-:W4:Y:S04]  /*edaf0*/  LDL.LU R29, [R1+0x1a0] ;  /* 0x0001a000011d7983 */ /* 0x000f280000300800 */
[----:B------:R-:W4:Y:S04]  /*edb00*/  LDL.LU R28, [R1+0x51cc] ;  /* 0x0051cc00011c7983 */ /* 0x000f280000300800 */
[----:B------:R-:W4:Y:S04]  /*edb10*/  LDL.LU R27, [R1+0x51c8] ;  /* 0x0051c800011b7983 */ /* 0x000f280000300800 */
[----:B------:R-:W-:Y:S01]  /*edb20*/  STSM.16.M88.4 [R0], R8 ;  /* 0x0000000800007844 */ /* 0x000fe20000000200 */
[----:B------:R-:W-:Y:S06]  /*edb30*/  BAR.SYNC.DEFER_BLOCKING 0x0 ;  /* 0x0000000000007b1d */ /* 0x000fec0000010000 */
[----:B------:R-:W1:Y:S04]  /*edb40*/  LDS.128 R8, [R18] ;  /* 0x0000000012087984 */ /* 0x000e680000000c00 */
[----:B0-----:R-:W-:Y:S04]  /*edb50*/  STL [R1+0x5c0], R20 ;  /* 0x0005c01401007387 */ /* 0x001fe80000100800 */
[----:B------:R0:W-:Y:S02]  /*edb60*/  STL.64 [R1+0x5c8], R22 ;  /* 0x0005c81601007387 */ /* 0x0001e40000100a00 */
[----:B0-----:R-:W-:-:S05]  /*edb70*/  IMAD.MOV.U32 R23, RZ, RZ, R21 ;  /* 0x000000ffff177224 */ /* 0x001fca00078e0015 */
[----:B------:R0:W-:Y:S01]  /*edb80*/  STL [R1+0x5bac], R23 ;  /* 0x005bac1701007387 */ /* 0x0001e20000100800 */
[----:B------:R-:W-:Y:S02]  /*edb90*/  IMAD.MOV.U32 R20, RZ, RZ, R16 ;  /* 0x000000ffff147224 */ /* 0x000fe400078e0010 */
[----:B------:R-:W-:Y:S02]  /*edba0*/  IMAD.MOV.U32 R21, RZ, RZ, R15 ;  /* 0x000000ffff157224 */ /* 0x000fe400078e000f */
[----:B------:R-:W-:Y:S02]  /*edbb0*/  IMAD.MOV.U32 R22, RZ, RZ, R7 ;  /* 0x000000ffff167224 */ /* 0x000fe400078e0007 */
[----:B0-----:R-:W-:Y:S01]  /*edbc0*/  IMAD.MOV.U32 R23, RZ, RZ, R2 ;  /* 0x000000ffff177224 */ /* 0x001fe200078e0002 */
[----:B------:R-:W-:Y:S01]  /*edbd0*/  BAR.SYNC.DEFER_BLOCKING 0x0 ;  /* 0x0000000000007b1d */ /* 0x000fe20000010000 */
[----:B-1----:R-:W-:-:S05]  /*edbe0*/  IMAD.MOV.U32 R24, RZ, RZ, R11 ;  /* 0x000000ffff187224 */ /* 0x002fca00078e000b */
[----:B------:R-:W-:Y:S04]  /*edbf0*/  STL.64 [R1+0x5b0], R8 ;  /* 0x0005b00801007387 */ /* 0x000fe80000100a00 */
[----:B------:R0:W-:Y:S04]  /*edc00*/  STL [R1+0x5b8], R10 ;  /* 0x0005b80a01007387 */ /* 0x0001e80000100800 */
[----:B------:R-:W4:Y:S04]  /*edc10*/  LDL.LU R2, [R1+0x5178] ;  /* 0x0051780001027983 */ /* 0x000f280000300800 */
[----:B0-----:R-:W4:Y:S04]  /*edc20*/  LDL.LU R10, [R1+0x5174] ;  /* 0x00517400010a7983 */ /* 0x001f280000300800 */
[----:B------:R-:W4:Y:S04]  /*edc30*/  LDL.LU R11, [R1+0x1a3c] ;  /* 0x001a3c00010b7983 */ /* 0x000f280000300800 */
[----:B------:R-:W4:Y:S04]  /*edc40*/  LDL.LU R19, [R1+0x1a38] ;  /* 0x001a380001137983 */ /* 0x000f280000300800 */
[----:B------:R-:W4:Y:S04]  /*edc50*/  LDL.LU R26, [R1+0x1a2c] ;  /* 0x001a2c00011a7983 */ /* 0x000f280000300800 */
[----:B------:R-:W4:Y:S04]  /*edc60*/  LDL.LU R25, [R1+0x19fc] ;  /* 0x0019fc0001197983 */ /* 0x000f280000300800 */
[----:B------:R-:W-:Y:S04]  /*edc70*/  STL [R1+0x61b0], R24 ;  /* 0x0061b01801007387 */ /* 0x000fe80000100800 */
[----:B------:R0:W-:Y:S01]  /*edc80*/  STSM.16.M88.4 [R0], R20 ;  /* 0x0000001400007844 */ /* 0x0001e20000000200 */
[----:B--2---:R-:W-:-:S03]  /*edc90*/  PRMT R8, R14, 0x5210, R6 ;  /* 0x000052100e087816 */ /* 0x004fc60000000006 */
[----:B------:R-:W2:Y:S04]  /*edca0*/  LDL.LU R14, [R1+0x260] ;  /* 0x00026000010e7983 */ /* 0x000ea80000300800 */
[----:B0-----:R-:W2:Y:S04]  /*edcb0*/  LDL.LU R22, [R1+0x258] ;  /* 0x0002580001167983 */ /* 0x001ea80000300800 */
[----:B------:R-:W2:Y:S04]  /*edcc0*/  LDL.LU R20, [R1+0x25c] ;  /* 0x00025c0001147983 */ /* 0x000ea80000300800 */
[----:B------:R-:W2:Y:S01]  /*edcd0*/  LDL.LU R21, [R1+0x4d18] ;  /* 0x004d180001157983 */ /* 0x000ea20000300800 */
[----:B---3--:R-:W-:-:S02]  /*edce0*/  PRMT R7, R13, 0x5210, R5 ;  /* 0x000052100d077816 */ /* 0x008fc40000000005 */
[----:B----4-:R-:W-:Y:S01]  /*edcf0*/  PRMT R6, R12, 0x5210, R4 ;  /* 0x000052100c067816 */ /* 0x010fe20000000004 */
[----:B------:R-:W-:Y:S06]  /*edd00*/  BAR.SYNC.DEFER_BLOCKING 0x0 ;  /* 0x0000000000007b1d */ /* 0x000fec0000010000 */
[----:B--2---:R-:W-:Y:S04]  /*edd10*/  STL [R1+0x61d0], R22 ;  /* 0x0061d01601007387 */ /* 0x004fe80000100800 */
[----:B------:R-:W-:Y:S04]  /*edd20*/  STL.64 [R1+0x61c8], R20 ;  /* 0x0061c81401007387 */ /* 0x000fe80000100a00 */
[----:B------:R-:W2:Y:S04]  /*edd30*/  LDL.LU R16, [R1+0x215c] ;  /* 0x00215c0001107983 */ /* 0x000ea80000300800 */
[----:B------:R-:W3:Y:S04]  /*edd40*/  LDL.LU R13, [R1+0x207c] ;  /* 0x00207c00010d7983 */ /* 0x000ee80000300800 */
[----:B------:R-:W3:Y:S04]  /*edd50*/  LDL.LU R12, [R1+0x2078] ;  /* 0x00207800010c7983 */ /* 0x000ee80000300800 */
[----:B------:R-:W0:Y:S01]  /*edd60*/  LDS.128 R20, [R18] ;  /* 0x0000000012147984 */ /* 0x000e220000000c00 */
[----:B------:R-:W-:-:S03]  /*edd70*/  PRMT R5, R29, 0x5210, R3 ;  /* 0x000052101d057816 */ /* 0x000fc60000000003 */
[----:B------:R1:W-:Y:S02]  /*edd80*/  STL [R1+0x61c0], R14 ;  /* 0x0061c00e01007387 */ /* 0x0003e40000100800 */
[----:B------:R-:W-:Y:S02]  /*edd90*/  IMAD.MOV.U32 R15, RZ, RZ, R5 ;  /* 0x000000ffff0f7224 */ /* 0x000fe400078e0005 */
[----:B-1----:R-:W-:Y:S01]  /*edda0*/  IMAD.MOV.U32 R14, RZ, RZ, R6 ;  /* 0x000000ffff0e7224 */ /* 0x002fe200078e0006 */
[----:B------:R-:W-:Y:S02]  /*eddb0*/  LOP3.LUT R4, R28, 0xffff, RZ, 0xc0, !PT ;  /* 0x0000ffff1c047812 */ /* 0x000fe400078ec0ff */
[----:B------:R-:W-:Y:S02]  /*eddc0*/  LOP3.LUT R2, R2, 0xffff, RZ, 0xc0, !PT ;  /* 0x0000ffff02027812 */ /* 0x000fe400078ec0ff */
[----:B------:R-:W-:Y:S01]  /*eddd0*/  LOP3.LUT R3, R27, 0xffff, RZ, 0xc0, !PT ;  /* 0x0000ffff1b037812 */ /* 0x000fe200078ec0ff */
[----:B------:R-:W-:Y:S06]  /*edde0*/  BAR.SYNC.DEFER_BLOCKING 0x0 ;  /* 0x0000000000007b1d */ /* 0x000fec0000010000 */
[----:B---3--:R1:W-:Y:S04]  /*eddf0*/  STL.64 [R1+0x61b8], R12 ;  /* 0x0061b80c01007387 */ /* 0x0083e80000100a00 */
[----:B------:R-:W3:Y:S04]  /*ede00*/  LDL.LU R29, [R1+0x1a58] ;  /* 0x001a5800011d7983 */ /* 0x000ee80000300800 */
[----:B------:R-:W4:Y:S01]  /*ede10*/  LDL.LU R28, [R1+0x1a5c] ;  /* 0x001a5c00011c7983 */ /* 0x000f220000300800 */
[----:B-1----:R-:W-:-:S03]  /*ede20*/  IMAD.MOV.U32 R12, RZ, RZ, R8 ;  /* 0x000000ffff0c7224 */ /* 0x002fc600078e0008 */
[----:B------:R-:W3:Y:S01]  /*ede30*/  LDL.LU R27, [R1+0x1a4c] ;  /* 0x001a4c00011b7983 */ /* 0x000ee20000300800 */
[----:B------:R-:W-:-:S05]  /*ede40*/  IMAD.MOV.U32 R13, RZ, RZ, R7 ;  /* 0x000000ffff0d7224 */ /* 0x000fca00078e0007 */
[----:B------:R-:W-:Y:S01]  /*ede50*/  STSM.16.M88.4 [R0], R12 ;  /* 0x0000000c00007844 */ /* 0x000fe20000000200 */
[----:B------:R-:W-:Y:S06]  /*ede60*/  BAR.SYNC.DEFER_BLOCKING 0x0 ;  /* 0x0000000000007b1d */ /* 0x000fec0000010000 */
[----:B------:R-:W1:Y:S01]  /*ede70*/  LDS.128 R12, [R18] ;  /* 0x00000000120c7984 */ /* 0x000e620000000c00 */
[----:B------:R-:W-:Y:S02]  /*ede80*/  LOP3.LUT R7, R10, 0xffff, RZ, 0xc0, !PT ;  /* 0x0000ffff0a077812 */ /* 0x000fe400078ec0ff */
[----:B------:R-:W-:-:S02]  /*ede90*/  PRMT R8, R11, 0x4210, R4 ;  /* 0x000042100b087816 */ /* 0x000fc40000000004 */
[----:B------:R-:W-:Y:S02]  /*edea0*/  PRMT R10, R26, 0x4210, R2 ;  /* 0x000042101a0a7816 */ /* 0x000fe40000000002 */
[----:B------:R-:W-:Y:S01]  /*edeb0*/  PRMT R11, R25, 0x4210, R7 ;  /* 0x00004210190b7816 */ /* 0x000fe20000000007 */
[----:B------:R-:W3:Y:S04]  /*edec0*/  LDL.LU R26, [R1+0x1a48] ;  /* 0x001a4800011a7983 */ /* 0x000ee80000300800 */
[----:B------:R-:W3:Y:S04]  /*eded0*/  LDL.LU R25, [R1+0x198] ;  /* 0x0001980001197983 */ /* 0x000ee80000300800 */
[----:B0-----:R-:W-:Y:S04]  /*edee0*/  STL [R1+0x5a4], R21 ;  /* 0x0005a41501007387 */ /* 0x001fe80000100800 */
[----:B------:R0:W-:Y:S02]  /*edef0*/  STL.64 [R1+0x5a8], R22 ;  /* 0x0005a81601007387 */ /* 0x0001e40000100a00 */
[----:B0-----:R-:W-:-:S02]  /*edf00*/  IMAD.MOV.U32 R23, RZ, RZ, R20 ;  /* 0x000000ffff177224 */ /* 0x001fc400078e0014 */
[----:B------:R-:W4:Y:S04]  /*edf10*/  LDL.LU R22, [R1+0x61d0] ;  /* 0x0061d00001167983 */ /* 0x000f280000300800 */
[----:B------:R-:W4:Y:S04]  /*edf20*/  LDL.LU.64 R20, [R1+0x61c8] ;  /* 0x0061c80001147983 */ /* 0x000f280000300a00 */
[----:B------:R-:W-:Y:S04]  /*edf30*/  STL [R1+0x6118], R23 ;  /* 0x0061181701007387 */ /* 0x000fe80000100800 */
[----:B-1----:R-:W-:Y:S04]  /*edf40*/  STL.64 [R1+0x590], R12 ;  /* 0x0005900c01007387 */ /* 0x002fe80000100a00 */
[----:B------:R0:W-:Y:S04]  /*edf50*/  STL.64 [R1+0x598], R14 ;  /* 0x0005980e01007387 */ /* 0x0001e80000100a00 */
[----:B0-----:R-:W4:Y:S04]  /*edf60*/  LDL.LU R14, [R1+0x61c0] ;  /* 0x0061c000010e7983 */ /* 0x001f280000300800 */
[----:B------:R-:W4:Y:S01]  /*edf70*/  LDL.LU.64 R12, [R1+0x61b8] ;  /* 0x0061b800010c7983 */ /* 0x000f220000300a00 */
[----:B------:R-:W-:Y:S01]  /*edf80*/  PRMT R9, R19, 0x4210, R3 ;  /* 0x0000421013097816 */ /* 0x000fe20000000003 */
[----:B------:R-:W-:Y:S01]  /*edf90*/  BAR.SYNC.DEFER_BLOCKING 0x0 ;  /* 0x0000000000007b1d */ /* 0x000fe20000010000 */
[----:B--2---:R-:W-:-:S05]  /*edfa0*/  LOP3.LUT R5, R16, 0xffff, RZ, 0xc0, !PT ;  /* 0x0000ffff10057812 */ /* 0x004fca00078ec0ff */
[----:B------:R-:W2:Y:S04]  /*edfb0*/  LDL.LU R19, [R1+0x26c] ;  /* 0x00026c0001137983 */ /* 0x000ea80000300800 */
[----:B------:R-:W2:Y:S04]  /*edfc0*/  LDL.LU R15, [R1+0x268] ;  /* 0x00026800010f7983 */ /* 0x000ea80000300800 */
[----:B------:R3:W-:Y:S01]  /*edfd0*/  STSM.16.M88.4 [R0], R8 ;  /* 0x0000000800007844 */ /* 0x0007e20000000200 */
[----:B------:R-:W-:Y:S01]  /*edfe0*/  BAR.SYNC.DEFER_BLOCKING 0x0 ;  /* 0x0000000000007b1d */ /* 0x000fe20000010000 */
[----:B---3--:R-:W-:-:S02]  /*edff0*/  PRMT R11, R25, 0x5210, R7 ;  /* 0x00005210190b7816 */ /* 0x008fc40000000007 */
[----:B----4-:R-:W-:Y:S02]  /*ee000*/  PRMT R9, R22, 0x5210, R3 ;  /* 0x0000521016097816 */ /* 0x010fe40000000003 */
[----:B------:R-:W-:Y:S02]  /*ee010*/  PRMT R10, R20, 0x5210, R2 ;  /* 0x00005210140a7816 */ /* 0x000fe40000000002 */
[----:B------:R-:W-:Y:S02]  /*ee020*/  LOP3.LUT R6, R21, 0xffff, RZ, 0xc0, !PT ;  /* 0x0000ffff15067812 */ /* 0x000fe400078ec0ff */
[----:B------:R-:W-:Y:S02]  /*ee030*/  PRMT R8, R14, 0x5210, R4 ;  /* 0x000052100e087816 */ /* 0x000fe40000000004 */
[----:B------:R-:W-:Y:S01]  /*ee040*/  LOP3.LUT R2, R12, 0xffff, RZ, 0xc0, !PT ;  /* 0x0000ffff0c027812 */ /* 0x000fe200078ec0ff */
[----:B------:R-:W3:Y:S01]  /*ee050*/  LDL.LU R14, [R1+0x264] ;  /* 0x00026400010e7983 */ /* 0x000ee20000300800 */
[----:B------:R-:W-:-:S02]  /*ee060*/  LOP3.LUT R4, R13, 0xffff, RZ, 0xc0, !PT ;  /* 0x0000ffff0d047812 */ /* 0x000fc400078ec0ff */
[----:B------:R-:W-:Y:S01]  /*ee070*/  PRMT R23, R26, 0x4210, R2 ;  /* 0x000042101a177816 */ /* 0x000fe20000000002 */
[----:B------:R-:W4:Y:S01]  /*ee080*/  LDL.LU R3, [R1+0x19c] ;  /* 0x00019c0001037983 */ /* 0x000f220000300800 */
[----:B------:R-:W-:-:S03]  /*ee090*/  PRMT R22, R27, 0x4210, R4 ;  /* 0x000042101b167816 */ /* 0x000fc60000000004 */
[----:B------:R-:W0:Y:S01]  /*ee0a0*/  LDS.128 R24, [R18] ;  /* 0x0000000012187984 */ /* 0x000e220000000c00 */
[--C-:B------:R-:W-:Y:S02]  /*ee0b0*/  PRMT R20, R29, 0x4210, R6.reuse ;  /* 0x000042101d147816 */ /* 0x100fe40000000006 */
[----:B------:R-:W-:Y:S01]  /*ee0c0*/  PRMT R21, R28, 0x4210, R5 ;  /* 0x000042101c157816 */ /* 0x000fe20000000005 */
[----:B------:R-:W-:Y:S06]  /*ee0d0*/  BAR.SYNC.DEFER_BLOCKING 0x0 ;  /* 0x0000000000007b1d */ /* 0x000fec0000010000 */
[----:B------:R-:W3:Y:S04]  /*ee0e0*/  LDL.LU R16, [R1+0x51e0] ;  /* 0x0051e00001107983 */ /* 0x000ee80000300800 */
[----:B------:R-:W3:Y:S04]  /*ee0f0*/  LDL.LU R13, [R1+0x51dc] ;  /* 0x0051dc00010d7983 */ /* 0x000ee80000300800 */
[----:B------:R-:W3:Y:S04]  /*ee100*/  LDL.LU R12, [R1+0x5194] ;  /* 0x00519400010c7983 */ /* 0x000ee80000300800 */
[----:B------:R-:W3:Y:S04]  /*ee110*/  LDL.LU R29, [R1+0x518c] ;  /* 0x00518c00011d7983 */ /* 0x000ee80000300800 */
[----:B------:R-:W-:Y:S01]  /*ee120*/  STSM.16.M88.4 [R0], R20 ;  /* 0x0000001400007844 */ /* 0x000fe20000000200 */
[----:B------:R-:W-:Y:S06]  /*ee130*/  BAR.SYNC.DEFER_BLOCKING 0x0 ;  /* 0x0000000000007b1d */ /* 0x000fec0000010000 */
[----:B------:R-:W3:Y:S04]  /*ee140*/  LDL.LU R28, [R1+0x1a7c] ;  /* 0x001a7c00011c7983 */ /* 0x000ee80000300800 */
[----:B------:R-:W1:Y:S04]  /*ee150*/  LDS.128 R20, [R18] ;  /* 0x0000000012147984 */ /* 0x000e680000000c00 */
[----:B0-----:R-:W-:Y:S04]  /*ee160*/  STL.64 [R1+0x580], R24 ;  /* 0x0005801801007387 */ /* 0x001fe80000100a00 */
[----:B------:R0:W-:Y:S01]  /*ee170*/  STL.64 [R1+0x588], R26 ;  /* 0x0005881a01007387 */ /* 0x0001e20000100a00 */
[----:B------:R-:W-:Y:S06]  /*ee180*/  BAR.SYNC.DEFER_BLOCKING 0x0 ;  /* 0x0000000000007b1d */ /* 0x000fec0000010000 */
[----:B0-----:R-:W3:Y:S04]  /*ee190*/  LDL.LU R27, [R1+0x1a78] ;  /* 0x001a7800011b7983 */ /* 0x001ee80000300800 */
[----:B------:R-:W3:Y:S04]  /*ee1a0*/  LDL.LU R26, [R1+0x1a6c] ;  /* 0x001a6c00011a7983 */ /* 0x000ee80000300800 */
[----:B------:R-:W3:Y:S04]  /*ee1b0*/  LDL.LU R25, [R1+0x1a68] ;  /* 0x001a680001197983 */ /* 0x000ee80000300800 */
[----:B-1----:R0:W-:Y:S04]  /*ee1c0*/  STL.64 [R1+0x570], R20 ;  /* 0x0005701401007387 */ /* 0x0021e80000100a00 */
[----:B------:R4:W-:Y:S04]  /*ee1d0*/  STL.64 [R1+0x578], R22 ;  /* 0x0005781601007387 */ /* 0x0009e80000100a00 */
[----:B0-----:R-:W3:Y:S04]  /*ee1e0*/  LDL.LU R20, [R1+0x278] ;  /* 0x0002780001147983 */ /* 0x001ee80000300800 */
[----:B------:R-:W3:Y:S04]  /*ee1f0*/  LDL.LU R21, [R1+0x274] ;  /* 0x0002740001157983 */ /* 0x000ee80000300800 */
[----:B------:R0:W-:Y:S01]  /*ee200*/  STSM.16.M88.4 [R0], R8 ;  /* 0x0000000800007844 */ /* 0x0001e20000000200 */
[----:B--2---:R-:W-:-:S02]  /*ee210*/  PRMT R6, R19, 0x5210, R6 ;  /* 0x0000521013067816 */ /* 0x004fc40000000006 */
[----:B------:R-:W-:Y:S02]  /*ee220*/  PRMT R5, R15, 0x5210, R5 ;  /* 0x000052100f057816 */ /* 0x000fe40000000005 */
[----:B----4-:R-:W-:Y:S02]  /*ee230*/  PRMT R23, R3, 0x5210, R2 ;  /* 0x0000521003177816 */ /* 0x010fe40000000002 */
[----:B---3--:R-:W-:Y:S02]  /*ee240*/  LOP3.LUT R3, R13, 0xffff, RZ, 0xc0, !PT ;  /* 0x0000ffff0d037812 */ /* 0x008fe400078ec0ff */
[----:B------:R-:W-:Y:S02]  /*ee250*/  LOP3.LUT R2, R12, 0xffff, RZ, 0xc0, !PT ;  /* 0x0000ffff0c027812 */ /* 0x000fe400078ec0ff */
[----:B------:R-:W-:-:S05]  /*ee260*/  PRMT R4, R14, 0x5210, R4 ;  /* 0x000052100e047816 */ /* 0x000fca0000000004 */
[----:B------:R-:W-:Y:S01]  /*ee270*/  IMAD.MOV.U32 R22, RZ, RZ, R4 ;  /* 0x000000ffff167224 */ /* 0x000fe200078e0004 */
[----:B------:R-:W-:Y:S02]  /*ee280*/  LOP3.LUT R4, R16, 0xffff, RZ, 0xc0, !PT ;  /* 0x0000ffff10047812 */ /* 0x000fe400078ec0ff */
[----:B0-----:R-:W-:Y:S02]  /*ee290*/  PRMT R9, R27, 0x4210, R3 ;  /* 0x000042101b097816 */ /* 0x001fe40000000003 */
[----:B------:R-:W-:Y:S01]  /*ee2a0*/  PRMT R10, R26, 0x4210, R2 ;  /* 0x000042101a0a7816 */ /* 0x000fe20000000002 */
[----:B------:R0:W-:Y:S04]  /*ee2b0*/  STL.64 [R1+0x61a8], R20 ;  /* 0x0061a81401007387 */ /* 0x0001e80000100a00 */
[----:B------:R-:W2:Y:S04]  /*ee2c0*/  LDL.LU R19, [R1+0x270] ;  /* 0x0002700001137983 */ /* 0x000ea80000300800 */
[----:B------:R-:W3:Y:S01]  /*ee2d0*/  LDL.LU R15, [R1+0x4ea0] ;  /* 0x004ea000010f7983 */ /* 0x000ee20000300800 */
[----:B0-----:R-:W-:Y:S01]  /*ee2e0*/  IMAD.MOV.U32 R20, RZ, RZ, R6 ;  /* 0x000000ffff147224 */ /* 0x001fe200078e0006 */
[----:B------:R-:W-:-:S02]  /*ee2f0*/  LOP3.LUT R6, R29, 0xffff, RZ, 0xc0, !PT ;  /* 0x0000ffff1d067812 */ /* 0x000fc400078ec0ff */
[----:B------:R-:W4:Y:S02]  /*ee300*/  LDL.LU R14, [R1+0x4e9c] ;  /* 0x004e9c00010e7983 */ /* 0x000f240000300800 */
[----:B------:R-:W-:Y:S01]  /*ee310*/  PRMT R11, R25, 0x4210, R6 ;  /* 0x00004210190b7816 */ /* 0x000fe20000000006 */
[----:B------:R-:W-:Y:S01]  /*ee320*/  BAR.SYNC.DEFER_BLOCKING 0x0 ;  /* 0x0000000000007b1d */ /* 0x000fe20000010000 */
[----:B------:R-:W-:-:S05]  /*ee330*/  PRMT R8, R28, 0x4210, R4 ;  /* 0x000042101c087816 */ /* 0x000fca0000000004 */
[----:B------:R-:W2:Y:S04]  /*ee340*/  LDL.LU R16, [R1+0x20dc] ;  /* 0x0020dc0001107983 */ /* 0x000ea80000300800 */
[----:B------:R-:W2:Y:S04]  /*ee350*/  LDL.LU R13, [R1+0x20d8] ;  /* 0x0020d800010d7983 */ /* 0x000ea80000300800 */
[----:B------:R-:W2:Y:S04]  /*ee360*/  LDL.LU R12, [R1+0x1a9c] ;  /* 0x001a9c00010c7983 */ /* 0x000ea80000300800 */
[----:B------:R-:W2:Y:S04]  /*ee370*/  LDL.LU R29, [R1+0x1a98] ;  /* 0x001a9800011d7983 */ /* 0x000ea80000300800 */
[----:B------:R-:W0:Y:S04]  /*ee380*/  LDS.128 R24, [R18] ;  /* 0x0000000012187984 */ /* 0x000e280000000c00 */
[----:B------:R-:W2:Y:S04]  /*ee390*/  LDL.LU R28, [R1+0x1a8c] ;  /* 0x001a8c00011c7983 */ /* 0x000ea80000300800 */
[----:B0-----:R0:W-:Y:S04]  /*ee3a0*/  STL.64 [R1+0x560], R24 ;  /* 0x0005601801007387 */ /* 0x0011e80000100a00 */
[----:B------:R1:W-:Y:S04]  /*ee3b0*/  STL.64 [R1+0x568], R26 ;  /* 0x0005681a01007387 */ /* 0x0003e80000100a00 */
[----:B0-----:R-:W2:Y:S01]  /*ee3c0*/  LDL.LU R24, [R1+0x61b0] ;  /* 0x0061b00001187983 */ /* 0x001ea20000300800 */
[----:B------:R-:W-:Y:S01]  /*ee3d0*/  IMAD.MOV.U32 R21, RZ, RZ, R5 ;  /* 0x000000ffff157224 */ /* 0x000fe200078e0005 */
[----:B------:R-:W-:Y:S06]  /*ee3e0*/  BAR.SYNC.DEFER_BLOCKING 0x0 ;  /* 0x0000000000007b1d */ /* 0x000fec0000010000 */
[----:B-1----:R-:W3:Y:S04]  /*ee3f0*/  LDL.LU R27, [R1+0x1a88] ;  /* 0x001a8800011b7983 */ /* 0x002ee80000300800 */
[----:B------:R-:W3:Y:S04]  /*ee400*/  LDL.LU R26, [R1+0x188] ;  /* 0x00018800011a7983 */ /* 0x000ee80000300800 */
[----:B------:R-:W-:Y:S01]  /*ee410*/  STSM.16.M88.4 [R0], R20 ;  /* 0x0000001400007844 */ /* 0x000fe20000000200 */
[----:B------:R-:W-:Y:S06]  /*ee420*/  BAR.SYNC.DEFER_BLOCKING 0x0 ;  /* 0x0000000000007b1d */ /* 0x000fec0000010000 */
[----:B------:R-:W0:Y:S02]  /*ee430*/  LDS.128 R20, [R18] ;  /* 0x0000000012147984 */ /* 0x000e240000000c00 */
[----:B------:R-:W-:Y:S06]  /*ee440*/  BAR.SYNC.DEFER_BLOCKING 0x0 ;  /* 0x0000000000007b1d */ /* 0x000fec0000010000 */
[----:B------:R-:W-:Y:S01]  /*ee450*/  STSM.16.M88.4 [R0], R8 ;  /* 0x0000000800007844 */ /* 0x000fe20000000200 */
[----:B0-----:R-:W-:-:S03]  /*ee460*/  IMAD.MOV.U32 R25, RZ, RZ, R21 ;  /* 0x000000ffff197224 */ /* 0x001fc600078e0015 */
[----:B------:R0:W-:Y:S04]  /*ee470*/  STL [R1+0x550], R20 ;  /* 0x0005501401007387 */ /* 0x0001e80000100800 */
[----:B------:R-:W-:Y:S04]  /*ee480*/  STL.64 [R1+0x558], R22 ;  /* 0x0005581601007387 */ /* 0x000fe80000100a00 */
[----:B0-----:R-:W4:Y:S04]  /*ee490*/  LDL.LU.64 R20, [R1+0x61a8] ;  /* 0x0061a80001147983 */ /* 0x001f280000300a00 */
[----:B--2---:R-:W-:Y:S04]  /*ee4a0*/  STL.64 [R1+0x5b70], R24 ;  /* 0x005b701801007387 */ /* 0x004fe80000100a00 */
[----:B------:R-:W2:Y:S01]  /*ee4b0*/  LDL.LU R11, [R1+0x284] ;  /* 0x00028400010b7983 */ /* 0x000ea20000300800 */
[----:B------:R-:W-:-:S02]  /*ee4c0*/  PRMT R7, R19, 0x5210, R2 ;  /* 0x0000521013077816 */ /* 0x000fc40000000002 */
[----:B------:R-:W-:Y:S02]  /*ee4d0*/  LOP3.LUT R2, R13, 0xffff, RZ, 0xc0, !PT ;  /* 0x0000ffff0d027812 */ /* 0x000fe400078ec0ff */
[----:B---3--:R-:W-:Y:S02]  /*ee4e0*/  PRMT R6, R26, 0x5210, R6 ;  /* 0x000052101a067816 */ /* 0x008fe40000000006 */
[----:B------:R-:W-:Y:S02]  /*ee4f0*/  LOP3.LUT R5, R15, 0xffff, RZ, 0xc0, !PT ;  /* 0x0000ffff0f057812 */ /* 0x000fe400078ec0ff */
[----:B----4-:R-:W-:Y:S02]  /*ee500*/  PRMT R9, R20, 0x5210, R4 ;  /* 0x0000521014097816 */ /* 0x010fe40000000004 */
[----:B------:R-:W-:Y:S02]  /*ee510*/  PRMT R8, R21, 0x5210, R3 ;  /* 0x0000521015087816 */ /* 0x000fe40000000003 */
[----:B------:R-:W-:-:S02]  /*ee520*/  LOP3.LUT R4, R14, 0xffff, RZ, 0xc0, !PT ;  /* 0x0000ffff0e047812 */ /* 0x000fc400078ec0ff */
[----:B------:R-:W-:-:S04]  /*ee530*/  LOP3.LUT R3, R16, 0xffff, RZ, 0xc0, !PT ;  /* 0x0000ffff10037812 */ /* 0x000fc800078ec0ff */
[----:B------:R-:W-:Y:S01]  /*ee540*/  PRMT R10, R28, 0x4210, R3 ;  /* 0x000042101c0a7816 */ /* 0x000fe20000000003 */
[----:B------:R-:W-:Y:S06]  /*ee550*/  BAR.SYNC.DEFER_BLOCKING 0x0 ;  /* 0x0000000000007b1d */ /* 0x000fec0000010000 */
[----:B--2---:R0:W-:Y:S02]  /*ee560*/  STL [R1+0x61a0], R11 ;  /* 0x0061a00b01007387 */ /* 0x0041e40000100800 */
[----:B0-----:R-:W-:Y:S02]  /*ee570*/  PRMT R11, R27, 0x4210, R2 ;  /* 0x000042101b0b7816 */ /* 0x001fe40000000002 */
[----:B------:R-:W0:Y:S04]  /*ee580*/  LDS.128 R24, [R18] ;  /* 0x0000000012187984 */ /* 0x000e280000000c00 */
[----:B------:R1:W-:Y:S04]  /*ee590*/  STL.64 [R1+0x6198], R8 ;  /* 0x0061980801007387 */ /* 0x0003e80000100a00 */
[----:B------:R-:W2:Y:S04]  /*ee5a0*/  LDL.LU R22, [R1+0x27c] ;  /* 0x00027c0001167983 */ /* 0x000ea80000300800 */
[----:B------:R-:W3:Y:S01]  /*ee5b0*/  LDL.LU R15, [R1+0x280] ;  /* 0x00028000010f7983 */ /* 0x000ee20000300800 */
[----:B-1----:R-:W-:-:S03]  /*ee5c0*/  PRMT R8, R12, 0x4210, R5 ;  /* 0x000042100c087816 */ /* 0x002fc60000000005 */
[----:B------:R-:W4:Y:S01]  /*ee5d0*/  LDL.LU R14, [R1+0x194] ;  /* 0x00019400010e7983 */ /* 0x000f220000300800 */
[----:B------:R-:W-:Y:S01]  /*ee5e0*/  PRMT R9, R29, 0x4210, R4 ;  /* 0x000042101d097816 */ /* 0x000fe20000000004 */
[----:B------:R-:W-:Y:S06]  /*ee5f0*/  BAR.SYNC.DEFER_BLOCKING 0x0 ;  /* 0x0000000000007b1d */ /* 0x000fec0000010000 */
[----:B------:R-:W2:Y:S04]  /*ee600*/  LDL.LU R13, [R1+0x51f8] ;  /* 0x0051f800010d7983 */ /* 0x000ea80000300800 */
[----:B------:R-:W2:Y:S04]  /*ee610*/  LDL.LU R20, [R1+0x51f4] ;  /* 0x0051f40001147983 */ /* 0x000ea80000300800 */
[----:B------:R-:W2:Y:S04]  /*ee620*/  LDL.LU R21, [R1+0x51a8] ;  /* 0x0051a80001157983 */ /* 0x000ea80000300800 */
[----:B------:R-:W2:Y:S04]  /*ee630*/  LDL.LU R16, [R1+0x51a4] ;  /* 0x0051a40001107983 */ /* 0x000ea80000300800 */
[----:B------:R-:W-:Y:S01]  /*ee640*/  STSM.16.M88.4 [R0], R8 ;  /* 0x0000000800007844 */ /* 0x000fe20000000200 */
[----:B------:R-:W-:Y:S06]  /*ee650*/  BAR.SYNC.DEFER_BLOCKING 0x0 ;  /* 0x0000000000007b1d */ /* 0x000fec0000010000 */
[----:B------:R-:W2:Y:S04]  /*ee660*/  LDL.LU R12, [R1+0x1ab8] ;  /* 0x001ab800010c7983 */ /* 0x000ea80000300800 */
[----:B------:R-:W2:Y:S04]  /*ee670*/  LDL.LU R19, [R1+0x1aa8] ;  /* 0x001aa80001137983 */ /* 0x000ea80000300800 */
[----:B------:R-:W2:Y:S04]  /*ee680*/  LDL.LU R29, [R1+0x1aac] ;  /* 0x001aac00011d7983 */ /* 0x000ea80000300800 */
[----:B------:R-:W2:Y:S04]  /*ee690*/  LDL.LU R28, [R1+0x19cc] ;  /* 0x0019cc00011c7983 */ /* 0x000ea80000300800 */
[----:B------:R-:W1:Y:S04]  /*ee6a0*/  LDS.128 R8, [R18] ;  /* 0x0000000012087984 */ /* 0x000e680000000c00 */
[----:B0-----:R-:W-:Y:S04]  /*ee6b0*/  STL [R1+0x544], R25 ;  /* 0x0005441901007387 */ /* 0x001fe80000100800 */
[----:B------:R0:W-:Y:S04]  /*ee6c0*/  STL.64 [R1+0x548], R26 ;  /* 0x0005481a01007387 */ /* 0x0001e80000100a00 */
[----:B-1----:R-:W-:Y:S01]  /*ee6d0*/  STL [R1+0x530], R8 ;  /* 0x0005300801007387 */ /* 0x002fe20000100800 */
[----:B0-----:R-:W-:-:S03]  /*ee6e0*/  IMAD.MOV.U32 R27, RZ, RZ, R9 ;  /* 0x000000ffff1b7224 */ /* 0x001fc600078e0009 */
[----:B------:R0:W-:Y:S04]  /*ee6f0*/  STL.64 [R1+0x538], R10 ;  /* 0x0005380a01007387 */ /* 0x0001e80000100a00 */
[----:B0-----:R-:W2:Y:S04]  /*ee700*/  LDL.LU R11, [R1+0x61a0] ;  /* 0x0061a000010b7983 */ /* 0x001ea80000300800 */
[----:B------:R-:W2:Y:S01]  /*ee710*/  LDL.LU.64 R8, [R1+0x6198] ;  /* 0x0061980001087983 */ /* 0x000ea20000300a00 */
[----:B------:R-:W-:-:S03]  /*ee720*/  IMAD.MOV.U32 R26, RZ, RZ, R24 ;  /* 0x000000ffff1a7224 */ /* 0x000fc600078e0018 */
[----:B------:R0:W-:Y:S04]  /*ee730*/  STL [R1+0x5acc], R27 ;  /* 0x005acc1b01007387 */ /* 0x0001e80000100800 */
[----:B------:R1:W-:Y:S01]  /*ee740*/  STL [R1+0x6184], R26 ;  /* 0x0061841a01007387 */ /* 0x0003e20000100800 */
[----:B0-----:R-:W-:Y:S02]  /*ee750*/  IMAD.MOV.U32 R27, RZ, RZ, R6 ;  /* 0x000000ffff1b7224 */ /* 0x001fe400078e0006 */
[----:B-1----:R-:W-:Y:S01]  /*ee760*/  IMAD.MOV.U32 R26, RZ, RZ, R7 ;  /* 0x000000ffff1a7224 */ /* 0x002fe200078e0007 */
[----:B------:R-:W-:Y:S01]  /*ee770*/  BAR.SYNC.DEFER_BLOCKING 0x0 ;  /* 0x0000000000007b1d */ /* 0x000fe20000010000 */
[----:B--2---:R-:W-:Y:S02]  /*ee780*/  IMAD.MOV.U32 R24, RZ, RZ, R9 ;  /* 0x000000ffff187224 */ /* 0x004fe400078e0009 */
[----:B------:R-:W-:-:S05]  /*ee790*/  IMAD.MOV.U32 R25, RZ, RZ, R8 ;  /* 0x000000ffff197224 */ /* 0x000fca00078e0008 */
[----:B------:R3:W-:Y:S02]  /*ee7a0*/  STSM.16.M88.4 [R0], R24 ;  /* 0x0000001800007844 */ /* 0x0007e40000000200 */
[----:B---3--:R-:W-:Y:S02]  /*ee7b0*/  PRMT R26, R15, 0x5210, R3 ;  /* 0x000052100f1a7816 */ /* 0x008fe40000000003 */
[----:B----4-:R-:W-:Y:S02]  /*ee7c0*/  PRMT R27, R14, 0x5210, R2 ;  /* 0x000052100e1b7816 */ /* 0x010fe40000000002 */
[----:B------:R-:W-:Y:S02]  /*ee7d0*/  PRMT R24, R11, 0x5210, R5 ;  /* 0x000052100b187816 */ /* 0x000fe40000000005 */
[----:B------:R-:W-:Y:S01]  /*ee7e0*/  PRMT R25, R22, 0x5210, R4 ;  /* 0x0000521016197816 */ /* 0x000fe20000000004 */
[----:B------:R-:W-:Y:S04]  /*ee7f0*/  STL.64 [R1+0x6190], R26 ;  /* 0x0061901a01007387 */ /* 0x000fe80000100a00 */
[----:B------:R-:W-:Y:S01]  /*ee800*/  STL.64 [R1+0x6188], R24 ;  /* 0x0061881801007387 */ /* 0x000fe20000100a00 */
[----:B------:R-:W-:Y:S01]  /*ee810*/  BAR.SYNC.DEFER_BLOCKING 0x0 ;  /* 0x0000000000007b1d */ /* 0x000fe20000010000 */
[----:B------:R-:W-:-:S02]  /*ee820*/  LOP3.LUT R5, R13, 0xffff, RZ, 0xc0, !PT ;  /* 0x0000ffff0d057812 */ /* 0x000fc400078ec0ff */
[----:B------:R-:W-:-:S03]  /*ee830*/  LOP3.LUT R8, R16, 0xffff, RZ, 0xc0, !PT ;  /* 0x0000ffff10087812 */ /* 0x000fc600078ec0ff */
[----:B------:R-:W2:Y:S04]  /*ee840*/  LDL.LU R15, [R1+0x290] ;  /* 0x00029000010f7983 */ /* 0x000ea80000300800 */
[----:B------:R-:W0:Y:S01]  /*ee850*/  LDS.128 R24, [R18] ;  /* 0x0000000012187984 */ /* 0x000e220000000c00 */
[----:B------:R-:W-:-:S03]  /*ee860*/  PRMT R16, R12, 0x4210, R5 ;  /* 0x000042100c107816 */ /* 0x000fc60000000005 */
[----:B------:R-:W3:Y:S01]  /*ee870*/  LDL.LU R14, [R1+0x28c] ;  /* 0x00028c00010e7983 */ /* 0x000ee20000300800 */
[----:B------:R-:W-:-:S03]  /*ee880*/  LOP3.LUT R2, R21, 0xffff, RZ, 0xc0, !PT ;  /* 0x0000ffff15027812 */ /* 0x000fc600078ec0ff */
[----:B------:R-:W4:Y:S01]  /*ee890*/  LDL.LU R13, [R1+0x288] ;  /* 0x00028800010d7983 */ /* 0x000f220000300800 */
[----:B------:R-:W-:-:S03]  /*ee8a0*/  PRMT R6, R28, 0x4210, R8 ;  /* 0x000042101c067816 */ /* 0x000fc60000000008 */
[----:B------:R-:W2:Y:S04]  /*ee8b0*/  LDL.LU R12, [R1+0x4eb4] ;  /* 0x004eb400010c7983 */ /* 0x000ea80000300800 */
[----:B------:R-:W2:Y:S04]  /*ee8c0*/  LDL.LU R22, [R1+0x4eb0] ;  /* 0x004eb00001167983 */ /* 0x000ea80000300800 */
[----:B------:R-:W2:Y:S04]  /*ee8d0*/  LDL.LU R21, [R1+0x2108] ;  /* 0x0021080001157983 */ /* 0x000ea80000300800 */
[----:B0-----:R-:W-:Y:S01]  /*ee8e0*/  STL.64 [R1+0x520], R24 ;  /* 0x0005201801007387 */ /* 0x001fe20000100a00 */
[----:B------:R-:W-:-:S03]  /*ee8f0*/  IMAD.MOV.U32 R28, RZ, RZ, R27 ;  /* 0x000000ffff1c7224 */ /* 0x000fc600078e001b */
[----:B------:R0:W-:Y:S04]  /*ee900*/  STL [R1+0x528], R26 ;  /* 0x0005281a01007387 */ /* 0x0001e80000100800 */
[----:B0-----:R-:W2:Y:S04]  /*ee910*/  LDL.LU.64 R26, [R1+0x6190] ;  /* 0x00619000011a7983 */ /* 0x001ea80000300a00 */
[----:B------:R-:W2:Y:S01]  /*ee920*/  LDL.LU.64 R24, [R1+0x6188] ;  /* 0x0061880001187983 */ /* 0x000ea20000300a00 */
[----:B------:R-:W-:Y:S01]  /*ee930*/  BAR.SYNC.DEFER_BLOCKING 0x0 ;  /* 0x0000000000007b1d */ /* 0x000fe20000010000 */
[----:B------:R-:W-:-:S02]  /*ee940*/  LOP3.LUT R3, R20, 0xffff, RZ, 0xc0, !PT ;  /* 0x0000ffff14037812 */ /* 0x000fc400078ec0ff */
[----:B------:R-:W-:-:S03]  /*ee950*/  PRMT R7, R29, 0x4210, R2 ;  /* 0x000042101d077816 */ /* 0x000fc60000000002 */
[----:B------:R-:W3:Y:S04]  /*ee960*/  LDL.LU R4, [R1+0x20fc] ;  /* 0x0020fc0001047983 */ /* 0x000ee80000300800 */
[----:B------:R-:W3:Y:S04]  /*ee970*/  LDL.LU R23, [R1+0x1ae8] ;  /* 0x001ae80001177983 */ /* 0x000ee80000300800 */
[----:B------:R-:W3:Y:S04]  /*ee980*/  LDL.LU R9, [R1+0x1ac8] ;  /* 0x001ac80001097983 */ /* 0x000ee80000300800 */
[----:B------:R-:W3:Y:S04]  /*ee990*/  LDL.LU R10, [R1+0x1acc] ;  /* 0x001acc00010a7983 */ /* 0x000ee80000300800 */
[----:B------:R-:W3:Y:S04]  /*ee9a0*/  LDL.LU R20, [R1+0x1abc] ;  /* 0x001abc0001147983 */ /* 0x000ee80000300800 */
[----:B------:R-:W3:Y:S04]  /*ee9b0*/  LDL.LU R29, [R1+0x180] ;  /* 0x00018000011d7983 */ /* 0x000ee80000300800 */
[----:B--2---:R-:W-:Y:S01]  /*ee9c0*/  STSM.16.M88.4 [R0], R24 ;  /* 0x0000001800007844 */ /* 0x004fe20000000200 */
[----:B------:R-:W-:Y:S06]  /*ee9d0*/  BAR.SYNC.DEFER_BLOCKING 0x0 ;  /* 0x0000000000007b1d */ /* 0x000fec0000010000 */
[----:B------:R-:W0:Y:S04]  /*ee9e0*/  LDS.128 R24, [R18] ;  /* 0x0000000012187984 */ /* 0x000e280000000c00 */
[----:B0-----:R-:W-:Y:S04]  /*ee9f0*/  STL [R1+0x514], R25 ;  /* 0x0005141901007387 */ /* 0x001fe80000100800 */
[----:B------:R0:W-:Y:S04]  /*eea00*/  STL.64 [R1+0x518], R26 ;  /* 0x0005181a01007387 */ /* 0x0001e80000100a00 */
[----:B0-----:R-:W2:Y:S01]  /*eea10*/  LDL.LU R26, [R1+0x6184] ;  /* 0x00618400011a7983 */ /* 0x001ea20000300800 */
[----:B------:R-:W-:Y:S01]  /*eea20*/  IMAD.MOV.U32 R27, RZ, RZ, R24 ;  /* 0x000000ffff1b7224 */ /* 0x000fe200078e0018 */
[----:B------:R-:W-:Y:S01]  /*eea30*/  PRMT R11, R19, 0x4210, R3 ;  /* 0x00004210130b7816 */ /* 0x000fe20000000003 */
[----:B------:R-:W-:-:S04]  /*eea40*/  IMAD.MOV.U32 R24, RZ, RZ, R16 ;  /* 0x000000ffff187224 */ /* 0x000fc800078e0010 */
[----:B------:R-:W-:Y:S01]  /*eea50*/  IMAD.MOV.U32 R25, RZ, RZ, R11 ;  /* 0x000000ffff197224 */ /* 0x000fe200078e000b */
[----:B------:R-:W-:Y:S06]  /*eea60*/  BAR.SYNC.DEFER_BLOCKING 0x0 ;  /* 0x0000000000007b1d */ /* 0x000fec0000010000 */
[----:B--2---:R0:W-:Y:S02]  /*eea70*/  STL.64 [R1+0x5af0], R26 ;  /* 0x005af01a01007387 */ /* 0x0041e40000100a00 */
[----:B0-----:R-:W-:Y:S02]  /*eea80*/  IMAD.MOV.U32 R26, RZ, RZ, R7 ;  /* 0x000000ffff1a7224 */ /* 0x001fe400078e0007 */
[----:B------:R-:W-:-:S05]  /*eea90*/  IMAD.MOV.U32 R27, RZ, RZ, R6 ;  /* 0x000000ffff1b7224 */ /* 0x000fca00078e0006 */
[----:B------:R3:W-:Y:S01]  /*eeaa0*/  STSM.16.M88.4 [R0], R24 ;  /* 0x0000001800007844 */ /* 0x0007e20000000200 */
[----:B------:R-:W-:Y:S02]  /*eeab0*/  LOP3.LUT R7, R12, 0xffff, RZ, 0xc0, !PT ;  /* 0x0000ffff0c077812 */ /* 0x000fe400078ec0ff */
[----:B---3--:R-:W-:Y:S02]  /*eeac0*/  PRMT R25, R14, 0x5210, R3 ;  /* 0x000052100e197816 */ /* 0x008fe40000000003 */
[----:B------:R-:W2:Y:S01]  /*eead0*/  LDL.LU R14, [R1+0x29c] ;  /* 0x00029c00010e7983 */ /* 0x000ea20000300800 */
[----:B------:R-:W-:-:S03]  /*eeae0*/  PRMT R24, R15, 0x5210, R5 ;  /* 0x000052100f187816 */ /* 0x000fc60000000005 */
[----:B------:R-:W3:Y:S01]  /*eeaf0*/  LDL.LU R19, [R1+0x294] ;  /* 0x0002940001137983 */ /* 0x000ee20000300800 */
[----:B----4-:R-:W-:-:S03]  /*eeb00*/  PRMT R26, R13, 0x5210, R2 ;  /* 0x000052100d1a7816 */ /* 0x010fc60000000002 */
[----:B------:R-:W4:Y:S04]  /*eeb10*/  LDL.LU R16, [R1+0x298] ;  /* 0x0002980001107983 */ /* 0x000f280000300800 */
[----:B------:R-:W2:Y:S04]  /*eeb20*/  LDL.LU R15, [R1+0x17c] ;  /* 0x00017c00010f7983 */ /* 0x000ea80000300800 */
[----:B------:R-:W3:Y:S04]  /*eeb30*/  LDL.LU R13, [R1+0x520c] ;  /* 0x00520c00010d7983 */ /* 0x000ee80000300800 */
[----:B------:R-:W3:Y:S01]  /*eeb40*/  LDL.LU R12, [R1+0x5208] ;  /* 0x00520800010c7983 */ /* 0x000ee20000300800 */
[----:B------:R-:W-:-:S02]  /*eeb50*/  LOP3.LUT R6, R22, 0xffff, RZ, 0xc0, !PT ;  /* 0x0000ffff16067812 */ /* 0x000fc400078ec0ff */
[----:B------:R-:W-:Y:S01]  /*eeb60*/  PRMT R27, R29, 0x5210, R8 ;  /* 0x000052101d1b7816 */ /* 0x000fe20000000008 */
[----:B------:R-:W-:Y:S06]  /*eeb70*/  BAR.SYNC.DEFER_BLOCKING 0x0 ;  /* 0x0000000000007b1d */ /* 0x000fec0000010000 */
[----:B--2---:R0:W-:Y:S04]  /*eeb80*/  STL.64 [R1+0x6178], R14 ;  /* 0x0061780e01007387 */ /* 0x0041e80000100a00 */
[----:B---3--:R1:W-:Y:S04]  /*eeb90*/  STL.64 [R1+0x6170], R12 ;  /* 0x0061700c01007387 */ /* 0x0083e80000100a00 */
[----:B------:R-:W2:Y:S01]  /*eeba0*/  LDL.LU R11, [R1+0x51c0] ;  /* 0x0051c000010b7983 */ /* 0x000ea20000300800 */
[----:B------:R-:W-:-:S04]  /*eebb0*/  LOP3.LUT R5, R21, 0xffff, RZ, 0xc0, !PT ;  /* 0x0000ffff15057812 */ /* 0x000fc800078ec0ff */
[----:B0-----:R-:W-:Y:S02]  /*eebc0*/  PRMT R14, R10, 0x4210, R5 ;  /* 0x000042100a0e7816 */ /* 0x001fe40000000005 */
[----:B-1----:R-:W-:Y:S02]  /*eebd0*/  PRMT R13, R9, 0x4210, R6 ;  /* 0x00004210090d7816 */ /* 0x002fe40000000006 */
[----:B------:R-:W-:Y:S02]  /*eebe0*/  LOP3.LUT R4, R4, 0xffff, RZ, 0xc0, !PT ;  /* 0x0000ffff04047812 */ /* 0x000fe400078ec0ff */
[----:B------:R-:W-:Y:S02]  /*eebf0*/  PRMT R12, R23, 0x4210, R7 ;  /* 0x00004210170c7816 */ /* 0x000fe40000000007 */
[----:B------:R-:W-:Y:S01]  /*eec00*/  PRMT R15, R20, 0x4210, R4 ;  /* 0x00004210140f7816 */ /* 0x000fe20000000004 */
[----:B--2---:R-:W-:Y:S04]  /*eec10*/  STL [R1+0x6180], R11 ;  /* 0x0061800b01007387 */ /* 0x004fe80000100800 */
[----:B------:R-:W0:Y:S01]  /*eec20*/  LDS.128 R8, [R18] ;  /* 0x0000000012087984 */ /* 0x000e220000000c00 */
[----:B------:R-:W-:Y:S06]  /*eec30*/  BAR.SYNC.DEFER_BLOCKING 0x0 ;  /* 0x0000000000007b1d */ /* 0x000fec0000010000 */
[----:B------:R-:W2:Y:S04]  /*eec40*/  LDL.LU R2, [R1+0x51bc] ;  /* 0x0051bc0001027983 */ /* 0x000ea80000300800 */
[----:B------:R-:W3:Y:S04]  /*eec50*/  LDL.LU R3, [R1+0x1b08] ;  /* 0x001b080001037983 */ /* 0x000ee80000300800 */
[----:B------:R-:W3:Y:S04]  /*eec60*/  LDL.LU R22, [R1+0x1afc] ;  /* 0x001afc0001167983 */ /* 0x000ee80000300800 */
[----:B------:R-:W3:Y:S04]  /*eec70*/  LDL.LU R21, [R1+0x1af8] ;  /* 0x001af80001157983 */ /* 0x000ee80000300800 */
[----:B------:R-:W-:Y:S01]  /*eec80*/  STSM.16.M88.4 [R0], R12 ;  /* 0x0000000c00007844 */ /* 0x000fe20000000200 */
[----:B------:R-:W-:Y:S06]  /*eec90*/  BAR.SYNC.DEFER_BLOCKING 0x0 ;  /* 0x0000000000007b1d */ /* 0x000fec0000010000 */
[----:B------:R-:W1:Y:S01]  /*eeca0*/  LDS.128 R12, [R18] ;  /* 0x00000000120c7984 */ /* 0x000e620000000c00 */
[----:B0-----:R-:W-:-:S03]  /*eecb0*/  IMAD.MOV.U32 R29, RZ, RZ, R10 ;  /* 0x000000ffff1d7224 */ /* 0x001fc600078e000a */
[----:B------:R-:W-:Y:S04]  /*eecc0*/  STL.64 [R1+0x500], R8 ;  /* 0x0005000801007387 */ /* 0x000fe80000100a00 */
[----:B------:R0:W-:Y:S01]  /*eecd0*/  STL [R1+0x50c], R11 ;  /* 0x00050c0b01007387 */ /* 0x0001e20000100800 */
[----:B------:R-:W-:Y:S06]  /*eece0*/  BAR.SYNC.DEFER_BLOCKING 0x0 ;  /* 0x0000000000007b1d */ /* 0x000fec0000010000 */
[----:B0-----:R-:W3:Y:S04]  /*eecf0*/  LDL.LU R11, [R1+0x6180] ;  /* 0x00618000010b7983 */ /* 0x001ee80000300800 */
[----:B------:R-:W-:Y:S04]  /*eed00*/  STL [R1+0x5a60], R29 ;  /* 0x005a601d01007387 */ /* 0x000fe80000100800 */
[----:B-1----:R-:W-:Y:S04]  /*eed10*/  STL.64 [R1+0x4f0], R12 ;  /* 0x0004f00c01007387 */ /* 0x002fe80000100a00 */
[----:B------:R0:W-:Y:S04]  /*eed20*/  STL.64 [R1+0x4f8], R14 ;  /* 0x0004f80e01007387 */ /* 0x0001e80000100a00 */
[----:B0-----:R-:W3:Y:S04]  /*eed30*/  LDL.LU.64 R14, [R1+0x6178] ;  /* 0x00617800010e7983 */ /* 0x001ee80000300a00 */
[----:B------:R-:W3:Y:S01]  /*eed40*/  LDL.LU.64 R12, [R1+0x6170] ;  /* 0x00617000010c7983 */ /* 0x000ee20000300a00 */
[----:B----4-:R-:W-:-:S02]  /*eed50*/  PRMT R10, R16, 0x5210, R5 ;  /* 0x00005210100a7816 */ /* 0x010fc40000000005 */
[----:B------:R-:W-:Y:S01]  /*eed60*/  PRMT R19, R19, 0x5210, R6 ;  /* 0x0000521013137816 */ /* 0x000fe20000000006 */
[----:B------:R0:W-:Y:S01]  /*eed70*/  STSM.16.M88.4 [R0], R24 ;  /* 0x0000001800007844 */ /* 0x0001e20000000200 */
[----:B--2---:R-:W-:Y:S02]  /*eed80*/  LOP3.LUT R6, R2, 0xffff, RZ, 0xc0, !PT ;  /* 0x0000ffff02067812 */ /* 0x004fe400078ec0ff */
[----:B---3--:R-:W-:Y:S02]  /*eed90*/  PRMT R20, R14, 0x5210, R7 ;  /* 0x000052100e147816 */ /* 0x008fe40000000007 */
[----:B------:R-:W2:Y:S01]  /*eeda0*/  LDL.LU R14, [R1+0x1aec] ;  /* 0x001aec00010e7983 */ /* 0x000ea20000300800 */
[----:B------:R-:W-:-:S03]  /*eedb0*/  LOP3.LUT R8, R13, 0xffff, RZ, 0xc0, !PT ;  /* 0x0000ffff0d087812 */ /* 0x000fc600078ec0ff */
[----:B------:R-:W3:Y:S01]  /*eedc0*/  LDL.LU R13, [R1+0x2a8] ;  /* 0x0002a800010d7983 */ /* 0x000ee20000300800 */
[----:B------:R-:W-:Y:S02]  /*eedd0*/  LOP3.LUT R9, R12, 0xffff, RZ, 0xc0, !PT ;  /* 0x0000ffff0c097812 */ /* 0x000fe400078ec0ff */
[----:B------:R-:W-:Y:S01]  /*eede0*/  PRMT R15, R15, 0x5210, R4 ;  /* 0x000052100f0f7816 */ /* 0x000fe20000000004 */
[----:B------:R-:W4:Y:S01]  /*eedf0*/  LDL.LU R16, [R1+0x2a0] ;  /* 0x0002a00001107983 */ /* 0x000f220000300800 */
[----:B0-----:R-:W-:-:S03]  /*eee00*/  PRMT R24, R3, 0x4210, R8 ;  /* 0x0000421003187816 */ /* 0x001fc60000000008 */
[----:B------:R-:W2:Y:S01]  /*eee10*/  LDL.LU R12, [R1+0x2a4] ;  /* 0x0002a400010c7983 */ /* 0x000ea20000300800 */
[----:B------:R-:W-:-:S03]  /*eee20*/  LOP3.LUT R7, R11, 0xffff, RZ, 0xc0, !PT ;  /* 0x0000ffff0b077812 */ /* 0x000fc600078ec0ff */
[----:B------:R-:W2:Y:S04]  /*eee30*/  LDL.LU R4, [R1+0x4ed4] ;  /* 0x004ed40001047983 */ /* 0x000ea80000300800 */
[----:B------:R-:W2:Y:S04]  /*eee40*/  LDL.LU R5, [R1+0x4ed0] ;  /* 0x004ed00001057983 */ /* 0x000ea80000300800 */
[----:B------:R-:W2:Y:S04]  /*eee50*/  LDL.LU R3, [R1+0x213c] ;  /* 0x00213c0001037983 */ /* 0x000ea80000300800 */
[----:B------:R-:W2:Y:S04]  /*eee60*/  LDL.LU R2, [R1+0x2138] ;  /* 0x0021380001027983 */ /* 0x000ea80000300800 */
[----:B------:R-:W2:Y:S01]  /*eee70*/  LDL.LU R11, [R1+0x1b38] ;  /* 0x001b3800010b7983 */ /* 0x000ea20000300800 */
[----:B------:R-:W-:Y:S01]  /*eee80*/  PRMT R25, R22, 0x4210, R9 ;  /* 0x0000421016197816 */ /* 0x000fe20000000009 */
[----:B------:R-:W-:Y:S06]  /*eee90*/  BAR.SYNC.DEFER_BLOCKING 0x0 ;  /* 0x0000000000007b1d */ /* 0x000fec0000010000 */
[----:B--2---:R0:W-:Y:S04]  /*eeea0*/  STL [R1+0x6158], R11 ;  /* 0x0061580b01007387 */ /* 0x0041e80000100800 */
[----:B------:R1:W-:Y:S01]  /*eeeb0*/  STL.64 [R1+0x6150], R8 ;  /* 0x0061500801007387 */ /* 0x0003e20000100a00 */
[----:B0-----:R-:W-:-:S02]  /*eeec0*/  IMAD.MOV.U32 R11, RZ, RZ, R15 ;  /* 0x000000ffff0b7224 */ /* 0x001fc400078e000f */
[----:B-1----:R-:W-:Y:S02]  /*eeed0*/  IMAD.MOV.U32 R8, RZ, RZ, R20 ;  /* 0x000000ffff087224 */ /* 0x002fe400078e0014 */
[----:B------:R-:W-:Y:S01]  /*eeee0*/  IMAD.MOV.U32 R9, RZ, RZ, R19 ;  /* 0x000000ffff097224 */ /* 0x000fe200078e0013 */
[----:B------:R-:W-:Y:S04]  /*eeef0*/  STL.64 [R1+0x6168], R10 ;  /* 0x0061680a01007387 */ /* 0x000fe80000100a00 */
[----:B------:R-:W-:Y:S04]  /*eef00*/  STL.64 [R1+0x6160], R8 ;  /* 0x0061600801007387 */ /* 0x000fe80000100a00 */
[----:B------:R-:W0:Y:S04]  /*eef10*/  LDS.128 R8, [R18] ;  /* 0x0000000012087984 */ /* 0x000e280000000c00 */
[----:B------:R-:W2:Y:S04]  /*eef20*/  LDL.LU R22, [R1+0x1b2c] ;  /* 0x001b2c0001167983 */ /* 0x000ea80000300800 */
[----:B------:R-:W2:Y:S04]  /*eef30*/  LDL.LU R20, [R1+0x1b1c] ;  /* 0x001b1c0001147983 */ /* 0x000ea80000300800 */
[----:B------:R-:W2:Y:S04]  /*eef40*/  LDL.LU R19, [R1+0x1b0c] ;  /* 0x001b0c0001137983 */ /* 0x000ea80000300800 */
[----:B------:R-:W2:Y:S04]  /*eef50*/  LDL.LU R15, [R1+0x178] ;  /* 0x00017800010f7983 */ /* 0x000ea80000300800 */
[----:B0-----:R-:W-:Y:S01]  /*eef60*/  STL [R1+0x4e0], R8 ;  /* 0x0004e00801007387 */ /* 0x001fe20000100800 */
[----:B------:R-:W-:-:S03]  /*eef70*/  IMAD.MOV.U32 R29, RZ, RZ, R9 ;  /* 0x000000ffff1d7224 */ /* 0x000fc600078e0009 */
[----:B------:R0:W-:Y:S04]  /*eef80*/  STL.64 [R1+0x4e8], R10 ;  /* 0x0004e80a01007387 */ /* 0x0001e80000100a00 */
[----:B0-----:R-:W2:Y:S04]  /*eef90*/  LDL.LU.64 R10, [R1+0x6168] ;  /* 0x00616800010a7983 */ /* 0x001ea80000300a00 */
[----:B------:R-:W2:Y:S01]  /*eefa0*/  LDL.LU.64 R8, [R1+0x6160] ;  /* 0x0061600001087983 */ /* 0x000ea20000300a00 */
[----:B------:R-:W-:Y:S01]  /*eefb0*/  BAR.SYNC.DEFER_BLOCKING 0x0 ;  /* 0x0000000000007b1d */ /* 0x000fe20000010000 */
[----:B------:R-:W-:-:S05]  /*eefc0*/  PRMT R27, R14, 0x4210, R6 ;  /* 0x000042100e1b7816 */ /* 0x000fca0000000006 */
[----:B------:R-:W3:Y:S04]  /*eefd0*/  LDL.LU R14, [R1+0x2b4] ;  /* 0x0002b400010e7983 */ /* 0x000ee80000300800 */
[----:B------:R-:W-:Y:S04]  /*eefe0*/  STL [R1+0x5a7c], R29 ;  /* 0x005a7c1d01007387 */ /* 0x000fe80000100800 */
[----:B------:R-:W-:Y:S04]  /*eeff0*/  STL [R1+0x5b78], R28 ;  /* 0x005b781c01007387 */ /* 0x000fe80000100800 */
[----:B--2---:R-:W-:Y:S01]  /*ef000*/  STSM.16.M88.4 [R0], R8 ;  /* 0x0000000800007844 */ /* 0x004fe20000000200 */
[----:B------:R-:W-:Y:S06]  /*ef010*/  BAR.SYNC.DEFER_BLOCKING 0x0 ;  /* 0x0000000000007b1d */ /* 0x000fec0000010000 */
[----:B------:R-:W0:Y:S04]  /*ef020*/  LDS.128 R8, [R18] ;  /* 0x0000000012087984 */ /* 0x000e280000000c00 */
[----:B0-----:R-:W-:Y:S04]  /*ef030*/  STL.64 [R1+0x4d0], R8 ;  /* 0x0004d00801007387 */ /* 0x001fe80000100a00 */
[----:B------:R0:W-:Y:S04]  /*ef040*/  STL.64 [R1+0x4d8], R10 ;  /* 0x0004d80a01007387 */ /* 0x0001e80000100a00 */
[----:B0-----:R-:W2:Y:S04]  /*ef050*/  LDL.LU R11, [R1+0x6158] ;  /* 0x00615800010b7983 */ /* 0x001ea80000300800 */
[----:B------:R-:W3:Y:S01]  /*ef060*/  LDL.LU.64 R8, [R1+0x6150] ;  /* 0x0061500001087983 */ /* 0x000ee20000300a00 */
[----:B------:R-:W-:-:S02]  /*ef070*/  PRMT R10, R12, 0x5210, R7 ;  /* 0x000052100c0a7816 */ /* 0x000fc40000000007 */
[----:B------:R-:W-:Y:S01]  /*ef080*/  PRMT R26, R21, 0x4210, R7 ;  /* 0x00004210151a7816 */ /* 0x000fe20000000007 */
[----:B------:R-:W-:Y:S01]  /*ef090*/  BAR.SYNC.DEFER_BLOCKING 0x0 ;  /* 0x0000000000007b1d */ /* 0x000fe20000010000 */
[----:B---3--:R-:W-:-:S05]  /*ef0a0*/  PRMT R8, R13, 0x5210, R8 ;  /* 0x000052100d087816 */ /* 0x008fca0000000008 */
[----:B------:R-:W3:Y:S01]  /*ef0b0*/  LDL.LU R13, [R1+0x2b0] ;  /* 0x0002b000010d7983 */ /* 0x000ee20000300800 */
[----:B----4-:R-:W-:-:S03]  /*ef0c0*/  PRMT R9, R16, 0x5210, R9 ;  /* 0x0000521010097816 */ /* 0x010fc60000000009 */
[----:B------:R-:W4:Y:S04]  /*ef0d0*/  LDL.LU R16, [R1+0x2ac] ;  /* 0x0002ac0001107983 */ /* 0x000f280000300800 */
[----:B------:R-:W3:Y:S04]  /*ef0e0*/  LDL.LU R12, [R1+0x16c] ;  /* 0x00016c00010c7983 */ /* 0x000ee80000300800 */
[----:B------:R2:W-:Y:S01]  /*ef0f0*/  STSM.16.M88.4 [R0], R24 ;  /* 0x0000001800007844 */ /* 0x0005e20000000200 */
[----:B------:R-:W-:-:S03]  /*ef100*/  LOP3.LUT R4, R4, 0xffff, RZ, 0xc0, !PT ;  /* 0x0000ffff04047812 */ /* 0x000fc600078ec0ff */
[----:B------:R-:W-:Y:S01]  /*ef110*/  STL [R1+0x6148], R14 ;  /* 0x0061480e01007387 */ /* 0x000fe20000100800 */
[----:B--2---:R-:W-:Y:S02]  /*ef120*/  PRMT R24, R11, 0x4210, R4 ;  /* 0x000042100b187816 */ /* 0x004fe40000000004 */
[----:B------:R-:W-:Y:S01]  /*ef130*/  PRMT R11, R15, 0x5210, R6 ;  /* 0x000052100f0b7816 */ /* 0x000fe20000000006 */
[----:B------:R-:W-:Y:S01]  /*ef140*/  BAR.SYNC.DEFER_BLOCKING 0x0 ;  /* 0x0000000000007b1d */ /* 0x000fe20000010000 */
[----:B------:R-:W-:Y:S02]  /*ef150*/  LOP3.LUT R5, R5, 0xffff, RZ, 0xc0, !PT ;  /* 0x0000ffff05057812 */ /* 0x000fe400078ec0ff */
[----:B------:R-:W-:Y:S02]  /*ef160*/  LOP3.LUT R3, R3, 0xffff, RZ, 0xc0, !PT ;  /* 0x0000ffff03037812 */ /* 0x000fe400078ec0ff */
[----:B------:R-:W-:Y:S01]  /*ef170*/  LOP3.LUT R2, R2, 0xffff, RZ, 0xc0, !PT ;  /* 0x0000ffff02027812 */ /* 0x000fe200078ec0ff */
[----:B---3--:R-:W-:Y:S04]  /*ef180*/  STL.64 [R1+0x6140], R12 ;  /* 0x0061400c01007387 */ /* 0x008fe80000100a00 */
[----:B------:R-:W0:Y:S04]  /*ef190*/  LDS.128 R12, [R18] ;  /* 0x00000000120c7984 */ /* 0x000e280000000c00 */
[----:B------:R-:W2:Y:S04]  /*ef1a0*/  LDL.LU R21, [R1+0x5228] ;  /* 0x0052280001157983 */ /* 0x000ea80000300800 */
[----:B0-----:R-:W-:Y:S04]  /*ef1b0*/  STL.64 [R1+0x4c0], R12 ;  /* 0x0004c00c01007387 */ /* 0x001fe80000100a00 */
[----:B------:R0:W-:Y:S04]  /*ef1c0*/  STL.64 [R1+0x4c8], R14 ;  /* 0x0004c80e01007387 */ /* 0x0001e80000100a00 */
[----:B0-----:R-:W3:Y:S04]  /*ef1d0*/  LDL.LU R14, [R1+0x6148] ;  /* 0x00614800010e7983 */ /* 0x001ee80000300800 */
[----:B------:R-:W3:Y:S01]  /*ef1e0*/  LDL.LU.64 R12, [R1+0x6140] ;  /* 0x00614000010c7983 */ /* 0x000ee20000300a00 */
[----:B------:R-:W-:-:S02]  /*ef1f0*/  PRMT R25, R22, 0x4210, R5 ;  /* 0x0000421016197816 */ /* 0x000fc40000000005 */
[--C-:B------:R-:W-:Y:S02]  /*ef200*/  PRMT R26, R20, 0x4210, R3.reuse ;  /* 0x00004210141a7816 */ /* 0x100fe40000000003 */
[----:B------:R-:W-:Y:S01]  /*ef210*/  PRMT R27, R19, 0x4210, R2 ;  /* 0x00004210131b7816 */ /* 0x000fe20000000002 */
[----:B------:R-:W-:Y:S06]  /*ef220*/  BAR.SYNC.DEFER_BLOCKING 0x0 ;  /* 0x0000000000007b1d */ /* 0x000fec0000010000 */
[----:B------:R-:W-:Y:S02]  /*ef230*/  STSM.16.M88.4 [R0], R24 ;  /* 0x0000001800007844 */ /* 0x000fe40000000200 */
[----:B------:R-:W-:Y:S06]  /*ef240*/  BAR.SYNC.DEFER_BLOCKING 0x0 ;  /* 0x0000000000007b1d */ /* 0x000fec0000010000 */
[----:B------:R-:W0:Y:S02]  /*ef250*/  LDS.128 R24, [R18] ;  /* 0x0000000012187984 */ /* 0x000e240000000c00 */
[----:B------:R-:W-:Y:S01]  /*ef260*/  BAR.SYNC.DEFER_BLOCKING 0x0 ;  /* 0x0000000000007b1d */ /* 0x000fe20000010000 */
[----:B----4-:R-:W-:-:S05]  /*ef270*/  PRMT R16, R16, 0x5210, R3 ;  /* 0x0000521010107816 */ /* 0x010fca0000000003 */
[----:B------:R2:W-:Y:S04]  /*ef280*/  STSM.16.M88.4 [R0], R8 ;  /* 0x0000000800007844 */ /* 0x0005e80000000200 */
[----:B0-----:R3:W-:Y:S04]  /*ef290*/  STL.64 [R1+0x4b0], R24 ;  /* 0x0004b01801007387 */ /* 0x0017e80000100a00 */
[----:B------:R-:W-:Y:S04]  /*ef2a0*/  STL.64 [R1+0x4b8], R26 ;  /* 0x0004b81a01007387 */ /* 0x000fe80000100a00 */
[----:B------:R-:W4:Y:S01]  /*ef2b0*/  LDL.LU R7, [R1+0x5224] ;  /* 0x0052240001077983 */ /* 0x000f220000300800 */
[----:B--2---:R-:W-:-:S02]  /*ef2c0*/  LOP3.LUT R8, R21, 0xffff, RZ, 0xc0, !PT ;  /* 0x0000ffff15087812 */ /* 0x004fc400078ec0ff */
[----:B---3--:R-:W-:Y:S02]  /*ef2d0*/  PRMT R24, R14, 0x5210, R4 ;  /* 0x000052100e187816 */ /* 0x008fe40000000004 */
[----:B------:R-:W2:Y:S04]  /*ef2e0*/  LDL.LU R4, [R1+0x51d4] ;  /* 0x0051d40001047983 */ /* 0x000ea80000300800 */
[----:B------:R-:W3:Y:S04]  /*ef2f0*/  LDL.LU R6, [R1+0x51d0] ;  /* 0x0051d00001067983 */ /* 0x000ee80000300800 */
[----:B------:R-:W2:Y:S01]  /*ef300*/  LDL.LU R25, [R1+0x1b9c] ;  /* 0x001b9c0001197983 */ /* 0x000ea20000300800 */
[----:B------:R-:W-:-:S03]  /*ef310*/  PRMT R23, R13, 0x5210, R5 ;  /* 0x000052100d177816 */ /* 0x000fc60000000005 */
[----:B------:R-:W2:Y:S04]  /*ef320*/  LDL.LU R9, [R1+0x1b68] ;  /* 0x001b680001097983 */ /* 0x000ea80000300800 */
[----:B------:R-:W2:Y:S04]  /*ef330*/  LDL.LU R19, [R1+0x1b5c] ;  /* 0x001b5c0001137983 */ /* 0x000ea80000300800 */
[----:B------:R-:W2:Y:S04]  /*ef340*/  LDL.LU R15, [R1+0x1b48] ;  /* 0x001b4800010f7983 */ /* 0x000ea80000300800 */
[----:B------:R-:W2:Y:S04]  /*ef350*/  LDL.LU R14, [R1+0x2c0] ;  /* 0x0002c000010e7983 */ /* 0x000ea80000300800 */
[----:B------:R-:W2:Y:S01]  /*ef360*/  LDL.LU R13, [R1+0x2b8] ;  /* 0x0002b800010d7983 */ /* 0x000ea20000300800 */
[----:B------:R-:W-:-:S03]  /*ef370*/  PRMT R12, R12, 0x5210, R2 ;  /* 0x000052100c0c7816 */ /* 0x000fc60000000002 */
[----:B------:R-:W2:Y:S04]  /*ef380*/  LDL.LU R10, [R1+0x2bc] ;  /* 0x0002bc00010a7983 */ /* 0x000ea80000300800 */
[----:B------:R-:W2:Y:S04]  /*ef390*/  LDL.LU R5, [R1+0x4ef8] ;  /* 0x004ef80001057983 */ /* 0x000ea80000300800 */
[----:B------:R-:W2:Y:S04]  /*ef3a0*/  LDL.LU R11, [R1+0x4ef4] ;  /* 0x004ef400010b7983 */ /* 0x000ea80000300800 */
[----:B------:R-:W2:Y:S04]  /*ef3b0*/  LDL.LU R3, [R1+0x4d20] ;  /* 0x004d200001037983 */ /* 0x000ea80000300800 */
[----:B------:R-:W2:Y:S04]  /*ef3c0*/  LDL.LU R2, [R1+0x4d1c] ;  /* 0x004d1c0001027983 */ /* 0x000ea80000300800 */
[----:B------:R-:W2:Y:S04]  /*ef3d0*/  LDL.LU R22, [R1+0x1bf8] ;  /* 0x001bf80001167983 */ /* 0x000ea80000300800 */
[----:B------:R-:W3:Y:S04]  /*ef3e0*/  LDL.LU R20, [R1+0x1be8] ;  /* 0x001be80001147983 */ /* 0x000ee80000300800 */
[----:B------:R-:W3:Y:S01]  /*ef3f0*/  LDL.LU R21, [R1+0x1bd8] ;  /* 0x001bd80001157983 */ /* 0x000ee20000300800 */
[----:B------:R-:W-:Y:S06]  /*ef400*/  BAR.SYNC.DEFER_BLOCKING 0x0 ;  /* 0x0000000000007b1d */ /* 0x000fec0000010000 */
[----:B--2---:R0:W-:Y:S04]  /*ef410*/  STL [R1+0x6128], R22 ;  /* 0x0061281601007387 */ /* 0x0041e80000100800 */
[----:B---3--:R1:W-:Y:S01]  /*ef420*/  STL.64 [R1+0x6120], R20 ;  /* 0x0061201401007387 */ /* 0x0083e20000100a00 */
[----:B0-----:R-:W-:-:S02]  /*ef430*/  IMAD.MOV.U32 R22, RZ, RZ, R16 ;  /* 0x000000ffff167224 */ /* 0x001fc400078e0010 */
[----:B-1----:R-:W-:Y:S02]  /*ef440*/  IMAD.MOV.U32 R21, RZ, RZ, R23 ;  /* 0x000000ffff157224 */ /* 0x002fe400078e0017 */
[----:B------:R-:W-:Y:S02]  /*ef450*/  IMAD.MOV.U32 R23, RZ, RZ, R12 ;  /* 0x000000ffff177224 */ /* 0x000fe400078e000c */
[----:B------:R-:W-:-:S03]  /*ef460*/  IMAD.MOV.U32 R20, RZ, RZ, R24 ;  /* 0x000000ffff147224 */ /* 0x000fc600078e0018 */
[----:B------:R-:W-:Y:S04]  /*ef470*/  STL.64 [R1+0x6138], R22 ;  /* 0x0061381601007387 */ /* 0x000fe80000100a00 */
[----:B------:R-:W-:Y:S04]  /*ef480*/  STL.64 [R1+0x6130], R20 ;  /* 0x0061301401007387 */ /* 0x000fe80000100a00 */
[----:B------:R-:W0:Y:S04]  /*ef490*/  LDS.128 R20, [R18] ;  /* 0x0000000012147984 */ /* 0x000e280000000c00 */
[----:B------:R-:W2:Y:S04]  /*ef4a0*/  LDL.LU R16, [R1+0x1b98] ;  /* 0x001b980001107983 */ /* 0x000ea80000300800 */
[----:B------:R-:W3:Y:S04]  /*ef4b0*/  LDL.LU R12, [R1+0x15c] ;  /* 0x00015c00010c7983 */ /* 0x000ee80000300800 */
[----:B0-----:R-:W-:Y:S04]  /*ef4c0*/  STL.64 [R1+0x470], R20 ;  /* 0x0004701401007387 */ /* 0x001fe80000100a00 */
[----:B------:R0:W-:Y:S04]  /*ef4d0*/  STL.64 [R1+0x478], R22 ;  /* 0x0004781601007387 */ /* 0x0001e80000100a00 */
[----:B0-----:R-:W2:Y:S04]  /*ef4e0*/  LDL.LU.64 R22, [R1+0x6138] ;  /* 0x0061380001167983 */ /* 0x001ea80000300a00 */
[----:B------:R-:W2:Y:S01]  /*ef4f0*/  LDL.LU.64 R20, [R1+0x6130] ;  /* 0x0061300001147983 */ /* 0x000ea20000300a00 */
[----:B------:R-:W-:Y:S01]  /*ef500*/  BAR.SYNC.DEFER_BLOCKING 0x0 ;  /* 0x0000000000007b1d */ /* 0x000fe20000010000 */
[----:B------:R-:W-:-:S04]  /*ef510*/  LOP3.LUT R6, R6, 0xffff, RZ, 0xc0, !PT ;  /* 0x0000ffff06067812 */ /* 0x000fc800078ec0ff */
[----:B------:R-:W-:Y:S02]  /*ef520*/  PRMT R27, R15, 0x4210, R6 ;  /* 0x000042100f1b7816 */ /* 0x000fe40000000006 */
[----:B------:R-:W3:Y:S01]  /*ef530*/  LDL.LU R15, [R1+0x2cc] ;  /* 0x0002cc00010f7983 */ /* 0x000ee20000300800 */
[----:B----4-:R-:W-:Y:S02]  /*ef540*/  LOP3.LUT R7, R7, 0xffff, RZ, 0xc0, !PT ;  /* 0x0000ffff07077812 */ /* 0x010fe400078ec0ff */
[----:B------:R-:W-:Y:S02]  /*ef550*/  LOP3.LUT R4, R4, 0xffff, RZ, 0xc0, !PT ;  /* 0x0000ffff04047812 */ /* 0x000fe400078ec0ff */
[--C-:B------:R-:W-:Y:S02]  /*ef560*/  PRMT R24, R25, 0x4210, R8.reuse ;  /* 0x0000421019187816 */ /* 0x100fe40000000008 */
[----:B------:R-:W-:Y:S02]  /*ef570*/  PRMT R8, R14, 0x5210, R8 ;  /* 0x000052100e087816 */ /* 0x000fe40000000008 */
[----:B------:R-:W-:-:S02]  /*ef580*/  PRMT R25, R9, 0x4210, R7 ;  /* 0x0000421009197816 */ /* 0x000fc40000000007 */
[----:B------:R-:W-:Y:S02]  /*ef590*/  PRMT R9, R13, 0x5210, R7 ;  /* 0x000052100d097816 */ /* 0x000fe40000000007 */
[--C-:B------:R-:W-:Y:S01]  /*ef5a0*/  PRMT R26, R19, 0x4210, R4.reuse ;  /* 0x00004210131a7816 */ /* 0x100fe20000000004 */
[----:B--2---:R-:W-:Y:S01]  /*ef5b0*/  STSM.16.M88.4 [R0], R20 ;  /* 0x0000001400007844 */ /* 0x004fe20000000200 */
[----:B------:R-:W-:Y:S06]  /*ef5c0*/  BAR.SYNC.DEFER_BLOCKING 0x0 ;  /* 0x0000000000007b1d */ /* 0x000fec0000010000 */
[----:B------:R-:W0:Y:S02]  /*ef5d0*/  LDS.128 R20, [R18] ;  /* 0x0000000012147984 */ /* 0x000e240000000c00 */
[----:B------:R-:W-:Y:S06]  /*ef5e0*/  BAR.SYNC.DEFER_BLOCKING 0x0 ;  /* 0x0000000000007b1d */ /* 0x000fec0000010000 */
[----:B0-----:R-:W-:Y:S04]  /*ef5f0*/  STL.64 [R1+0x450], R20 ;  /* 0x0004501401007387 */ /* 0x001fe80000100a00 */
[----:B------:R0:W-:Y:S04]  /*ef600*/  STL.64 [R1+0x458], R22 ;  /* 0x0004581601007387 */ /* 0x0001e80000100a00 */
[----:B0-----:R-:W2:Y:S04]  /*ef610*/  LDL.LU R22, [R1+0x6128] ;  /* 0x0061280001167983 */ /* 0x001ea80000300800 */
[----:B------:R-:W4:Y:S04]  /*ef620*/  LDL.LU.64 R20, [R1+0x6120] ;  /* 0x0061200001147983 */ /* 0x000f280000300a00 */
[----:B------:R-:W4:Y:S04]  /*ef630*/  LDL.LU R14, [R1+0x2c8] ;  /* 0x0002c800010e7983 */ /* 0x000f280000300800 */
[----:B------:R-:W4:Y:S04]  /*ef640*/  LDL.LU R13, [R1+0x2c4] ;  /* 0x0002c400010d7983 */ /* 0x000f280000300800 */
[----:B------:R-:W4:Y:S04]  /*ef650*/  LDL.LU R19, [R1+0x14c] ;  /* 0x00014c0001137983 */ /* 0x000f280000300800 */
[----:B------:R0:W-:Y:S01]  /*ef660*/  STSM.16.M88.4 [R0], R24 ;  /* 0x0000001800007844 */ /* 0x0001e20000000200 */
[----:B------:R-:W-:-:S02]  /*ef670*/  PRMT R10, R10, 0x5210, R4 ;  /* 0x000052100a0a7816 */ /* 0x000fc40000000004 */
[----:B------:R-:W-:Y:S02]  /*ef680*/  LOP3.LUT R4, R5, 0xffff, RZ, 0xc0, !PT ;  /* 0x0000ffff05047812 */ /* 0x000fe400078ec0ff */
[----:B------:R-:W-:Y:S02]  /*ef690*/  LOP3.LUT R5, R11, 0xffff, RZ, 0xc0, !PT ;  /* 0x0000ffff0b057812 */ /* 0x000fe400078ec0ff */
[----:B------:R-:W-:Y:S02]  /*ef6a0*/  LOP3.LUT R3, R3, 0xffff, RZ, 0xc0, !PT ;  /* 0x0000ffff03037812 */ /* 0x000fe400078ec0ff */
[----:B------:R-:W-:-:S04]  /*ef6b0*/  LOP3.LUT R2, R2, 0xffff, RZ, 0xc0, !PT ;  /* 0x0000ffff02027812 */ /* 0x000fc800078ec0ff */
[----:B0-----:R-:W-:Y:S02]  /*ef6c0*/  PRMT R27, R16, 0x4210, R2 ;  /* 0x00004210101b7816 */ /* 0x001fe40000000002 */
[----:B---3--:R-:W-:Y:S01]  /*ef6d0*/  PRMT R11, R12, 0x5210, R6 ;  /* 0x000052100c0b7816 */ /* 0x008fe20000000006 */
[----:B------:R-:W-:Y:S01]  /*ef6e0*/  BAR.SYNC.DEFER_BLOCKING 0x0 ;  /* 0x0000000000007b1d */ /* 0x000fe20000010000 */
[--C-:B------:R-:W-:Y:S02]  /*ef6f0*/  PRMT R15, R15, 0x5210, R4.reuse ;  /* 0x000052100f0f7816 */ /* 0x100fe40000000004 */
[----:B--2---:R-:W-:Y:S02]  /*ef700*/  PRMT R24, R22, 0x4210, R4 ;  /* 0x0000421016187816 */ /* 0x004fe40000000004 */
[----:B----4-:R-:W-:Y:S02]  /*ef710*/  PRMT R25, R20, 0x4210, R5 ;  /* 0x0000421014197816 */ /* 0x010fe40000000005 */
[----:B------:R-:W-:-:S02]  /*ef720*/  PRMT R26, R21, 0x4210, R3 ;  /* 0x00004210151a7816 */ /* 0x000fc40000000003 */
[----:B------:R-:W0:Y:S01]  /*ef730*/  LDS.128 R20, [R18] ;  /* 0x0000000012147984 */ /* 0x000e220000000c00 */
[----:B------:R-:W-:Y:S06]  /*ef740*/  BAR.SYNC.DEFER_BLOCKING 0x0 ;  /* 0x0000000000007b1d */ /* 0x000fec0000010000 */
[----:B------:R-:W-:Y:S02]  /*ef750*/  STSM.16.M88.4 [R0], R24 ;  /* 0x0000001800007844 */ /* 0x000fe40000000200 */
[----:B------:R-:W-:Y:S06]  /*ef760*/  BAR.SYNC.DEFER_BLOCKING 0x0 ;  /* 0x0000000000007b1d */ /* 0x000fec0000010000 */
[----:B------:R-:W1:Y:S02]  /*ef770*/  LDS.128 R24, [R18] ;  /* 0x0000000012187984 */ /* 0x000e640000000c00 */
[----:B------:R-:W-:Y:S06]  /*ef780*/  BAR.SYNC.DEFER_BLOCKING 0x0 ;  /* 0x0000000000007b1d */ /* 0x000fec0000010000 */
[----:B0-----:R-:W-:Y:S04]  /*ef790*/  STL.64 [R1+0x430], R20 ;  /* 0x0004301401007387 */ /* 0x001fe80000100a00 */
[----:B------:R0:W-:Y:S01]  /*ef7a0*/  STL.64 [R1+0x438], R22 ;  /* 0x0004381601007387 */ /* 0x0001e20000100a00 */
[----:B------:R-:W-:-:S03]  /*ef7b0*/  PRMT R14, R14, 0x5210, R5 ;  /* 0x000052100e0e7816 */ /* 0x000fc60000000005 */
[----:B0-----:R-:W2:Y:S04]  /*ef7c0*/  LDL.LU R23, [R1+0x6118] ;  /* 0x0061180001177983 */ /* 0x001ea80000300800 */
[----:B------:R-:W3:Y:S04]  /*ef7d0*/  LDL.LU R12, [R1+0x5240] ;  /* 0x00524000010c7983 */ /* 0x000ee80000300800 */
[----:B-1----:R0:W-:Y:S04]  /*ef7e0*/  STL.64 [R1+0x410], R24 ;  /* 0x0004101801007387 */ /* 0x0021e80000100a00 */
[----:B------:R1:W-:Y:S04]  /*ef7f0*/  STL.64 [R1+0x418], R26 ;  /* 0x0004181a01007387 */ /* 0x0003e80000100a00 */
[----:B------:R-:W4:Y:S04]  /*ef800*/  LDL.LU R7, [R1+0x523c] ;  /* 0x00523c0001077983 */ /* 0x000f280000300800 */
[----:B------:R-:W4:Y:S04]  /*ef810*/  LDL.LU R4, [R1+0x51e8] ;  /* 0x0051e80001047983 */ /* 0x000f280000300800 */
[----:B------:R-:W4:Y:S04]  /*ef820*/  LDL.LU R6, [R1+0x51e4] ;  /* 0x0051e40001067983 */ /* 0x000f280000300800 */
[----:B0-----:R-:W4:Y:S04]  /*ef830*/  LDL.LU R24, [R1+0x1cac] ;  /* 0x001cac0001187983 */ /* 0x001f280000300800 */
[----:B------:R-:W4:Y:S04]  /*ef840*/  LDL.LU R25, [R1+0x1cb8] ;  /* 0x001cb80001197983 */ /* 0x000f280000300800 */
[----:B------:R0:W-:Y:S04]  /*ef850*/  STSM.16.M88.4 [R0], R8 ;  /* 0x0000000800007844 */ /* 0x0001e80000000200 */
[----:B-1----:R-:W4:Y:S01]  /*ef860*/  LDL.LU R27, [R1+0x1c18] ;  /* 0x001c1800011b7983 */ /* 0x002f220000300800 */
[----:B------:R-:W-:-:S03]  /*ef870*/  PRMT R13, R13, 0x5210, R3 ;  /* 0x000052100d0d7816 */ /* 0x000fc60000000003 */
[----:B0-----:R-:W4:Y:S01]  /*ef880*/  LDL.LU R9, [R1+0x1c08] ;  /* 0x001c080001097983 */ /* 0x001f220000300800 */
[----:B------:R-:W-:-:S03]  /*ef890*/  PRMT R8, R19, 0x5210, R2 ;  /* 0x0000521013087816 */ /* 0x000fc60000000002 */
[----:B------:R-:W4:Y:S04]  /*ef8a0*/  LDL.LU R16, [R1+0x2d8] ;  /* 0x0002d80001107983 */ /* 0x000f280000300800 */
[----:B------:R-:W4:Y:S04]  /*ef8b0*/  LDL.LU R5, [R1+0x2d4] ;  /* 0x0002d40001057983 */ /* 0x000f280000300800 */
[----:B------:R-:W4:Y:S04]  /*ef8c0*/  LDL.LU R10, [R1+0x2d0] ;  /* 0x0002d000010a7983 */ /* 0x000f280000300800 */
[----:B------:R-:W4:Y:S04]  /*ef8d0*/  LDL.LU R11, [R1+0x4f1c] ;  /* 0x004f1c00010b7983 */ /* 0x000f280000300800 */
[----:B------:R-:W4:Y:S04]  /*ef8e0*/  LDL.LU R2, [R1+0x4f18] ;  /* 0x004f180001027983 */ /* 0x000f280000300800 */
[----:B------:R-:W4:Y:S04]  /*ef8f0*/  LDL.LU R3, [R1+0x4eac] ;  /* 0x004eac0001037983 */ /* 0x000f280000300800 */
[----:B------:R-:W4:Y:S01]  /*ef900*/  LDL.LU R21, [R1+0x4ea8] ;  /* 0x004ea80001157983 */ /* 0x000f220000300800 */
[----:B------:R-:W-:-:S02]  /*ef910*/  IMAD.MOV.U32 R22, RZ, RZ, R13 ;  /* 0x000000ffff167224 */ /* 0x000fc400078e000d */
[----:B------:R-:W-:Y:S01]  /*ef920*/  IMAD.MOV.U32 R20, RZ, RZ, R15 ;  /* 0x000000ffff147224 */ /* 0x000fe200078e000f */
[----:B------:R-:W-:Y:S06]  /*ef930*/  BAR.SYNC.DEFER_BLOCKING 0x0 ;  /* 0x0000000000007b1d */ /* 0x000fec0000010000 */
[----:B--2---:R0:W-:Y:S02]  /*ef940*/  STL [R1+0x6104], R23 ;  /* 0x0061041701007387 */ /* 0x0041e40000100800 */
[----:B0-----:R-:W-:Y:S01]  /*ef950*/  IMAD.MOV.U32 R23, RZ, RZ, R8 ;  /* 0x000000ffff177224 */ /* 0x001fe200078e0008 */
[----:B---3--:R-:W-:Y:S01]  /*ef960*/  LOP3.LUT R8, R12, 0xffff, RZ, 0xc0, !PT ;  /* 0x0000ffff0c087812 */ /* 0x008fe200078ec0ff */
[----:B----4-:R0:W-:Y:S04]  /*ef970*/  STL [R1+0x6100], R21 ;  /* 0x0061001501007387 */ /* 0x0101e80000100800 */
[----:B------:R-:W-:Y:S01]  /*ef980*/  STL.64 [R1+0x6110], R22 ;  /* 0x0061101601007387 */ /* 0x000fe20000100a00 */
[----:B0-----:R-:W-:-:S05]  /*ef990*/  IMAD.MOV.U32 R21, RZ, RZ, R14 ;  /* 0x000000ffff157224 */ /* 0x001fca00078e000e */
[----:B------:R-:W-:Y:S04]  /*ef9a0*/  STL.64 [R1+0x6108], R20 ;  /* 0x0061081401007387 */ /* 0x000fe80000100a00 */
[----:B------:R-:W0:Y:S04]  /*ef9b0*/  LDS.128 R20, [R18] ;  /* 0x0000000012147984 */ /* 0x000e280000000c00 */
[----:B------:R-:W2:Y:S04]  /*ef9c0*/  LDL.LU R19, [R1+0x1d48] ;  /* 0x001d480001137983 */ /* 0x000ea80000300800 */
[----:B------:R-:W3:Y:S04]  /*ef9d0*/  LDL.LU R15, [R1+0x1d38] ;  /* 0x001d3800010f7983 */ /* 0x000ee80000300800 */
[----:B------:R-:W4:Y:S04]  /*ef9e0*/  LDL.LU R14, [R1+0x1d2c] ;  /* 0x001d2c00010e7983 */ /* 0x000f280000300800 */
        /* <DEDUP_REMOVED lines=11> */
[----:B------:R0:W-:Y:S04]  /*efaa0*/  STL.64 [R1+0x3d8], R22 ;  /* 0x0003d81601007387 */ /* 0x0001e80000100a00 */
[----:B0-----:R-:W2:Y:S04]  /*efab0*/  LDL.LU R23, [R1+0x6104] ;  /* 0x0061040001177983 */ /* 0x001ea80000300800 */
[----:B------:R-:W2:Y:S01]  /*efac0*/  LDL.LU R21, [R1+0x6100] ;  /* 0x0061000001157983 */ /* 0x000ea20000300800 */
[----:B------:R-:W-:-:S02]  /*efad0*/  LOP3.LUT R4, R4, 0xffff, RZ, 0xc0, !PT ;  /* 0x0000ffff04047812 */ /* 0x000fc400078ec0ff */
[----:B------:R-:W-:Y:S01]  /*efae0*/  LOP3.LUT R7, R7, 0xffff, RZ, 0xc0, !PT ;  /* 0x0000ffff07077812 */ /* 0x000fe200078ec0ff */
[----:B------:R-:W2:Y:S01]  /*efaf0*/  LDL.LU R22, [R1+0x2e4] ;  /* 0x0002e40001167983 */ /* 0x000ea20000300800 */
[----:B------:R-:W-:Y:S02]  /*efb00*/  LOP3.LUT R6, R6, 0xffff, RZ, 0xc0, !PT ;  /* 0x0000ffff06067812 */ /* 0x000fe400078ec0ff */
[----:B------:R-:W-:Y:S01]  /*efb10*/  PRMT R26, R27, 0x4210, R4 ;  /* 0x000042101b1a7816 */ /* 0x000fe20000000004 */
[----:B------:R-:W2:Y:S01]  /*efb20*/  LDL.LU R20, [R1+0x2dc] ;  /* 0x0002dc0001147983 */ /* 0x000ea20000300800 */
[----:B------:R-:W-:Y:S02]  /*efb30*/  PRMT R24, R24, 0x4210, R8 ;  /* 0x0000421018187816 */ /* 0x000fe40000000008 */
[----:B------:R-:W-:Y:S02]  /*efb40*/  PRMT R25, R25, 0x4210, R7 ;  /* 0x0000421019197816 */ /* 0x000fe40000000007 */
[----:B------:R-:W-:Y:S01]  /*efb50*/  PRMT R27, R9, 0x4210, R6 ;  /* 0x00004210091b7816 */ /* 0x000fe20000000006 */
[----:B------:R-:W-:Y:S01]  /*efb60*/  BAR.SYNC.DEFER_BLOCKING 0x0 ;  /* 0x0000000000007b1d */ /* 0x000fe20000010000 */
[----:B------:R-:W-:-:S02]  /*efb70*/  PRMT R10, R10, 0x5210, R4 ;  /* 0x000052100a0a7816 */ /* 0x000fc40000000004 */
[----:B------:R-:W-:-:S03]  /*efb80*/  LOP3.LUT R4, R2, 0xffff, RZ, 0xc0, !PT ;  /* 0x0000ffff02047812 */ /* 0x000fc600078ec0ff */
[----:B------:R3:W-:Y:S01]  /*efb90*/  STSM.16.M88.4 [R0], R24 ;  /* 0x0000001800007844 */ /* 0x0007e20000000200 */
[----:B------:R-:W-:Y:S02]  /*efba0*/  LOP3.LUT R3, R3, 0xffff, RZ, 0xc0, !PT ;  /* 0x0000ffff03037812 */ /* 0x000fe400078ec0ff */
[----:B------:R-:W-:Y:S02]  /*efbb0*/  PRMT R9, R5, 0x5210, R7 ;  /* 0x0000521005097816 */ /* 0x000fe40000000007 */
[----:B------:R-:W-:Y:S02]  /*efbc0*/  LOP3.LUT R5, R11, 0xffff, RZ, 0xc0, !PT ;  /* 0x0000ffff0b057812 */ /* 0x000fe400078ec0ff */
[----:B------:R-:W-:Y:S02]  /*efbd0*/  PRMT R11, R12, 0x5210, R6 ;  /* 0x000052100c0b7816 */ /* 0x000fe40000000006 */
[----:B---3--:R-:W-:Y:S02]  /*efbe0*/  PRMT R25, R15, 0x4210, R4 ;  /* 0x000042100f197816 */ /* 0x008fe40000000004 */
[----:B----4-:R-:W-:-:S02]  /*efbf0*/  PRMT R26, R14, 0x4210, R3 ;  /* 0x000042100e1a7816 */ /* 0x010fc40000000003 */
[----:B------:R-:W-:Y:S02]  /*efc00*/  PRMT R24, R19, 0x4210, R5 ;  /* 0x0000421013187816 */ /* 0x000fe40000000005 */
[----:B------:R-:W-:Y:S01]  /*efc10*/  PRMT R8, R16, 0x5210, R8 ;  /* 0x0000521010087816 */ /* 0x000fe20000000008 */
[----:B------:R-:W-:Y:S06]  /*efc20*/  BAR.SYNC.DEFER_BLOCKING 0x0 ;  /* 0x0000000000007b1d */ /* 0x000fec0000010000 */
[----:B------:R-:W3:Y:S01]  /*efc30*/  LDL.LU R16, [R1+0x2e0] ;  /* 0x0002e00001107983 */ /* 0x000ee20000300800 */
[----:B--2---:R-:W-:-:S03]  /*efc40*/  LOP3.LUT R2, R21, 0xffff, RZ, 0xc0, !PT ;  /* 0x0000ffff15027812 */ /* 0x004fc600078ec0ff */
[----:B------:R-:W2:Y:S01]  /*efc50*/  LDL.LU R21, [R1+0x11c] ;  /* 0x00011c0001157983 */ /* 0x000ea20000300800 */
[----:B------:R-:W-:-:S03]  /*efc60*/  PRMT R27, R13, 0x4210, R2 ;  /* 0x000042100d1b7816 */ /* 0x000fc60000000002 */
[----:B------:R-:W0:Y:S01]  /*efc70*/  LDS.128 R12, [R18] ;  /* 0x00000000120c7984 */ /* 0x000e220000000c00 */
[----:B------:R-:W-:Y:S06]  /*efc80*/  BAR.SYNC.DEFER_BLOCKING 0x0 ;  /* 0x0000000000007b1d */ /* 0x000fec0000010000 */
[----:B------:R-:W4:Y:S04]  /*efc90*/  LDL.LU R19, [R1+0x5250] ;  /* 0x0052500001137983 */ /* 0x000f280000300800 */
[----:B------:R-:W-:Y:S01]  /*efca0*/  STSM.16.M88.4 [R0], R24 ;  /* 0x0000001800007844 */ /* 0x000fe20000000200 */
[----:B------:R-:W-:Y:S06]  /*efcb0*/  BAR.SYNC.DEFER_BLOCKING 0x0 ;  /* 0x0000000000007b1d */ /* 0x000fec0000010000 */
[----:B------:R-:W1:Y:S02]  /*efcc0*/  LDS.128 R24, [R18] ;  /* 0x0000000012187984 */ /* 0x000e640000000c00 */
[----:B------:R-:W-:Y:S06]  /*efcd0*/  BAR.SYNC.DEFER_BLOCKING 0x0 ;  /* 0x0000000000007b1d */ /* 0x000fec0000010000 */
[----:B0-----:R-:W-:Y:S04]  /*efce0*/  STL.64 [R1+0x3b0], R12 ;  /* 0x0003b00c01007387 */ /* 0x001fe80000100a00 */
[----:B------:R0:W-:Y:S04]  /*efcf0*/  STL.64 [R1+0x3b8], R14 ;  /* 0x0003b80e01007387 */ /* 0x0001e80000100a00 */
[----:B0-----:R-:W2:Y:S04]  /*efd00*/  LDL.LU R15, [R1+0x524c] ;  /* 0x00524c00010f7983 */ /* 0x001ea80000300800 */
[----:B------:R-:W2:Y:S04]  /*efd10*/  LDL.LU R14, [R1+0x5200] ;  /* 0x00520000010e7983 */ /* 0x000ea80000300800 */
[----:B------:R-:W2:Y:S04]  /*efd20*/  LDL.LU R13, [R1+0x51fc] ;  /* 0x0051fc00010d7983 */ /* 0x000ea80000300800 */
[----:B-1----:R0:W-:Y:S04]  /*efd30*/  STL.64 [R1+0x3a0], R24 ;  /* 0x0003a01801007387 */ /* 0x0021e80000100a00 */
[----:B------:R-:W-:Y:S04]  /*efd40*/  STL.64 [R1+0x3a8], R26 ;  /* 0x0003a81a01007387 */ /* 0x000fe80000100a00 */
[----:B------:R1:W-:Y:S04]  /*efd50*/  STSM.16.M88.4 [R0], R8 ;  /* 0x0000000800007844 */ /* 0x0003e80000000200 */
[----:B0-----:R-:W2:Y:S04]  /*efd60*/  LDL.LU R24, [R1+0x1dac] ;  /* 0x001dac0001187983 */ /* 0x001ea80000300800 */
[----:B------:R-:W2:Y:S04]  /*efd70*/  LDL.LU R25, [R1+0x1d88] ;  /* 0x001d880001197983 */ /* 0x000ea80000300800 */
[----:B------:R-:W2:Y:S04]  /*efd80*/  LDL.LU R7, [R1+0x1d7c] ;  /* 0x001d7c0001077983 */ /* 0x000ea80000300800 */
[----:B------:R-:W2:Y:S04]  /*efd90*/  LDL.LU R12, [R1+0x19d8] ;  /* 0x0019d800010c7983 */ /* 0x000ea80000300800 */
[----:B-1----:R-:W2:Y:S04]  /*efda0*/  LDL.LU R9, [R1+0x2f0] ;  /* 0x0002f00001097983 */ /* 0x002ea80000300800 */
[----:B------:R-:W2:Y:S04]  /*efdb0*/  LDL.LU R10, [R1+0x2ec] ;  /* 0x0002ec00010a7983 */ /* 0x000ea80000300800 */
[----:B------:R-:W2:Y:S01]  /*efdc0*/  LDL.LU R11, [R1+0x2e8] ;  /* 0x0002e800010b7983 */ /* 0x000ea20000300800 */
[----:B---3--:R-:W-:-:S02]  /*efdd0*/  PRMT R3, R16, 0x5210, R3 ;  /* 0x0000521010037816 */ /* 0x008fc40000000003 */
[----:B------:R-:W-:Y:S02]  /*efde0*/  PRMT R5, R22, 0x5210, R5 ;  /* 0x0000521016057816 */ /* 0x000fe40000000005 */
[----:B------:R-:W-:-:S03]  /*efdf0*/  PRMT R4, R20, 0x5210, R4 ;  /* 0x0000521014047816 */ /* 0x000fc60000000004 */
[----:B------:R-:W-:Y:S01]  /*efe00*/  IMAD.MOV.U32 R8, RZ, RZ, R5 ;  /* 0x000000ffff087224 */ /* 0x000fe200078e0005 */
[----:B------:R-:W-:Y:S01]  /*efe10*/  BAR.SYNC.DEFER_BLOCKING 0x0 ;  /* 0x0000000000007b1d */ /* 0x000fe20000010000 */
[----:B----4-:R-:W-:Y:S02]  /*efe20*/  LOP3.LUT R6, R19, 0xffff, RZ, 0xc0, !PT ;  /* 0x0000ffff13067812 */ /* 0x010fe400078ec0ff */
[----:B--2---:R-:W-:-:S03]  /*efe30*/  LOP3.LUT R5, R15, 0xffff, RZ, 0xc0, !PT ;  /* 0x0000ffff0f057812 */ /* 0x004fc600078ec0ff */
[----:B------:R0:W-:Y:S04]  /*efe40*/  STL.64 [R1+0x60e8], R10 ;  /* 0x0060e80a01007387 */ /* 0x0001e80000100a00 */
[----:B------:R1:W-:Y:S04]  /*efe50*/  STL [R1+0x60e4], R9 ;  /* 0x0060e40901007387 */ /* 0x0003e80000100800 */
[----:B------:R-:W2:Y:S01]  /*efe60*/  LDL.LU R16, [R1+0x4f48] ;  /* 0x004f480001107983 */ /* 0x000ea20000300800 */
[----:B0-----:R-:W-:Y:S01]  /*efe70*/  IMAD.MOV.U32 R10, RZ, RZ, R3 ;  /* 0x000000ffff0a7224 */ /* 0x001fe200078e0003 */
[----:B------:R-:W-:Y:S01]  /*efe80*/  PRMT R11, R21, 0x5210, R2 ;  /* 0x00005210150b7816 */ /* 0x000fe20000000002 */
[----:B-1----:R-:W-:-:S04]  /*efe90*/  IMAD.MOV.U32 R9, RZ, RZ, R4 ;  /* 0x000000ffff097224 */ /* 0x002fc800078e0004 */
[----:B------:R-:W-:Y:S04]  /*efea0*/  STL.64 [R1+0x60f8], R10 ;  /* 0x0060f80a01007387 */ /* 0x000fe80000100a00 */
[----:B------:R-:W-:Y:S04]  /*efeb0*/  STL.64 [R1+0x60f0], R8 ;  /* 0x0060f00801007387 */ /* 0x000fe80000100a00 */
[----:B------:R-:W0:Y:S01]  /*efec0*/  LDS.128 R8, [R18] ;  /* 0x0000000012087984 */ /* 0x000e220000000c00 */
[----:B------:R-:W-:-:S03]  /*efed0*/  LOP3.LUT R2, R13, 0xffff, RZ, 0xc0, !PT ;  /* 0x0000ffff0d027812 */ /* 0x000fc600078ec0ff */
[----:B------:R-:W3:Y:S01]  /*efee0*/  LDL.LU R3, [R1+0x4f44] ;  /* 0x004f440001037983 */ /* 0x000ee20000300800 */
[----:B------:R-:W-:-:S03]  /*efef0*/  LOP3.LUT R4, R14, 0xffff, RZ, 0xc0, !PT ;  /* 0x0000ffff0e047812 */ /* 0x000fc600078ec0ff */
[----:B------:R-:W4:Y:S04]  /*eff00*/  LDL.LU R20, [R1+0x4ebc] ;  /* 0x004ebc0001147983 */ /* 0x000f280000300800 */
[----:B------:R-:W2:Y:S04]  /*eff10*/  LDL.LU R21, [R1+0x4eb8] ;  /* 0x004eb80001157983 */ /* 0x000ea80000300800 */
[----:B------:R-:W2:Y:S04]  /*eff20*/  LDL.LU R22, [R1+0x1dd8] ;  /* 0x001dd80001167983 */ /* 0x000ea80000300800 */
        /* <DEDUP_REMOVED lines=12> */
[----:B0-----:R-:W-:Y:S04]  /*efff0*/  STL [R1+0x384], R9 ;  /* 0x0003840901007387 */ /* 0x001fe80000100800 */
[----:B------:R0:W-:Y:S04]  /*f0000*/  STL.64 [R1+0x388], R10 ;  /* 0x0003880a01007387 */ /* 0x0001e80000100a00 */
[----:B0-----:R-:W2:Y:S01]  /*f0010*/  LDL.LU.64 R10, [R1+0x60e8] ;  /* 0x0060e800010a7983 */ /* 0x001ea20000300a00 */
[----:B------:R-:W-:-:S02]  /*f0020*/  PRMT R24, R24, 0x4210, R6 ;  /* 0x0000421018187816 */ /* 0x000fc40000000006 */
[----:B------:R-:W-:Y:S01]  /*f0030*/  PRMT R25, R25, 0x4210, R5 ;  /* 0x0000421019197816 */ /* 0x000fe20000000005 */
[----:B------:R-:W3:Y:S01]  /*f0040*/  LDL.LU R9, [R1+0x60e4] ;  /* 0x0060e40001097983 */ /* 0x000ee20000300800 */
[----:B------:R-:W-:Y:S02]  /*f0050*/  PRMT R26, R7, 0x4210, R4 ;  /* 0x00004210071a7816 */ /* 0x000fe40000000004 */
[----:B------:R-:W-:Y:S01]  /*f0060*/  PRMT R27, R12, 0x4210, R2 ;  /* 0x000042100c1b7816 */ /* 0x000fe20000000002 */
[----:B------:R-:W-:Y:S01]  /*f0070*/  BAR.SYNC.DEFER_BLOCKING 0x0 ;  /* 0x0000000000007b1d */ /* 0x000fe20000010000 */
[----:B------:R-:W-:Y:S01]  /*f0080*/  IMAD.MOV.U32 R12, RZ, RZ, R8 ;  /* 0x000000ffff0c7224 */ /* 0x000fe200078e0008 */
[----:B------:R-:W-:-:S04]  /*f0090*/  LOP3.LUT R8, R21, 0xffff, RZ, 0xc0, !PT ;  /* 0x0000ffff15087812 */ /* 0x000fc800078ec0ff */
[----:B------:R-:W-:Y:S04]  /*f00a0*/  STL [R1+0x60d0], R12 ;  /* 0x0060d00c01007387 */ /* 0x000fe80000100800 */
[----:B------:R2:W-:Y:S01]  /*f00b0*/  STSM.16.M88.4 [R0], R24 ;  /* 0x0000001800007844 */ /* 0x0005e20000000200 */
[----:B------:R-:W-:Y:S01]  /*f00c0*/  PRMT R15, R15, 0x4210, R8 ;  /* 0x000042100f0f7816 */ /* 0x000fe20000000008 */
[----:B------:R-:W-:Y:S01]  /*f00d0*/  BAR.SYNC.DEFER_BLOCKING 0x0 ;  /* 0x0000000000007b1d */ /* 0x000fe20000010000 */
[----:B--2---:R-:W-:Y:S02]  /*f00e0*/  PRMT R25, R10, 0x5210, R5 ;  /* 0x000052100a197816 */ /* 0x004fe40000000005 */
[----:B------:R-:W-:Y:S02]  /*f00f0*/  PRMT R26, R11, 0x5210, R4 ;  /* 0x000052100b1a7816 */ /* 0x000fe40000000004 */
[----:B------:R-:W-:-:S02]  /*f0100*/  LOP3.LUT R10, R16, 0xffff, RZ, 0xc0, !PT ;  /* 0x0000ffff100a7812 */ /* 0x000fc400078ec0ff */
[----:B------:R-:W2:Y:S01]  /*f0110*/  LDL.LU R16, [R1+0x2fc] ;  /* 0x0002fc0001107983 */ /* 0x000ea20000300800 */
[----:B----4-:R-:W-:-:S03]  /*f0120*/  LOP3.LUT R4, R20, 0xffff, RZ, 0xc0, !PT ;  /* 0x0000ffff14047812 */ /* 0x010fc600078ec0ff */
[----:B------:R-:W4:Y:S04]  /*f0130*/  LDL.LU R20, [R1+0x2f8] ;  /* 0x0002f80001147983 */ /* 0x000f280000300800 */
[----:B------:R-:W4:Y:S01]  /*f0140*/  LDL.LU R21, [R1+0x2f4] ;  /* 0x0002f40001157983 */ /* 0x000f220000300800 */
[----:B------:R-:W-:-:S03]  /*f0150*/  PRMT R12, R22, 0x4210, R10 ;  /* 0x00004210160c7816 */ /* 0x000fc6000000000a */
[----:B------:R-:W-:Y:S01]  /*f0160*/  STL [R1+0x60e0], R23 ;  /* 0x0060e01701007387 */ /* 0x000fe20000100800 */
[----:B---3--:R-:W-:Y:S02]  /*f0170*/  LOP3.LUT R5, R3, 0xffff, RZ, 0xc0, !PT ;  /* 0x0000ffff03057812 */ /* 0x008fe400078ec0ff */
[----:B------:R-:W-:Y:S02]  /*f0180*/  PRMT R14, R14, 0x4210, R4 ;  /* 0x000042100e0e7816 */ /* 0x000fe40000000004 */
[----:B------:R-:W-:Y:S02]  /*f0190*/  PRMT R13, R13, 0x4210, R5 ;  /* 0x000042100d0d7816 */ /* 0x000fe40000000005 */
[----:B------:R-:W-:Y:S01]  /*f01a0*/  PRMT R24, R9, 0x5210, R6 ;  /* 0x0000521009187816 */ /* 0x000fe20000000006 */
[----:B----4-:R-:W-:Y:S04]  /*f01b0*/  STL.64 [R1+0x60d8], R20 ;  /* 0x0060d81401007387 */ /* 0x010fe80000100a00 */
[----:B------:R-:W0:Y:S01]  /*f01c0*/  LDS.128 R20, [R18] ;  /* 0x0000000012147984 */ /* 0x000e220000000c00 */
[----:B------:R-:W-:Y:S06]  /*f01d0*/  BAR.SYNC.DEFER_BLOCKING 0x0 ;  /* 0x0000000000007b1d */ /* 0x000fec0000010000 */
[----:B------:R-:W-:Y:S02]  /*f01e0*/  STSM.16.M88.4 [R0], R12 ;  /* 0x0000000c00007844 */ /* 0x000fe40000000200 */
[----:B------:R-:W-:Y:S06]  /*f01f0*/  BAR.SYNC.DEFER_BLOCKING 0x0 ;  /* 0x0000000000007b1d */ /* 0x000fec0000010000 */
[----:B------:R-:W1:Y:S04]  /*f0200*/  LDS.128 R12, [R18] ;  /* 0x00000000120c7984 */ /* 0x000e680000000c00 */
[----:B0-----:R-:W-:Y:S04]  /*f0210*/  STL.64 [R1+0x370], R20 ;  /* 0x0003701401007387 */ /* 0x001fe80000100a00 */
[----:B------:R0:W-:Y:S04]  /*f0220*/  STL.64 [R1+0x378], R22 ;  /* 0x0003781601007387 */ /* 0x0001e80000100a00 */
[----:B0-----:R-:W3:Y:S04]  /*f0230*/  LDL.LU R23, [R1+0x60e0] ;  /* 0x0060e00001177983 */ /* 0x001ee80000300800 */
[----:B------:R-:W4:Y:S04]  /*f0240*/  LDL.LU.64 R20, [R1+0x60d8] ;  /* 0x0060d80001147983 */ /* 0x000f280000300a00 */
[----:B------:R-:W3:Y:S04]  /*f0250*/  LDL.LU R6, [R1+0x10c] ;  /* 0x00010c0001067983 */ /* 0x000ee80000300800 */
[----:B-1----:R0:W-:Y:S04]  /*f0260*/  STL [R1+0x364], R13 ;  /* 0x0003640d01007387 */ /* 0x0021e80000100800 */
[----:B------:R1:W-:Y:S01]  /*f0270*/  STL.64 [R1+0x368], R14 ;  /* 0x0003680e01007387 */ /* 0x0003e20000100a00 */
[----:B0-----:R-:W-:-:S03]  /*f0280*/  IMAD.MOV.U32 R13, RZ, RZ, R12 ;  /* 0x000000ffff0d7224 */ /* 0x001fc600078e000c */
[----:B------:R-:W3:Y:S01]  /*f0290*/  LDL.LU R12, [R1+0x60d0] ;  /* 0x0060d000010c7983 */ /* 0x000ee20000300800 */
[----:B------:R-:W-:Y:S01]  /*f02a0*/  PRMT R27, R19, 0x5210, R2 ;  /* 0x00005210131b7816 */ /* 0x000fe20000000002 */
[----:B------:R-:W-:Y:S06]  /*f02b0*/  BAR.SYNC.DEFER_BLOCKING 0x0 ;  /* 0x0000000000007b1d */ /* 0x000fec0000010000 */
[----:B------:R-:W3:Y:S04]  /*f02c0*/  LDL.LU R7, [R1+0x5260] ;  /* 0x0052600001077983 */ /* 0x000ee80000300800 */
[----:B------:R-:W3:Y:S04]  /*f02d0*/  LDL.LU R2, [R1+0x525c] ;  /* 0x00525c0001027983 */ /* 0x000ee80000300800 */
[----:B------:R-:W3:Y:S04]  /*f02e0*/  LDL.LU R3, [R1+0x5214] ;  /* 0x0052140001037983 */ /* 0x000ee80000300800 */
[----:B-1----:R-:W3:Y:S04]  /*f02f0*/  LDL.LU R15, [R1+0x5210] ;  /* 0x00521000010f7983 */ /* 0x002ee80000300800 */
[----:B------:R-:W3:Y:S04]  /*f0300*/  LDL.LU R14, [R1+0x1eec] ;  /* 0x001eec00010e7983 */ /* 0x000ee80000300800 */
[----:B------:R-:W-:Y:S04]  /*f0310*/  STL [R1+0x597c], R13 ;  /* 0x00597c0d01007387 */ /* 0x000fe80000100800 */
[----:B------:R2:W-:Y:S02]  /*f0320*/  STSM.16.M88.4 [R0], R24 ;  /* 0x0000001800007844 */ /* 0x0005e40000000200 */
[----:B--2---:R-:W-:Y:S01]  /*f0330*/  PRMT R24, R16, 0x5210, R10 ;  /* 0x0000521010187816 */ /* 0x004fe2000000000a */
[----:B------:R-:W-:Y:S01]  /*f0340*/  BAR.SYNC.DEFER_BLOCKING 0x0 ;  /* 0x0000000000007b1d */ /* 0x000fe20000010000 */
[----:B----4-:R-:W-:-:S05]  /*f0350*/  PRMT R13, R20, 0x5210, R5 ;  /* 0x00005210140d7816 */ /* 0x010fca0000000005 */
[----:B---3--:R0:W-:Y:S04]  /*f0360*/  STL [R1+0x59c0], R12 ;  /* 0x0059c00c01007387 */ /* 0x0081e80000100800 */
[----:B------:R-:W2:Y:S04]  /*f0370*/  LDL.LU R25, [R1+0x1ec8] ;  /* 0x001ec80001197983 */ /* 0x000ea80000300800 */
[----:B------:R-:W3:Y:S04]  /*f0380*/  LDL.LU R27, [R1+0x1de8] ;  /* 0x001de800011b7983 */ /* 0x000ee80000300800 */
[----:B------:R-:W4:Y:S01]  /*f0390*/  LDL.LU R9, [R1+0x1ddc] ;  /* 0x001ddc0001097983 */ /* 0x000f220000300800 */
[----:B0-----:R-:W-:-:S03]  /*f03a0*/  PRMT R12, R21, 0x5210, R4 ;  /* 0x00005210150c7816 */ /* 0x001fc60000000004 */
[----:B------:R-:W2:Y:S04]  /*f03b0*/  LDL.LU R10, [R1+0x308] ;  /* 0x00030800010a7983 */ /* 0x000ea80000300800 */
[----:B------:R-:W2:Y:S04]  /*f03c0*/  LDL.LU R19, [R1+0x300] ;  /* 0x0003000001137983 */ /* 0x000ea80000300800 */
[----:B------:R-:W2:Y:S04]  /*f03d0*/  LDL.LU R16, [R1+0x304] ;  /* 0x0003040001107983 */ /* 0x000ea80000300800 */
[----:B------:R-:W2:Y:S04]  /*f03e0*/  LDL.LU R4, [R1+0x4f74] ;  /* 0x004f740001047983 */ /* 0x000ea80000300800 */
[----:B------:R-:W2:Y:S04]  /*f03f0*/  LDL.LU R5, [R1+0x4f6c] ;  /* 0x004f6c0001057983 */ /* 0x000ea80000300800 */
[----:B------:R-:W2:Y:S04]  /*f0400*/  LDL.LU R11, [R1+0x4ee4] ;  /* 0x004ee400010b7983 */ /* 0x000ea80000300800 */
[----:B------:R-:W2:Y:S04]  /*f0410*/  LDL.LU R22, [R1+0x4ee0] ;  /* 0x004ee00001167983 */ /* 0x000ea80000300800 */
[----:B------:R-:W3:Y:S04]  /*f0420*/  LDL.LU R20, [R1+0x1f88] ;  /* 0x001f880001147983 */ /* 0x000ee80000300800 */
[----:B------:R-:W3:Y:S04]  /*f0430*/  LDL.LU R21, [R1+0x1f38] ;  /* 0x001f380001157983 */ /* 0x000ee80000300800 */
[----:B--2---:R0:W-:Y:S04]  /*f0440*/  STL.64 [R1+0x60b8], R22 ;  /* 0x0060b81601007387 */ /* 0x0041e80000100a00 */
[----:B---3--:R1:W-:Y:S01]  /*f0450*/  STL.64 [R1+0x60b0], R20 ;  /* 0x0060b01401007387 */ /* 0x0083e20000100a00 */
[----:B0-----:R-:W-:Y:S01]  /*f0460*/  IMAD.MOV.U32 R22, RZ, RZ, R12 ;  /* 0x000000ffff167224 */ /* 0x001fe200078e000c */
[----:B------:R-:W-:Y:S01]  /*f0470*/  PRMT R23, R6, 0x5210, R8 ;  /* 0x0000521006177816 */ /* 0x000fe20000000008 */
[----:B-1----:R-:W-:-:S02]  /*f0480*/  IMAD.MOV.U32 R20, RZ, RZ, R24 ;  /* 0x000000ffff147224 */ /* 0x002fc400078e0018 */
[----:B------:R-:W-:Y:S02]  /*f0490*/  IMAD.MOV.U32 R21, RZ, RZ, R13 ;  /* 0x000000ffff157224 */ /* 0x000fe400078e000d */
[----:B------:R-:W-:Y:S04]  /*f04a0*/  STL.64 [R1+0x60c8], R22 ;  /* 0x0060c81601007387 */ /* 0x000fe80000100a00 */
[----:B------:R-:W-:Y:S04]  /*f04b0*/  STL.64 [R1+0x60c0], R20 ;  /* 0x0060c01401007387 */ /* 0x000fe80000100a00 */
[----:B------:R-:W0:Y:S01]  /*f04c0*/  LDS.128 R20, [R18] ;  /* 0x0000000012147984 */ /* 0x000e220000000c00 */
[----:B------:R-:W-:-:S02]  /*f04d0*/  LOP3.LUT R8, R7, 0xffff, RZ, 0xc0, !PT ;  /* 0x0000ffff07087812 */ /* 0x000fc400078ec0ff */
[----:B------:R-:W-:Y:S02]  /*f04e0*/  LOP3.LUT R7, R2, 0xffff, RZ, 0xc0, !PT ;  /* 0x0000ffff02077812 */ /* 0x000fe400078ec0ff */
[----:B------:R-:W-:Y:S02]  /*f04f0*/  LOP3.LUT R6, R3, 0xffff, RZ, 0xc0, !PT ;  /* 0x0000ffff03067812 */ /* 0x000fe400078ec0ff */
[----:B------:R-:W-:Y:S01]  /*f0500*/  LOP3.LUT R2, R15, 0xffff, RZ, 0xc0, !PT ;  /* 0x0000ffff0f027812 */ /* 0x000fe200078ec0ff */
[----:B------:R-:W2:Y:S01]  /*f0510*/  LDL.LU R3, [R1+0x1f58] ;  /* 0x001f580001037983 */ /* 0x000ea20000300800 */
[----:B------:R-:W-:-:S03]  /*f0520*/  PRMT R24, R14, 0x4210, R8 ;  /* 0x000042100e187816 */ /* 0x000fc60000000008 */
[----:B------:R-:W3:Y:S04]  /*f0530*/  LDL.LU R15, [R1+0x1ef8] ;  /* 0x001ef800010f7983 */ /* 0x000ee80000300800 */
        /* <DEDUP_REMOVED lines=11> */
[----:B0-----:R-:W2:Y:S04]  /*f05f0*/  LDL.LU.64 R22, [R1+0x60b8] ;  /* 0x0060b80001167983 */ /* 0x001ea80000300a00 */
[----:B------:R-:W2:Y:S01]  /*f0600*/  LDL.LU.64 R20, [R1+0x60b0] ;  /* 0x0060b00001147983 */ /* 0x000ea20000300a00 */
[----:B------:R-:W-:-:S02]  /*f0610*/  PRMT R26, R27, 0x4210, R6 ;  /* 0x000042101b1a7816 */ /* 0x000fc40000000006 */
[--C-:B------:R-:W-:Y:S02]  /*f0620*/  PRMT R25, R25, 0x4210, R7.reuse ;  /* 0x0000421019197816 */ /* 0x100fe40000000007 */
[----:B----4-:R-:W-:Y:S01]  /*f0630*/  PRMT R27, R9, 0x4210, R2 ;  /* 0x00004210091b7816 */ /* 0x010fe20000000002 */
[----:B------:R-:W-:Y:S01]  /*f0640*/  BAR.SYNC.DEFER_BLOCKING 0x0 ;  /* 0x0000000000007b1d */ /* 0x000fe20000010000 */
[----:B------:R-:W-:Y:S02]  /*f0650*/  PRMT R10, R10, 0x5210, R8 ;  /* 0x000052100a0a7816 */ /* 0x000fe40000000008 */
[----:B------:R-:W-:Y:S02]  /*f0660*/  LOP3.LUT R8, R4, 0xffff, RZ, 0xc0, !PT ;  /* 0x0000ffff04087812 */ /* 0x000fe400078ec0ff */
[----:B------:R-:W-:Y:S02]  /*f0670*/  PRMT R9, R19, 0x5210, R7 ;  /* 0x0000521013097816 */ /* 0x000fe40000000007 */
[----:B------:R-:W-:Y:S01]  /*f0680*/  PRMT R6, R16, 0x5210, R6 ;  /* 0x0000521010067816 */ /* 0x000fe20000000006 */
[----:B------:R-:W4:Y:S04]  /*f0690*/  LDL.LU R19, [R1+0x314] ;  /* 0x0003140001137983 */ /* 0x000f280000300800 */
[----:B------:R-:W4:Y:S04]  /*f06a0*/  LDL.LU R16, [R1+0x310] ;  /* 0x0003100001107983 */ /* 0x000f280000300800 */
[----:B------:R0:W-:Y:S01]  /*f06b0*/  STSM.16.M88.4 [R0], R24 ;  /* 0x0000001800007844 */ /* 0x0001e20000000200 */
[----:B------:R-:W-:-:S02]  /*f06c0*/  LOP3.LUT R4, R5, 0xffff, RZ, 0xc0, !PT ;  /* 0x0000ffff05047812 */ /* 0x000fc400078ec0ff */
[----:B------:R-:W-:-:S04]  /*f06d0*/  LOP3.LUT R7, R11, 0xffff, RZ, 0xc0, !PT ;  /* 0x0000ffff0b077812 */ /* 0x000fc800078ec0ff */
[----:B0-----:R-:W-:Y:S01]  /*f06e0*/  PRMT R26, R3, 0x4210, R7 ;  /* 0x00004210031a7816 */ /* 0x001fe20000000007 */
[----:B------:R-:W-:Y:S01]  /*f06f0*/  BAR.SYNC.DEFER_BLOCKING 0x0 ;  /* 0x0000000000007b1d */ /* 0x000fe20000010000 */
[----:B--2---:R-:W-:-:S05]  /*f0700*/  PRMT R24, R20, 0x4210, R8 ;  /* 0x0000421014187816 */ /* 0x004fca0000000008 */
[----:B------:R-:W2:Y:S01]  /*f0710*/  LDL.LU R20, [R1+0x30c] ;  /* 0x00030c0001147983 */ /* 0x000ea20000300800 */
[----:B------:R-:W-:-:S03]  /*f0720*/  LOP3.LUT R5, R22, 0xffff, RZ, 0xc0, !PT ;  /* 0x0000ffff16057812 */ /* 0x000fc600078ec0ff */
[----:B------:R0:W-:Y:S01]  /*f0730*/  STL [R1+0x60ac], R23 ;  /* 0x0060ac1701007387 */ /* 0x0001e20000100800 */
[----:B---3--:R-:W-:Y:S02]  /*f0740*/  PRMT R27, R15, 0x4210, R5 ;  /* 0x000042100f1b7816 */ /* 0x008fe40000000005 */
[----:B0-----:R-:W-:Y:S02]  /*f0750*/  PRMT R23, R14, 0x5210, R2 ;  /* 0x000052100e177816 */ /* 0x001fe40000000002 */
[----:B------:R-:W0:Y:S01]  /*f0760*/  LDS.128 R12, [R18] ;  /* 0x00000000120c7984 */ /* 0x000e220000000c00 */
[----:B------:R-:W-:Y:S01]  /*f0770*/  PRMT R25, R21, 0x4210, R4 ;  /* 0x0000421015197816 */ /* 0x000fe20000000004 */
[----:B------:R-:W-:Y:S06]  /*f0780*/  BAR.SYNC.DEFER_BLOCKING 0x0 ;  /* 0x0000000000007b1d */ /* 0x000fec0000010000 */
[----:B------:R-:W-:Y:S02]  /*f0790*/  STSM.16.M88.4 [R0], R24 ;  /* 0x0000001800007844 */ /* 0x000fe40000000200 */
[----:B------:R-:W-:Y:S06]  /*f07a0*/  BAR.SYNC.DEFER_BLOCKING 0x0 ;  /* 0x0000000000007b1d */ /* 0x000fec0000010000 */
[----:B------:R-:W1:Y:S01]  /*f07b0*/  LDS.128 R24, [R18] ;  /* 0x0000000012187984 */ /* 0x000e620000000c00 */
[----:B------:R-:W-:-:S02]  /*f07c0*/  IMAD.MOV.U32 R22, RZ, RZ, R6 ;  /* 0x000000ffff167224 */ /* 0x000fc400078e0006 */
[----:B------:R-:W-:Y:S01]  /*f07d0*/  IMAD.MOV.U32 R21, RZ, RZ, R9 ;  /* 0x000000ffff157224 */ /* 0x000fe200078e0009 */
[----:B------:R-:W-:Y:S06]  /*f07e0*/  BAR.SYNC.DEFER_BLOCKING 0x0 ;  /* 0x0000000000007b1d */ /* 0x000fec0000010000 */
[----:B--2---:R-:W-:Y:S04]  /*f07f0*/  STL [R1+0x60a8], R20 ;  /* 0x0060a81401007387 */ /* 0x004fe80000100800 */
[----:B0-----:R-:W-:Y:S04]  /*f0800*/  STL [R1+0x330], R12 ;  /* 0x0003300c01007387 */ /* 0x001fe80000100800 */
[----:B------:R0:W-:Y:S04]  /*f0810*/  STL.64 [R1+0x338], R14 ;  /* 0x0003380e01007387 */ /* 0x0001e80000100a00 */
[----:B------:R-:W2:Y:S04]  /*f0820*/  LDL.LU R11, [R1+0xec] ;  /* 0x0000ec00010b7983 */ /* 0x000ea80000300800 */
[----:B------:R-:W3:Y:S01]  /*f0830*/  LDL.LU R3, [R1+0x5274] ;  /* 0x0052740001037983 */ /* 0x000ee20000300800 */
[----:B0-----:R-:W-:-:S03]  /*f0840*/  IMAD.MOV.U32 R14, RZ, RZ, R13 ;  /* 0x000000ffff0e7224 */ /* 0x001fc600078e000d */
[----:B------:R-:W2:Y:S01]  /*f0850*/  LDL.LU R15, [R1+0x5270] ;  /* 0x00527000010f7983 */ /* 0x000ea20000300800 */
[----:B------:R-:W-:-:S03]  /*f0860*/  IMAD.MOV.U32 R20, RZ, RZ, R10 ;  /* 0x000000ffff147224 */ /* 0x000fc600078e000a */
[----:B------:R-:W-:Y:S04]  /*f0870*/  STL [R1+0x590c], R14 ;  /* 0x00590c0e01007387 */ /* 0x000fe80000100800 */
[----:B------:R-:W2:Y:S04]  /*f0880*/  LDL.LU R6, [R1+0x5234] ;  /* 0x0052340001067983 */ /* 0x000ea80000300800 */
[----:B------:R-:W2:Y:S04]  /*f0890*/  LDL.LU R2, [R1+0x522c] ;  /* 0x00522c0001027983 */ /* 0x000ea80000300800 */
[----:B-1----:R0:W-:Y:S04]  /*f08a0*/  STL.64 [R1+0x320], R24 ;  /* 0x0003201801007387 */ /* 0x0021e80000100a00 */
[----:B------:R1:W-:Y:S04]  /*f08b0*/  STL.64 [R1+0x328], R26 ;  /* 0x0003281a01007387 */ /* 0x0003e80000100a00 */
[----:B------:R4:W-:Y:S04]  /*f08c0*/  STSM.16.M88.4 [R0], R20 ;  /* 0x0000001400007844 */ /* 0x0009e80000000200 */
[----:B0-----:R-:W2:Y:S04]  /*f08d0*/  LDL.LU R24, [R1+0x2118] ;  /* 0x0021180001187983 */ /* 0x001ea80000300800 */
[----:B------:R-:W2:Y:S04]  /*f08e0*/  LDL.LU R25, [R1+0x1fac] ;  /* 0x001fac0001197983 */ /* 0x000ea80000300800 */
[----:B-1----:R-:W2:Y:S04]  /*f08f0*/  LDL.LU R27, [R1+0x1fa8] ;  /* 0x001fa800011b7983 */ /* 0x002ea80000300800 */
[----:B------:R-:W2:Y:S04]  /*f0900*/  LDL.LU R9, [R1+0x1f98] ;  /* 0x001f980001097983 */ /* 0x000ea80000300800 */
[----:B----4-:R-:W4:Y:S04]  /*f0910*/  LDL.LU R23, [R1+0x60ac] ;  /* 0x0060ac0001177983 */ /* 0x010f280000300800 */
[----:B------:R-:W2:Y:S01]  /*f0920*/  LDL.LU R20, [R1+0x60a8] ;  /* 0x0060a80001147983 */ /* 0x000ea20000300800 */
[----:B------:R-:W-:-:S02]  /*f0930*/  PRMT R12, R19, 0x5210, R8 ;  /* 0x00005210130c7816 */ /* 0x000fc40000000008 */
[----:B------:R-:W-:Y:S01]  /*f0940*/  PRMT R8, R16, 0x5210, R4 ;  /* 0x0000521010087816 */ /* 0x000fe20000000004 */
[----:B------:R-:W3:Y:S04]  /*f0950*/  LDL.LU R21, [R1+0x7d8] ;  /* 0x0007d80001157983 */ /* 0x000ee80000300800 */
[----:B------:R-:W3:Y:S04]  /*f0960*/  LDL.LU R19, [R1+0x7d4] ;  /* 0x0007d40001137983 */ /* 0x000ee80000300800 */
[----:B------:R-:W3:Y:S04]  /*f0970*/  LDL.LU R4, [R1+0x7dc] ;  /* 0x0007dc0001047983 */ /* 0x000ee80000300800 */
[----:B------:R-:W3:Y:S04]  /*f0980*/  LDL.LU R10, [R1+0x4f94] ;  /* 0x004f9400010a7983 */ /* 0x000ee80000300800 */
[----:B------:R-:W4:Y:S04]  /*f0990*/  LDL.LU R22, [R1+0x4f90] ;  /* 0x004f900001167983 */ /* 0x000f280000300800 */
[----:B------:R-:W3:Y:S01]  /*f09a0*/  LDL.LU R16, [R1+0x4f00] ;  /* 0x004f000001107983 */ /* 0x000ee20000300800 */
[----:B------:R-:W-:Y:S01]  /*f09b0*/  BAR.SYNC.DEFER_BLOCKING 0x0 ;  /* 0x0000000000007b1d */ /* 0x000fe20000010000 */
[----:B--2---:R-:W-:-:S05]  /*f09c0*/  PRMT R7, R20, 0x5210, R7 ;  /* 0x0000521014077816 */ /* 0x004fca0000000007 */
[----:B------:R-:W3:Y:S04]  /*f09d0*/  LDL.LU R20, [R1+0x4efc] ;  /* 0x004efc0001147983 */ /* 0x000ee80000300800 */
[----:B----4-:R0:W-:Y:S02]  /*f09e0*/  STL.64 [R1+0x6090], R22 ;  /* 0x0060901601007387 */ /* 0x0101e40000100a00 */
[----:B0-----:R-:W-:Y:S01]  /*f09f0*/  IMAD.MOV.U32 R22, RZ, RZ, R7 ;  /* 0x000000ffff167224 */ /* 0x001fe200078e0007 */
[----:B------:R-:W-:Y:S02]  /*f0a00*/  PRMT R23, R11, 0x5210, R5 ;  /* 0x000052100b177816 */ /* 0x000fe40000000005 */
[----:B------:R-:W-:Y:S01]  /*f0a10*/  LOP3.LUT R7, R15, 0xffff, RZ, 0xc0, !PT ;  /* 0x0000ffff0f077812 */ /* 0x000fe200078ec0ff */
[----:B---3--:R0:W-:Y:S04]  /*f0a20*/  STL.64 [R1+0x6088], R20 ;  /* 0x0060881401007387 */ /* 0x0081e80000100a00 */
[----:B------:R-:W-:Y:S01]  /*f0a30*/  STL.64 [R1+0x60a0], R22 ;  /* 0x0060a01601007387 */ /* 0x000fe20000100a00 */
[----:B0-----:R-:W-:-:S02]  /*f0a40*/  IMAD.MOV.U32 R20, RZ, RZ, R12 ;  /* 0x000000ffff147224 */ /* 0x001fc400078e000c */
[----:B------:R-:W-:-:S05]  /*f0a50*/  IMAD.MOV.U32 R21, RZ, RZ, R8 ;  /* 0x000000ffff157224 */ /* 0x000fca00078e0008 */
[----:B------:R-:W-:Y:S04]  /*f0a60*/  STL.64 [R1+0x6098], R20 ;  /* 0x0060981401007387 */ /* 0x000fe80000100a00 */
[----:B------:R-:W0:Y:S01]  /*f0a70*/  LDS.128 R20, [R18] ;  /* 0x0000000012147984 */ /* 0x000e220000000c00 */
[----:B------:R-:W-:-:S03]  /*f0a80*/  LOP3.LUT R8, R3, 0xffff, RZ, 0xc0, !PT ;  /* 0x0000ffff03087812 */ /* 0x000fc600078ec0ff */
[----:B------:R-:W2:Y:S04]  /*f0a90*/  LDL.LU R15, [R1+0x2158] ;  /* 0x00215800010f7983 */ /* 0x000ea80000300800 */
[----:B------:R-:W3:Y:S04]  /*f0aa0*/  LDL.LU R5, [R1+0x2148] ;  /* 0x0021480001057983 */ /* 0x000ee80000300800 */
[----:B------:R-:W4:Y:S04]  /*f0ab0*/  LDL.LU R11, [R1+0x211c] ;  /* 0x00211c00010b7983 */ /* 0x000f280000300800 */
[----:B------:R-:W2:Y:S04]  /*f0ac0*/  LDL.LU R3, [R1+0x1fb8] ;  /* 0x001fb80001037983 */ /* 0x000ea80000300800 */
[----:B0-----:R-:W-:Y:S01]  /*f0ad0*/  STL [R1+0x314], R21 ;  /* 0x0003141501007387 */ /* 0x001fe20000100800 */
[----:B------:R-:W-:-:S03]  /*f0ae0*/  IMAD.MOV.U32 R14, RZ, RZ, R20 ;  /* 0x000000ffff0e7224 */ /* 0x000fc600078e0014 */
[----:B------:R0:W-:Y:S04]  /*f0af0*/  STL.64 [R1+0x318], R22 ;  /* 0x0003181601007387 */ /* 0x0001e80000100a00 */
[----:B0-----:R-:W2:Y:S04]  /*f0b00*/  LDL.LU.64 R22, [R1+0x60a0] ;  /* 0x0060a00001167983 */ /* 0x001ea80000300a00 */
[----:B------:R-:W2:Y:S01]  /*f0b10*/  LDL.LU.64 R20, [R1+0x6098] ;  /* 0x0060980001147983 */ /* 0x000ea20000300a00 */
[----:B------:R-:W-:Y:S06]  /*f0b20*/  BAR.SYNC.DEFER_BLOCKING 0x0 ;  /* 0x0000000000007b1d */ /* 0x000fec0000010000 */
[----:B------:R-:W-:Y:S04]  /*f0b30*/  STL [R1+0x59e4], R14 ;  /* 0x0059e40e01007387 */ /* 0x000fe80000100800 */
[----:B--2---:R-:W-:Y:S01]  /*f0b40*/  STSM.16.M88.4 [R0], R20 ;  /* 0x0000001400007844 */ /* 0x004fe20000000200 */
[----:B------:R-:W-:Y:S06]  /*f0b50*/  BAR.SYNC.DEFER_BLOCKING 0x0 ;  /* 0x0000000000007b1d */ /* 0x000fec0000010000 */
[----:B------:R-:W0:Y:S04]  /*f0b60*/  LDS.128 R20, [R18] ;  /* 0x0000000012147984 */ /* 0x000e280000000c00 */
[----:B0-----:R-:W-:Y:S04]  /*f0b70*/  STL.64 [R1+0x300], R20 ;  /* 0x0003001401007387 */ /* 0x001fe80000100a00 */
[----:B------:R0:W-:Y:S04]  /*f0b80*/  STL.64 [R1+0x308], R22 ;  /* 0x0003081601007387 */ /* 0x0001e80000100a00 */
[----:B0-----:R-:W2:Y:S04]  /*f0b90*/  LDL.LU.64 R22, [R1+0x6090] ;  /* 0x0060900001167983 */ /* 0x001ea80000300a00 */
[----:B------:R-:W3:Y:S01]  /*f0ba0*/  LDL.LU.64 R20, [R1+0x6088] ;  /* 0x0060880001147983 */ /* 0x000ee20000300a00 */
[----:B------:R-:W-:-:S02]  /*f0bb0*/  LOP3.LUT R6, R6, 0xffff, RZ, 0xc0, !PT ;  /* 0x0000ffff06067812 */ /* 0x000fc400078ec0ff */
[----:B------:R-:W-:Y:S02]  /*f0bc0*/  LOP3.LUT R2, R2, 0xffff, RZ, 0xc0, !PT ;  /* 0x0000ffff02027812 */ /* 0x000fe400078ec0ff */
[----:B------:R-:W-:Y:S02]  /*f0bd0*/  PRMT R26, R27, 0x4210, R6 ;  /* 0x000042101b1a7816 */ /* 0x000fe40000000006 */
[----:B------:R-:W-:Y:S02]  /*f0be0*/  PRMT R24, R24, 0x4210, R8 ;  /* 0x0000421018187816 */ /* 0x000fe40000000008 */
[----:B------:R-:W-:Y:S02]  /*f0bf0*/  PRMT R25, R25, 0x4210, R7 ;  /* 0x0000421019197816 */ /* 0x000fe40000000007 */
[----:B------:R-:W-:Y:S01]  /*f0c00*/  PRMT R27, R9, 0x4210, R2 ;  /* 0x00004210091b7816 */ /* 0x000fe20000000002 */
[----:B------:R-:W-:Y:S01]  /*f0c10*/  BAR.SYNC.DEFER_BLOCKING 0x0 ;  /* 0x0000000000007b1d */ /* 0x000fe20000010000 */
[----:B------:R-:W-:-:S02]  /*f0c20*/  LOP3.LUT R13, R10, 0xffff, RZ, 0xc0, !PT ;  /* 0x0000ffff0a0d7812 */ /* 0x000fc400078ec0ff */
[----:B------:R-:W-:Y:S02]  /*f0c30*/  LOP3.LUT R10, R16, 0xffff, RZ, 0xc0, !PT ;  /* 0x0000ffff100a7812 */ /* 0x000fe400078ec0ff */
[----:B------:R-:W-:Y:S01]  /*f0c40*/  PRMT R19, R19, 0x5210, R7 ;  /* 0x0000521013137816 */ /* 0x000fe20000000007 */
[----:B------:R-:W4:Y:S01]  /*f0c50*/  LDL.LU R16, [R1+0x1d0] ;  /* 0x0001d00001107983 */ /* 0x000f220000300800 */
[----:B------:R-:W-:-:S03]  /*f0c60*/  PRMT R7, R4, 0x5210, R6 ;  /* 0x0000521004077816 */ /* 0x000fc60000000006 */
[----:B------:R0:W-:Y:S01]  /*f0c70*/  STSM.16.M88.4 [R0], R24 ;  /* 0x0000001800007844 */ /* 0x0001e20000000200 */
[----:B--2---:R-:W-:Y:S02]  /*f0c80*/  LOP3.LUT R9, R22, 0xffff, RZ, 0xc0, !PT ;  /* 0x0000ffff16097812 */ /* 0x004fe400078ec0ff */
[----:B---3--:R-:W-:Y:S02]  /*f0c90*/  PRMT R21, R21, 0x5210, R8 ;  /* 0x0000521015157816 */ /* 0x008fe40000000008 */
[----:B------:R-:W2:Y:S01]  /*f0ca0*/  LDL.LU R8, [R1+0x7f0] ;  /* 0x0007f00001087983 */ /* 0x000ea20000300800 */
[----:B------:R-:W-:-:S03]  /*f0cb0*/  LOP3.LUT R12, R20, 0xffff, RZ, 0xc0, !PT ;  /* 0x0000ffff140c7812 */ /* 0x000fc600078ec0ff */
[----:B------:R-:W3:Y:S01]  /*f0cc0*/  LDL.LU R22, [R1+0x7ec] ;  /* 0x0007ec0001167983 */ /* 0x000ee20000300800 */
[----:B------:R-:W-:-:S03]  /*f0cd0*/  PRMT R14, R5, 0x4210, R9 ;  /* 0x00004210050e7816 */ /* 0x000fc60000000009 */
[----:B------:R-:W2:Y:S04]  /*f0ce0*/  LDL.LU R20, [R1+0x7e8] ;  /* 0x0007e80001147983 */ /* 0x000ea80000300800 */
[----:B0-----:R-:W2:Y:S04]  /*f0cf0*/  LDL.LU R27, [R1+0xcc] ;  /* 0x0000cc00011b7983 */ /* 0x001ea80000300800 */
[----:B------:R-:W3:Y:S04]  /*f0d00*/  LDL.LU R4, [R1+0x5284] ;  /* 0x0052840001047983 */ /* 0x000ee80000300800 */
[----:B------:R-:W3:Y:S04]  /*f0d10*/  LDL.LU R6, [R1+0x5280] ;  /* 0x0052800001067983 */ /* 0x000ee80000300800 */
[----:B------:R-:W3:Y:S04]  /*f0d20*/  LDL.LU R5, [R1+0x5248] ;  /* 0x0052480001057983 */ /* 0x000ee80000300800 */
[----:B------:R-:W3:Y:S04]  /*f0d30*/  LDL.LU R24, [R1+0x5244] ;  /* 0x0052440001187983 */ /* 0x000ee80000300800 */
[----:B------:R-:W3:Y:S01]  /*f0d40*/  LDL.LU R25, [R1+0x217c] ;  /* 0x00217c0001197983 */ /* 0x000ee20000300800 */
[----:B------:R-:W-:Y:S01]  /*f0d50*/  IMAD.MOV.U32 R26, RZ, RZ, R7 ;  /* 0x000000ffff1a7224 */ /* 0x000fe200078e0007 */
[----:B----4-:R-:W-:-:S02]  /*f0d60*/  PRMT R11, R11, 0x4210, R10 ;  /* 0x000042100b0b7816 */ /* 0x010fc4000000000a */
[----:B------:R-:W-:Y:S01]  /*f0d70*/  PRMT R15, R15, 0x4210, R13 ;  /* 0x000042100f0f7816 */ /* 0x000fe2000000000d */
[----:B------:R-:W-:Y:S06]  /*f0d80*/  BAR.SYNC.DEFER_BLOCKING 0x0 ;  /* 0x0000000000007b1d */ /* 0x000fec0000010000 */
[----:B--2---:R-:W-:Y:S04]  /*f0d90*/  STL [R1+0x6060], R27 ;  /* 0x0060601b01007387 */ /* 0x004fe80000100800 */
[----:B---3--:R0:W-:Y:S04]  /*f0da0*/  STL.64 [R1+0x6058], R24 ;  /* 0x0060581801007387 */ /* 0x0081e80000100a00 */
[----:B------:R-:W2:Y:S01]  /*f0db0*/  LDL.LU R7, [R1+0x2178] ;  /* 0x0021780001077983 */ /* 0x000ea20000300800 */
[----:B------:R-:W-:Y:S01]  /*f0dc0*/  PRMT R3, R3, 0x4210, R12 ;  /* 0x0000421003037816 */ /* 0x000fe2000000000c */
[----:B0-----:R-:W-:Y:S01]  /*f0dd0*/  IMAD.MOV.U32 R24, RZ, RZ, R21 ;  /* 0x000000ffff187224 */ /* 0x001fe200078e0015 */
[----:B------:R-:W-:Y:S01]  /*f0de0*/  PRMT R27, R16, 0x5210, R2 ;  /* 0x00005210101b7816 */ /* 0x000fe20000000002 */
[----:B------:R-:W-:Y:S01]  /*f0df0*/  IMAD.MOV.U32 R25, RZ, RZ, R19 ;  /* 0x000000ffff197224 */ /* 0x000fe200078e0013 */
[----:B--2---:R0:W-:Y:S04]  /*f0e00*/  STL.64 [R1+0x6070], R6 ;  /* 0x0060700601007387 */ /* 0x0041e80000100a00 */
[----:B------:R1:W-:Y:S04]  /*f0e10*/  STL.64 [R1+0x6068], R4 ;  /* 0x0060680401007387 */ /* 0x0003e80000100a00 */
[----:B------:R-:W-:Y:S01]  /*f0e20*/  STL [R1+0x6080], R10 ;  /* 0x0060800a01007387 */ /* 0x000fe20000100800 */
[----:B0-----:R-:W-:-:S03]  /*f0e30*/  IMAD.MOV.U32 R6, RZ, RZ, R11 ;  /* 0x000000ffff067224 */ /* 0x001fc600078e000b */
[----:B------:R-:W-:Y:S04]  /*f0e40*/  STL.64 [R1+0x6078], R8 ;  /* 0x0060780801007387 */ /* 0x000fe80000100a00 */
[----:B------:R-:W0:Y:S01]  /*f0e50*/  LDS.128 R8, [R18] ;  /* 0x0000000012087984 */ /* 0x000e220000000c00 */
[----:B-1----:R-:W-:Y:S02]  /*f0e60*/  IMAD.MOV.U32 R4, RZ, RZ, R15 ;  /* 0x000000ffff047224 */ /* 0x002fe400078e000f */
[----:B------:R-:W-:Y:S01]  /*f0e70*/  IMAD.MOV.U32 R5, RZ, RZ, R14 ;  /* 0x000000ffff057224 */ /* 0x000fe200078e000e */
[----:B------:R-:W2:Y:S01]  /*f0e80*/  LDL.LU R21, [R1+0x216c] ;  /* 0x00216c0001157983 */ /* 0x000ea20000300800 */
[----:B------:R-:W-:Y:S01]  /*f0e90*/  IMAD.MOV.U32 R7, RZ, RZ, R3 ;  /* 0x000000ffff077224 */ /* 0x000fe200078e0003 */
[----:B------:R-:W-:Y:S06]  /*f0ea0*/  BAR.SYNC.DEFER_BLOCKING 0x0 ;  /* 0x0000000000007b1d */ /* 0x000fec0000010000 */
[----:B------:R-:W3:Y:S04]  /*f0eb0*/  LDL.LU R15, [R1+0x2168] ;  /* 0x00216800010f7983 */ /* 0x000ee80000300800 */
[----:B------:R-:W-:Y:S01]  /*f0ec0*/  STSM.16.M88.4 [R0], R4 ;  /* 0x0000000400007844 */ /* 0x000fe20000000200 */
[----:B------:R-:W-:Y:S06]  /*f0ed0*/  BAR.SYNC.DEFER_BLOCKING 0x0 ;  /* 0x0000000000007b1d */ /* 0x000fec0000010000 */
[----:B------:R-:W1:Y:S02]  /*f0ee0*/  LDS.128 R4, [R18] ;  /* 0x0000000012047984 */ /* 0x000e640000000c00 */
[----:B------:R-:W-:Y:S06]  /*f0ef0*/  BAR.SYNC.DEFER_BLOCKING 0x0 ;  /* 0x0000000000007b1d */ /* 0x000fec0000010000 */
[----:B0-----:R-:W-:Y:S04]  /*f0f00*/  STL.64 [R1+0x2f0], R8 ;  /* 0x0002f00801007387 */ /* 0x001fe80000100a00 */
[----:B------:R0:W-:Y:S04]  /*f0f10*/  STL.64 [R1+0x2f8], R10 ;  /* 0x0002f80a01007387 */ /* 0x0001e80000100a00 */
[----:B0-----:R-:W4:Y:S04]  /*f0f20*/  LDL.LU R10, [R1+0x6080] ;  /* 0x00608000010a7983 */ /* 0x001f280000300800 */
[----:B------:R-:W2:Y:S04]  /*f0f30*/  LDL.LU.64 R8, [R1+0x6078] ;  /* 0x0060780001087983 */ /* 0x000ea80000300a00 */
[----:B------:R-:W-:Y:S04]  /*f0f40*/  STSM.16.M88.4 [R0], R24 ;  /* 0x0000001800007844 */ /* 0x000fe80000000200 */
[----:B-1----:R-:W-:Y:S04]  /*f0f50*/  STL.64 [R1+0x2e0], R4 ;  /* 0x0002e00401007387 */ /* 0x002fe80000100a00 */
[----:B------:R0:W-:Y:S04]  /*f0f60*/  STL.64 [R1+0x2e8], R6 ;  /* 0x0002e80601007387 */ /* 0x0001e80000100a00 */
[----:B0-----:R-:W3:Y:S04]  /*f0f70*/  LDL.LU.64 R6, [R1+0x6070] ;  /* 0x0060700001067983 */ /* 0x001ee80000300a00 */
[----:B------:R-:W3:Y:S04]  /*f0f80*/  LDL.LU.64 R4, [R1+0x6068] ;  /* 0x0060680001047983 */ /* 0x000ee80000300a00 */
[----:B------:R-:W3:Y:S04]  /*f0f90*/  LDL.LU R19, [R1+0x7fc] ;  /* 0x0007fc0001137983 */ /* 0x000ee80000300800 */
[----:B------:R-:W3:Y:S04]  /*f0fa0*/  LDL.LU R27, [R1+0x6060] ;  /* 0x00606000011b7983 */ /* 0x000ee80000300800 */
[----:B------:R-:W3:Y:S04]  /*f0fb0*/  LDL.LU.64 R24, [R1+0x6058] ;  /* 0x0060580001187983 */ /* 0x000ee80000300a00 */
[----:B------:R-:W3:Y:S04]  /*f0fc0*/  LDL.LU R3, [R1+0x804] ;  /* 0x0008040001037983 */ /* 0x000ee80000300800 */
[----:B------:R-:W3:Y:S04]  /*f0fd0*/  LDL.LU R2, [R1+0x800] ;  /* 0x0008000001027983 */ /* 0x000ee80000300800 */
[----:B------:R-:W3:Y:S01]  /*f0fe0*/  LDL.LU R11, [R1+0x4fb4] ;  /* 0x004fb400010b7983 */ /* 0x000ee20000300800 */
[----:B------:R-:W-:Y:S01]  /*f0ff0*/  BAR.SYNC.DEFER_BLOCKING 0x0 ;  /* 0x0000000000007b1d */ /* 0x000fe20000010000 */
[----:B----4-:R-:W-:-:S02]  /*f1000*/  PRMT R10, R20, 0x5210, R10 ;  /* 0x00005210140a7816 */ /* 0x010fc4000000000a */
[----:B--2---:R-:W-:-:S03]  /*f1010*/  PRMT R9, R22, 0x5210, R9 ;  /* 0x0000521016097816 */ /* 0x004fc60000000009 */
[----:B---3--:R0:W-:Y:S04]  /*f1020*/  STL [R1+0x6048], R11 ;  /* 0x0060480b01007387 */ /* 0x0081e80000100800 */
[----:B------:R-:W2:Y:S04]  /*f1030*/  LDL.LU R16, [R1+0x4fac] ;  /* 0x004fac0001107983 */ /* 0x000ea80000300800 */
[----:B------:R-:W3:Y:S04]  /*f1040*/  LDL.LU R22, [R1+0x4f28] ;  /* 0x004f280001167983 */ /* 0x000ee80000300800 */
[----:B------:R-:W4:Y:S01]  /*f1050*/  LDL.LU R20, [R1+0x4f24] ;  /* 0x004f240001147983 */ /* 0x000f220000300800 */
[----:B------:R-:W-:-:S04]  /*f1060*/  LOP3.LUT R5, R5, 0xffff, RZ, 0xc0, !PT ;  /* 0x0000ffff05057812 */ /* 0x000fc800078ec0ff */
[----:B------:R-:W-:Y:S02]  /*f1070*/  PRMT R14, R21, 0x4210, R5 ;  /* 0x00004210150e7816 */ /* 0x000fe40000000005 */
[----:B------:R-:W-:Y:S02]  /*f1080*/  PRMT R8, R8, 0x5210, R13 ;  /* 0x0000521008087816 */ /* 0x000fe4000000000d */
[----:B0-----:R-:W-:Y:S02]  /*f1090*/  PRMT R11, R27, 0x5210, R12 ;  /* 0x000052101b0b7816 */ /* 0x001fe4000000000c */
[----:B------:R-:W-:Y:S02]  /*f10a0*/  LOP3.LUT R6, R6, 0xffff, RZ, 0xc0, !PT ;  /* 0x0000ffff06067812 */ /* 0x000fe400078ec0ff */
[----:B------:R-:W-:Y:S02]  /*f10b0*/  LOP3.LUT R27, R24, 0xffff, RZ, 0xc0, !PT ;  /* 0x0000ffff181b7812 */ /* 0x000fe400078ec0ff */
[----:B------:R-:W-:-:S02]  /*f10c0*/  PRMT R13, R7, 0x4210, R6 ;  /* 0x00004210070d7816 */ /* 0x000fc40000000006 */
[----:B------:R-:W-:Y:S02]  /*f10d0*/  PRMT R7, R15, 0x4210, R27 ;  /* 0x000042100f077816 */ /* 0x000fe4000000001b */
[----:B------:R-:W-:-:S04]  /*f10e0*/  LOP3.LUT R4, R4, 0xffff, RZ, 0xc0, !PT ;  /* 0x0000ffff04047812 */ /* 0x000fc800078ec0ff */
[--C-:B------:R-:W-:Y:S02]  /*f10f0*/  PRMT R12, R25, 0x4210, R4.reuse ;  /* 0x00004210190c7816 */ /* 0x100fe40000000004 */
[----:B------:R-:W-:Y:S01]  /*f1100*/  PRMT R4, R19, 0x5210, R4 ;  /* 0x0000521013047816 */ /* 0x000fe20000000004 */
[----:B---3--:R-:W-:Y:S04]  /*f1110*/  STL.64 [R1+0x6050], R22 ;  /* 0x0060501601007387 */ /* 0x008fe80000100a00 */
[----:B----4-:R-:W-:Y:S04]  /*f1120*/  STL [R1+0x604c], R20 ;  /* 0x00604c1401007387 */ /* 0x010fe80000100800 */
[----:B------:R-:W0:Y:S01]  /*f1130*/  LDS.128 R20, [R18] ;  /* 0x0000000012147984 */ /* 0x000e220000000c00 */
[----:B------:R-:W-:Y:S06]  /*f1140*/  BAR.SYNC.DEFER_BLOCKING 0x0 ;  /* 0x0000000000007b1d */ /* 0x000fec0000010000 */
[----:B------:R-:W-:Y:S02]  /*f1150*/  STSM.16.M88.4 [R0], R8 ;  /* 0x0000000800007844 */ /* 0x000fe40000000200 */
[----:B------:R-:W-:Y:S06]  /*f1160*/  BAR.SYNC.DEFER_BLOCKING 0x0 ;  /* 0x0000000000007b1d */ /* 0x000fec0000010000 */
[----:B------:R-:W1:Y:S01]  /*f1170*/  LDS.128 R8, [R18] ;  /* 0x0000000012087984 */ /* 0x000e620000000c00 */
[----:B0-----:R-:W-:-:S03]  /*f1180*/  IMAD.MOV.U32 R15, RZ, RZ, R20 ;  /* 0x000000ffff0f7224 */ /* 0x001fc600078e0014 */
[----:B------:R-:W-:Y:S04]  /*f1190*/  STL [R1+0x2d4], R21 ;  /* 0x0002d41501007387 */ /* 0x000fe80000100800 */
[----:B------:R0:W-:Y:S04]  /*f11a0*/  STL.64 [R1+0x2d8], R22 ;  /* 0x0002d81601007387 */ /* 0x0001e80000100a00 */
[----:B0-----:R-:W3:Y:S04]  /*f11b0*/  LDL.LU.64 R22, [R1+0x6050] ;  /* 0x0060500001167983 */ /* 0x001ee80000300a00 */
[----:B------:R-:W4:Y:S04]  /*f11c0*/  LDL.LU R20, [R1+0x604c] ;  /* 0x00604c0001147983 */ /* 0x000f280000300800 */
[----:B------:R-:W4:Y:S04]  /*f11d0*/  LDL.LU R21, [R1+0x4d2c] ;  /* 0x004d2c0001157983 */ /* 0x000f280000300800 */
[----:B------:R0:W-:Y:S04]  /*f11e0*/  STL [R1+0x58f0], R15 ;  /* 0x0058f00f01007387 */ /* 0x0001e80000100800 */
[----:B-1----:R-:W-:Y:S01]  /*f11f0*/  STL.64 [R1+0x2c0], R8 ;  /* 0x0002c00801007387 */ /* 0x002fe20000100a00 */
[----:B0-----:R-:W-:Y:S01]  /*f1200*/  IMAD.MOV.U32 R15, RZ, RZ, R7 ;  /* 0x000000ffff0f7224 */ /* 0x001fe200078e0007 */
[----:B------:R-:W-:Y:S06]  /*f1210*/  BAR.SYNC.DEFER_BLOCKING 0x0 ;  /* 0x0000000000007b1d */ /* 0x000fec0000010000 */
[----:B------:R0:W-:Y:S04]  /*f1220*/  STL.64 [R1+0x2c8], R10 ;  /* 0x0002c80a01007387 */ /* 0x0001e80000100a00 */
[----:B0-----:R-:W4:Y:S04]  /*f1230*/  LDL.LU R11, [R1+0x6048] ;  /* 0x00604800010b7983 */ /* 0x001f280000300800 */
[----:B------:R-:W4:Y:S04]  /*f1240*/  LDL.LU R19, [R1+0x218c] ;  /* 0x00218c0001137983 */ /* 0x000f280000300800 */
[----:B------:R2:W-:Y:S04]  /*f1250*/  STSM.16.M88.4 [R0], R12 ;  /* 0x0000000c00007844 */ /* 0x0005e80000000200 */
[----:B------:R-:W4:Y:S04]  /*f1260*/  LDL.LU R28, [R1+0x2198] ;  /* 0x00219800011c7983 */ /* 0x000f280000300800 */
[----:B------:R-:W4:Y:S01]  /*f1270*/  LDL.LU R29, [R1+0x2188] ;  /* 0x00218800011d7983 */ /* 0x000f220000300800 */
[----:B--2---:R-:W-:-:S03]  /*f1280*/  LOP3.LUT R13, R16, 0xffff, RZ, 0xc0, !PT ;  /* 0x0000ffff100d7812 */ /* 0x004fc600078ec0ff */
[----:B------:R-:W2:Y:S04]  /*f1290*/  LDL.LU R16, [R1+0x71c] ;  /* 0x00071c0001107983 */ /* 0x000ea80000300800 */
[----:B------:R-:W2:Y:S04]  /*f12a0*/  LDL.LU R24, [R1+0x81c] ;  /* 0x00081c0001187983 */ /* 0x000ea80000300800 */
[----:B------:R-:W2:Y:S01]  /*f12b0*/  LDL.LU R25, [R1+0x80c] ;  /* 0x00080c0001197983 */ /* 0x000ea20000300800 */
[----:B------:R-:W-:Y:S02]  /*f12c0*/  PRMT R2, R2, 0x5210, R5 ;  /* 0x0000521002027816 */ /* 0x000fe40000000005 */
[----:B------:R-:W-:-:S03]  /*f12d0*/  PRMT R3, R3, 0x5210, R6 ;  /* 0x0000521003037816 */ /* 0x000fc60000000006 */
[----:B------:R-:W-:Y:S01]  /*f12e0*/  IMAD.MOV.U32 R26, RZ, RZ, R2 ;  /* 0x000000ffff1a7224 */ /* 0x000fe200078e0002 */
[----:B------:R-:W-:Y:S01]  /*f12f0*/  BAR.SYNC.DEFER_BLOCKING 0x0 ;  /* 0x0000000000007b1d */ /* 0x000fe20000010000 */
[----:B---3--:R-:W-:Y:S02]  /*f1300*/  LOP3.LUT R14, R22, 0xffff, RZ, 0xc0, !PT ;  /* 0x0000ffff160e7812 */ /* 0x008fe400078ec0ff */
[----:B----4-:R-:W-:Y:S02]  /*f1310*/  LOP3.LUT R7, R20, 0xffff, RZ, 0xc0, !PT ;  /* 0x0000ffff14077812 */ /* 0x010fe400078ec0ff */
[----:B------:R-:W-:Y:S01]  /*f1320*/  LOP3.LUT R12, R11, 0xffff, RZ, 0xc0, !PT ;  /* 0x0000ffff0b0c7812 */ /* 0x000fe200078ec0ff */
[----:B--2---:R0:W-:Y:S04]  /*f1330*/  STL.64 [R1+0x6020], R24 ;  /* 0x0060201801007387 */ /* 0x0041e80000100a00 */
[----:B------:R-:W2:Y:S04]  /*f1340*/  LDL.LU R11, [R1+0x810] ;  /* 0x00081000010b7983 */ /* 0x000ea80000300800 */
[----:B------:R-:W3:Y:S01]  /*f1350*/  LDL.LU R2, [R1+0x72c] ;  /* 0x00072c0001027983 */ /* 0x000ee20000300800 */
[----:B0-----:R-:W-:-:S02]  /*f1360*/  IMAD.MOV.U32 R25, RZ, RZ, R3 ;  /* 0x000000ffff197224 */ /* 0x001fc400078e0003 */
[----:B------:R-:W-:Y:S01]  /*f1370*/  IMAD.MOV.U32 R24, RZ, RZ, R4 ;  /* 0x000000ffff187224 */ /* 0x000fe200078e0004 */
        /* <DEDUP_REMOVED lines=9> */
[----:B------:R-:W-:-:S03]  /*f1410*/  PRMT R15, R21, 0x4210, R12 ;  /* 0x00004210150f7816 */ /* 0x000fc6000000000c */
[----:B--2---:R0:W-:Y:S04]  /*f1420*/  STL.64 [R1+0x6030], R10 ;  /* 0x0060300a01007387 */ /* 0x0041e80000100a00 */
[----:B------:R1:W-:Y:S04]  /*f1430*/  STL.64 [R1+0x6028], R8 ;  /* 0x0060280801007387 */ /* 0x0003e80000100a00 */
[----:B------:R-:W2:Y:S04]  /*f1440*/  LDL.LU R21, [R1+0x4d34] ;  /* 0x004d340001157983 */ /* 0x000ea80000300800 */
[----:B------:R-:W-:Y:S01]  /*f1450*/  STL.64 [R1+0x6040], R22 ;  /* 0x0060401601007387 */ /* 0x000fe20000100a00 */
[----:B0-----:R-:W-:-:S02]  /*f1460*/  PRMT R10, R28, 0x4210, R14 ;  /* 0x000042101c0a7816 */ /* 0x001fc4000000000e */
[----:B------:R-:W-:Y:S01]  /*f1470*/  PRMT R11, R29, 0x4210, R7 ;  /* 0x000042101d0b7816 */ /* 0x000fe20000000007 */
[----:B-1----:R-:W-:Y:S01]  /*f1480*/  IMAD.MOV.U32 R8, RZ, RZ, R15 ;  /* 0x000000ffff087224 */ /* 0x002fe200078e000f */
[----:B------:R-:W-:Y:S02]  /*f1490*/  PRMT R9, R19, 0x4210, R13 ;  /* 0x0000421013097816 */ /* 0x000fe4000000000d */
[----:B------:R-:W-:Y:S01]  /*f14a0*/  PRMT R27, R16, 0x5210, R27 ;  /* 0x00005210101b7816 */ /* 0x000fe2000000001b */
[----:B--2---:R-:W-:Y:S04]  /*f14b0*/  STL.64 [R1+0x6038], R20 ;  /* 0x0060381401007387 */ /* 0x004fe80000100a00 */
[----:B------:R-:W0:Y:S01]  /*f14c0*/  LDS.128 R20, [R18] ;  /* 0x0000000012147984 */ /* 0x000e220000000c00 */
[----:B------:R-:W-:Y:S06]  /*f14d0*/  BAR.SYNC.DEFER_BLOCKING 0x0 ;  /* 0x0000000000007b1d */ /* 0x000fec0000010000 */
[----:B------:R-:W2:Y:S04]  /*f14e0*/  LDL.LU R19, [R1+0x73c] ;  /* 0x00073c0001137983 */ /* 0x000ea80000300800 */
[----:B------:R-:W-:Y:S01]  /*f14f0*/  STSM.16.M88.4 [R0], R8 ;  /* 0x0000000800007844 */ /* 0x000fe20000000200 */
[----:B------:R-:W-:Y:S06]  /*f1500*/  BAR.SYNC.DEFER_BLOCKING 0x0 ;  /* 0x0000000000007b1d */ /* 0x000fec0000010000 */
[----:B------:R-:W1:Y:S02]  /*f1510*/  LDS.128 R8, [R18] ;  /* 0x0000000012087984 */ /* 0x000e640000000c00 */
[----:B------:R-:W-:Y:S06]  /*f1520*/  BAR.SYNC.DEFER_BLOCKING 0x0 ;  /* 0x0000000000007b1d */ /* 0x000fec0000010000 */
[----:B0-----:R-:W-:Y:S04]  /*f1530*/  STL.64 [R1+0x2b0], R20 ;  /* 0x0002b01401007387 */ /* 0x001fe80000100a00 */
[----:B------:R0:W-:Y:S04]  /*f1540*/  STL.64 [R1+0x2b8], R22 ;  /* 0x0002b81601007387 */ /* 0x0001e80000100a00 */
[----:B0-----:R-:W2:Y:S04]  /*f1550*/  LDL.LU.64 R22, [R1+0x6040] ;  /* 0x0060400001167983 */ /* 0x001ea80000300a00 */
[----:B------:R-:W2:Y:S01]  /*f1560*/  LDL.LU.64 R20, [R1+0x6038] ;  /* 0x0060380001147983 */ /* 0x000ea20000300a00 */
[----:B-1----:R-:W-:-:S03]  /*f1570*/  IMAD.MOV.U32 R16, RZ, RZ, R9 ;  /* 0x000000ffff107224 */ /* 0x002fc600078e0009 */
[----:B------:R-:W-:Y:S04]  /*f1580*/  STL [R1+0x2a0], R8 ;  /* 0x0002a00801007387 */ /* 0x000fe80000100800 */
[----:B------:R0:W-:Y:S04]  /*f1590*/  STL.64 [R1+0x2a8], R10 ;  /* 0x0002a80a01007387 */ /* 0x0001e80000100a00 */
[----:B------:R1:W-:Y:S04]  /*f15a0*/  STSM.16.M88.4 [R0], R24 ;  /* 0x0000001800007844 */ /* 0x0003e80000000200 */
[----:B0-----:R-:W2:Y:S04]  /*f15b0*/  LDL.LU.64 R10, [R1+0x6030] ;  /* 0x00603000010a7983 */ /* 0x001ea80000300a00 */
[----:B------:R-:W2:Y:S04]  /*f15c0*/  LDL.LU.64 R8, [R1+0x6028] ;  /* 0x0060280001087983 */ /* 0x000ea80000300a00 */
[----:B------:R-:W-:Y:S04]  /*f15d0*/  STL [R1+0x5d58], R16 ;  /* 0x005d581001007387 */ /* 0x000fe80000100800 */
[----:B------:R-:W-:Y:S04]  /*f15e0*/  STL [R1+0x5d74], R17 ;  /* 0x005d741101007387 */ /* 0x000fe80000100800 */
[----:B-1----:R-:W2:Y:S01]  /*f15f0*/  LDL.LU.64 R24, [R1+0x6020] ;  /* 0x0060200001187983 */ /* 0x002ea20000300a00 */
[----:B---3--:R-:W-:-:S02]  /*f1600*/  PRMT R15, R2, 0x5210, R7 ;  /* 0x00005210020f7816 */ /* 0x008fc40000000007 */
[----:B----4-:R-:W-:Y:S01]  /*f1610*/  LOP3.LUT R3, R3, 0xffff, RZ, 0xc0, !PT ;  /* 0x0000ffff03037812 */ /* 0x010fe200078ec0ff */
[----:B------:R-:W-:Y:S01]  /*f1620*/  BAR.SYNC.DEFER_BLOCKING 0x0 ;  /* 0x0000000000007b1d */ /* 0x000fe20000010000 */
[----:B--2---:R-:W-:Y:S02]  /*f1630*/  PRMT R12, R24, 0x5210, R12 ;  /* 0x00005210180c7816 */ /* 0x004fe4000000000c */
[----:B------:R-:W-:-:S03]  /*f1640*/  PRMT R13, R25, 0x5210, R13 ;  /* 0x00005210190d7816 */ /* 0x000fc6000000000d */
[----:B------:R-:W0:Y:S01]  /*f1650*/  LDS.128 R24, [R18] ;  /* 0x0000000012187984 */ /* 0x000e220000000c00 */
[----:B------:R-:W-:Y:S01]  /*f1660*/  PRMT R14, R11, 0x5210, R14 ;  /* 0x000052100b0e7816 */ /* 0x000fe2000000000e */
[----:B------:R-:W-:Y:S06]  /*f1670*/  BAR.SYNC.DEFER_BLOCKING 0x0 ;  /* 0x0000000000007b1d */ /* 0x000fec0000010000 */
[----:B------:R-:W-:Y:S02]  /*f1680*/  STSM.16.M88.4 [R0], R12 ;  /* 0x0000000c00007844 */ /* 0x000fe40000000200 */
[----:B------:R-:W-:Y:S01]  /*f1690*/  BAR.SYNC.DEFER_BLOCKING 0x0 ;  /* 0x0000000000007b1d */ /* 0x000fe20000010000 */
[----:B------:R-:W-:-:S05]  /*f16a0*/  PRMT R7, R22, 0x4210, R3 ;  /* 0x0000421016077816 */ /* 0x000fca0000000003 */
[----:B------:R-:W1:Y:S02]  /*f16b0*/  LDS.128 R12, [R18] ;  /* 0x00000000120c7984 */ /* 0x000e640000000c00 */
[----:B------:R-:W-:Y:S06]  /*f16c0*/  BAR.SYNC.DEFER_BLOCKING 0x0 ;  /* 0x0000000000007b1d */ /* 0x000fec0000010000 */
[----:B------:R-:W-:Y:S02]  /*f16d0*/  STSM.16.M88.4 [R0], R4 ;  /* 0x0000000400007844 */ /* 0x000fe40000000200 */
[----:B------:R-:W-:Y:S06]  /*f16e0*/  BAR.SYNC.DEFER_BLOCKING 0x0 ;  /* 0x0000000000007b1d */ /* 0x000fec0000010000 */
[----:B------:R-:W2:Y:S04]  /*f16f0*/  LDS.128 R4, [R18] ;  /* 0x0000000012047984 */ /* 0x000ea80000000c00 */
[----:B0-----:R0:W-:Y:S04]  /*f1700*/  STL.64 [R1+0x290], R24 ;  /* 0x0002901801007387 */ /* 0x0011e80000100a00 */
[----:B------:R3:W-:Y:S04]  /*f1710*/  STL.64 [R1+0x298], R26 ;  /* 0x0002981a01007387 */ /* 0x0007e80000100a00 */
[----:B-1----:R1:W-:Y:S04]  /*f1720*/  STL.64 [R1+0x280], R12 ;  /* 0x0002800c01007387 */ /* 0x0023e80000100a00 */
[----:B------:R4:W-:Y:S04]  /*f1730*/  STL.64 [R1+0x288], R14 ;  /* 0x0002880e01007387 */ /* 0x0009e80000100a00 */
[----:B0-----:R-:W4:Y:S01]  /*f1740*/  LDL.LU R24, [R1+0x40] ;  /* 0x0000400001187983 */ /* 0x001f220000300800 */
[----:B------:R-:W-:-:S04]  /*f1750*/  LOP3.LUT R2, R20, 0xffff, RZ, 0xc0, !PT ;  /* 0x0000ffff14027812 */ /* 0x000fc800078ec0ff */
[----:B------:R-:W-:Y:S01]  /*f1760*/  PRMT R11, R21, 0x4210, R2 ;  /* 0x00004210150b7816 */ /* 0x000fe20000000002 */
[----:B------:R-:W-:Y:S06]  /*f1770*/  BAR.SYNC.DEFER_BLOCKING 0x0 ;  /* 0x0000000000007b1d */ /* 0x000fec0000010000 */
[----:B--2---:R-:W-:Y:S04]  /*f1780*/  STL.64 [R1+0x270], R4 ;  /* 0x0002700401007387 */ /* 0x004fe80000100a00 */
[----:B------:R-:W-:Y:S04]  /*f1790*/  STL.64 [R1+0x278], R6 ;  /* 0x0002780601007387 */ /* 0x000fe80000100a00 */
[----:B------:R-:W2:Y:S04]  /*f17a0*/  LDL.LU R25, [R1+0x44] ;  /* 0x0000440001197983 */ /* 0x000ea80000300800 */
[----:B---3--:R-:W3:Y:S04]  /*f17b0*/  LDL.LU R26, [R1+0x48] ;  /* 0x00004800011a7983 */ /* 0x008ee80000300800 */
[----:B-1----:R-:W2:Y:S04]  /*f17c0*/  LDL.LU R12, [R1+0x110] ;  /* 0x00011000010c7983 */ /* 0x002ea80000300800 */
[----:B------:R-:W2:Y:S04]  /*f17d0*/  LDL.LU R13, [R1+0x114] ;  /* 0x00011400010d7983 */ /* 0x000ea80000300800 */
[----:B----4-:R-:W4:Y:S04]  /*f17e0*/  LDL.LU R14, [R1+0x118] ;  /* 0x00011800010e7983 */ /* 0x010f280000300800 */
[----:B------:R-:W2:Y:S04]  /*f17f0*/  LDL.LU R22, [R1+0x74c] ;  /* 0x00074c0001167983 */ /* 0x000ea80000300800 */
[----:B------:R-:W3:Y:S04]  /*f1800*/  LDL.LU R20, [R1+0x5258] ;  /* 0x0052580001147983 */ /* 0x000ee80000300800 */
[----:B------:R-:W3:Y:S04]  /*f1810*/  LDL.LU R21, [R1+0x4d3c] ;  /* 0x004d3c0001157983 */ /* 0x000ee80000300800 */
[----:B--2---:R-:W-:Y:S04]  /*f1820*/  STL.64 [R1+0x6018], R22 ;  /* 0x0060181601007387 */ /* 0x004fe80000100a00 */
[----:B---3--:R-:W-:Y:S04]  /*f1830*/  STL.64 [R1+0x6010], R20 ;  /* 0x0060101401007387 */ /* 0x008fe80000100a00 */
[----:B----4-:R-:W-:Y:S04]  /*f1840*/  STL [R1+0x5fe8], R14 ;  /* 0x005fe80e01007387 */ /* 0x010fe80000100800 */
[----:B------:R0:W-:Y:S04]  /*f1850*/  STL.64 [R1+0x5fe0], R12 ;  /* 0x005fe00c01007387 */ /* 0x0001e80000100a00 */
[----:B0-----:R-:W2:Y:S04]  /*f1860*/  LDL.LU R12, [R1+0x100] ;  /* 0x00010000010c7983 */ /* 0x001ea80000300800 */
[----:B------:R-:W2:Y:S04]  /*f1870*/  LDL.LU R13, [R1+0x104] ;  /* 0x00010400010d7983 */ /* 0x000ea80000300800 */
[----:B------:R-:W3:Y:S04]  /*f1880*/  LDL.LU R14, [R1+0x108] ;  /* 0x00010800010e7983 */ /* 0x000ee80000300800 */
[----:B------:R-:W-:Y:S01]  /*f1890*/  STSM.16.M88.4 [R0], R8 ;  /* 0x0000000800007844 */ /* 0x000fe20000000200 */
[----:B------:R-:W-:Y:S06]  /*f18a0*/  BAR.SYNC.DEFER_BLOCKING 0x0 ;  /* 0x0000000000007b1d */ /* 0x000fec0000010000 */
[----:B------:R-:W0:Y:S01]  /*f18b0*/  LDS.128 R20, [R18] ;  /* 0x0000000012147984 */ /* 0x000e220000000c00 */
[----:B------:R-:W-:-:S03]  /*f18c0*/  PRMT R3, R19, 0x5210, R3 ;  /* 0x0000521013037816 */ /* 0x000fc60000000003 */
[----:B---3--:R-:W-:Y:S04]  /*f18d0*/  STL [R1+0x6008], R14 ;  /* 0x0060080e01007387 */ /* 0x008fe80000100800 */
[----:B--2---:R1:W-:Y:S04]  /*f18e0*/  STL.64 [R1+0x6000], R12 ;  /* 0x0060000c01007387 */ /* 0x0043e80000100a00 */
[----:B-1----:R-:W2:Y:S04]  /*f18f0*/  LDL.LU R12, [R1+0x20] ;  /* 0x00002000010c7983 */ /* 0x002ea80000300800 */
[----:B------:R-:W2:Y:S04]  /*f1900*/  LDL.LU R13, [R1+0x24] ;  /* 0x00002400010d7983 */ /* 0x000ea80000300800 */
[----:B------:R-:W2:Y:S04]  /*f1910*/  LDL.LU R14, [R1+0x28] ;  /* 0x00002800010e7983 */ /* 0x000ea80000300800 */
[----:B------:R-:W3:Y:S04]  /*f1920*/  LDL.LU R7, [R1+0x4f50] ;  /* 0x004f500001077983 */ /* 0x000ee80000300800 */
[----:B------:R-:W4:Y:S01]  /*f1930*/  LDL.LU R27, [R1+0x4d44] ;  /* 0x004d4400011b7983 */ /* 0x000f220000300800 */
[----:B------:R-:W-:Y:S01]  /*f1940*/  IMAD.MOV.U32 R15, RZ, RZ, R3 ;  /* 0x000000ffff0f7224 */ /* 0x000fe200078e0003 */
[----:B------:R-:W-:Y:S06]  /*f1950*/  BAR.SYNC.DEFER_BLOCKING 0x0 ;  /* 0x0000000000007b1d */ /* 0x000fec0000010000 */
[----:B----4-:R-:W-:Y:S04]  /*f1960*/  STL.64 [R1+0x5ff8], R26 ;  /* 0x005ff81a01007387 */ /* 0x010fe80000100a00 */
[----:B------:R1:W-:Y:S04]  /*f1970*/  STL.64 [R1+0x5ff0], R24 ;  /* 0x005ff01801007387 */ /* 0x0003e80000100a00 */
[----:B-1----:R-:W4:Y:S04]  /*f1980*/  LDL.LU R24, [R1+0x30] ;  /* 0x0000300001187983 */ /* 0x002f280000300800 */
[----:B------:R-:W4:Y:S04]  /*f1990*/  LDL.LU R25, [R1+0x34] ;  /* 0x0000340001197983 */ /* 0x000f280000300800 */
[----:B------:R-:W4:Y:S04]  /*f19a0*/  LDL.LU R26, [R1+0x38] ;  /* 0x00003800011a7983 */ /* 0x000f280000300800 */
[----:B------:R-:W3:Y:S04]  /*f19b0*/  LDL.LU R11, [R1+0x75c] ;  /* 0x00075c00010b7983 */ /* 0x000ee80000300800 */
[----:B0-----:R-:W-:Y:S04]  /*f19c0*/  STL.64 [R1+0x260], R20 ;  /* 0x0002601401007387 */ /* 0x001fe80000100a00 */
[----:B------:R0:W-:Y:S04]  /*f19d0*/  STL.64 [R1+0x268], R22 ;  /* 0x0002681601007387 */ /* 0x0001e80000100a00 */
[----:B0-----:R-:W3:Y:S04]  /*f19e0*/  LDL.LU.64 R22, [R1+0x6018] ;  /* 0x0060180001167983 */ /* 0x001ee80000300a00 */
[----:B------:R-:W4:Y:S04]  /*f19f0*/  LDL.LU.64 R20, [R1+0x6010] ;  /* 0x0060100001147983 */ /* 0x000f280000300a00 */
[----:B------:R-:W4:Y:S04]  /*f1a00*/  LDL.LU R8, [R1+0x50] ;  /* 0x0000500001087983 */ /* 0x000f280000300800 */
[----:B------:R-:W4:Y:S04]  /*f1a10*/  LDL.LU R9, [R1+0x54] ;  /* 0x0000540001097983 */ /* 0x000f280000300800 */
[----:B------:R-:W4:Y:S04]  /*f1a20*/  LDL.LU R10, [R1+0x58] ;  /* 0x00005800010a7983 */ /* 0x000f280000300800 */
[----:B--2---:R-:W-:Y:S01]  /*f1a30*/  STSM.16.M88.4 [R0], R12 ;  /* 0x0000000c00007844 */ /* 0x004fe20000000200 */
[----:B------:R-:W-:Y:S06]  /*f1a40*/  BAR.SYNC.DEFER_BLOCKING 0x0 ;  /* 0x0000000000007b1d */ /* 0x000fec0000010000 */
[----:B------:R-:W0:Y:S02]  /*f1a50*/  LDS.128 R12, [R18] ;  /* 0x00000000120c7984 */ /* 0x000e240000000c00 */
[----:B------:R-:W-:Y:S01]  /*f1a60*/  BAR.SYNC.DEFER_BLOCKING 0x0 ;  /* 0x0000000000007b1d */ /* 0x000fe20000010000 */
[----:B---3--:R-:W-:-:S05]  /*f1a70*/  PRMT R27, R22, 0x5210, R2 ;  /* 0x00005210161b7816 */ /* 0x008fca0000000002 */
[----:B----4-:R-:W-:Y:S02]  /*f1a80*/  STSM.16.M88.4 [R0], R24 ;  /* 0x0000001800007844 */ /* 0x010fe40000000200 */
[----:B------:R-:W-:Y:S06]  /*f1a90*/  BAR.SYNC.DEFER_BLOCKING 0x0 ;  /* 0x0000000000007b1d */ /* 0x000fec0000010000 */
[----:B------:R-:W-:Y:S04]  /*f1aa0*/  STL [R1+0x5fd8], R10 ;  /* 0x005fd80a01007387 */ /* 0x000fe80000100800 */
[----:B------:R-:W-:Y:S04]  /*f1ab0*/  STL.64 [R1+0x5fd0], R8 ;  /* 0x005fd00801007387 */ /* 0x000fe80000100a00 */
[----:B------:R-:W2:Y:S04]  /*f1ac0*/  LDL.LU R3, [R1+0x77c] ;  /* 0x00077c0001037983 */ /* 0x000ea80000300800 */
[----:B------:R-:W3:Y:S04]  /*f1ad0*/  LDL.LU R19, [R1+0x5264] ;  /* 0x0052640001137983 */ /* 0x000ee80000300800 */
[----:B------:R-:W4:Y:S04]  /*f1ae0*/  LDL.LU R4, [R1+0x120] ;  /* 0x0001200001047983 */ /* 0x000f280000300800 */
[----:B------:R-:W4:Y:S04]  /*f1af0*/  LDL.LU R5, [R1+0x124] ;  /* 0x0001240001057983 */ /* 0x000f280000300800 */
[----:B------:R-:W4:Y:S04]  /*f1b00*/  LDL.LU R6, [R1+0x128] ;  /* 0x0001280001067983 */ /* 0x000f280000300800 */
[----:B------:R-:W2:Y:S04]  /*f1b10*/  LDL.LU R2, [R1+0x4d4c] ;  /* 0x004d4c0001027983 */ /* 0x000ea80000300800 */
[----:B------:R-:W2:Y:S04]  /*f1b20*/  LDL.LU R22, [R1+0x4f60] ;  /* 0x004f600001167983 */ /* 0x000ea80000300800 */
[----:B0-----:R-:W-:Y:S04]  /*f1b30*/  STL.64 [R1+0x250], R12 ;  /* 0x0002500c01007387 */ /* 0x001fe80000100a00 */
[----:B------:R0:W-:Y:S04]  /*f1b40*/  STL.64 [R1+0x258], R14 ;  /* 0x0002580e01007387 */ /* 0x0001e80000100a00 */
[----:B------:R-:W1:Y:S04]  /*f1b50*/  LDS.128 R24, [R18] ;  /* 0x0000000012187984 */ /* 0x000e680000000c00 */
[----:B0-----:R-:W2:Y:S04]  /*f1b60*/  LDL.LU R14, [R1+0x6008] ;  /* 0x00600800010e7983 */ /* 0x001ea80000300800 */
[----:B------:R-:W2:Y:S01]  /*f1b70*/  LDL.LU.64 R12, [R1+0x6000] ;  /* 0x00600000010c7983 */ /* 0x000ea20000300a00 */
[----:B------:R-:W-:-:S03]  /*f1b80*/  LOP3.LUT R8, R20, 0xffff, RZ, 0xc0, !PT ;  /* 0x0000ffff14087812 */ /* 0x000fc600078ec0ff */
[----:B------:R-:W3:Y:S01]  /*f1b90*/  LDL.LU R20, [R1+0x4d50] ;  /* 0x004d500001147983 */ /* 0x000ee20000300800 */
[----:B------:R-:W-:-:S03]  /*f1ba0*/  PRMT R15, R21, 0x4210, R8 ;  /* 0x00004210150f7816 */ /* 0x000fc60000000008 */
[----:B------:R-:W3:Y:S01]  /*f1bb0*/  LDL.LU R21, [R1+0x78c] ;  /* 0x00078c0001157983 */ /* 0x000ee20000300800 */
[----:B------:R-:W-:Y:S06]  /*f1bc0*/  BAR.SYNC.DEFER_BLOCKING 0x0 ;  /* 0x0000000000007b1d */ /* 0x000fec0000010000 */
[----:B-1----:R-:W-:Y:S04]  /*f1bd0*/  STL.64 [R1+0x240], R24 ;  /* 0x0002401801007387 */ /* 0x002fe80000100a00 */
[----:B------:R0:W-:Y:S04]  /*f1be0*/  STL.64 [R1+0x248], R26 ;  /* 0x0002481a01007387 */ /* 0x0001e80000100a00 */
[----:B0-----:R-:W3:Y:S04]  /*f1bf0*/  LDL.LU.64 R26, [R1+0x5ff8] ;  /* 0x005ff800011a7983 */ /* 0x001ee80000300a00 */
[----:B------:R-:W4:Y:S01]  /*f1c00*/  LDL.LU.64 R24, [R1+0x5ff0] ;  /* 0x005ff00001187983 */ /* 0x000f220000300a00 */
[----:B------:R-:W-:-:S03]  /*f1c10*/  LOP3.LUT R7, R7, 0xffff, RZ, 0xc0, !PT ;  /* 0x0000ffff07077812 */ /* 0x000fc600078ec0ff */
[----:B--2---:R0:W-:Y:S04]  /*f1c20*/  STSM.16.M88.4 [R0], R12 ;  /* 0x0000000c00007844 */ /* 0x0041e80000000200 */
[----:B0-----:R-:W2:Y:S04]  /*f1c30*/  LDL.LU R14, [R1+0x5fe8] ;  /* 0x005fe800010e7983 */ /* 0x001ea80000300800 */
[----:B------:R-:W2:Y:S01]  /*f1c40*/  LDL.LU.64 R12, [R1+0x5fe0] ;  /* 0x005fe000010c7983 */ /* 0x000ea20000300a00 */
[----:B---3--:R-:W-:Y:S01]  /*f1c50*/  PRMT R15, R27, 0x4210, R7 ;  /* 0x000042101b0f7816 */ /* 0x008fe20000000007 */
[----:B------:R-:W-:Y:S01]  /*f1c60*/  BAR.SYNC.DEFER_BLOCKING 0x0 ;  /* 0x0000000000007b1d */ /* 0x000fe20000010000 */
[----:B------:R-:W-:-:S05]  /*f1c70*/  PRMT R27, R11, 0x5210, R8 ;  /* 0x000052100b1b7816 */ /* 0x000fca0000000008 */
[----:B------:R-:W0:Y:S02]  /*f1c80*/  LDS.128 R8, [R18] ;  /* 0x0000000012087984 */ /* 0x000e240000000c00 */
[----:B------:R-:W-:Y:S06]  /*f1c90*/  BAR.SYNC.DEFER_BLOCKING 0x0 ;  /* 0x0000000000007b1d */ /* 0x000fec0000010000 */
[----:B0-----:R-:W-:Y:S04]  /*f1ca0*/  STL.64 [R1+0x230], R8 ;  /* 0x0002300801007387 */ /* 0x001fe80000100a00 */
[----:B------:R0:W-:Y:S04]  /*f1cb0*/  STL.64 [R1+0x238], R10 ;  /* 0x0002380a01007387 */ /* 0x0001e80000100a00 */
[----:B0-----:R-:W3:Y:S04]  /*f1cc0*/  LDL.LU R10, [R1+0x5fd8] ;  /* 0x005fd800010a7983 */ /* 0x001ee80000300800 */
[----:B------:R-:W3:Y:S01]  /*f1cd0*/  LDL.LU.64 R8, [R1+0x5fd0] ;  /* 0x005fd00001087983 */ /* 0x000ee20000300a00 */
[----:B------:R-:W-:-:S02]  /*f1ce0*/  PRMT R11, R3, 0x5210, R7 ;  /* 0x00005210030b7816 */ /* 0x000fc40000000007 */
[----:B------:R-:W-:Y:S01]  /*f1cf0*/  LOP3.LUT R3, R19, 0xffff, RZ, 0xc0, !PT ;  /* 0x0000ffff13037812 */ /* 0x000fe200078ec0ff */
[----:B--2---:R-:W-:Y:S01]  /*f1d00*/  STSM.16.M88.4 [R0], R12 ;  /* 0x0000000c00007844 */ /* 0x004fe20000000200 */
[----:B------:R-:W-:Y:S06]  /*f1d10*/  BAR.SYNC.DEFER_BLOCKING 0x0 ;  /* 0x0000000000007b1d */ /* 0x000fec0000010000 */
[----:B------:R-:W0:Y:S02]  /*f1d20*/  LDS.128 R12, [R18] ;  /* 0x00000000120c7984 */ /* 0x000e240000000c00 */
[----:B------:R-:W-:Y:S06]  /*f1d30*/  BAR.SYNC.DEFER_BLOCKING 0x0 ;  /* 0x0000000000007b1d */ /* 0x000fec0000010000 */
[----:B----4-:R-:W-:Y:S04]  /*f1d40*/  STSM.16.M88.4 [R0], R24 ;  /* 0x0000001800007844 */ /* 0x010fe80000000200 */
[----:B0-----:R-:W-:Y:S04]  /*f1d50*/  STL.64 [R1+0x220], R12 ;  /* 0x0002200c01007387 */ /* 0x001fe80000100a00 */
[----:B------:R-:W-:Y:S01]  /*f1d60*/  STL.64 [R1+0x228], R14 ;  /* 0x0002280e01007387 */ /* 0x000fe20000100a00 */
[----:B------:R-:W-:Y:S06]  /*f1d70*/  BAR.SYNC.DEFER_BLOCKING 0x0 ;  /* 0x0000000000007b1d */ /* 0x000fec0000010000 */
[----:B------:R-:W0:Y:S02]  /*f1d80*/  LDS.128 R12, [R18] ;  /* 0x00000000120c7984 */ /* 0x000e240000000c00 */
[----:B------:R-:W-:Y:S06]  /*f1d90*/  BAR.SYNC.DEFER_BLOCKING 0x0 ;  /* 0x0000000000007b1d */ /* 0x000fec0000010000 */
[----:B---3--:R-:W-:Y:S04]  /*f1da0*/  STSM.16.M88.4 [R0], R8 ;  /* 0x0000000800007844 */ /* 0x008fe80000000200 */
[----:B0-----:R-:W-:Y:S01]  /*f1db0*/  STL [R1+0x210], R12 ;  /* 0x0002100c01007387 */ /* 0x001fe20000100800 */
[----:B------:R-:W-:-:S03]  /*f1dc0*/  IMAD.MOV.U32 R19, RZ, RZ, R13 ;  /* 0x000000ffff137224 */ /* 0x000fc600078e000d */
[----:B------:R-:W-:Y:S01]  /*f1dd0*/  STL.64 [R1+0x218], R14 ;  /* 0x0002180e01007387 */ /* 0x000fe20000100a00 */
[----:B------:R-:W-:Y:S06]  /*f1de0*/  BAR.SYNC.DEFER_BLOCKING 0x0 ;  /* 0x0000000000007b1d */ /* 0x000fec0000010000 */
[----:B------:R-:W0:Y:S04]  /*f1df0*/  LDS.128 R12, [R18] ;  /* 0x00000000120c7984 */ /* 0x000e280000000c00 */
[----:B------:R-:W-:Y:S04]  /*f1e00*/  STL [R1+0x5810], R19 ;  /* 0x0058101301007387 */ /* 0x000fe80000100800 */
[----:B0-----:R-:W-:Y:S04]  /*f1e10*/  STL.64 [R1+0x200], R12 ;  /* 0x0002000c01007387 */ /* 0x001fe80000100a00 */
[----:B------:R-:W-:Y:S04]  /*f1e20*/  STL.64 [R1+0x208], R14 ;  /* 0x0002080e01007387 */ /* 0x000fe80000100a00 */
[----:B------:R-:W2:Y:S04]  /*f1e30*/  LDL.LU R24, [R1+0x80] ;  /* 0x0000800001187983 */ /* 0x000ea80000300800 */
[----:B------:R-:W2:Y:S04]  /*f1e40*/  LDL.LU R25, [R1+0x84] ;  /* 0x0000840001197983 */ /* 0x000ea80000300800 */
[----:B------:R-:W3:Y:S01]  /*f1e50*/  LDL.LU R26, [R1+0x88] ;  /* 0x00008800011a7983 */ /* 0x000ee20000300800 */
[----:B------:R-:W-:Y:S01]  /*f1e60*/  PRMT R7, R2, 0x4210, R3 ;  /* 0x0000421002077816 */ /* 0x000fe20000000003 */
[----:B------:R-:W-:Y:S01]  /*f1e70*/  BAR.SYNC.DEFER_BLOCKING 0x0 ;  /* 0x0000000000007b1d */ /* 0x000fe20000010000 */
[----:B------:R-:W-:-:S05]  /*f1e80*/  LOP3.LUT R8, R22, 0xffff, RZ, 0xc0, !PT ;  /* 0x0000ffff16087812 */ /* 0x000fca00078ec0ff */
[----:B------:R0:W-:Y:S02]  /*f1e90*/  STSM.16.M88.4 [R0], R4 ;  /* 0x0000000400007844 */ /* 0x0001e40000000200 */
[----:B0-----:R-:W-:Y:S02]  /*f1ea0*/  PRMT R4, R21, 0x5210, R3 ;  /* 0x0000521015047816 */ /* 0x001fe40000000003 */
[----:B---3--:R-:W-:Y:S04]  /*f1eb0*/  STL [R1+0x5f90], R26 ;  /* 0x005f901a01007387 */ /* 0x008fe80000100800 */
[----:B--2---:R0:W-:Y:S04]  /*f1ec0*/  STL.64 [R1+0x5f88], R24 ;  /* 0x005f881801007387 */ /* 0x0041e80000100a00 */
[----:B0-----:R-:W2:Y:S04]  /*f1ed0*/  LDL.LU R24, [R1+0x140] ;  /* 0x0001400001187983 */ /* 0x001ea80000300800 */
[----:B------:R-:W2:Y:S04]  /*f1ee0*/  LDL.LU R25, [R1+0x144] ;  /* 0x0001440001197983 */ /* 0x000ea80000300800 */
[----:B------:R-:W3:Y:S04]  /*f1ef0*/  LDL.LU R26, [R1+0x148] ;  /* 0x00014800011a7983 */ /* 0x000ee80000300800 */
[----:B------:R-:W4:Y:S04]  /*f1f00*/  LDL.LU R3, [R1+0x79c] ;  /* 0x00079c0001037983 */ /* 0x000f280000300800 */
[----:B------:R-:W2:Y:S01]  /*f1f10*/  LDL.LU R22, [R1+0x5268] ;  /* 0x0052680001167983 */ /* 0x000ea20000300800 */
[----:B------:R-:W-:Y:S01]  /*f1f20*/  PRMT R2, R20, 0x4210, R8 ;  /* 0x0000421014027816 */ /* 0x000fe20000000008 */
[----:B------:R-:W-:Y:S06]  /*f1f30*/  BAR.SYNC.DEFER_BLOCKING 0x0 ;  /* 0x0000000000007b1d */ /* 0x000fec0000010000 */
[----:B--2---:R-:W-:Y:S04]  /*f1f40*/  STL.64 [R1+0x5fc8], R22 ;  /* 0x005fc81601007387 */ /* 0x004fe80000100a00 */
[----:B---3--:R-:W-:Y:S04]  /*f1f50*/  STL [R1+0x5fb0], R26 ;  /* 0x005fb01a01007387 */ /* 0x008fe80000100800 */
[----:B------:R0:W-:Y:S01]  /*f1f60*/  STL.64 [R1+0x5fa8], R24 ;  /* 0x005fa81801007387 */ /* 0x0001e20000100a00 */
[----:B------:R-:W-:-:S03]  /*f1f70*/  IMAD.MOV.U32 R27, RZ, RZ, R4 ;  /* 0x000000ffff1b7224 */ /* 0x000fc600078e0004 */
[----:B------:R-:W1:Y:S04]  /*f1f80*/  LDS.128 R20, [R18] ;  /* 0x0000000012147984 */ /* 0x000e680000000c00 */
[----:B0-----:R-:W2:Y:S04]  /*f1f90*/  LDL.LU R24, [R1+0x60] ;  /* 0x0000600001187983 */ /* 0x001ea80000300800 */
[----:B------:R-:W2:Y:S04]  /*f1fa0*/  LDL.LU R25, [R1+0x64] ;  /* 0x0000640001197983 */ /* 0x000ea80000300800 */
[----:B------:R-:W3:Y:S01]  /*f1fb0*/  LDL.LU R26, [R1+0x68] ;  /* 0x00006800011a7983 */ /* 0x000ee20000300800 */
[----:B------:R-:W-:Y:S06]  /*f1fc0*/  BAR.SYNC.DEFER_BLOCKING 0x0 ;  /* 0x0000000000007b1d */ /* 0x000fec0000010000 */
[----:B---3--:R-:W-:Y:S04]  /*f1fd0*/  STL.64 [R1+0x5fc0], R26 ;  /* 0x005fc01a01007387 */ /* 0x008fe80000100a00 */
[----:B--2---:R0:W-:Y:S04]  /*f1fe0*/  STL.64 [R1+0x5fb8], R24 ;  /* 0x005fb81801007387 */ /* 0x0041e80000100a00 */
[----:B0-----:R-:W2:Y:S04]  /*f1ff0*/  LDL.LU R24, [R1+0x130] ;  /* 0x0001300001187983 */ /* 0x001ea80000300800 */
[----:B------:R-:W2:Y:S04]  /*f2000*/  LDL.LU R25, [R1+0x134] ;  /* 0x0001340001197983 */ /* 0x000ea80000300800 */
[----:B------:R-:W2:Y:S04]  /*f2010*/  LDL.LU R26, [R1+0x138] ;  /* 0x00013800011a7983 */ /* 0x000ea80000300800 */
[----:B------:R-:W3:Y:S04]  /*f2020*/  LDL.LU R7, [R1+0x4d58] ;  /* 0x004d580001077983 */ /* 0x000ee80000300800 */
[----:B------:R-:W3:Y:S04]  /*f2030*/  LDL.LU R9, [R1+0x4f80] ;  /* 0x004f800001097983 */ /* 0x000ee80000300800 */
[----:B------:R-:W3:Y:S04]  /*f2040*/  LDL.LU R12, [R1+0x150] ;  /* 0x00015000010c7983 */ /* 0x000ee80000300800 */
[----:B------:R-:W3:Y:S04]  /*f2050*/  LDL.LU R13, [R1+0x154] ;  /* 0x00015400010d7983 */ /* 0x000ee80000300800 */
[----:B------:R-:W3:Y:S01]  /*f2060*/  LDL.LU R14, [R1+0x158] ;  /* 0x00015800010e7983 */ /* 0x000ee20000300800 */
[----:B------:R-:W-:-:S05]  /*f2070*/  IMAD.MOV.U32 R27, RZ, RZ, R2 ;  /* 0x000000ffff1b7224 */ /* 0x000fca00078e0002 */
[----:B--2---:R-:W-:Y:S01]  /*f2080*/  STSM.16.M88.4 [R0], R24 ;  /* 0x0000001800007844 */ /* 0x004fe20000000200 */
[----:B------:R-:W-:Y:S06]  /*f2090*/  BAR.SYNC.DEFER_BLOCKING 0x0 ;  /* 0x0000000000007b1d */ /* 0x000fec0000010000 */
[----:B------:R-:W0:Y:S04]  /*f20a0*/  LDS.128 R24, [R18] ;  /* 0x0000000012187984 */ /* 0x000e280000000c00 */
[----:B---3--:R-:W-:Y:S04]  /*f20b0*/  STL [R1+0x5fa0], R14 ;  /* 0x005fa00e01007387 */ /* 0x008fe80000100800 */
[----:B------:R2:W-:Y:S04]  /*f20c0*/  STL.64 [R1+0x5f98], R12 ;  /* 0x005f980c01007387 */ /* 0x0005e80000100a00 */
[----:B--2---:R-:W2:Y:S04]  /*f20d0*/  LDL.LU R12, [R1+0x70] ;  /* 0x00007000010c7983 */ /* 0x004ea80000300800 */
[----:B------:R-:W2:Y:S04]  /*f20e0*/  LDL.LU R13, [R1+0x74] ;  /* 0x00007400010d7983 */ /* 0x000ea80000300800 */
[----:B------:R-:W2:Y:S04]  /*f20f0*/  LDL.LU R14, [R1+0x78] ;  /* 0x00007800010e7983 */ /* 0x000ea80000300800 */
[----:B-1----:R-:W-:Y:S04]  /*f2100*/  STL.64 [R1+0x1f0], R20 ;  /* 0x0001f01401007387 */ /* 0x002fe80000100a00 */
[----:B------:R1:W-:Y:S04]  /*f2110*/  STL.64 [R1+0x1f8], R22 ;  /* 0x0001f81601007387 */ /* 0x0003e80000100a00 */
[----:B-1----:R-:W3:Y:S04]  /*f2120*/  LDL.LU.64 R22, [R1+0x5fc8] ;  /* 0x005fc80001167983 */ /* 0x002ee80000300a00 */
[----:B------:R-:W2:Y:S01]  /*f2130*/  LDL.LU R10, [R1+0x4d5c] ;  /* 0x004d5c00010a7983 */ /* 0x000ea20000300800 */
[----:B0-----:R-:W-:-:S03]  /*f2140*/  IMAD.MOV.U32 R20, RZ, RZ, R25 ;  /* 0x000000ffff147224 */ /* 0x001fc600078e0019 */
[----:B------:R-:W2:Y:S04]  /*f2150*/  LDL.LU R21, [R1+0x7ac] ;  /* 0x0007ac0001157983 */ /* 0x000ea80000300800 */
[----:B------:R-:W-:Y:S04]  /*f2160*/  STL [R1+0x1e0], R24 ;  /* 0x0001e01801007387 */ /* 0x000fe80000100800 */
[----:B------:R0:W-:Y:S04]  /*f2170*/  STL.64 [R1+0x1e8], R26 ;  /* 0x0001e81a01007387 */ /* 0x0001e80000100a00 */
[----:B0-----:R-:W2:Y:S04]  /*f2180*/  LDL.LU.64 R26, [R1+0x5fc0] ;  /* 0x005fc000011a7983 */ /* 0x001ea80000300a00 */
[----:B------:R-:W2:Y:S04]  /*f2190*/  LDL.LU.64 R24, [R1+0x5fb8] ;  /* 0x005fb80001187983 */ /* 0x000ea80000300a00 */
[----:B------:R-:W3:Y:S04]  /*f21a0*/  LDL.LU R4, [R1+0x90] ;  /* 0x0000900001047983 */ /* 0x000ee80000300800 */
[----:B------:R-:W3:Y:S04]  /*f21b0*/  LDL.LU R5, [R1+0x94] ;  /* 0x0000940001057983 */ /* 0x000ee80000300800 */
[----:B------:R-:W3:Y:S04]  /*f21c0*/  LDL.LU R6, [R1+0x98] ;  /* 0x0000980001067983 */ /* 0x000ee80000300800 */
[----:B------:R-:W3:Y:S01]  /*f21d0*/  LDL.LU R11, [R1+0x7bc] ;  /* 0x0007bc00010b7983 */ /* 0x000ee20000300800 */
[----:B------:R-:W-:Y:S06]  /*f21e0*/  BAR.SYNC.DEFER_BLOCKING 0x0 ;  /* 0x0000000000007b1d */ /* 0x000fec0000010000 */
[----:B--2---:R-:W-:Y:S02]  /*f21f0*/  STSM.16.M88.4 [R0], R24 ;  /* 0x0000001800007844 */ /* 0x004fe40000000200 */
[----:B------:R-:W-:Y:S06]  /*f2200*/  BAR.SYNC.DEFER_BLOCKING 0x0 ;  /* 0x0000000000007b1d */ /* 0x000fec0000010000 */
[----:B------:R-:W0:Y:S04]  /*f2210*/  LDS.128 R24, [R18] ;  /* 0x0000000012187984 */ /* 0x000e280000000c00 */
[----:B---3--:R-:W-:Y:S04]  /*f2220*/  STL [R1+0x5f80], R11 ;  /* 0x005f800b01007387 */ /* 0x008fe80000100800 */
[----:B------:R-:W2:Y:S04]  /*f2230*/  LDL.LU R2, [R1+0x5278] ;  /* 0x0052780001027983 */ /* 0x000ea80000300800 */
[----:B------:R-:W-:Y:S04]  /*f2240*/  STL [R1+0x57cc], R20 ;  /* 0x0057cc1401007387 */ /* 0x000fe80000100800 */
[----:B0-----:R-:W-:Y:S04]  /*f2250*/  STL.64 [R1+0x1d0], R24 ;  /* 0x0001d01801007387 */ /* 0x001fe80000100a00 */
[----:B------:R0:W-:Y:S04]  /*f2260*/  STL.64 [R1+0x1d8], R26 ;  /* 0x0001d81a01007387 */ /* 0x0001e80000100a00 */
[----:B0-----:R-:W3:Y:S04]  /*f2270*/  LDL.LU R26, [R1+0x5fb0] ;  /* 0x005fb000011a7983 */ /* 0x001ee80000300800 */
[----:B------:R-:W3:Y:S01]  /*f2280*/  LDL.LU.64 R24, [R1+0x5fa8] ;  /* 0x005fa80001187983 */ /* 0x000ee20000300a00 */
[----:B----4-:R-:W-:Y:S01]  /*f2290*/  PRMT R15, R3, 0x5210, R8 ;  /* 0x00005210030f7816 */ /* 0x010fe20000000008 */
[----:B------:R-:W-:Y:S06]  /*f22a0*/  BAR.SYNC.DEFER_BLOCKING 0x0 ;  /* 0x0000000000007b1d */ /* 0x000fec0000010000 */
[----:B------:R-:W4:Y:S04]  /*f22b0*/  LDL.LU R3, [R1+0x1a0c] ;  /* 0x001a0c0001037983 */ /* 0x000f280000300800 */
[----:B------:R-:W-:Y:S01]  /*f22c0*/  STSM.16.M88.4 [R0], R12 ;  /* 0x0000000c00007844 */ /* 0x000fe20000000200 */
[----:B------:R-:W-:Y:S06]  /*f22d0*/  BAR.SYNC.DEFER_BLOCKING 0x0 ;  /* 0x0000000000007b1d */ /* 0x000fec0000010000 */
[----:B------:R-:W0:Y:S01]  /*f22e0*/  LDS.128 R12, [R18] ;  /* 0x00000000120c7984 */ /* 0x000e220000000c00 */
[----:B------:R-:W-:-:S03]  /*f22f0*/  LOP3.LUT R8, R22, 0xffff, RZ, 0xc0, !PT ;  /* 0x0000ffff16087812 */ /* 0x000fc600078ec0ff */
[----:B------:R-:W2:Y:S01]  /*f2300*/  LDL.LU R22, [R1+0x4f88] ;  /* 0x004f880001167983 */ /* 0x000ea20000300800 */
[----:B------:R-:W-:Y:S01]  /*f2310*/  PRMT R27, R7, 0x4210, R8 ;  /* 0x00004210071b7816 */ /* 0x000fe20000000008 */
[----:B------:R-:W-:Y:S01]  /*f2320*/  BAR.SYNC.DEFER_BLOCKING 0x0 ;  /* 0x0000000000007b1d */ /* 0x000fe20000010000 */
[----:B------:R-:W-:-:S05]  /*f2330*/  LOP3.LUT R7, R9, 0xffff, RZ, 0xc0, !PT ;  /* 0x0000ffff09077812 */ /* 0x000fca00078ec0ff */
[----:B0-----:R-:W-:Y:S01]  /*f2340*/  STL [R1+0x1c4], R13 ;  /* 0x0001c40d01007387 */ /* 0x001fe20000100800 */
[----:B------:R-:W-:-:S03]  /*f2350*/  IMAD.MOV.U32 R20, RZ, RZ, R12 ;  /* 0x000000ffff147224 */ /* 0x000fc600078e000c */
[----:B------:R0:W-:Y:S04]  /*f2360*/  STL.64 [R1+0x1c8], R14 ;  /* 0x0001c80e01007387 */ /* 0x0001e80000100a00 */
[----:B0-----:R-:W2:Y:S04]  /*f2370*/  LDL.LU R14, [R1+0x5fa0] ;  /* 0x005fa000010e7983 */ /* 0x001ea80000300800 */
[----:B------:R-:W2:Y:S01]  /*f2380*/  LDL.LU.64 R12, [R1+0x5f98] ;  /* 0x005f9800010c7983 */ /* 0x000ea20000300a00 */
[----:B------:R-:W-:-:S03]  /*f2390*/  PRMT R15, R10, 0x4210, R7 ;  /* 0x000042100a0f7816 */ /* 0x000fc60000000007 */
[----:B---3--:R0:W-:Y:S02]  /*f23a0*/  STSM.16.M88.4 [R0], R24 ;  /* 0x0000001800007844 */ /* 0x0081e40000000200 */
[----:B0-----:R-:W-:Y:S01]  /*f23b0*/  PRMT R27, R21, 0x5210, R8 ;  /* 0x00005210151b7816 */ /* 0x001fe20000000008 */
[----:B------:R-:W-:Y:S06]  /*f23c0*/  BAR.SYNC.DEFER_BLOCKING 0x0 ;  /* 0x0000000000007b1d */ /* 0x000fec0000010000 */
[----:B------:R-:W3:Y:S04]  /*f23d0*/  LDL.LU R26, [R1+0x5f90] ;  /* 0x005f9000011a7983 */ /* 0x000ee80000300800 */
[----:B------:R-:W3:Y:S04]  /*f23e0*/  LDL.LU.64 R24, [R1+0x5f88] ;  /* 0x005f880001187983 */ /* 0x000ee80000300a00 */
[----:B------:R-:W0:Y:S01]  /*f23f0*/  LDS.128 R8, [R18] ;  /* 0x0000000012087984 */ /* 0x000e220000000c00 */
[----:B------:R-:W-:Y:S06]  /*f2400*/  BAR.SYNC.DEFER_BLOCKING 0x0 ;  /* 0x0000000000007b1d */ /* 0x000fec0000010000 */
[----:B0-----:R-:W-:Y:S04]  /*f2410*/  STL.64 [R1+0x1b0], R8 ;  /* 0x0001b00801007387 */ /* 0x001fe80000100a00 */
[----:B------:R0:W-:Y:S04]  /*f2420*/  STL [R1+0x1bc], R11 ;  /* 0x0001bc0b01007387 */ /* 0x0001e80000100800 */
[----:B0-----:R-:W4:Y:S04]  /*f2430*/  LDL.LU R11, [R1+0x5f80] ;  /* 0x005f8000010b7983 */ /* 0x001f280000300800 */
[----:B--2---:R-:W-:Y:S01]  /*f2440*/  STSM.16.M88.4 [R0], R12 ;  /* 0x0000000c00007844 */ /* 0x004fe20000000200 */
[----:B------:R-:W-:Y:S06]  /*f2450*/  BAR.SYNC.DEFER_BLOCKING 0x0 ;  /* 0x0000000000007b1d */ /* 0x000fec0000010000 */
[----:B------:R-:W0:Y:S02]  /*f2460*/  LDS.128 R12, [R18] ;  /* 0x00000000120c7984 */ /* 0x000e240000000c00 */
[----:B------:R-:W-:Y:S01]  /*f2470*/  BAR.SYNC.DEFER_BLOCKING 0x0 ;  /* 0x0000000000007b1d */ /* 0x000fe20000010000 */
[----:B------:R-:W-:-:S05]  /*f2480*/  IMAD.MOV.U32 R21, RZ, RZ, R10 ;  /* 0x000000ffff157224 */ /* 0x000fca00078e000a */
[----:B------:R-:W-:Y:S04]  /*f2490*/  STL [R1+0x577c], R21 ;  /* 0x00577c1501007387 */ /* 0x000fe80000100800 */
[----:B0-----:R-:W-:Y:S04]  /*f24a0*/  STL.64 [R1+0x1a0], R12 ;  /* 0x0001a00c01007387 */ /* 0x001fe80000100a00 */
[----:B------:R-:W-:Y:S04]  /*f24b0*/  STL.64 [R1+0x1a8], R14 ;  /* 0x0001a80e01007387 */ /* 0x000fe80000100a00 */
[----:B---3--:R-:W-:Y:S01]  /*f24c0*/  STSM.16.M88.4 [R0], R24 ;  /* 0x0000001800007844 */ /* 0x008fe20000000200 */
[----:B----4-:R-:W-:Y:S01]  /*f24d0*/  PRMT R7, R11, 0x5210, R7 ;  /* 0x000052100b077816 */ /* 0x010fe20000000007 */
[----:B------:R-:W-:Y:S06]  /*f24e0*/  BAR.SYNC.DEFER_BLOCKING 0x0 ;  /* 0x0000000000007b1d */ /* 0x000fec0000010000 */
[----:B------:R-:W0:Y:S02]  /*f24f0*/  LDS.128 R8, [R18] ;  /* 0x0000000012087984 */ /* 0x000e240000000c00 */
[----:B------:R-:W-:Y:S01]  /*f2500*/  BAR.SYNC.DEFER_BLOCKING 0x0 ;  /* 0x0000000000007b1d */ /* 0x000fe20000010000 */
[----:B0-----:R-:W-:-:S05]  /*f2510*/  IMAD.MOV.U32 R21, RZ, RZ, R9 ;  /* 0x000000ffff157224 */ /* 0x001fca00078e0009 */
[----:B------:R-:W-:Y:S04]  /*f2520*/  STL [R1+0x190], R8 ;  /* 0x0001900801007387 */ /* 0x000fe80000100800 */
[----:B------:R-:W-:Y:S04]  /*f2530*/  STL.64 [R1+0x198], R10 ;  /* 0x0001980a01007387 */ /* 0x000fe80000100a00 */
[----:B------:R-:W-:Y:S04]  /*f2540*/  STL [R1+0x5788], R21 ;  /* 0x0057881501007387 */ /* 0x000fe80000100800 */
[----:B------:R-:W2:Y:S04]  /*f2550*/  LDL.LU R12, [R1+0x770] ;  /* 0x00077000010c7983 */ /* 0x000ea80000300800 */
[----:B------:R-:W2:Y:S04]  /*f2560*/  LDL.LU R13, [R1+0x774] ;  /* 0x00077400010d7983 */ /* 0x000ea80000300800 */
[----:B------:R-:W3:Y:S04]  /*f2570*/  LDL.LU R14, [R1+0x778] ;  /* 0x00077800010e7983 */ /* 0x000ee80000300800 */
[----:B------:R-:W-:Y:S01]  /*f2580*/  STSM.16.M88.4 [R0], R4 ;  /* 0x0000000400007844 */ /* 0x000fe20000000200 */
[----:B------:R-:W-:Y:S06]  /*f2590*/  BAR.SYNC.DEFER_BLOCKING 0x0 ;  /* 0x0000000000007b1d */ /* 0x000fec0000010000 */
[----:B------:R-:W0:Y:S01]  /*f25a0*/  LDS.128 R4, [R18] ;  /* 0x0000000012047984 */ /* 0x000e220000000c00 */
[----:B------:R-:W-:-:S04]  /*f25b0*/  LOP3.LUT R2, R2, 0xffff, RZ, 0xc0, !PT ;  /* 0x0000ffff02027812 */ /* 0x000fc800078ec0ff */
[----:B------:R-:W-:Y:S02]  /*f25c0*/  PRMT R16, R3, 0x4210, R2 ;  /* 0x0000421003107816 */ /* 0x000fe40000000002 */
[----:B------:R-:W-:Y:S01]  /*f25d0*/  LOP3.LUT R15, R22, 0xffff, RZ, 0xc0, !PT ;  /* 0x0000ffff160f7812 */ /* 0x000fe200078ec0ff */
[----:B0-----:R-:W-:Y:S01]  /*f25e0*/  IMAD.MOV.U32 R21, RZ, RZ, R4 ;  /* 0x000000ffff157224 */ /* 0x001fe200078e0004 */
[----:B------:R-:W-:Y:S06]  /*f25f0*/  BAR.SYNC.DEFER_BLOCKING 0x0 ;  /* 0x0000000000007b1d */ /* 0x000fec0000010000 */
[----:B---3--:R-:W-:Y:S04]  /*f2600*/  STL [R1+0x5f48], R14 ;  /* 0x005f480e01007387 */ /* 0x008fe80000100800 */
[----:B--2---:R-:W-:Y:S04]  /*f2610*/  STL.64 [R1+0x5f40], R12 ;  /* 0x005f400c01007387 */ /* 0x004fe80000100a00 */
[----:B------:R-:W-:Y:S04]  /*f2620*/  STL [R1+0x184], R5 ;  /* 0x0001840501007387 */ /* 0x000fe80000100800 */
[----:B------:R0:W-:Y:S04]  /*f2630*/  STL.64 [R1+0x188], R6 ;  /* 0x0001880601007387 */ /* 0x0001e80000100a00 */
[----:B------:R-:W2:Y:S04]  /*f2640*/  LDL.LU R27, [R1+0x4d60] ;  /* 0x004d6000011b7983 */ /* 0x000ea80000300800 */
[----:B------:R-:W3:Y:S04]  /*f2650*/  LDL.LU R3, [R1+0x7cc] ;  /* 0x0007cc0001037983 */ /* 0x000ee80000300800 */
        /* <DEDUP_REMOVED lines=10> */
[----:B--2---:R-:W-:Y:S04]  /*f2700*/  STL [R1+0x5f38], R26 ;  /* 0x005f381a01007387 */ /* 0x004fe80000100800 */
[----:B------:R0:W-:Y:S04]  /*f2710*/  STL.64 [R1+0x5f30], R24 ;  /* 0x005f301801007387 */ /* 0x0001e80000100a00 */
[----:B0-----:R-:W2:Y:S04]  /*f2720*/  LDL.LU R24, [R1+0xb0] ;  /* 0x0000b00001187983 */ /* 0x001ea80000300800 */
[----:B------:R-:W2:Y:S04]  /*f2730*/  LDL.LU R25, [R1+0xb4] ;  /* 0x0000b40001197983 */ /* 0x000ea80000300800 */
[----:B------:R-:W2:Y:S04]  /*f2740*/  LDL.LU R26, [R1+0xb8] ;  /* 0x0000b800011a7983 */ /* 0x000ea80000300800 */
[----:B--2---:R-:W-:Y:S04]  /*f2750*/  STL [R1+0x5f58], R26 ;  /* 0x005f581a01007387 */ /* 0x004fe80000100800 */
[----:B------:R0:W-:Y:S04]  /*f2760*/  STL.64 [R1+0x5f50], R24 ;  /* 0x005f501801007387 */ /* 0x0001e80000100a00 */
[----:B0-----:R-:W2:Y:S04]  /*f2770*/  LDL.LU R24, [R1+0xa0] ;  /* 0x0000a00001187983 */ /* 0x001ea80000300800 */
[----:B------:R-:W2:Y:S04]  /*f2780*/  LDL.LU R25, [R1+0xa4] ;  /* 0x0000a40001197983 */ /* 0x000ea80000300800 */
[----:B------:R-:W2:Y:S04]  /*f2790*/  LDL.LU R26, [R1+0xa8] ;  /* 0x0000a800011a7983 */ /* 0x000ea80000300800 */
[----:B------:R-:W4:Y:S04]  /*f27a0*/  LDL.LU R7, [R1+0x4d64] ;  /* 0x004d640001077983 */ /* 0x000f280000300800 */
[----:B----4-:R-:W-:Y:S04]  /*f27b0*/  STL.64 [R1+0x5f68], R6 ;  /* 0x005f680601007387 */ /* 0x010fe80000100a00 */
[----:B------:R0:W-:Y:S04]  /*f27c0*/  STL.64 [R1+0x5f60], R4 ;  /* 0x005f600401007387 */ /* 0x0001e80000100a00 */
[----:B0-----:R-:W4:Y:S04]  /*f27d0*/  LDL.LU R4, [R1+0x750] ;  /* 0x0007500001047983 */ /* 0x001f280000300800 */
[----:B------:R-:W4:Y:S04]  /*f27e0*/  LDL.LU R5, [R1+0x754] ;  /* 0x0007540001057983 */ /* 0x000f280000300800 */
[----:B------:R-:W4:Y:S04]  /*f27f0*/  LDL.LU R6, [R1+0x758] ;  /* 0x0007580001067983 */ /* 0x000f280000300800 */
[----:B------:R-:W2:Y:S04]  /*f2800*/  LDL.LU R11, [R1+0x7e0] ;  /* 0x0007e000010b7983 */ /* 0x000ea80000300800 */
[----:B--2---:R-:W-:Y:S04]  /*f2810*/  STL.64 [R1+0x5f78], R10 ;  /* 0x005f780a01007387 */ /* 0x004fe80000100a00 */
[----:B------:R0:W-:Y:S04]  /*f2820*/  STL.64 [R1+0x5f70], R8 ;  /* 0x005f700801007387 */ /* 0x0001e80000100a00 */
[----:B0-----:R-:W2:Y:S04]  /*f2830*/  LDL.LU R8, [R1+0x160] ;  /* 0x0001600001087983 */ /* 0x001ea80000300800 */
[----:B------:R-:W2:Y:S04]  /*f2840*/  LDL.LU R9, [R1+0x164] ;  /* 0x0001640001097983 */ /* 0x000ea80000300800 */
[----:B------:R-:W2:Y:S01]  /*f2850*/  LDL.LU R10, [R1+0x168] ;  /* 0x00016800010a7983 */ /* 0x000ea20000300800 */
[----:B------:R-:W-:Y:S01]  /*f2860*/  IMAD.MOV.U32 R11, RZ, RZ, R16 ;  /* 0x000000ffff0b7224 */ /* 0x000fe200078e0010 */
[----:B------:R-:W-:-:S02]  /*f2870*/  PRMT R7, R27, 0x4210, R15 ;  /* 0x000042101b077816 */ /* 0x000fc4000000000f */
[----:B------:R-:W-:Y:S01]  /*f2880*/  STL.64 [R1+0x57d8], R20 ;  /* 0x0057d81401007387 */ /* 0x000fe20000100a00 */
[----:B---3--:R-:W-:-:S03]  /*f2890*/  PRMT R27, R3, 0x5210, R2 ;  /* 0x00005210031b7816 */ /* 0x008fc60000000002 */
[----:B--2---:R-:W-:Y:S01]  /*f28a0*/  STSM.16.M88.4 [R0], R8 ;  /* 0x0000000800007844 */ /* 0x004fe20000000200 */
[----:B------:R-:W-:Y:S06]  /*f28b0*/  BAR.SYNC.DEFER_BLOCKING 0x0 ;  /* 0x0000000000007b1d */ /* 0x000fec0000010000 */
[----:B------:R-:W0:Y:S02]  /*f28c0*/  LDS.128 R8, [R18] ;  /* 0x0000000012087984 */ /* 0x000e240000000c00 */
[----:B------:R-:W-:Y:S06]  /*f28d0*/  BAR.SYNC.DEFER_BLOCKING 0x0 ;  /* 0x0000000000007b1d */ /* 0x000fec0000010000 */
[----:B----4-:R-:W-:Y:S02]  /*f28e0*/  STSM.16.M88.4 [R0], R4 ;  /* 0x0000000400007844 */ /* 0x010fe40000000200 */
[----:B------:R-:W-:Y:S06]  /*f28f0*/  BAR.SYNC.DEFER_BLOCKING 0x0 ;  /* 0x0000000000007b1d */ /* 0x000fec0000010000 */
[----:B------:R-:W1:Y:S04]  /*f2900*/  LDS.128 R4, [R18] ;  /* 0x0000000012047984 */ /* 0x000e680000000c00 */
[----:B0-----:R-:W-:Y:S04]  /*f2910*/  STL.64 [R1+0x170], R8 ;  /* 0x0001700801007387 */ /* 0x001fe80000100a00 */
[----:B------:R0:W-:Y:S01]  /*f2920*/  STL.64 [R1+0x178], R10 ;  /* 0x0001780a01007387 */ /* 0x0001e20000100a00 */
[----:B------:R-:W-:Y:S06]  /*f2930*/  BAR.SYNC.DEFER_BLOCKING 0x0 ;  /* 0x0000000000007b1d */ /* 0x000fec0000010000 */
[----:B0-----:R-:W2:Y:S04]  /*f2940*/  LDL.LU.64 R10, [R1+0x5f78] ;  /* 0x005f7800010a7983 */ /* 0x001ea80000300a00 */
[----:B------:R-:W3:Y:S04]  /*f2950*/  LDL.LU.64 R8, [R1+0x5f70] ;  /* 0x005f700001087983 */ /* 0x000ee80000300a00 */
[----:B------:R-:W4:Y:S04]  /*f2960*/  LDL.LU R2, [R1+0x7e4] ;  /* 0x0007e40001027983 */ /* 0x000f280000300800 */
[----:B------:R-:W2:Y:S04]  /*f2970*/  LDL.LU R3, [R1+0x5288] ;  /* 0x0052880001037983 */ /* 0x000ea80000300800 */
[----:B-1----:R-:W-:Y:S04]  /*f2980*/  STL.64 [R1+0x160], R4 ;  /* 0x0001600401007387 */ /* 0x002fe80000100a00 */
[----:B------:R0:W-:Y:S04]  /*f2990*/  STL.64 [R1+0x168], R6 ;  /* 0x0001680601007387 */ /* 0x0001e80000100a00 */
[----:B0-----:R-:W2:Y:S04]  /*f29a0*/  LDL.LU.64 R6, [R1+0x5f68] ;  /* 0x005f680001067983 */ /* 0x001ea80000300a00 */
[----:B------:R-:W3:Y:S04]  /*f29b0*/  LDL.LU.64 R4, [R1+0x5f60] ;  /* 0x005f600001047983 */ /* 0x000ee80000300a00 */
[----:B------:R0:W-:Y:S04]  /*f29c0*/  STSM.16.M88.4 [R0], R24 ;  /* 0x0000001800007844 */ /* 0x0001e80000000200 */
[----:B0-----:R-:W3:Y:S04]  /*f29d0*/  LDL.LU R26, [R1+0x5f58] ;  /* 0x005f5800011a7983 */ /* 0x001ee80000300800 */
[----:B------:R-:W3:Y:S01]  /*f29e0*/  LDL.LU.64 R24, [R1+0x5f50] ;  /* 0x005f500001187983 */ /* 0x000ee20000300a00 */
[----:B------:R-:W-:Y:S01]  /*f29f0*/  BAR.SYNC.DEFER_BLOCKING 0x0 ;  /* 0x0000000000007b1d */ /* 0x000fe20000010000 */
[----:B--2---:R-:W-:-:S05]  /*f2a00*/  PRMT R27, R6, 0x5210, R15 ;  /* 0x00005210061b7816 */ /* 0x004fca000000000f */
[----:B------:R-:W0:Y:S02]  /*f2a10*/  LDS.128 R12, [R18] ;  /* 0x00000000120c7984 */ /* 0x000e240000000c00 */
[----:B------:R-:W-:Y:S06]  /*f2a20*/  BAR.SYNC.DEFER_BLOCKING 0x0 ;  /* 0x0000000000007b1d */ /* 0x000fec0000010000 */
[----:B---3--:R-:W-:Y:S02]  /*f2a30*/  STSM.16.M88.4 [R0], R24 ;  /* 0x0000001800007844 */ /* 0x008fe40000000200 */
[----:B------:R-:W-:Y:S06]  /*f2a40*/  BAR.SYNC.DEFER_BLOCKING 0x0 ;  /* 0x0000000000007b1d */ /* 0x000fec0000010000 */
[----:B0-----:R-:W-:Y:S04]  /*f2a50*/  STL.64 [R1+0x150], R12 ;  /* 0x0001500c01007387 */ /* 0x001fe80000100a00 */
[----:B------:R0:W-:Y:S04]  /*f2a60*/  STL.64 [R1+0x158], R14 ;  /* 0x0001580e01007387 */ /* 0x0001e80000100a00 */
[----:B0-----:R-:W2:Y:S04]  /*f2a70*/  LDL.LU R14, [R1+0x5f48] ;  /* 0x005f4800010e7983 */ /* 0x001ea80000300800 */
[----:B------:R-:W2:Y:S04]  /*f2a80*/  LDL.LU.64 R12, [R1+0x5f40] ;  /* 0x005f4000010c7983 */ /* 0x000ea80000300a00 */
[----:B------:R-:W0:Y:S01]  /*f2a90*/  LDS.128 R24, [R18] ;  /* 0x0000000012187984 */ /* 0x000e220000000c00 */
[----:B------:R-:W-:-:S04]  /*f2aa0*/  LOP3.LUT R5, R5, 0xffff, RZ, 0xc0, !PT ;  /* 0x0000ffff05057812 */ /* 0x000fc800078ec0ff */
[----:B------:R-:W-:Y:S01]  /*f2ab0*/  PRMT R15, R4, 0x4210, R5 ;  /* 0x00004210040f7816 */ /* 0x000fe20000000005 */
[----:B------:R-:W-:Y:S01]  /*f2ac0*/  BAR.SYNC.DEFER_BLOCKING 0x0 ;  /* 0x0000000000007b1d */ /* 0x000fe20000010000 */
[----:B------:R-:W-:-:S05]  /*f2ad0*/  LOP3.LUT R4, R22, 0xffff, RZ, 0xc0, !PT ;  /* 0x0000ffff16047812 */ /* 0x000fca00078ec0ff */
[----:B0-----:R0:W-:Y:S01]  /*f2ae0*/  STL.64 [R1+0x140], R24 ;  /* 0x0001401801007387 */ /* 0x0011e20000100a00 */
[----:B------:R-:W-:-:S03]  /*f2af0*/  IMAD.MOV.U32 R22, RZ, RZ, R26 ;  /* 0x000000ffff167224 */ /* 0x000fc600078e001a */
[----:B------:R1:W-:Y:S04]  /*f2b00*/  STL [R1+0x14c], R27 ;  /* 0x00014c1b01007387 */ /* 0x0003e80000100800 */
[----:B------:R-:W3:Y:S04]  /*f2b10*/  LDL.LU R26, [R1+0x5f38] ;  /* 0x005f3800011a7983 */ /* 0x000ee80000300800 */
[----:B0-----:R-:W3:Y:S01]  /*f2b20*/  LDL.LU.64 R24, [R1+0x5f30] ;  /* 0x005f300001187983 */ /* 0x001ee20000300a00 */
[----:B-1----:R-:W-:-:S03]  /*f2b30*/  PRMT R27, R7, 0x4210, R4 ;  /* 0x00004210071b7816 */ /* 0x002fc60000000004 */
[----:B------:R-:W-:Y:S04]  /*f2b40*/  STL [R1+0x5b7c], R22 ;  /* 0x005b7c1601007387 */ /* 0x000fe80000100800 */
[----:B------:R-:W-:Y:S01]  /*f2b50*/  STL [R1+0x5bc0], R23 ;  /* 0x005bc01701007387 */ /* 0x000fe20000100800 */
[----:B------:R-:W-:Y:S02]  /*f2b60*/  PRMT R11, R11, 0x5210, R5 ;  /* 0x000052100b0b7816 */ /* 0x000fe40000000005 */
[----:B----4-:R-:W-:Y:S01]  /*f2b70*/  PRMT R2, R2, 0x5210, R4 ;  /* 0x0000521002027816 */ /* 0x010fe20000000004 */
[----:B--2---:R-:W-:Y:S01]  /*f2b80*/  STSM.16.M88.4 [R0], R12 ;  /* 0x0000000c00007844 */ /* 0x004fe20000000200 */
[----:B------:R-:W-:Y:S06]  /*f2b90*/  BAR.SYNC.DEFER_BLOCKING 0x0 ;  /* 0x0000000000007b1d */ /* 0x000fec0000010000 */
[----:B------:R-:W0:Y:S02]  /*f2ba0*/  LDS.128 R12, [R18] ;  /* 0x00000000120c7984 */ /* 0x000e240000000c00 */
[----:B------:R-:W-:Y:S06]  /*f2bb0*/  BAR.SYNC.DEFER_BLOCKING 0x0 ;  /* 0x0000000000007b1d */ /* 0x000fec0000010000 */
[----:B---3--:R-:W-:Y:S04]  /*f2bc0*/  STSM.16.M88.4 [R0], R24 ;  /* 0x0000001800007844 */ /* 0x008fe80000000200 */
[----:B0-----:R-:W-:Y:S04]  /*f2bd0*/  STL.64 [R1+0x130], R12 ;  /* 0x0001300c01007387 */ /* 0x001fe80000100a00 */
[----:B------:R-:W-:Y:S01]  /*f2be0*/  STL.64 [R1+0x138], R14 ;  /* 0x0001380e01007387 */ /* 0x000fe20000100a00 */
[----:B------:R-:W-:Y:S06]  /*f2bf0*/  BAR.SYNC.DEFER_BLOCKING 0x0 ;  /* 0x0000000000007b1d */ /* 0x000fec0000010000 */
[----:B------:R-:W0:Y:S02]  /*f2c00*/  LDS.128 R12, [R18] ;  /* 0x00000000120c7984 */ /* 0x000e240000000c00 */
[----:B------:R-:W-:Y:S06]  /*f2c10*/  BAR.SYNC.DEFER_BLOCKING 0x0 ;  /* 0x0000000000007b1d */ /* 0x000fec0000010000 */
[----:B------:R1:W-:Y:S02]  /*f2c20*/  STSM.16.M88.4 [R0], R8 ;  /* 0x0000000800007844 */ /* 0x0003e40000000200 */
[----:B------:R-:W-:Y:S06]  /*f2c30*/  BAR.SYNC.DEFER_BLOCKING 0x0 ;  /* 0x0000000000007b1d */ /* 0x000fec0000010000 */
[----:B------:R-:W2:Y:S04]  /*f2c40*/  LDS.128 R4, [R18] ;  /* 0x0000000012047984 */ /* 0x000ea80000000c00 */
[----:B0-----:R0:W-:Y:S04]  /*f2c50*/  STL.64 [R1+0x120], R12 ;  /* 0x0001200c01007387 */ /* 0x0011e80000100a00 */
[----:B------:R3:W-:Y:S04]  /*f2c60*/  STL.64 [R1+0x128], R14 ;  /* 0x0001280e01007387 */ /* 0x0007e80000100a00 */
[----:B------:R-:W4:Y:S04]  /*f2c70*/  LDL.LU R20, [R1+0x790] ;  /* 0x0007900001147983 */ /* 0x000f280000300800 */
[----:B------:R-:W4:Y:S04]  /*f2c80*/  LDL.LU R21, [R1+0x794] ;  /* 0x0007940001157983 */ /* 0x000f280000300800 */
[----:B------:R-:W4:Y:S04]  /*f2c90*/  LDL.LU R22, [R1+0x798] ;  /* 0x0007980001167983 */ /* 0x000f280000300800 */
[----:B------:R-:W4:Y:S04]  /*f2ca0*/  LDL.LU R29, [R1+0x4d6c] ;  /* 0x004d6c00011d7983 */ /* 0x000f280000300800 */
[----:B-1----:R-:W4:Y:S04]  /*f2cb0*/  LDL.LU R8, [R1+0x4fa4] ;  /* 0x004fa40001087983 */ /* 0x002f280000300800 */
[----:B--2---:R-:W-:Y:S04]  /*f2cc0*/  STL.64 [R1+0x110], R4 ;  /* 0x0001100401007387 */ /* 0x004fe80000100a00 */
[----:B------:R-:W-:Y:S04]  /*f2cd0*/  STL.64 [R1+0x118], R6 ;  /* 0x0001180601007387 */ /* 0x000fe80000100a00 */
[----:B0-----:R-:W2:Y:S04]  /*f2ce0*/  LDL.LU R12, [R1+0x720] ;  /* 0x00072000010c7983 */ /* 0x001ea80000300800 */
[----:B------:R-:W2:Y:S04]  /*f2cf0*/  LDL.LU R13, [R1+0x724] ;  /* 0x00072400010d7983 */ /* 0x000ea80000300800 */
[----:B---3--:R-:W3:Y:S04]  /*f2d00*/  LDL.LU R14, [R1+0x728] ;  /* 0x00072800010e7983 */ /* 0x008ee80000300800 */
[----:B------:R-:W2:Y:S04]  /*f2d10*/  LDL.LU R27, [R1+0x4d74] ;  /* 0x004d7400011b7983 */ /* 0x000ea80000300800 */
[----:B------:R-:W4:Y:S01]  /*f2d20*/  LDL.LU R10, [R1+0x7f4] ;  /* 0x0007f400010a7983 */ /* 0x000f220000300800 */
[----:B------:R-:W-:Y:S01]  /*f2d30*/  LOP3.LUT R16, R3, 0xffff, RZ, 0xc0, !PT ;  /* 0x0000ffff03107812 */ /* 0x000fe200078ec0ff */
[----:B------:R-:W-:Y:S06]  /*f2d40*/  BAR.SYNC.DEFER_BLOCKING 0x0 ;  /* 0x0000000000007b1d */ /* 0x000fec0000010000 */
[----:B---3--:R-:W-:Y:S04]  /*f2d50*/  STL [R1+0x5f18], R14 ;  /* 0x005f180e01007387 */ /* 0x008fe80000100800 */
[----:B--2---:R0:W-:Y:S04]  /*f2d60*/  STL.64 [R1+0x5f10], R12 ;  /* 0x005f100c01007387 */ /* 0x0041e80000100a00 */
[----:B0-----:R-:W2:Y:S04]  /*f2d70*/  LDL.LU R12, [R1+0x7a0] ;  /* 0x0007a000010c7983 */ /* 0x001ea80000300800 */
[----:B------:R-:W2:Y:S04]  /*f2d80*/  LDL.LU R13, [R1+0x7a4] ;  /* 0x0007a400010d7983 */ /* 0x000ea80000300800 */
[----:B------:R-:W3:Y:S01]  /*f2d90*/  LDL.LU R14, [R1+0x7a8] ;  /* 0x0007a800010e7983 */ /* 0x000ee20000300800 */
[----:B------:R-:W-:-:S03]  /*f2da0*/  IMAD.MOV.U32 R15, RZ, RZ, R2 ;  /* 0x000000ffff0f7224 */ /* 0x000fc600078e0002 */
[----:B---3--:R-:W-:Y:S04]  /*f2db0*/  STL [R1+0x5f28], R14 ;  /* 0x005f280e01007387 */ /* 0x008fe80000100800 */
[----:B--2---:R0:W-:Y:S04]  /*f2dc0*/  STL.64 [R1+0x5f20], R12 ;  /* 0x005f200c01007387 */ /* 0x0041e80000100a00 */
[----:B0-----:R-:W2:Y:S04]  /*f2dd0*/  LDL.LU R12, [R1+0xd0] ;  /* 0x0000d000010c7983 */ /* 0x001ea80000300800 */
[----:B------:R-:W2:Y:S04]  /*f2de0*/  LDL.LU R13, [R1+0xd4] ;  /* 0x0000d400010d7983 */ /* 0x000ea80000300800 */
[----:B------:R-:W2:Y:S04]  /*f2df0*/  LDL.LU R14, [R1+0xd8] ;  /* 0x0000d800010e7983 */ /* 0x000ea80000300800 */
[----:B------:R-:W3:Y:S04]  /*f2e00*/  LDL.LU R24, [R1+0x7c0] ;  /* 0x0007c00001187983 */ /* 0x000ee80000300800 */
[----:B------:R-:W3:Y:S04]  /*f2e10*/  LDL.LU R25, [R1+0x7c4] ;  /* 0x0007c40001197983 */ /* 0x000ee80000300800 */
[----:B------:R-:W3:Y:S04]  /*f2e20*/  LDL.LU R26, [R1+0x7c8] ;  /* 0x0007c800011a7983 */ /* 0x000ee80000300800 */
[----:B------:R-:W4:Y:S04]  /*f2e30*/  LDL.LU R11, [R1+0x7f8] ;  /* 0x0007f800010b7983 */ /* 0x000f280000300800 */
[----:B------:R-:W4:Y:S04]  /*f2e40*/  LDL.LU R9, [R1+0x528c] ;  /* 0x00528c0001097983 */ /* 0x000f280000300800 */
[----:B------:R-:W4:Y:S04]  /*f2e50*/  LDL.LU R7, [R1+0x4fb0] ;  /* 0x004fb00001077983 */ /* 0x000f280000300800 */
[----:B--2---:R-:W-:Y:S01]  /*f2e60*/  STSM.16.M88.4 [R0], R12 ;  /* 0x0000000c00007844 */ /* 0x004fe20000000200 */
[----:B------:R-:W-:Y:S06]  /*f2e70*/  BAR.SYNC.DEFER_BLOCKING 0x0 ;  /* 0x0000000000007b1d */ /* 0x000fec0000010000 */
[----:B------:R-:W0:Y:S04]  /*f2e80*/  LDS.128 R12, [R18] ;  /* 0x00000000120c7984 */ /* 0x000e280000000c00 */
[----:B---3--:R-:W-:Y:S04]  /*f2e90*/  STL [R1+0x5f08], R26 ;  /* 0x005f081a01007387 */ /* 0x008fe80000100800 */
[----:B------:R1:W-:Y:S04]  /*f2ea0*/  STL.64 [R1+0x5f00], R24 ;  /* 0x005f001801007387 */ /* 0x0003e80000100a00 */
[----:B-1----:R-:W2:Y:S04]  /*f2eb0*/  LDL.LU R24, [R1+0x710] ;  /* 0x0007100001187983 */ /* 0x002ea80000300800 */
[----:B------:R-:W2:Y:S04]  /*f2ec0*/  LDL.LU R25, [R1+0x714] ;  /* 0x0007140001197983 */ /* 0x000ea80000300800 */
[----:B------:R-:W2:Y:S04]  /*f2ed0*/  LDL.LU R26, [R1+0x718] ;  /* 0x00071800011a7983 */ /* 0x000ea80000300800 */
[----:B------:R-:W3:Y:S04]  /*f2ee0*/  LDL.LU R4, [R1+0x7b0] ;  /* 0x0007b00001047983 */ /* 0x000ee80000300800 */
[----:B------:R-:W3:Y:S04]  /*f2ef0*/  LDL.LU R5, [R1+0x7b4] ;  /* 0x0007b40001057983 */ /* 0x000ee80000300800 */
[----:B------:R-:W3:Y:S04]  /*f2f00*/  LDL.LU R6, [R1+0x7b8] ;  /* 0x0007b80001067983 */ /* 0x000ee80000300800 */
[----:B------:R-:W2:Y:S04]  /*f2f10*/  LDL.LU R2, [R1+0x52b4] ;  /* 0x0052b40001027983 */ /* 0x000ea80000300800 */
[----:B------:R-:W2:Y:S04]  /*f2f20*/  LDL.LU R3, [R1+0x52dc] ;  /* 0x0052dc0001037983 */ /* 0x000ea80000300800 */
[----:B0-----:R-:W-:Y:S04]  /*f2f30*/  STL.64 [R1+0x100], R12 ;  /* 0x0001000c01007387 */ /* 0x001fe80000100a00 */
[----:B------:R0:W-:Y:S04]  /*f2f40*/  STL.64 [R1+0x108], R14 ;  /* 0x0001080e01007387 */ /* 0x0001e80000100a00 */
[----:B0-----:R-:W2:Y:S04]  /*f2f50*/  LDL.LU R14, [R1+0x5f28] ;  /* 0x005f2800010e7983 */ /* 0x001ea80000300800 */
[----:B------:R-:W2:Y:S01]  /*f2f60*/  LDL.LU.64 R12, [R1+0x5f20] ;  /* 0x005f2000010c7983 */ /* 0x000ea20000300a00 */
[----:B----4-:R-:W-:Y:S01]  /*f2f70*/  PRMT R23, R29, 0x4210, R16 ;  /* 0x000042101d177816 */ /* 0x010fe20000000010 */
[----:B------:R-:W-:Y:S06]  /*f2f80*/  BAR.SYNC.DEFER_BLOCKING 0x0 ;  /* 0x0000000000007b1d */ /* 0x000fec0000010000 */
[----:B------:R-:W-:Y:S02]  /*f2f90*/  STSM.16.M88.4 [R0], R20 ;  /* 0x0000001400007844 */ /* 0x000fe40000000200 */
[----:B------:R-:W-:Y:S01]  /*f2fa0*/  BAR.SYNC.DEFER_BLOCKING 0x0 ;  /* 0x0000000000007b1d */ /* 0x000fe20000010000 */
[----:B------:R-:W-:-:S05]  /*f2fb0*/  LOP3.LUT R8, R8, 0xffff, RZ, 0xc0, !PT ;  /* 0x0000ffff08087812 */ /* 0x000fca00078ec0ff */
[----:B------:R-:W0:Y:S01]  /*f2fc0*/  LDS.128 R20, [R18] ;  /* 0x0000000012147984 */ /* 0x000e220000000c00 */
[----:B------:R-:W-:Y:S01]  /*f2fd0*/  PRMT R15, R27, 0x4210, R8 ;  /* 0x000042101b0f7816 */ /* 0x000fe20000000008 */
[----:B------:R-:W-:Y:S06]  /*f2fe0*/  BAR.SYNC.DEFER_BLOCKING 0x0 ;  /* 0x0000000000007b1d */ /* 0x000fec0000010000 */
[----:B0-----:R0:W-:Y:S04]  /*f2ff0*/  STL.64 [R1+0xf0], R20 ;  /* 0x0000f01401007387 */ /* 0x0011e80000100a00 */
[----:B------:R1:W-:Y:S04]  /*f3000*/  STL.64 [R1+0xf8], R22 ;  /* 0x0000f81601007387 */ /* 0x0003e80000100a00 */
[----:B0-----:R-:W4:Y:S04]  /*f3010*/  LDL.LU R20, [R1+0x740] ;  /* 0x0007400001147983 */ /* 0x001f280000300800 */
[----:B------:R-:W4:Y:S04]  /*f3020*/  LDL.LU R21, [R1+0x744] ;  /* 0x0007440001157983 */ /* 0x000f280000300800 */
[----:B-1----:R-:W4:Y:S04]  /*f3030*/  LDL.LU R22, [R1+0x748] ;  /* 0x0007480001167983 */ /* 0x002f280000300800 */
[----:B--2---:R-:W-:Y:S01]  /*f3040*/  STSM.16.M88.4 [R0], R12 ;  /* 0x0000000c00007844 */ /* 0x004fe20000000200 */
[----:B------:R-:W-:Y:S06]  /*f3050*/  BAR.SYNC.DEFER_BLOCKING 0x0 ;  /* 0x0000000000007b1d */ /* 0x000fec0000010000 */
[----:B------:R-:W0:Y:S04]  /*f3060*/  LDS.128 R12, [R18] ;  /* 0x00000000120c7984 */ /* 0x000e280000000c00 */
[----:B0-----:R-:W-:Y:S04]  /*f3070*/  STL.64 [R1+0xe0], R12 ;  /* 0x0000e00c01007387 */ /* 0x001fe80000100a00 */
[----:B------:R0:W-:Y:S04]  /*f3080*/  STL.64 [R1+0xe8], R14 ;  /* 0x0000e80e01007387 */ /* 0x0001e80000100a00 */
[----:B0-----:R-:W2:Y:S04]  /*f3090*/  LDL.LU R14, [R1+0x5f18] ;  /* 0x005f1800010e7983 */ /* 0x001ea80000300800 */
[----:B------:R-:W2:Y:S01]  /*f30a0*/  LDL.LU.64 R12, [R1+0x5f10] ;  /* 0x005f1000010c7983 */ /* 0x000ea20000300a00 */
[----:B------:R-:W-:Y:S01]  /*f30b0*/  PRMT R27, R10, 0x5210, R16 ;  /* 0x000052100a1b7816 */ /* 0x000fe20000000010 */
[----:B------:R-:W-:Y:S01]  /*f30c0*/  BAR.SYNC.DEFER_BLOCKING 0x0 ;  /* 0x0000000000007b1d */ /* 0x000fe20000010000 */
[----:B------:R-:W-:-:S02]  /*f30d0*/  PRMT R15, R11, 0x5210, R8 ;  /* 0x000052100b0f7816 */ /* 0x000fc40000000008 */
[----:B------:R-:W-:-:S03]  /*f30e0*/  LOP3.LUT R9, R9, 0xffff, RZ, 0xc0, !PT ;  /* 0x0000ffff09097812 */ /* 0x000fc600078ec0ff */
[----:B------:R-:W3:Y:S04]  /*f30f0*/  LDL.LU R10, [R1+0x808] ;  /* 0x00080800010a7983 */ /* 0x000ee80000300800 */
[----:B------:R-:W-:Y:S01]  /*f3100*/  STSM.16.M88.4 [R0], R24 ;  /* 0x0000001800007844 */ /* 0x000fe20000000200 */
[----:B------:R-:W-:Y:S01]  /*f3110*/  BAR.SYNC.DEFER_BLOCKING 0x0 ;  /* 0x0000000000007b1d */ /* 0x000fe20000010000 */
[----:B------:R-:W-:-:S05]  /*f3120*/  LOP3.LUT R8, R7, 0xffff, RZ, 0xc0, !PT ;  /* 0x0000ffff07087812 */ /* 0x000fca00078ec0ff */
[----:B------:R-:W4:Y:S04]  /*f3130*/  LDL.LU R11, [R1+0x834] ;  /* 0x00083400010b7983 */ /* 0x000f280000300800 */
[----:B------:R-:W0:Y:S01]  /*f3140*/  LDS.128 R24, [R18] ;  /* 0x0000000012187984 */ /* 0x000e220000000c00 */
[----:B------:R-:W-:Y:S01]  /*f3150*/  BAR.SYNC.DEFER_BLOCKING 0x0 ;  /* 0x0000000000007b1d */ /* 0x000fe20000010000 */
[----:B------:R-:W-:-:S05]  /*f3160*/  PRMT R7, R2, 0x4210, R9 ;  /* 0x0000421002077816 */ /* 0x000fca0000000009 */
[----:B0-----:R-:W-:Y:S04]  /*f3170*/  STL.64 [R1+0xd0], R24 ;  /* 0x0000d01801007387 */ /* 0x001fe80000100a00 */
[----:B------:R0:W-:Y:S04]  /*f3180*/  STL.64 [R1+0xd8], R26 ;  /* 0x0000d81a01007387 */ /* 0x0001e80000100a00 */
[----:B0-----:R-:W4:Y:S04]  /*f3190*/  LDL.LU R26, [R1+0x5f08] ;  /* 0x005f0800011a7983 */ /* 0x001f280000300800 */
[----:B------:R-:W4:Y:S04]  /*f31a0*/  LDL.LU.64 R24, [R1+0x5f00] ;  /* 0x005f000001187983 */ /* 0x000f280000300a00 */
[----:B------:R-:W4:Y:S01]  /*f31b0*/  LDL.LU R2, [R1+0x52bc] ;  /* 0x0052bc0001027983 */ /* 0x000f220000300800 */
[----:B------:R-:W-:-:S03]  /*f31c0*/  PRMT R27, R3, 0x4210, R8 ;  /* 0x00004210031b7816 */ /* 0x000fc60000000008 */
[----:B--2---:R-:W-:Y:S01]  /*f31d0*/  STSM.16.M88.4 [R0], R12 ;  /* 0x0000000c00007844 */ /* 0x004fe20000000200 */
[----:B------:R-:W-:Y:S06]  /*f31e0*/  BAR.SYNC.DEFER_BLOCKING 0x0 ;  /* 0x0000000000007b1d */ /* 0x000fec0000010000 */
[----:B------:R-:W0:Y:S02]  /*f31f0*/  LDS.128 R12, [R18] ;  /* 0x00000000120c7984 */ /* 0x000e240000000c00 */
[----:B------:R-:W-:Y:S06]  /*f3200*/  BAR.SYNC.DEFER_BLOCKING 0x0 ;  /* 0x0000000000007b1d */ /* 0x000fec0000010000 */
[----:B---3--:R1:W-:Y:S04]  /*f3210*/  STSM.16.M88.4 [R0], R4 ;  /* 0x0000000400007844 */ /* 0x0083e80000000200 */
[----:B0-----:R-:W-:Y:S04]  /*f3220*/  STL.64 [R1+0xc0], R12 ;  /* 0x0000c00c01007387 */ /* 0x001fe80000100a00 */
[----:B------:R-:W-:Y:S01]  /*f3230*/  STL.64 [R1+0xc8], R14 ;  /* 0x0000c80e01007387 */ /* 0x000fe20000100a00 */
[----:B------:R-:W-:Y:S06]  /*f3240*/  BAR.SYNC.DEFER_BLOCKING 0x0 ;  /* 0x0000000000007b1d */ /* 0x000fec0000010000 */
[----:B-1----:R-:W2:Y:S04]  /*f3250*/  LDL.LU R4, [R1+0x52b8] ;  /* 0x0052b80001047983 */ /* 0x002ea80000300800 */
[----:B------:R-:W3:Y:S04]  /*f3260*/  LDL.LU R3, [R1+0x5294] ;  /* 0x0052940001037983 */ /* 0x000ee80000300800 */
[----:B------:R-:W2:Y:S04]  /*f3270*/  LDL.LU R5, [R1+0x5290] ;  /* 0x0052900001057983 */ /* 0x000ea80000300800 */
[----:B------:R-:W2:Y:S04]  /*f3280*/  LDL.LU R7, [R1+0x5038] ;  /* 0x0050380001077983 */ /* 0x000ea80000300800 */
[----:B------:R-:W0:Y:S01]  /*f3290*/  LDS.128 R12, [R18] ;  /* 0x00000000120c7984 */ /* 0x000e220000000c00 */
[----:B------:R-:W-:Y:S06]  /*f32a0*/  BAR.SYNC.DEFER_BLOCKING 0x0 ;  /* 0x0000000000007b1d */ /* 0x000fec0000010000 */
[----:B0-----:R-:W-:Y:S04]  /*f32b0*/  STL.64 [R1+0xb0], R12 ;  /* 0x0000b00c01007387 */ /* 0x001fe80000100a00 */
[----:B------:R-:W-:Y:S04]  /*f32c0*/  STL.64 [R1+0xb8], R14 ;  /* 0x0000b80e01007387 */ /* 0x000fe80000100a00 */
[----:B------:R-:W2:Y:S04]  /*f32d0*/  LDL.LU R6, [R1+0x5034] ;  /* 0x0050340001067983 */ /* 0x000ea80000300800 */
[----:B----4-:R-:W-:Y:S01]  /*f32e0*/  STSM.16.M88.4 [R0], R24 ;  /* 0x0000001800007844 */ /* 0x010fe20000000200 */
[----:B------:R-:W-:Y:S01]  /*f32f0*/  PRMT R23, R11, 0x5210, R8 ;  /* 0x000052100b177816 */ /* 0x000fe20000000008 */
[----:B------:R-:W-:Y:S06]  /*f3300*/  BAR.SYNC.DEFER_BLOCKING 0x0 ;  /* 0x0000000000007b1d */ /* 0x000fec0000010000 */
[----:B--2---:R-:W-:Y:S04]  /*f3310*/  STL.64 [R1+0x5ee8], R6 ;  /* 0x005ee80601007387 */ /* 0x004fe80000100a00 */
[----:B------:R0:W-:Y:S04]  /*f3320*/  STL.64 [R1+0x5ee0], R4 ;  /* 0x005ee00401007387 */ /* 0x0001e80000100a00 */
[----:B0-----:R-:W2:Y:S04]  /*f3330*/  LDL.LU R4, [R1+0x730] ;  /* 0x0007300001047983 */ /* 0x001ea80000300800 */
[----:B------:R-:W2:Y:S04]  /*f3340*/  LDL.LU R5, [R1+0x734] ;  /* 0x0007340001057983 */ /* 0x000ea80000300800 */
[----:B------:R-:W4:Y:S01]  /*f3350*/  LDL.LU R6, [R1+0x738] ;  /* 0x0007380001067983 */ /* 0x000f220000300800 */
[----:B------:R-:W-:-:S05]  /*f3360*/  PRMT R7, R10, 0x5210, R9 ;  /* 0x000052100a077816 */ /* 0x000fca0000000009 */
[----:B----4-:R-:W-:Y:S04]  /*f3370*/  STL.64 [R1+0x5ef8], R6 ;  /* 0x005ef80601007387 */ /* 0x010fe80000100a00 */
[----:B--2---:R-:W-:Y:S04]  /*f3380*/  STL.64 [R1+0x5ef0], R4 ;  /* 0x005ef00401007387 */ /* 0x004fe80000100a00 */
[----:B------:R-:W0:Y:S04]  /*f3390*/  LDS.128 R4, [R18] ;  /* 0x0000000012047984 */ /* 0x000e280000000c00 */
        /* <DEDUP_REMOVED lines=17> */
[----:B------:R-:W0:Y:S01]  /*f34b0*/  LDS.128 R4, [R18] ;  /* 0x0000000012047984 */ /* 0x000e220000000c00 */
[----:B------:R-:W-:-:S02]  /*f34c0*/  LOP3.LUT R12, R2, 0xffff, RZ, 0xc0, !PT ;  /* 0x0000ffff020c7812 */ /* 0x000fc400078ec0ff */
[----:B---3--:R-:W-:Y:S01]  /*f34d0*/  LOP3.LUT R13, R3, 0xffff, RZ, 0xc0, !PT ;  /* 0x0000ffff030d7812 */ /* 0x008fe200078ec0ff */
[----:B------:R-:W-:Y:S06]  /*f34e0*/  BAR.SYNC.DEFER_BLOCKING 0x0 ;  /* 0x0000000000007b1d */ /* 0x000fec0000010000 */
[----:B0-----:R-:W-:Y:S04]  /*f34f0*/  STL.64 [R1+0x90], R4 ;  /* 0x0000900401007387 */ /* 0x001fe80000100a00 */
[----:B------:R0:W-:Y:S04]  /*f3500*/  STL.64 [R1+0x98], R6 ;  /* 0x0000980601007387 */ /* 0x0001e80000100a00 */
[----:B0-----:R-:W2:Y:S04]  /*f3510*/  LDL.LU.64 R6, [R1+0x5ee8] ;  /* 0x005ee80001067983 */ /* 0x001ea80000300a00 */
[----:B------:R-:W3:Y:S04]  /*f3520*/  LDL.LU.64 R4, [R1+0x5ee0] ;  /* 0x005ee00001047983 */ /* 0x000ee80000300a00 */
[----:B------:R-:W4:Y:S04]  /*f3530*/  LDL.LU R2, [R1+0x854] ;  /* 0x0008540001027983 */ /* 0x000f280000300800 */
[----:B------:R0:W-:Y:S01]  /*f3540*/  STSM.16.M88.4 [R0], R20 ;  /* 0x0000001400007844 */ /* 0x0001e20000000200 */
[----:B------:R-:W-:Y:S01]  /*f3550*/  BAR.SYNC.DEFER_BLOCKING 0x0 ;  /* 0x0000000000007b1d */ /* 0x000fe20000010000 */
[----:B--2---:R-:W-:-:S02]  /*f3560*/  LOP3.LUT R17, R7, 0xffff, RZ, 0xc0, !PT ;  /* 0x0000ffff07117812 */ /* 0x004fc400078ec0ff */
[----:B---3--:R-:W-:-:S03]  /*f3570*/  LOP3.LUT R14, R4, 0xffff, RZ, 0xc0, !PT ;  /* 0x0000ffff040e7812 */ /* 0x008fc600078ec0ff */
[----:B------:R-:W2:Y:S01]  /*f3580*/  LDL.LU R4, [R1+0x850] ;  /* 0x0008500001047983 */ /* 0x000ea20000300800 */
[----:B------:R-:W-:-:S03]  /*f3590*/  LOP3.LUT R9, R5, 0xffff, RZ, 0xc0, !PT ;  /* 0x0000ffff05097812 */ /* 0x000fc600078ec0ff */
[----:B------:R-:W3:Y:S01]  /*f35a0*/  LDL.LU R3, [R1+0x858] ;  /* 0x0008580001037983 */ /* 0x000ee20000300800 */
[----:B------:R-:W-:-:S03]  /*f35b0*/  LOP3.LUT R16, R6, 0xffff, RZ, 0xc0, !PT ;  /* 0x0000ffff06107812 */ /* 0x000fc600078ec0ff */
[----:B------:R-:W2:Y:S04]  /*f35c0*/  LDL.LU R5, [R1+0x83c] ;  /* 0x00083c0001057983 */ /* 0x000ea80000300800 */
[----:B------:R-:W2:Y:S04]  /*f35d0*/  LDL.LU R7, [R1+0x838] ;  /* 0x0008380001077983 */ /* 0x000ea80000300800 */
[----:B------:R-:W2:Y:S01]  /*f35e0*/  LDL.LU R6, [R1+0x848] ;  /* 0x0008480001067983 */ /* 0x000ea20000300800 */
[----:B------:R-:W-:Y:S02]  /*f35f0*/  LOP3.LUT R15, R15, 0xffff, RZ, 0xc0, !PT ;  /* 0x0000ffff0f0f7812 */ /* 0x000fe400078ec0ff */
[----:B------:R-:W-:-:S02]  /*f3600*/  PRMT R24, R24, 0x4210, R12 ;  /* 0x0000421018187816 */ /* 0x000fc4000000000c */
[----:B0-----:R-:W-:Y:S02]  /*f3610*/  PRMT R22, R26, 0x4210, R15 ;  /* 0x000042101a167816 */ /* 0x001fe4000000000f */
[----:B------:R-:W-:Y:S02]  /*f3620*/  PRMT R26, R27, 0x4210, R13 ;  /* 0x000042101b1a7816 */ /* 0x000fe4000000000d */
[----:B------:R-:W-:Y:S02]  /*f3630*/  PRMT R25, R25, 0x4210, R14 ;  /* 0x0000421019197816 */ /* 0x000fe4000000000e */
[----:B------:R-:W-:Y:S01]  /*f3640*/  PRMT R27, R10, 0x4210, R9 ;  /* 0x000042100a1b7816 */ /* 0x000fe20000000009 */
[----:B--2---:R-:W-:Y:S04]  /*f3650*/  STL.64 [R1+0x5ed8], R6 ;  /* 0x005ed80601007387 */ /* 0x004fe80000100a00 */
[----:B------:R-:W-:Y:S04]  /*f3660*/  STL.64 [R1+0x5ed0], R4 ;  /* 0x005ed00401007387 */ /* 0x000fe80000100a00 */
[----:B------:R-:W0:Y:S01]  /*f3670*/  LDS.128 R4, [R18] ;  /* 0x0000000012047984 */ /* 0x000e220000000c00 */
[----:B------:R-:W-:Y:S06]  /*f3680*/  BAR.SYNC.DEFER_BLOCKING 0x0 ;  /* 0x0000000000007b1d */ /* 0x000fec0000010000 */
[----:B0-----:R-:W-:Y:S04]  /*f3690*/  STL.64 [R1+0x80], R4 ;  /* 0x0000800401007387 */ /* 0x001fe80000100a00 */
[----:B------:R0:W-:Y:S04]  /*f36a0*/  STL.64 [R1+0x88], R6 ;  /* 0x0000880601007387 */ /* 0x0001e80000100a00 */
[----:B0-----:R-:W2:Y:S04]  /*f36b0*/  LDL.LU.64 R6, [R1+0x5ed8] ;  /* 0x005ed80001067983 */ /* 0x001ea80000300a00 */
[----:B------:R-:W2:Y:S04]  /*f36c0*/  LDL.LU.64 R4, [R1+0x5ed0] ;  /* 0x005ed00001047983 */ /* 0x000ea80000300a00 */
[----:B------:R-:W-:Y:S01]  /*f36d0*/  STSM.16.M88.4 [R0], R24 ;  /* 0x0000001800007844 */ /* 0x000fe20000000200 */
[----:B------:R-:W-:Y:S01]  /*f36e0*/  BAR.SYNC.DEFER_BLOCKING 0x0 ;  /* 0x0000000000007b1d */ /* 0x000fe20000010000 */
[----:B----4-:R-:W-:-:S02]  /*f36f0*/  LOP3.LUT R8, R8, 0xffff, RZ, 0xc0, !PT ;  /* 0x0000ffff08087812 */ /* 0x010fc400078ec0ff */
[--C-:B------:R-:W-:Y:S02]  /*f3700*/  PRMT R20, R28, 0x4210, R17.reuse ;  /* 0x000042101c147816 */ /* 0x100fe40000000011 */
[----:B------:R-:W-:Y:S01]  /*f3710*/  PRMT R21, R29, 0x4210, R16 ;  /* 0x000042101d157816 */ /* 0x000fe20000000010 */
[----:B------:R-:W4:Y:S04]  /*f3720*/  LDL.LU R10, [R1+0x814] ;  /* 0x00081400010a7983 */ /* 0x000f280000300800 */
[----:B------:R-:W0:Y:S01]  /*f3730*/  LDS.128 R24, [R18] ;  /* 0x0000000012187984 */ /* 0x000e220000000c00 */
[----:B------:R-:W-:Y:S01]  /*f3740*/  PRMT R23, R11, 0x4210, R8 ;  /* 0x000042100b177816 */ /* 0x000fe20000000008 */
[----:B------:R-:W-:Y:S06]  /*f3750*/  BAR.SYNC.DEFER_BLOCKING 0x0 ;  /* 0x0000000000007b1d */ /* 0x000fec0000010000 */
[----:B------:R-:W4:Y:S04]  /*f3760*/  LDL.LU R11, [R1+0x85c] ;  /* 0x00085c00010b7983 */ /* 0x000f280000300800 */
[----:B------:R1:W-:Y:S04]  /*f3770*/  STSM.16.M88.4 [R0], R20 ;  /* 0x0000001400007844 */ /* 0x0003e80000000200 */
[----:B0-----:R-:W-:Y:S04]  /*f3780*/  STL.64 [R1+0x70], R24 ;  /* 0x0000701801007387 */ /* 0x001fe80000100a00 */
[----:B------:R-:W-:Y:S01]  /*f3790*/  STL.64 [R1+0x78], R26 ;  /* 0x0000781a01007387 */ /* 0x000fe20000100a00 */
[----:B-1----:R-:W-:-:S02]  /*f37a0*/  PRMT R20, R2, 0x5210, R17 ;  /* 0x0000521002147816 */ /* 0x002fc40000000011 */
[----:B---3--:R-:W-:Y:S01]  /*f37b0*/  PRMT R22, R3, 0x5210, R15 ;  /* 0x0000521003167816 */ /* 0x008fe2000000000f */
[----:B------:R-:W3:Y:S01]  /*f37c0*/  LDL.LU R2, [R1+0x52cc] ;  /* 0x0052cc0001027983 */ /* 0x000ee20000300800 */
[----:B------:R-:W-:Y:S01]  /*f37d0*/  BAR.SYNC.DEFER_BLOCKING 0x0 ;  /* 0x0000000000007b1d */ /* 0x000fe20000010000 */
[----:B--2---:R-:W-:Y:S02]  /*f37e0*/  PRMT R15, R7, 0x5210, R14 ;  /* 0x00005210070f7816 */ /* 0x004fe4000000000e */
[----:B------:R-:W-:-:S03]  /*f37f0*/  PRMT R21, R4, 0x5210, R16 ;  /* 0x0000521004157816 */ /* 0x000fc60000000010 */
[----:B------:R-:W2:Y:S01]  /*f3800*/  LDL.LU R4, [R1+0x52c8] ;  /* 0x0052c80001047983 */ /* 0x000ea20000300800 */
[----:B------:R-:W-:-:S03]  /*f3810*/  PRMT R12, R5, 0x5210, R12 ;  /* 0x00005210050c7816 */ /* 0x000fc6000000000c */
[----:B------:R-:W2:Y:S01]  /*f3820*/  LDL.LU R3, [R1+0x529c] ;  /* 0x00529c0001037983 */ /* 0x000ea20000300800 */
[----:B------:R-:W-:-:S03]  /*f3830*/  PRMT R6, R6, 0x5210, R13 ;  /* 0x0000521006067816 */ /* 0x000fc6000000000d */
[----:B------:R-:W2:Y:S04]  /*f3840*/  LDL.LU R5, [R1+0x5298] ;  /* 0x0052980001057983 */ /* 0x000ea80000300800 */
[----:B------:R-:W2:Y:S04]  /*f3850*/  LDL.LU R7, [R1+0x505c] ;  /* 0x00505c0001077983 */ /* 0x000ea80000300800 */
[----:B------:R-:W2:Y:S04]  /*f3860*/  LDL.LU R14, [R1+0x5054] ;  /* 0x00505400010e7983 */ /* 0x000ea80000300800 */
[----:B------:R-:W3:Y:S04]  /*f3870*/  LDL.LU R13, [R1+0x4ff8] ;  /* 0x004ff800010d7983 */ /* 0x000ee80000300800 */
[----:B--2---:R0:W-:Y:S04]  /*f3880*/  STL [R1+0x5eb8], R14 ;  /* 0x005eb80e01007387 */ /* 0x0041e80000100800 */
[----:B---3--:R1:W-:Y:S01]  /*f3890*/  STL [R1+0x5eb4], R13 ;  /* 0x005eb40d01007387 */ /* 0x0083e20000100800 */
[----:B0-----:R-:W-:-:S03]  /*f38a0*/  IMAD.MOV.U32 R14, RZ, RZ, R6 ;  /* 0x000000ffff0e7224 */ /* 0x001fc600078e0006 */
[----:B------:R-:W2:Y:S01]  /*f38b0*/  LDL.LU R6, [R1+0x4ff4] ;  /* 0x004ff40001067983 */ /* 0x000ea20000300800 */
[----:B-1----:R-:W-:Y:S01]  /*f38c0*/  IMAD.MOV.U32 R13, RZ, RZ, R15 ;  /* 0x000000ffff0d7224 */ /* 0x002fe200078e000f */
[----:B----4-:R-:W-:Y:S02]  /*f38d0*/  PRMT R15, R10, 0x5210, R9 ;  /* 0x000052100a0f7816 */ /* 0x010fe40000000009 */
[----:B------:R-:W-:Y:S01]  /*f38e0*/  PRMT R23, R11, 0x5210, R8 ;  /* 0x000052100b177816 */ /* 0x000fe20000000008 */
[----:B--2---:R-:W-:Y:S04]  /*f38f0*/  STL.64 [R1+0x5ec8], R6 ;  /* 0x005ec80601007387 */ /* 0x004fe80000100a00 */
[----:B------:R-:W-:Y:S04]  /*f3900*/  STL.64 [R1+0x5ec0], R4 ;  /* 0x005ec00401007387 */ /* 0x000fe80000100a00 */
[----:B------:R-:W0:Y:S01]  /*f3910*/  LDS.128 R4, [R18] ;  /* 0x0000000012047984 */ /* 0x000e220000000c00 */
[----:B------:R-:W-:Y:S06]  /*f3920*/  BAR.SYNC.DEFER_BLOCKING 0x0 ;  /* 0x0000000000007b1d */ /* 0x000fec0000010000 */
[----:B------:R-:W2:Y:S04]  /*f3930*/  LDL.LU R28, [R1+0x5368] ;  /* 0x00536800011c7983 */ /* 0x000ea80000300800 */
[----:B------:R-:W3:Y:S04]  /*f3940*/  LDL.LU R29, [R1+0x5364] ;  /* 0x00536400011d7983 */ /* 0x000ee80000300800 */
[----:B------:R-:W4:Y:S04]  /*f3950*/  LDL.LU R26, [R1+0x535c] ;  /* 0x00535c00011a7983 */ /* 0x000f280000300800 */
        /* <DEDUP_REMOVED lines=8> */
[----:B0-----:R-:W-:Y:S04]  /*f39e0*/  STL.64 [R1+0x60], R4 ;  /* 0x0000600401007387 */ /* 0x001fe80000100a00 */
[----:B------:R0:W-:Y:S01]  /*f39f0*/  STL.64 [R1+0x68], R6 ;  /* 0x0000680601007387 */ /* 0x0001e20000100a00 */
[----:B------:R-:W-:Y:S06]  /*f3a00*/  BAR.SYNC.DEFER_BLOCKING 0x0 ;  /* 0x0000000000007b1d */ /* 0x000fec0000010000 */
[----:B0-----:R-:W2:Y:S04]  /*f3a10*/  LDL.LU.64 R6, [R1+0x5ec8] ;  /* 0x005ec80001067983 */ /* 0x001ea80000300a00 */
[----:B------:R-:W3:Y:S04]  /*f3a20*/  LDL.LU.64 R4, [R1+0x5ec0] ;  /* 0x005ec00001047983 */ /* 0x000ee80000300a00 */
[----:B-1----:R-:W-:Y:S04]  /*f3a30*/  STL.64 [R1+0x50], R12 ;  /* 0x0000500c01007387 */ /* 0x002fe80000100a00 */
[----:B------:R0:W-:Y:S04]  /*f3a40*/  STL.64 [R1+0x58], R14 ;  /* 0x0000580e01007387 */ /* 0x0001e80000100a00 */
[----:B0-----:R-:W4:Y:S04]  /*f3a50*/  LDL.LU R14, [R1+0x5eb8] ;  /* 0x005eb800010e7983 */ /* 0x001f280000300800 */
[----:B------:R-:W4:Y:S04]  /*f3a60*/  LDL.LU R13, [R1+0x5eb4] ;  /* 0x005eb400010d7983 */ /* 0x000f280000300800 */
[----:B------:R0:W-:Y:S01]  /*f3a70*/  STSM.16.M88.4 [R0], R20 ;  /* 0x0000001400007844 */ /* 0x0001e20000000200 */
[----:B------:R-:W-:-:S02]  /*f3a80*/  LOP3.LUT R8, R2, 0xffff, RZ, 0xc0, !PT ;  /* 0x0000ffff02087812 */ /* 0x000fc400078ec0ff */
[----:B------:R-:W-:Y:S01]  /*f3a90*/  LOP3.LUT R15, R3, 0xffff, RZ, 0xc0, !PT ;  /* 0x0000ffff030f7812 */ /* 0x000fe200078ec0ff */
[----:B------:R-:W4:Y:S01]  /*f3aa0*/  LDL.LU R2, [R1+0x87c] ;  /* 0x00087c0001027983 */ /* 0x000f220000300800 */
[----:B------:R-:W-:Y:S01]  /*f3ab0*/  BAR.SYNC.DEFER_BLOCKING 0x0 ;  /* 0x0000000000007b1d */ /* 0x000fe20000010000 */
[----:B--2---:R-:W-:Y:S02]  /*f3ac0*/  LOP3.LUT R17, R7, 0xffff, RZ, 0xc0, !PT ;  /* 0x0000ffff07117812 */ /* 0x004fe400078ec0ff */
[----:B---3--:R-:W-:-:S03]  /*f3ad0*/  LOP3.LUT R12, R4, 0xffff, RZ, 0xc0, !PT ;  /* 0x0000ffff040c7812 */ /* 0x008fc600078ec0ff */
[----:B------:R-:W2:Y:S01]  /*f3ae0*/  LDL.LU R4, [R1+0x878] ;  /* 0x0008780001047983 */ /* 0x000ea20000300800 */
[----:B------:R-:W-:-:S03]  /*f3af0*/  LOP3.LUT R9, R5, 0xffff, RZ, 0xc0, !PT ;  /* 0x0000ffff05097812 */ /* 0x000fc600078ec0ff */
[----:B------:R-:W3:Y:S01]  /*f3b00*/  LDL.LU R3, [R1+0x874] ;  /* 0x0008740001037983 */ /* 0x000ee20000300800 */
[----:B------:R-:W-:-:S03]  /*f3b10*/  PRMT R25, R25, 0x4210, R12 ;  /* 0x0000421019197816 */ /* 0x000fc6000000000c */
[----:B------:R-:W3:Y:S04]  /*f3b20*/  LDL.LU R5, [R1+0x86c] ;  /* 0x00086c0001057983 */ /* 0x000ee80000300800 */
[----:B------:R-:W3:Y:S04]  /*f3b30*/  LDL.LU R7, [R1+0x864] ;  /* 0x0008640001077983 */ /* 0x000ee80000300800 */
[----:B------:R-:W-:Y:S01]  /*f3b40*/  STL [R1+0x5eb0], R15 ;  /* 0x005eb00f01007387 */ /* 0x000fe20000100800 */
[----:B----4-:R-:W-:Y:S02]  /*f3b50*/  LOP3.LUT R13, R13, 0xffff, RZ, 0xc0, !PT ;  /* 0x0000ffff0d0d7812 */ /* 0x010fe400078ec0ff */
[----:B------:R-:W-:-:S02]  /*f3b60*/  LOP3.LUT R16, R14, 0xffff, RZ, 0xc0, !PT ;  /* 0x0000ffff0e107812 */ /* 0x000fc400078ec0ff */
[----:B0-----:R-:W-:Y:S01]  /*f3b70*/  PRMT R22, R26, 0x4210, R13 ;  /* 0x000042101a167816 */ /* 0x001fe2000000000d */
[----:B------:R-:W-:Y:S01]  /*f3b80*/  STL.64 [R1+0x5ea8], R12 ;  /* 0x005ea80c01007387 */ /* 0x000fe20000100a00 */
[----:B------:R-:W-:-:S03]  /*f3b90*/  PRMT R26, R27, 0x4210, R15 ;  /* 0x000042101b1a7816 */ /* 0x000fc6000000000f */
[----:B------:R-:W0:Y:S04]  /*f3ba0*/  LDS.128 R12, [R18] ;  /* 0x00000000120c7984 */ /* 0x000e280000000c00 */
[----:B0-----:R-:W-:Y:S04]  /*f3bb0*/  STL.64 [R1+0x40], R12 ;  /* 0x0000400c01007387 */ /* 0x001fe80000100a00 */
[----:B------:R0:W-:Y:S04]  /*f3bc0*/  STL.64 [R1+0x48], R14 ;  /* 0x0000480e01007387 */ /* 0x0001e80000100a00 */
[----:B0-----:R-:W4:Y:S04]  /*f3bd0*/  LDL.LU R15, [R1+0x5eb0] ;  /* 0x005eb000010f7983 */ /* 0x001f280000300800 */
[----:B------:R-:W4:Y:S01]  /*f3be0*/  LDL.LU.64 R12, [R1+0x5ea8] ;  /* 0x005ea800010c7983 */ /* 0x000f220000300a00 */
[----:B------:R-:W-:-:S02]  /*f3bf0*/  PRMT R24, R24, 0x4210, R8 ;  /* 0x0000421018187816 */ /* 0x000fc40000000008 */
[----:B------:R-:W-:Y:S01]  /*f3c00*/  PRMT R27, R10, 0x4210, R9 ;  /* 0x000042100a1b7816 */ /* 0x000fe20000000009 */
[----:B------:R-:W-:Y:S01]  /*f3c10*/  BAR.SYNC.DEFER_BLOCKING 0x0 ;  /* 0x0000000000007b1d */ /* 0x000fe20000010000 */
[----:B------:R-:W-:Y:S02]  /*f3c20*/  LOP3.LUT R6, R6, 0xffff, RZ, 0xc0, !PT ;  /* 0x0000ffff06067812 */ /* 0x000fe400078ec0ff */
[----:B------:R-:W-:Y:S02]  /*f3c30*/  PRMT R20, R28, 0x4210, R17 ;  /* 0x000042101c147816 */ /* 0x000fe40000000011 */
[----:B------:R-:W-:Y:S01]  /*f3c40*/  PRMT R21, R29, 0x4210, R16 ;  /* 0x000042101d157816 */ /* 0x000fe20000000010 */
[----:B------:R-:W4:Y:S04]  /*f3c50*/  LDL.LU R14, [R1+0x868] ;  /* 0x00086800010e7983 */ /* 0x000f280000300800 */
[----:B------:R-:W-:Y:S01]  /*f3c60*/  STSM.16.M88.4 [R0], R24 ;  /* 0x0000001800007844 */ /* 0x000fe20000000200 */
[----:B------:R-:W-:Y:S01]  /*f3c70*/  BAR.SYNC.DEFER_BLOCKING 0x0 ;  /* 0x0000000000007b1d */ /* 0x000fe20000010000 */
[----:B------:R-:W-:-:S05]  /*f3c80*/  PRMT R23, R11, 0x4210, R6 ;  /* 0x000042100b177816 */ /* 0x000fca0000000006 */
[----:B------:R-:W4:Y:S04]  /*f3c90*/  LDL.LU R10, [R1+0x818] ;  /* 0x00081800010a7983 */ /* 0x000f280000300800 */
[----:B------:R-:W4:Y:S04]  /*f3ca0*/  LDL.LU R11, [R1+0x870] ;  /* 0x00087000010b7983 */ /* 0x000f280000300800 */
[----:B------:R-:W0:Y:S01]  /*f3cb0*/  LDS.128 R24, [R18] ;  /* 0x0000000012187984 */ /* 0x000e220000000c00 */
[----:B------:R-:W-:Y:S06]  /*f3cc0*/  BAR.SYNC.DEFER_BLOCKING 0x0 ;  /* 0x0000000000007b1d */ /* 0x000fec0000010000 */
[----:B------:R1:W-:Y:S04]  /*f3cd0*/  STSM.16.M88.4 [R0], R20 ;  /* 0x0000001400007844 */ /* 0x0003e80000000200 */
[----:B0-----:R-:W-:Y:S04]  /*f3ce0*/  STL.64 [R1+0x30], R24 ;  /* 0x0000301801007387 */ /* 0x001fe80000100a00 */
[----:B------:R-:W-:Y:S01]  /*f3cf0*/  STL.64 [R1+0x38], R26 ;  /* 0x0000381a01007387 */ /* 0x000fe20000100a00 */
[----:B-1----:R-:W-:-:S03]  /*f3d00*/  PRMT R20, R2, 0x5210, R17 ;  /* 0x0000521002147816 */ /* 0x002fc60000000011 */
[----:B------:R-:W4:Y:S01]  /*f3d10*/  LDL.LU R2, [R1+0x52e4] ;  /* 0x0052e40001027983 */ /* 0x000f220000300800 */
[----:B--2---:R-:W-:-:S03]  /*f3d20*/  PRMT R21, R4, 0x5210, R16 ;  /* 0x0000521004157816 */ /* 0x004fc60000000010 */
[----:B------:R-:W2:Y:S01]  /*f3d30*/  LDL.LU R4, [R1+0x52e0] ;  /* 0x0052e00001047983 */ /* 0x000ea20000300800 */
[----:B---3--:R-:W-:Y:S02]  /*f3d40*/  PRMT R8, R5, 0x5210, R8 ;  /* 0x0000521005087816 */ /* 0x008fe40000000008 */
[----:B----4-:R-:W-:Y:S02]  /*f3d50*/  PRMT R22, R3, 0x5210, R13 ;  /* 0x0000521003167816 */ /* 0x010fe4000000000d */
[----:B------:R-:W3:Y:S04]  /*f3d60*/  LDL.LU R3, [R1+0x52a8] ;  /* 0x0052a80001037983 */ /* 0x000ee80000300800 */
[----:B------:R-:W2:Y:S04]  /*f3d70*/  LDL.LU R5, [R1+0x52a4] ;  /* 0x0052a40001057983 */ /* 0x000ea80000300800 */
[----:B------:R-:W4:Y:S01]  /*f3d80*/  LDL.LU R13, [R1+0x5078] ;  /* 0x00507800010d7983 */ /* 0x000f220000300800 */
[----:B------:R-:W-:-:S02]  /*f3d90*/  PRMT R7, R7, 0x5210, R12 ;  /* 0x0000521007077816 */ /* 0x000fc4000000000c */
[----:B------:R-:W-:Y:S01]  /*f3da0*/  PRMT R23, R11, 0x5210, R6 ;  /* 0x000052100b177816 */ /* 0x000fe20000000006 */
[----:B------:R-:W-:Y:S06]  /*f3db0*/  BAR.SYNC.DEFER_BLOCKING 0x0 ;  /* 0x0000000000007b1d */ /* 0x000fec0000010000 */
[----:B----4-:R0:W-:Y:S04]  /*f3dc0*/  STL [R1+0x5e90], R13 ;  /* 0x005e900d01007387 */ /* 0x0101e80000100800 */
[----:B------:R-:W4:Y:S01]  /*f3dd0*/  LDL.LU R28, [R1+0x5074] ;  /* 0x00507400011c7983 */ /* 0x000f220000300800 */
[----:B0-----:R-:W-:-:S03]  /*f3de0*/  IMAD.MOV.U32 R13, RZ, RZ, R7 ;  /* 0x000000ffff0d7224 */ /* 0x001fc600078e0007 */
[----:B------:R-:W2:Y:S01]  /*f3df0*/  LDL.LU R7, [R1+0x500c] ;  /* 0x00500c0001077983 */ /* 0x000ea20000300800 */
[----:B------:R-:W-:Y:S01]  /*f3e00*/  IMAD.MOV.U32 R12, RZ, RZ, R8 ;  /* 0x000000ffff0c7224 */ /* 0x000fe200078e0008 */
[----:B------:R-:W-:Y:S02]  /*f3e10*/  PRMT R14, R14, 0x5210, R15 ;  /* 0x000052100e0e7816 */ /* 0x000fe4000000000f */
[----:B------:R-:W-:Y:S01]  /*f3e20*/  PRMT R15, R10, 0x5210, R9 ;  /* 0x000052100a0f7816 */ /* 0x000fe20000000009 */
[----:B--2---:R-:W-:Y:S04]  /*f3e30*/  STL [R1+0x5ea0], R7 ;  /* 0x005ea00701007387 */ /* 0x004fe80000100800 */
[----:B------:R-:W-:Y:S04]  /*f3e40*/  STL.64 [R1+0x5e98], R4 ;  /* 0x005e980401007387 */ /* 0x000fe80000100a00 */
[----:B------:R-:W0:Y:S04]  /*f3e50*/  LDS.128 R4, [R18] ;  /* 0x0000000012047984 */ /* 0x000e280000000c00 */
[----:B------:R-:W2:Y:S04]  /*f3e60*/  LDL.LU R8, [R1+0x5008] ;  /* 0x0050080001087983 */ /* 0x000ea80000300800 */
[----:B------:R-:W2:Y:S04]  /*f3e70*/  LDL.LU R29, [R1+0x5388] ;  /* 0x00538800011d7983 */ /* 0x000ea80000300800 */
[----:B------:R-:W2:Y:S04]  /*f3e80*/  LDL.LU R26, [R1+0x5384] ;  /* 0x00538400011a7983 */ /* 0x000ea80000300800 */
[----:B------:R-:W2:Y:S04]  /*f3e90*/  LDL.LU R27, [R1+0x5380] ;  /* 0x00538000011b7983 */ /* 0x000ea80000300800 */
[----:B------:R-:W2:Y:S04]  /*f3ea0*/  LDL.LU R24, [R1+0x5378] ;  /* 0x0053780001187983 */ /* 0x000ea80000300800 */
[----:B------:R-:W2:Y:S01]  /*f3eb0*/  LDL.LU R25, [R1+0x5374] ;  /* 0x0053740001197983 */ /* 0x000ea20000300800 */
[----:B------:R-:W-:Y:S06]  /*f3ec0*/  BAR.SYNC.DEFER_BLOCKING 0x0 ;  /* 0x0000000000007b1d */ /* 0x000fec0000010000 */
[----:B0-----:R-:W-:Y:S04]  /*f3ed0*/  STL.64 [R1+0x20], R4 ;  /* 0x0000200401007387 */ /* 0x001fe80000100a00 */
[----:B------:R0:W-:Y:S04]  /*f3ee0*/  STL.64 [R1+0x28], R6 ;  /* 0x0000280601007387 */ /* 0x0001e80000100a00 */
[----:B0-----:R-:W2:Y:S04]  /*f3ef0*/  LDL.LU R7, [R1+0x5ea0] ;  /* 0x005ea00001077983 */ /* 0x001ea80000300800 */
[----:B------:R-:W2:Y:S04]  /*f3f00*/  LDL.LU.64 R4, [R1+0x5e98] ;  /* 0x005e980001047983 */ /* 0x000ea80000300a00 */
[----:B------:R-:W-:Y:S01]  /*f3f10*/  STSM.16.M88.4 [R0], R12 ;  /* 0x0000000c00007844 */ /* 0x000fe20000000200 */
[----:B------:R-:W-:Y:S01]  /*f3f20*/  BAR.SYNC.DEFER_BLOCKING 0x0 ;  /* 0x0000000000007b1d */ /* 0x000fe20000010000 */
[----:B------:R-:W-:-:S05]  /*f3f30*/  LOP3.LUT R6, R2, 0xffff, RZ, 0xc0, !PT ;  /* 0x0000ffff02067812 */ /* 0x000fca00078ec0ff */
[----:B------:R-:W4:Y:S04]  /*f3f40*/  LDL.LU R11, [R1+0x5370] ;  /* 0x00537000010b7983 */ /* 0x000f280000300800 */
[----:B------:R-:W4:Y:S04]  /*f3f50*/  LDL.LU R9, [R1+0x536c] ;  /* 0x00536c0001097983 */ /* 0x000f280000300800 */
[----:B------:R-:W4:Y:S04]  /*f3f60*/  LDL.LU R10, [R1+0x537c] ;  /* 0x00537c00010a7983 */ /* 0x000f280000300800 */
[----:B------:R-:W0:Y:S01]  /*f3f70*/  LDS.128 R12, [R18] ;  /* 0x00000000120c7984 */ /* 0x000e220000000c00 */
[----:B------:R-:W-:Y:S06]  /*f3f80*/  BAR.SYNC.DEFER_BLOCKING 0x0 ;  /* 0x0000000000007b1d */ /* 0x000fec0000010000 */
[----:B0-----:R0:W-:Y:S04]  /*f3f90*/  STL.64 [R1+0x10], R12 ;  /* 0x0000100c01007387 */ /* 0x0011e80000100a00 */
[----:B------:R3:W-:Y:S04]  /*f3fa0*/  STL.64 [R1+0x18], R14 ;  /* 0x0000180e01007387 */ /* 0x0007e80000100a00 */
[----:B0-----:R-:W4:Y:S04]  /*f3fb0*/  LDL.LU R13, [R1+0x5e90] ;  /* 0x005e9000010d7983 */ /* 0x001f280000300800 */
[----:B------:R-:W4:Y:S01]  /*f3fc0*/  LDL.LU R2, [R1+0x894] ;  /* 0x0008940001027983 */ /* 0x000f220000300800 */
[----:B---3--:R-:W-:-:S02]  /*f3fd0*/  LOP3.LUT R14, R3, 0xffff, RZ, 0xc0, !PT ;  /* 0x0000ffff030e7812 */ /* 0x008fc400078ec0ff */
[----:B--2---:R-:W-:Y:S02]  /*f3fe0*/  LOP3.LUT R16, R4, 0xffff, RZ, 0xc0, !PT ;  /* 0x0000ffff04107812 */ /* 0x004fe400078ec0ff */
[----:B------:R-:W2:Y:S01]  /*f3ff0*/  LDL.LU R4, [R1+0x18c8] ;  /* 0x0018c80001047983 */ /* 0x000ea20000300800 */
[----:B------:R-:W-:Y:S02]  /*f4000*/  LOP3.LUT R15, R5, 0xffff, RZ, 0xc0, !PT ;  /* 0x0000ffff050f7812 */ /* 0x000fe400078ec0ff */
[----:B------:R-:W-:Y:S01]  /*f4010*/  PRMT R17, R25, 0x4210, R16 ;  /* 0x0000421019117816 */ /* 0x000fe20000000010 */
[----:B------:R-:W3:Y:S04]  /*f4020*/  LDL.LU R3, [R1+0x898] ;  /* 0x0008980001037983 */ /* 0x000ee80000300800 */
[----:B------:R-:W2:Y:S04]  /*f4030*/  LDL.LU R5, [R1+0x890] ;  /* 0x0008900001057983 */ /* 0x000ea80000300800 */
[----:B------:R-:W2:Y:S04]  /*f4040*/  LDL.LU R25, [R1+0x884] ;  /* 0x0008840001197983 */ /* 0x000ea80000300800 */
[----:B------:R0:W-:Y:S01]  /*f4050*/  STSM.16.M88.4 [R0], R20 ;  /* 0x0000001400007844 */ /* 0x0001e20000000200 */
[----:B------:R-:W-:-:S02]  /*f4060*/  LOP3.LUT R7, R7, 0xffff, RZ, 0xc0, !PT ;  /* 0x0000ffff07077812 */ /* 0x000fc400078ec0ff */
[----:B------:R-:W-:Y:S02]  /*f4070*/  PRMT R19, R24, 0x4210, R6 ;  /* 0x0000421018137816 */ /* 0x000fe40000000006 */
[----:B0-----:R-:W-:Y:S02]  /*f4080*/  PRMT R22, R27, 0x4210, R7 ;  /* 0x000042101b167816 */ /* 0x001fe40000000007 */
[----:B----4-:R-:W-:-:S04]  /*f4090*/  LOP3.LUT R12, R28, 0xffff, RZ, 0xc0, !PT ;  /* 0x0000ffff1c0c7812 */ /* 0x010fc800078ec0ff */
[----:B------:R-:W-:Y:S02]  /*f40a0*/  PRMT R21, R26, 0x4210, R12 ;  /* 0x000042101a157816 */ /* 0x000fe4000000000c */
[----:B------:R-:W-:Y:S01]  /*f40b0*/  PRMT R26, R11, 0x4210, R14 ;  /* 0x000042100b1a7816 */ /* 0x000fe2000000000e */
[----:B------:R-:W-:Y:S06]  /*f40c0*/  BAR.SYNC.DEFER_BLOCKING 0x0 ;  /* 0x0000000000007b1d */ /* 0x000fec0000010000 */
[----:B--2---:R-:W-:Y:S04]  /*f40d0*/  STL [R1+0x5e78], R25 ;  /* 0x005e781901007387 */ /* 0x004fe80000100800 */
[----:B------:R-:W-:Y:S04]  /*f40e0*/  STL.64 [R1+0x5e88], R6 ;  /* 0x005e880601007387 */ /* 0x000fe80000100a00 */
[----:B------:R-:W-:Y:S04]  /*f40f0*/  STL.64 [R1+0x5e80], R4 ;  /* 0x005e800401007387 */ /* 0x000fe80000100a00 */
[----:B------:R-:W0:Y:S04]  /*f4100*/  LDS.128 R4, [R18] ;  /* 0x0000000012047984 */ /* 0x000e280000000c00 */
[----:B------:R-:W2:Y:S04]  /*f4110*/  LDL.LU R11, [R1+0x888] ;  /* 0x00088800010b7983 */ /* 0x000ea80000300800 */
[----:B0-----:R-:W-:Y:S04]  /*f4120*/  STL.64 [R1], R4 ;  /* 0x0000000401007387 */ /* 0x001fe80000100a00 */
[----:B------:R0:W-:Y:S04]  /*f4130*/  STL.64 [R1+0x8], R6 ;  /* 0x0000080601007387 */ /* 0x0001e80000100a00 */
[----:B0-----:R-:W3:Y:S04]  /*f4140*/  LDL.LU.64 R6, [R1+0x5e88] ;  /* 0x005e880001067983 */ /* 0x001ee80000300a00 */
[----:B------:R-:W4:Y:S01]  /*f4150*/  LDL.LU.64 R4, [R1+0x5e80] ;  /* 0x005e800001047983 */ /* 0x000f220000300a00 */
[----:B------:R-:W-:Y:S01]  /*f4160*/  IMAD.MOV.U32 R24, RZ, RZ, R19 ;  /* 0x000000ffff187224 */ /* 0x000fe200078e0013 */
[----:B------:R-:W-:Y:S01]  /*f4170*/  PRMT R27, R9, 0x4210, R15 ;  /* 0x00004210091b7816 */ /* 0x000fe2000000000f */
[----:B------:R-:W-:Y:S01]  /*f4180*/  IMAD.MOV.U32 R25, RZ, RZ, R17 ;  /* 0x000000ffff197224 */ /* 0x000fe200078e0011 */
[----:B------:R-:W-:Y:S06]  /*f4190*/  BAR.SYNC.DEFER_BLOCKING 0x0 ;  /* 0x0000000000007b1d */ /* 0x000fec0000010000 */
[----:B------:R-:W-:Y:S02]  /*f41a0*/  STSM.16.M88.4 [R0], R24 ;  /* 0x0000001800007844 */ /* 0x000fe40000000200 */
[----:B------:R-:W-:Y:S06]  /*f41b0*/  BAR.SYNC.DEFER_BLOCKING 0x0 ;  /* 0x0000000000007b1d */ /* 0x000fec0000010000 */
[----:B------:R-:W0:Y:S01]  /*f41c0*/  LDS.128 R24, [R18] ;  /* 0x0000000012187984 */ /* 0x000e220000000c00 */
[----:B------:R-:W-:-:S02]  /*f41d0*/  LOP3.LUT R13, R13, 0xffff, RZ, 0xc0, !PT ;  /* 0x0000ffff0d0d7812 */ /* 0x000fc400078ec0ff */
[----:B------:R-:W-:Y:S02]  /*f41e0*/  LOP3.LUT R8, R8, 0xffff, RZ, 0xc0, !PT ;  /* 0x0000ffff08087812 */ /* 0x000fe400078ec0ff */
[--C-:B------:R-:W-:Y:S02]  /*f41f0*/  PRMT R20, R29, 0x4210, R13.reuse ;  /* 0x000042101d147816 */ /* 0x100fe4000000000d */
[----:B------:R-:W-:Y:S01]  /*f4200*/  PRMT R23, R10, 0x4210, R8 ;  /* 0x000042100a177816 */ /* 0x000fe20000000008 */
[----:B------:R-:W-:Y:S06]  /*f4210*/  BAR.SYNC.DEFER_BLOCKING 0x0 ;  /* 0x0000000000007b1d */ /* 0x000fec0000010000 */
[----:B------:R-:W2:Y:S04]  /*f4220*/  LDL.LU R10, [R1+0x820] ;  /* 0x00082000010a7983 */ /* 0x000ea80000300800 */
[----:B------:R-:W2:Y:S04]  /*f4230*/  LDL.LU R9, [R1+0x89c] ;  /* 0x00089c0001097983 */ /* 0x000ea80000300800 */
[----:B------:R1:W-:Y:S04]  /*f4240*/  STSM.16.M88.4 [R0], R20 ;  /* 0x0000001400007844 */ /* 0x0003e80000000200 */
[----:B0-----:R0:W-:Y:S04]  /*f4250*/  STL.64 [R1+0x750], R24 ;  /* 0x0007501801007387 */ /* 0x0011e80000100a00 */
[----:B------:R-:W-:Y:S01]  /*f4260*/  STL.64 [R1+0x758], R26 ;  /* 0x0007581a01007387 */ /* 0x000fe20000100a00 */
[----:B-1----:R-:W-:-:S03]  /*f4270*/  PRMT R20, R2, 0x5210, R13 ;  /* 0x0000521002147816 */ /* 0x002fc6000000000d */
[----:B0-----:R-:W2:Y:S04]  /*f4280*/  LDL.LU R25, [R1+0x5e78] ;  /* 0x005e780001197983 */ /* 0x001ea80000300800 */
[----:B------:R-:W2:Y:S01]  /*f4290*/  LDL.LU R2, [R1+0x52f4] ;  /* 0x0052f40001027983 */ /* 0x000ea20000300800 */
[----:B---3--:R-:W-:Y:S02]  /*f42a0*/  PRMT R22, R3, 0x5210, R7 ;  /* 0x0000521003167816 */ /* 0x008fe40000000007 */
[----:B----4-:R-:W-:Y:S02]  /*f42b0*/  PRMT R21, R4, 0x5210, R12 ;  /* 0x0000521004157816 */ /* 0x010fe4000000000c */
[----:B------:R-:W3:Y:S04]  /*f42c0*/  LDL.LU R4, [R1+0x52f0] ;  /* 0x0052f00001047983 */ /* 0x000ee80000300800 */
[----:B------:R-:W4:Y:S04]  /*f42d0*/  LDL.LU R3, [R1+0x52b0] ;  /* 0x0052b00001037983 */ /* 0x000f280000300800 */
[----:B------:R-:W3:Y:S04]  /*f42e0*/  LDL.LU R12, [R1+0x52ac] ;  /* 0x0052ac00010c7983 */ /* 0x000ee80000300800 */
[----:B------:R-:W3:Y:S01]  /*f42f0*/  LDL.LU R13, [R1+0x5098] ;  /* 0x00509800010d7983 */ /* 0x000ee20000300800 */
[----:B------:R-:W-:-:S02]  /*f4300*/  PRMT R5, R5, 0x5210, R6 ;  /* 0x0000521005057816 */ /* 0x000fc40000000006 */
[----:B--2---:R-:W-:Y:S02]  /*f4310*/  PRMT R14, R11, 0x5210, R14 ;  /* 0x000052100b0e7816 */ /* 0x004fe4000000000e */
[----:B------:R-:W-:Y:S01]  /*f4320*/  PRMT R15, R10, 0x5210, R15 ;  /* 0x000052100a0f7816 */ /* 0x000fe2000000000f */
[----:B------:R-:W-:Y:S06]  /*f4330*/  BAR.SYNC.DEFER_BLOCKING 0x0 ;  /* 0x0000000000007b1d */ /* 0x000fec0000010000 */
[----:B---3--:R0:W-:Y:S04]  /*f4340*/  STL.64 [R1+0x5e60], R12 ;  /* 0x005e600c01007387 */ /* 0x0081e80000100a00 */
[----:B------:R-:W2:Y:S04]  /*f4350*/  LDL.LU R7, [R1+0x5094] ;  /* 0x0050940001077983 */ /* 0x000ea80000300800 */
[----:B------:R-:W2:Y:S01]  /*f4360*/  LDL.LU R6, [R1+0x5024] ;  /* 0x0050240001067983 */ /* 0x000ea20000300800 */
[----:B0-----:R-:W-:-:S03]  /*f4370*/  IMAD.MOV.U32 R12, RZ, RZ, R5 ;  /* 0x000000ffff0c7224 */ /* 0x001fc600078e0005 */
[----:B------:R-:W3:Y:S01]  /*f4380*/  LDL.LU R5, [R1+0x5020] ;  /* 0x0050200001057983 */ /* 0x000ee20000300800 */
[----:B------:R-:W-:-:S03]  /*f4390*/  PRMT R13, R25, 0x5210, R16 ;  /* 0x00005210190d7816 */ /* 0x000fc60000000010 */
[----:B--2---:R-:W-:Y:S04]  /*f43a0*/  STL.64 [R1+0x5e70], R6 ;  /* 0x005e700601007387 */ /* 0x004fe80000100a00 */
[----:B---3--:R-:W-:Y:S04]  /*f43b0*/  STL.64 [R1+0x5e68], R4 ;  /* 0x005e680401007387 */ /* 0x008fe80000100a00 */
[----:B------:R-:W0:Y:S01]  /*f43c0*/  LDS.128 R4, [R18] ;  /* 0x0000000012047984 */ /* 0x000e220000000c00 */
[----:B------:R-:W-:Y:S06]  /*f43d0*/  BAR.SYNC.DEFER_BLOCKING 0x0 ;  /* 0x0000000000007b1d */ /* 0x000fec0000010000 */
[----:B------:R-:W2:Y:S04]  /*f43e0*/  LDL.LU R28, [R1+0x53a8] ;  /* 0x0053a800011c7983 */ /* 0x000ea80000300800 */
[----:B------:R-:W3:Y:S04]  /*f43f0*/  LDL.LU R29, [R1+0x53a4] ;  /* 0x0053a400011d7983 */ /* 0x000ee80000300800 */
        /* <DEDUP_REMOVED lines=10> */
[----:B------:R0:W-:Y:S04]  /*f44a0*/  STL.64 [R1+0x718], R6 ;  /* 0x0007180601007387 */ /* 0x0001e80000100a00 */
[----:B0-----:R-:W2:Y:S04]  /*f44b0*/  LDL.LU.64 R6, [R1+0x5e70] ;  /* 0x005e700001067983 */ /* 0x001ea80000300a00 */
[----:B------:R-:W2:Y:S04]  /*f44c0*/  LDL.LU.64 R4, [R1+0x5e68] ;  /* 0x005e680001047983 */ /* 0x000ea80000300a00 */
[----:B-1----:R0:W-:Y:S04]  /*f44d0*/  STL.64 [R1+0x780], R12 ;  /* 0x0007800c01007387 */ /* 0x0021e80000100a00 */
[----:B------:R-:W-:Y:S04]  /*f44e0*/  STL.64 [R1+0x788], R14 ;  /* 0x0007880e01007387 */ /* 0x000fe80000100a00 */
[----:B0-----:R-:W3:Y:S01]  /*f44f0*/  LDL.LU.64 R12, [R1+0x5e60] ;  /* 0x005e6000010c7983 */ /* 0x001ee20000300a00 */
[----:B------:R-:W-:Y:S01]  /*f4500*/  PRMT R23, R9, 0x5210, R8 ;  /* 0x0000521009177816 */ /* 0x000fe20000000008 */
[----:B------:R-:W-:Y:S01]  /*f4510*/  BAR.SYNC.DEFER_BLOCKING 0x0 ;  /* 0x0000000000007b1d */ /* 0x000fe20000010000 */
[----:B------:R-:W-:-:S02]  /*f4520*/  LOP3.LUT R9, R2, 0xffff, RZ, 0xc0, !PT ;  /* 0x0000ffff02097812 */ /* 0x000fc400078ec0ff */
[----:B----4-:R-:W-:-:S03]  /*f4530*/  LOP3.LUT R19, R3, 0xffff, RZ, 0xc0, !PT ;  /* 0x0000ffff03137812 */ /* 0x010fc600078ec0ff */
[----:B------:R-:W4:Y:S04]  /*f4540*/  LDL.LU R2, [R1+0x1908] ;  /* 0x0019080001027983 */ /* 0x000f280000300800 */
[----:B------:R0:W-:Y:S01]  /*f4550*/  STSM.16.M88.4 [R0], R20 ;  /* 0x0000001400007844 */ /* 0x0001e20000000200 */
[----:B------:R-:W-:Y:S01]  /*f4560*/  BAR.SYNC.DEFER_BLOCKING 0x0 ;  /* 0x0000000000007b1d */ /* 0x000fe20000010000 */
[----:B--2---:R-:W-:-:S05]  /*f4570*/  LOP3.LUT R8, R4, 0xffff, RZ, 0xc0, !PT ;  /* 0x0000ffff04087812 */ /* 0x004fca00078ec0ff */
[----:B------:R-:W2:Y:S01]  /*f4580*/  LDL.LU R4, [R1+0x18f8] ;  /* 0x0018f80001047983 */ /* 0x000ea20000300800 */
[----:B------:R-:W-:-:S03]  /*f4590*/  LOP3.LUT R16, R5, 0xffff, RZ, 0xc0, !PT ;  /* 0x0000ffff05107812 */ /* 0x000fc600078ec0ff */
[----:B------:R-:W4:Y:S04]  /*f45a0*/  LDL.LU R3, [R1+0x18dc] ;  /* 0x0018dc0001037983 */ /* 0x000f280000300800 */
[----:B------:R-:W4:Y:S01]  /*f45b0*/  LDL.LU R5, [R1+0x18d8] ;  /* 0x0018d80001057983 */ /* 0x000f220000300800 */
[----:B---3--:R-:W-:Y:S02]  /*f45c0*/  LOP3.LUT R17, R12, 0xffff, RZ, 0xc0, !PT ;  /* 0x0000ffff0c117812 */ /* 0x008fe400078ec0ff */
[----:B------:R-:W-:-:S04]  /*f45d0*/  LOP3.LUT R12, R13, 0xffff, RZ, 0xc0, !PT ;  /* 0x0000ffff0d0c7812 */ /* 0x000fc800078ec0ff */
[----:B0-----:R-:W-:Y:S01]  /*f45e0*/  PRMT R20, R28, 0x4210, R12 ;  /* 0x000042101c147816 */ /* 0x001fe2000000000c */
[----:B------:R-:W-:Y:S04]  /*f45f0*/  STL [R1+0x5e58], R12 ;  /* 0x005e580c01007387 */ /* 0x000fe80000100800 */
[----:B------:R-:W0:Y:S01]  /*f4600*/  LDS.128 R12, [R18] ;  /* 0x00000000120c7984 */ /* 0x000e220000000c00 */
[----:B------:R-:W-:-:S04]  /*f4610*/  LOP3.LUT R6, R6, 0xffff, RZ, 0xc0, !PT ;  /* 0x0000ffff06067812 */ /* 0x000fc800078ec0ff */
[----:B------:R-:W-:Y:S02]  /*f4620*/  PRMT R22, R26, 0x4210, R6 ;  /* 0x000042101a167816 */ /* 0x000fe40000000006 */
[----:B------:R-:W-:Y:S02]  /*f4630*/  PRMT R26, R11, 0x4210, R19 ;  /* 0x000042100b1a7816 */ /* 0x000fe40000000013 */
[----:B------:R-:W3:Y:S04]  /*f4640*/  LDL.LU R11, [R1+0x18cc] ;  /* 0x0018cc00010b7983 */ /* 0x000ee80000300800 */
[----:B0-----:R0:W-:Y:S04]  /*f4650*/  STL.64 [R1+0x790], R12 ;  /* 0x0007900c01007387 */ /* 0x0011e80000100a00 */
[----:B------:R1:W-:Y:S04]  /*f4660*/  STL.64 [R1+0x798], R14 ;  /* 0x0007980e01007387 */ /* 0x0003e80000100a00 */
[----:B0-----:R-:W4:Y:S01]  /*f4670*/  LDL.LU R12, [R1+0x5e58] ;  /* 0x005e5800010c7983 */ /* 0x001f220000300800 */
[----:B------:R-:W-:-:S02]  /*f4680*/  PRMT R24, R24, 0x4210, R9 ;  /* 0x0000421018187816 */ /* 0x000fc40000000009 */
[----:B------:R-:W-:Y:S01]  /*f4690*/  PRMT R25, R25, 0x4210, R8 ;  /* 0x0000421019197816 */ /* 0x000fe20000000008 */
[----:B-1----:R-:W3:Y:S01]  /*f46a0*/  LDL.LU R14, [R1+0x18fc] ;  /* 0x0018fc00010e7983 */ /* 0x002ee20000300800 */
[----:B------:R-:W-:Y:S01]  /*f46b0*/  PRMT R27, R27, 0x4210, R17 ;  /* 0x000042101b1b7816 */ /* 0x000fe20000000011 */
[----:B------:R-:W-:Y:S01]  /*f46c0*/  BAR.SYNC.DEFER_BLOCKING 0x0 ;  /* 0x0000000000007b1d */ /* 0x000fe20000010000 */
[----:B------:R-:W-:Y:S02]  /*f46d0*/  LOP3.LUT R7, R7, 0xffff, RZ, 0xc0, !PT ;  /* 0x0000ffff07077812 */ /* 0x000fe400078ec0ff */
[----:B------:R-:W-:-:S03]  /*f46e0*/  PRMT R23, R10, 0x4210, R16 ;  /* 0x000042100a177816 */ /* 0x000fc60000000010 */
[----:B------:R-:W3:Y:S04]  /*f46f0*/  LDL.LU R15, [R1+0x828] ;  /* 0x00082800010f7983 */ /* 0x000ee80000300800 */
[----:B------:R-:W-:Y:S01]  /*f4700*/  STSM.16.M88.4 [R0], R24 ;  /* 0x0000001800007844 */ /* 0x000fe20000000200 */
[----:B------:R-:W-:Y:S01]  /*f4710*/  BAR.SYNC.DEFER_BLOCKING 0x0 ;  /* 0x0000000000007b1d */ /* 0x000fe20000010000 */
[----:B------:R-:W-:-:S05]  /*f4720*/  PRMT R21, R29, 0x4210, R7 ;  /* 0x000042101d157816 */ /* 0x000fca0000000007 */
[----:B------:R-:W3:Y:S04]  /*f4730*/  LDL.LU R10, [R1+0x824] ;  /* 0x00082400010a7983 */ /* 0x000ee80000300800 */
[----:B------:R-:W0:Y:S01]  /*f4740*/  LDS.128 R24, [R18] ;  /* 0x0000000012187984 */ /* 0x000e220000000c00 */
[----:B------:R-:W-:Y:S06]  /*f4750*/  BAR.SYNC.DEFER_BLOCKING 0x0 ;  /* 0x0000000000007b1d */ /* 0x000fec0000010000 */
[----:B------:R2:W-:Y:S04]  /*f4760*/  STSM.16.M88.4 [R0], R20 ;  /* 0x0000001400007844 */ /* 0x0005e80000000200 */
[----:B0-----:R-:W-:Y:S04]  /*f4770*/  STL.64 [R1+0x7a0], R24 ;  /* 0x0007a01801007387 */ /* 0x001fe80000100a00 */
[----:B------:R-:W-:Y:S01]  /*f4780*/  STL.64 [R1+0x7a8], R26 ;  /* 0x0007a81a01007387 */ /* 0x000fe20000100a00 */
[----:B--2---:R-:W-:-:S02]  /*f4790*/  PRMT R21, R4, 0x5210, R7 ;  /* 0x0000521004157816 */ /* 0x004fc40000000007 */
[----:B----4-:R-:W-:Y:S02]  /*f47a0*/  PRMT R20, R2, 0x5210, R12 ;  /* 0x0000521002147816 */ /* 0x010fe4000000000c */
[----:B------:R-:W2:Y:S04]  /*f47b0*/  LDL.LU R2, [R1+0x5308] ;  /* 0x0053080001027983 */ /* 0x000ea80000300800 */
[----:B------:R-:W4:Y:S04]  /*f47c0*/  LDL.LU R4, [R1+0x5304] ;  /* 0x0053040001047983 */ /* 0x000f280000300800 */
[----:B------:R-:W2:Y:S01]  /*f47d0*/  LDL.LU R13, [R1+0x52c4] ;  /* 0x0052c400010d7983 */ /* 0x000ea20000300800 */
[----:B------:R-:W-:-:S02]  /*f47e0*/  PRMT R22, R3, 0x5210, R6 ;  /* 0x0000521003167816 */ /* 0x000fc40000000006 */
[----:B------:R-:W-:Y:S02]  /*f47f0*/  PRMT R12, R5, 0x5210, R9 ;  /* 0x00005210050c7816 */ /* 0x000fe40000000009 */
[----:B---3--:R-:W-:Y:S02]  /*f4800*/  PRMT R14, R14, 0x5210, R19 ;  /* 0x000052100e0e7816 */ /* 0x008fe40000000013 */
[----:B------:R-:W-:Y:S01]  /*f4810*/  PRMT R15, R15, 0x5210, R17 ;  /* 0x000052100f0f7816 */ /* 0x000fe20000000011 */
[----:B------:R-:W-:Y:S06]  /*f4820*/  BAR.SYNC.DEFER_BLOCKING 0x0 ;  /* 0x0000000000007b1d */ /* 0x000fec0000010000 */
[----:B--2---:R0:W-:Y:S04]  /*f4830*/  STL [R1+0x5e40], R13 ;  /* 0x005e400d01007387 */ /* 0x0041e80000100800 */
[----:B------:R-:W2:Y:S04]  /*f4840*/  LDL.LU R6, [R1+0x52c0] ;  /* 0x0052c00001067983 */ /* 0x000ea80000300800 */
[----:B------:R-:W2:Y:S04]  /*f4850*/  LDL.LU R7, [R1+0x50b8] ;  /* 0x0050b80001077983 */ /* 0x000ea80000300800 */
[----:B------:R-:W3:Y:S04]  /*f4860*/  LDL.LU R3, [R1+0x50b4] ;  /* 0x0050b40001037983 */ /* 0x000ee80000300800 */
[----:B------:R-:W4:Y:S01]  /*f4870*/  LDL.LU R5, [R1+0x5040] ;  /* 0x0050400001057983 */ /* 0x000f220000300800 */
[----:B0-----:R-:W-:-:S03]  /*f4880*/  PRMT R13, R11, 0x5210, R8 ;  /* 0x000052100b0d7816 */ /* 0x001fc60000000008 */
[----:B--2---:R-:W-:Y:S04]  /*f4890*/  STL.64 [R1+0x5e50], R6 ;  /* 0x005e500601007387 */ /* 0x004fe80000100a00 */
[----:B----4-:R-:W-:Y:S04]  /*f48a0*/  STL.64 [R1+0x5e48], R4 ;  /* 0x005e480401007387 */ /* 0x010fe80000100a00 */
[----:B------:R-:W0:Y:S01]  /*f48b0*/  LDS.128 R4, [R18] ;  /* 0x0000000012047984 */ /* 0x000e220000000c00 */
[----:B------:R-:W-:Y:S06]  /*f48c0*/  BAR.SYNC.DEFER_BLOCKING 0x0 ;  /* 0x0000000000007b1d */ /* 0x000fec0000010000 */
[----:B------:R-:W2:Y:S04]  /*f48d0*/  LDL.LU R28, [R1+0x503c] ;  /* 0x00503c00011c7983 */ /* 0x000ea80000300800 */
[----:B------:R-:W4:Y:S04]  /*f48e0*/  LDL.LU R24, [R1+0x53d0] ;  /* 0x0053d00001187983 */ /* 0x000f280000300800 */
[----:B------:R-:W2:Y:S04]  /*f48f0*/  LDL.LU R25, [R1+0x53c4] ;  /* 0x0053c40001197983 */ /* 0x000ea80000300800 */
[----:B------:R-:W2:Y:S04]  /*f4900*/  LDL.LU R29, [R1+0x53c8] ;  /* 0x0053c800011d7983 */ /* 0x000ea80000300800 */
[----:B------:R-:W-:Y:S01]  /*f4910*/  STSM.16.M88.4 [R0], R12 ;  /* 0x0000000c00007844 */ /* 0x000fe20000000200 */
[----:B------:R-:W-:Y:S06]  /*f4920*/  BAR.SYNC.DEFER_BLOCKING 0x0 ;  /* 0x0000000000007b1d */ /* 0x000fec0000010000 */
[----:B------:R-:W2:Y:S04]  /*f4930*/  LDL.LU R26, [R1+0x53bc] ;  /* 0x0053bc00011a7983 */ /* 0x000ea80000300800 */
[----:B------:R-:W3:Y:S04]  /*f4940*/  LDL.LU R27, [R1+0x53b4] ;  /* 0x0053b400011b7983 */ /* 0x000ee80000300800 */
[----:B------:R-:W3:Y:S04]  /*f4950*/  LDL.LU R8, [R1+0x53b0] ;  /* 0x0053b00001087983 */ /* 0x000ee80000300800 */
[----:B------:R-:W3:Y:S04]  /*f4960*/  LDL.LU R9, [R1+0x1a1c] ;  /* 0x001a1c0001097983 */ /* 0x000ee80000300800 */
[----:B------:R-:W1:Y:S04]  /*f4970*/  LDS.128 R12, [R18] ;  /* 0x00000000120c7984 */ /* 0x000e680000000c00 */
[----:B------:R-:W3:Y:S04]  /*f4980*/  LDL.LU R11, [R1+0x53b8] ;  /* 0x0053b800010b7983 */ /* 0x000ee80000300800 */
[----:B0-----:R-:W-:Y:S04]  /*f4990*/  STL.64 [R1+0x770], R4 ;  /* 0x0007700401007387 */ /* 0x001fe80000100a00 */
[----:B------:R0:W-:Y:S04]  /*f49a0*/  STL.64 [R1+0x778], R6 ;  /* 0x0007780601007387 */ /* 0x0001e80000100a00 */
[----:B0-----:R-:W3:Y:S04]  /*f49b0*/  LDL.LU.64 R6, [R1+0x5e50] ;  /* 0x005e500001067983 */ /* 0x001ee80000300a00 */
[----:B------:R-:W4:Y:S04]  /*f49c0*/  LDL.LU.64 R4, [R1+0x5e48] ;  /* 0x005e480001047983 */ /* 0x000f280000300a00 */
[----:B-1----:R0:W-:Y:S04]  /*f49d0*/  STL.64 [R1+0x7c0], R12 ;  /* 0x0007c00c01007387 */ /* 0x0021e80000100a00 */
[----:B------:R2:W-:Y:S04]  /*f49e0*/  STL.64 [R1+0x7c8], R14 ;  /* 0x0007c80e01007387 */ /* 0x0005e80000100a00 */
[----:B0-----:R-:W4:Y:S01]  /*f49f0*/  LDL.LU R13, [R1+0x5e40] ;  /* 0x005e4000010d7983 */ /* 0x001f220000300800 */
[----:B------:R-:W-:Y:S01]  /*f4a00*/  PRMT R23, R10, 0x5210, R16 ;  /* 0x000052100a177816 */ /* 0x000fe20000000010 */
[----:B------:R-:W-:Y:S01]  /*f4a10*/  BAR.SYNC.DEFER_BLOCKING 0x0 ;  /* 0x0000000000007b1d */ /* 0x000fe20000010000 */
[----:B------:R-:W-:-:S05]  /*f4a20*/  LOP3.LUT R10, R2, 0xffff, RZ, 0xc0, !PT ;  /* 0x0000ffff020a7812 */ /* 0x000fca00078ec0ff */
[----:B------:R-:W4:Y:S04]  /*f4a30*/  LDL.LU R2, [R1+0x1938] ;  /* 0x0019380001027983 */ /* 0x000f280000300800 */
[----:B------:R0:W-:Y:S01]  /*f4a40*/  STSM.16.M88.4 [R0], R20 ;  /* 0x0000001400007844 */ /* 0x0001e20000000200 */
[----:B------:R-:W-:Y:S01]  /*f4a50*/  BAR.SYNC.DEFER_BLOCKING 0x0 ;  /* 0x0000000000007b1d */ /* 0x000fe20000010000 */
[----:B--2---:R-:W-:Y:S02]  /*f4a60*/  PRMT R14, R26, 0x4210, R10 ;  /* 0x000042101a0e7816 */ /* 0x004fe4000000000a */
[----:B---3--:R-:W-:Y:S02]  /*f4a70*/  LOP3.LUT R17, R6, 0xffff, RZ, 0xc0, !PT ;  /* 0x0000ffff06117812 */ /* 0x008fe400078ec0ff */
[----:B------:R-:W-:-:S02]  /*f4a80*/  LOP3.LUT R7, R7, 0xffff, RZ, 0xc0, !PT ;  /* 0x0000ffff07077812 */ /* 0x000fc400078ec0ff */
[----:B------:R-:W-:Y:S02]  /*f4a90*/  LOP3.LUT R6, R3, 0xffff, RZ, 0xc0, !PT ;  /* 0x0000ffff03067812 */ /* 0x000fe400078ec0ff */
[----:B----4-:R-:W-:Y:S02]  /*f4aa0*/  PRMT R24, R24, 0x4210, R7 ;  /* 0x0000421018187816 */ /* 0x010fe40000000007 */
[----:B------:R-:W-:Y:S02]  /*f4ab0*/  PRMT R25, R25, 0x4210, R6 ;  /* 0x0000421019197816 */ /* 0x000fe40000000006 */
[----:B0-----:R-:W-:Y:S02]  /*f4ac0*/  LOP3.LUT R23, R4, 0xffff, RZ, 0xc0, !PT ;  /* 0x0000ffff04177812 */ /* 0x001fe400078ec0ff */
[----:B------:R-:W2:Y:S04]  /*f4ad0*/  LDL.LU R4, [R1+0x192c] ;  /* 0x00192c0001047983 */ /* 0x000ea80000300800 */
[----:B------:R-:W3:Y:S04]  /*f4ae0*/  LDL.LU R3, [R1+0x1928] ;  /* 0x0019280001037983 */ /* 0x000ee80000300800 */
[----:B------:R-:W-:Y:S01]  /*f4af0*/  STL.64 [R1+0x5e38], R24 ;  /* 0x005e381801007387 */ /* 0x000fe20000100a00 */
[----:B------:R-:W-:-:S02]  /*f4b00*/  LOP3.LUT R22, R13, 0xffff, RZ, 0xc0, !PT ;  /* 0x0000ffff0d167812 */ /* 0x000fc400078ec0ff */
[----:B------:R-:W-:Y:S02]  /*f4b10*/  PRMT R13, R27, 0x4210, R23 ;  /* 0x000042101b0d7816 */ /* 0x000fe40000000017 */
[----:B------:R-:W0:Y:S01]  /*f4b20*/  LDS.128 R24, [R18] ;  /* 0x0000000012187984 */ /* 0x000e220000000c00 */
[----:B------:R-:W-:Y:S02]  /*f4b30*/  LOP3.LUT R15, R28, 0xffff, RZ, 0xc0, !PT ;  /* 0x0000ffff1c0f7812 */ /* 0x000fe400078ec0ff */
[----:B------:R-:W-:Y:S02]  /*f4b40*/  PRMT R12, R8, 0x4210, R22 ;  /* 0x00004210080c7816 */ /* 0x000fe40000000016 */
[----:B------:R-:W-:Y:S02]  /*f4b50*/  PRMT R8, R11, 0x4210, R15 ;  /* 0x000042100b087816 */ /* 0x000fe4000000000f */
[----:B------:R-:W4:Y:S04]  /*f4b60*/  LDL.LU R11, [R1+0x191c] ;  /* 0x00191c00010b7983 */ /* 0x000f280000300800 */
[----:B0-----:R0:W-:Y:S04]  /*f4b70*/  STL.64 [R1+0x7d0], R24 ;  /* 0x0007d01801007387 */ /* 0x0011e80000100a00 */
[----:B------:R1:W-:Y:S04]  /*f4b80*/  STL.64 [R1+0x7d8], R26 ;  /* 0x0007d81a01007387 */ /* 0x0003e80000100a00 */
[----:B0-----:R-:W2:Y:S04]  /*f4b90*/  LDL.LU.64 R24, [R1+0x5e38] ;  /* 0x005e380001187983 */ /* 0x001ea80000300a00 */
[----:B------:R-:W2:Y:S04]  /*f4ba0*/  LDL.LU R21, [R1+0x190c] ;  /* 0x00190c0001157983 */ /* 0x000ea80000300800 */
[----:B------:R-:W2:Y:S04]  /*f4bb0*/  LDL.LU R19, [R1+0x1918] ;  /* 0x0019180001137983 */ /* 0x000ea80000300800 */
[----:B------:R-:W2:Y:S04]  /*f4bc0*/  LDL.LU R16, [R1+0x830] ;  /* 0x0008300001107983 */ /* 0x000ea80000300800 */
[----:B-1----:R-:W2:Y:S01]  /*f4bd0*/  LDL.LU R27, [R1+0x82c] ;  /* 0x00082c00011b7983 */ /* 0x002ea20000300800 */
[----:B------:R-:W-:-:S02]  /*f4be0*/  LOP3.LUT R5, R5, 0xffff, RZ, 0xc0, !PT ;  /* 0x0000ffff05057812 */ /* 0x000fc400078ec0ff */
[----:B------:R-:W-:Y:S02]  /*f4bf0*/  PRMT R9, R9, 0x4210, R17 ;  /* 0x0000421009097816 */ /* 0x000fe40000000011 */
[----:B------:R-:W-:Y:S01]  /*f4c00*/  PRMT R20, R29, 0x4210, R5 ;  /* 0x000042101d147816 */ /* 0x000fe20000000005 */
[----:B------:R-:W-:Y:S06]  /*f4c10*/  BAR.SYNC.DEFER_BLOCKING 0x0 ;  /* 0x0000000000007b1d */ /* 0x000fec0000010000 */
[----:B--2---:R-:W-:Y:S04]  /*f4c20*/  STL [R1+0x5e20], R27 ;  /* 0x005e201b01007387 */ /* 0x004fe80000100800 */
[----:B------:R0:W-:Y:S04]  /*f4c30*/  STL.64 [R1+0x5e30], R6 ;  /* 0x005e300601007387 */ /* 0x0001e80000100a00 */
[----:B------:R1:W-:Y:S01]  /*f4c40*/  STL.64 [R1+0x5e28], R4 ;  /* 0x005e280401007387 */ /* 0x0003e20000100a00 */
[----:B0-----:R-:W-:-:S02]  /*f4c50*/  IMAD.MOV.U32 R6, RZ, RZ, R12 ;  /* 0x000000ffff067224 */ /* 0x001fc400078e000c */
[----:B------:R-:W-:Y:S02]  /*f4c60*/  IMAD.MOV.U32 R7, RZ, RZ, R9 ;  /* 0x000000ffff077224 */ /* 0x000fe400078e0009 */
[----:B-1----:R-:W-:Y:S02]  /*f4c70*/  IMAD.MOV.U32 R4, RZ, RZ, R14 ;  /* 0x000000ffff047224 */ /* 0x002fe400078e000e */
[----:B------:R-:W-:-:S05]  /*f4c80*/  IMAD.MOV.U32 R5, RZ, RZ, R13 ;  /* 0x000000ffff057224 */ /* 0x000fca00078e000d */
[----:B------:R-:W-:Y:S01]  /*f4c90*/  STSM.16.M88.4 [R0], R4 ;  /* 0x0000000400007844 */ /* 0x000fe20000000200 */
[----:B------:R-:W-:Y:S06]  /*f4ca0*/  BAR.SYNC.DEFER_BLOCKING 0x0 ;  /* 0x0000000000007b1d */ /* 0x000fec0000010000 */
[----:B------:R-:W0:Y:S04]  /*f4cb0*/  LDS.128 R4, [R18] ;  /* 0x0000000012047984 */ /* 0x000e280000000c00 */
[----:B0-----:R-:W-:Y:S04]  /*f4cc0*/  STL.64 [R1+0x7e0], R4 ;  /* 0x0007e00401007387 */ /* 0x001fe80000100a00 */
[----:B------:R0:W-:Y:S04]  /*f4cd0*/  STL.64 [R1+0x7e8], R6 ;  /* 0x0007e80601007387 */ /* 0x0001e80000100a00 */
[----:B0-----:R-:W2:Y:S04]  /*f4ce0*/  LDL.LU.64 R6, [R1+0x5e30] ;  /* 0x005e300001067983 */ /* 0x001ea80000300a00 */
[----:B------:R-:W3:Y:S01]  /*f4cf0*/  LDL.LU.64 R4, [R1+0x5e28] ;  /* 0x005e280001047983 */ /* 0x000ee20000300a00 */
[----:B------:R-:W-:-:S02]  /*f4d00*/  IMAD.MOV.U32 R26, RZ, RZ, R20 ;  /* 0x000000ffff1a7224 */ /* 0x000fc400078e0014 */
[----:B------:R-:W-:Y:S01]  /*f4d10*/  IMAD.MOV.U32 R27, RZ, RZ, R8 ;  /* 0x000000ffff1b7224 */ /* 0x000fe200078e0008 */
[----:B------:R-:W-:Y:S06]  /*f4d20*/  BAR.SYNC.DEFER_BLOCKING 0x0 ;  /* 0x0000000000007b1d */ /* 0x000fec0000010000 */
[----:B------:R0:W-:Y:S04]  /*f4d30*/  STSM.16.M88.4 [R0], R24 ;  /* 0x0000001800007844 */ /* 0x0001e80000000200 */
[----:B0-----:R-:W4:Y:S01]  /*f4d40*/  LDL.LU R27, [R1+0x5e20] ;  /* 0x005e2000011b7983 */ /* 0x001f220000300800 */
[----:B--2---:R-:W-:-:S03]  /*f4d50*/  PRMT R12, R2, 0x5210, R7 ;  /* 0x00005210020c7816 */ /* 0x004fc60000000007 */
[----:B------:R-:W2:Y:S01]  /*f4d60*/  LDL.LU R2, [R1+0x5310] ;  /* 0x0053100001027983 */ /* 0x000ea20000300800 */
[----:B---3--:R-:W-:-:S03]  /*f4d70*/  PRMT R13, R4, 0x5210, R6 ;  /* 0x00005210040d7816 */ /* 0x008fc60000000006 */
[----:B------:R-:W3:Y:S04]  /*f4d80*/  LDL.LU R28, [R1+0x530c] ;  /* 0x00530c00011c7983 */ /* 0x000ee80000300800 */
[----:B------:R-:W2:Y:S01]  /*f4d90*/  LDL.LU R6, [R1+0x52d4] ;  /* 0x0052d40001067983 */ /* 0x000ea20000300800 */
[----:B------:R-:W-:-:S03]  /*f4da0*/  PRMT R14, R3, 0x5210, R5 ;  /* 0x00005210030e7816 */ /* 0x000fc60000000005 */
[----:B------:R-:W2:Y:S04]  /*f4db0*/  LDL.LU R9, [R1+0x52d0] ;  /* 0x0052d00001097983 */ /* 0x000ea80000300800 */
[----:B------:R-:W2:Y:S04]  /*f4dc0*/  LDL.LU R4, [R1+0x50c8] ;  /* 0x0050c80001047983 */ /* 0x000ea80000300800 */
[----:B------:R-:W2:Y:S04]  /*f4dd0*/  LDL.LU R8, [R1+0x50c4] ;  /* 0x0050c40001087983 */ /* 0x000ea80000300800 */
[----:B------:R-:W2:Y:S04]  /*f4de0*/  LDL.LU R7, [R1+0x5064] ;  /* 0x0050640001077983 */ /* 0x000ea80000300800 */
[----:B------:R-:W3:Y:S01]  /*f4df0*/  LDL.LU R5, [R1+0x5060] ;  /* 0x0050600001057983 */ /* 0x000ee20000300800 */
[----:B----4-:R-:W-:Y:S01]  /*f4e00*/  PRMT R20, R11, 0x5210, R10 ;  /* 0x000052100b147816 */ /* 0x010fe2000000000a */
[----:B------:R-:W-:Y:S01]  /*f4e10*/  BAR.SYNC.DEFER_BLOCKING 0x0 ;  /* 0x0000000000007b1d */ /* 0x000fe20000010000 */
[----:B------:R-:W-:-:S02]  /*f4e20*/  PRMT R21, R21, 0x5210, R23 ;  /* 0x0000521015157816 */ /* 0x000fc40000000017 */
[----:B------:R-:W-:Y:S02]  /*f4e30*/  PRMT R22, R19, 0x5210, R22 ;  /* 0x0000521013167816 */ /* 0x000fe40000000016 */
[----:B------:R-:W-:Y:S01]  /*f4e40*/  PRMT R23, R16, 0x5210, R17 ;  /* 0x0000521010177816 */ /* 0x000fe20000000011 */
[----:B--2---:R-:W-:Y:S04]  /*f4e50*/  STL.64 [R1+0x5e18], R6 ;  /* 0x005e180601007387 */ /* 0x004fe80000100a00 */
[----:B---3--:R-:W-:Y:S04]  /*f4e60*/  STL.64 [R1+0x5e10], R4 ;  /* 0x005e100401007387 */ /* 0x008fe80000100a00 */
[----:B------:R-:W0:Y:S04]  /*f4e70*/  LDS.128 R4, [R18] ;  /* 0x0000000012047984 */ /* 0x000e280000000c00 */
[----:B------:R-:W2:Y:S04]  /*f4e80*/  LDL.LU R24, [R1+0x53f4] ;  /* 0x0053f40001187983 */ /* 0x000ea80000300800 */
[----:B------:R-:W3:Y:S04]  /*f4e90*/  LDL.LU R25, [R1+0x53f0] ;  /* 0x0053f00001197983 */ /* 0x000ee80000300800 */
[----:B------:R-:W4:Y:S04]  /*f4ea0*/  LDL.LU R26, [R1+0x53e8] ;  /* 0x0053e800011a7983 */ /* 0x000f280000300800 */
[----:B------:R-:W2:Y:S04]  /*f4eb0*/  LDL.LU R29, [R1+0x53e4] ;  /* 0x0053e400011d7983 */ /* 0x000ea80000300800 */
[----:B------:R-:W2:Y:S04]  /*f4ec0*/  LDL.LU R3, [R1+0x53dc] ;  /* 0x0053dc0001037983 */ /* 0x000ea80000300800 */
[----:B------:R-:W3:Y:S04]  /*f4ed0*/  LDL.LU R11, [R1+0x53d4] ;  /* 0x0053d400010b7983 */ /* 0x000ee80000300800 */
[----:B------:R-:W3:Y:S01]  /*f4ee0*/  LDL.LU R10, [R1+0x1a28] ;  /* 0x001a2800010a7983 */ /* 0x000ee20000300800 */
[----:B------:R-:W-:Y:S06]  /*f4ef0*/  BAR.SYNC.DEFER_BLOCKING 0x0 ;  /* 0x0000000000007b1d */ /* 0x000fec0000010000 */
[----:B0-----:R-:W-:Y:S04]  /*f4f00*/  STL.64 [R1+0x740], R4 ;  /* 0x0007400401007387 */ /* 0x001fe80000100a00 */
[----:B------:R0:W-:Y:S04]  /*f4f10*/  STL.64 [R1+0x748], R6 ;  /* 0x0007480601007387 */ /* 0x0001e80000100a00 */
[----:B0-----:R-:W3:Y:S04]  /*f4f20*/  LDL.LU.64 R6, [R1+0x5e18] ;  /* 0x005e180001067983 */ /* 0x001ee80000300a00 */
[----:B------:R-:W4:Y:S04]  /*f4f30*/  LDL.LU.64 R4, [R1+0x5e10] ;  /* 0x005e100001047983 */ /* 0x000f280000300a00 */
[----:B------:R-:W-:Y:S01]  /*f4f40*/  STSM.16.M88.4 [R0], R20 ;  /* 0x0000001400007844 */ /* 0x000fe20000000200 */
[----:B------:R-:W-:Y:S06]  /*f4f50*/  BAR.SYNC.DEFER_BLOCKING 0x0 ;  /* 0x0000000000007b1d */ /* 0x000fec0000010000 */
[----:B------:R-:W0:Y:S01]  /*f4f60*/  LDS.128 R20, [R18] ;  /* 0x0000000012147984 */ /* 0x000e220000000c00 */
[----:B------:R-:W-:Y:S01]  /*f4f70*/  PRMT R15, R27, 0x5210, R15 ;  /* 0x000052101b0f7816 */ /* 0x000fe2000000000f */
[----:B------:R-:W-:Y:S01]  /*f4f80*/  BAR.SYNC.DEFER_BLOCKING 0x0 ;  /* 0x0000000000007b1d */ /* 0x000fe20000010000 */
[----:B------:R-:W-:-:S05]  /*f4f90*/  LOP3.LUT R19, R28, 0xffff, RZ, 0xc0, !PT ;  /* 0x0000ffff1c137812 */ /* 0x000fca00078ec0ff */
[----:B------:R-:W4:Y:S04]  /*f4fa0*/  LDL.LU R27, [R1+0x53e0] ;  /* 0x0053e000011b7983 */ /* 0x000f280000300800 */
[----:B------:R-:W-:Y:S04]  /*f4fb0*/  STSM.16.M88.4 [R0], R12 ;  /* 0x0000000c00007844 */ /* 0x000fe80000000200 */
[----:B0-----:R0:W-:Y:S04]  /*f4fc0*/  STL.64 [R1+0x800], R20 ;  /* 0x0008001401007387 */ /* 0x0011e80000100a00 */
[----:B------:R-:W-:Y:S01]  /*f4fd0*/  STL.64 [R1+0x808], R22 ;  /* 0x0008081601007387 */ /* 0x000fe20000100a00 */
[----:B0-----:R-:W-:-:S03]  /*f4fe0*/  LOP3.LUT R20, R2, 0xffff, RZ, 0xc0, !PT ;  /* 0x0000ffff02147812 */ /* 0x001fc600078ec0ff */
[----:B------:R-:W4:Y:S01]  /*f4ff0*/  LDL.LU R2, [R1+0x1968] ;  /* 0x0019680001027983 */ /* 0x000f220000300800 */
[----:B--2---:R-:W-:Y:S02]  /*f5000*/  PRMT R13, R3, 0x4210, R19 ;  /* 0x00004210030d7816 */ /* 0x004fe40000000013 */
[----:B---3--:R-:W-:Y:S02]  /*f5010*/  LOP3.LUT R16, R6, 0xffff, RZ, 0xc0, !PT ;  /* 0x0000ffff06107812 */ /* 0x008fe400078ec0ff */
[----:B------:R-:W-:Y:S02]  /*f5020*/  LOP3.LUT R6, R9, 0xffff, RZ, 0xc0, !PT ;  /* 0x0000ffff09067812 */ /* 0x000fe400078ec0ff */
[----:B----4-:R-:W-:Y:S02]  /*f5030*/  LOP3.LUT R9, R4, 0xffff, RZ, 0xc0, !PT ;  /* 0x0000ffff04097812 */ /* 0x010fe400078ec0ff */
[----:B------:R-:W2:Y:S04]  /*f5040*/  LDL.LU R4, [R1+0x195c] ;  /* 0x00195c0001047983 */ /* 0x000ea80000300800 */
[----:B------:R-:W3:Y:S04]  /*f5050*/  LDL.LU R3, [R1+0x194c] ;  /* 0x00194c0001037983 */ /* 0x000ee80000300800 */
[----:B------:R-:W4:Y:S04]  /*f5060*/  LDL.LU R21, [R1+0x1948] ;  /* 0x0019480001157983 */ /* 0x000f280000300800 */
[----:B------:R-:W2:Y:S04]  /*f5070*/  LDL.LU R17, [R1+0x193c] ;  /* 0x00193c0001117983 */ /* 0x000ea80000300800 */
[----:B------:R-:W2:Y:S01]  /*f5080*/  LDL.LU R15, [R1+0x1958] ;  /* 0x00195800010f7983 */ /* 0x000ea20000300800 */
[----:B------:R-:W-:-:S02]  /*f5090*/  PRMT R12, R29, 0x4210, R20 ;  /* 0x000042101d0c7816 */ /* 0x000fc40000000014 */
[----:B------:R-:W-:Y:S02]  /*f50a0*/  PRMT R11, R11, 0x4210, R16 ;  /* 0x000042100b0b7816 */ /* 0x000fe40000000010 */
[----:B------:R-:W-:-:S03]  /*f50b0*/  PRMT R10, R10, 0x4210, R6 ;  /* 0x000042100a0a7816 */ /* 0x000fc60000000006 */
[----:B------:R-:W-:Y:S01]  /*f50c0*/  IMAD.MOV.U32 R14, RZ, RZ, R11 ;  /* 0x000000ffff0e7224 */ /* 0x000fe200078e000b */
[----:B------:R-:W-:Y:S02]  /*f50d0*/  LOP3.LUT R8, R8, 0xffff, RZ, 0xc0, !PT ;  /* 0x0000ffff08087812 */ /* 0x000fe400078ec0ff */
[----:B------:R-:W-:Y:S02]  /*f50e0*/  LOP3.LUT R7, R7, 0xffff, RZ, 0xc0, !PT ;  /* 0x0000ffff07077812 */ /* 0x000fe400078ec0ff */
[----:B------:R-:W-:Y:S02]  /*f50f0*/  LOP3.LUT R5, R5, 0xffff, RZ, 0xc0, !PT ;  /* 0x0000ffff05057812 */ /* 0x000fe400078ec0ff */
[----:B------:R-:W-:Y:S02]  /*f5100*/  PRMT R24, R24, 0x4210, R9 ;  /* 0x0000421018187816 */ /* 0x000fe40000000009 */
[----:B------:R-:W-:Y:S02]  /*f5110*/  PRMT R25, R25, 0x4210, R8 ;  /* 0x0000421019197816 */ /* 0x000fe40000000008 */
[----:B------:R-:W-:-:S02]  /*f5120*/  PRMT R26, R26, 0x4210, R7 ;  /* 0x000042101a1a7816 */ /* 0x000fc40000000007 */
[----:B------:R-:W-:Y:S01]  /*f5130*/  PRMT R27, R27, 0x4210, R5 ;  /* 0x000042101b1b7816 */ /* 0x000fe20000000005 */
[----:B------:R-:W-:Y:S06]  /*f5140*/  BAR.SYNC.DEFER_BLOCKING 0x0 ;  /* 0x0000000000007b1d */ /* 0x000fec0000010000 */
[----:B--2---:R0:W-:Y:S04]  /*f5150*/  STL [R1+0x5e00], R15 ;  /* 0x005e000f01007387 */ /* 0x0041e80000100800 */
[----:B----4-:R-:W-:Y:S04]  /*f5160*/  STL.64 [R1+0x5e08], R20 ;  /* 0x005e081401007387 */ /* 0x010fe80000100a00 */
[----:B------:R-:W1:Y:S01]  /*f5170*/  LDS.128 R20, [R18] ;  /* 0x0000000012147984 */ /* 0x000e620000000c00 */
[----:B0-----:R-:W-:Y:S01]  /*f5180*/  IMAD.MOV.U32 R15, RZ, RZ, R10 ;  /* 0x000000ffff0f7224 */ /* 0x001fe200078e000a */
[----:B------:R-:W-:Y:S06]  /*f5190*/  BAR.SYNC.DEFER_BLOCKING 0x0 ;  /* 0x0000000000007b1d */ /* 0x000fec0000010000 */
[----:B------:R-:W2:Y:S04]  /*f51a0*/  LDL.LU R10, [R1+0x844] ;  /* 0x00084400010a7983 */ /* 0x000ea80000300800 */
[----:B------:R-:W4:Y:S04]  /*f51b0*/  LDL.LU R11, [R1+0x840] ;  /* 0x00084000010b7983 */ /* 0x000f280000300800 */
[----:B------:R-:W-:Y:S01]  /*f51c0*/  STSM.16.M88.4 [R0], R12 ;  /* 0x0000000c00007844 */ /* 0x000fe20000000200 */
[----:B------:R-:W-:Y:S06]  /*f51d0*/  BAR.SYNC.DEFER_BLOCKING 0x0 ;  /* 0x0000000000007b1d */ /* 0x000fec0000010000 */
[----:B------:R-:W0:Y:S02]  /*f51e0*/  LDS.128 R12, [R18] ;  /* 0x00000000120c7984 */ /* 0x000e240000000c00 */
[----:B------:R-:W-:Y:S06]  /*f51f0*/  BAR.SYNC.DEFER_BLOCKING 0x0 ;  /* 0x0000000000007b1d */ /* 0x000fec0000010000 */
[----:B-1----:R1:W-:Y:S04]  /*f5200*/  STL.64 [R1+0x810], R20 ;  /* 0x0008101401007387 */ /* 0x0023e80000100a00 */
[----:B------:R-:W-:Y:S04]  /*f5210*/  STL.64 [R1+0x818], R22 ;  /* 0x0008181601007387 */ /* 0x000fe80000100a00 */
[----:B-1----:R-:W4:Y:S04]  /*f5220*/  LDL.LU.64 R20, [R1+0x5e08] ;  /* 0x005e080001147983 */ /* 0x002f280000300a00 */
[----:B------:R-:W-:Y:S04]  /*f5230*/  STSM.16.M88.4 [R0], R24 ;  /* 0x0000001800007844 */ /* 0x000fe80000000200 */
[----:B0-----:R0:W-:Y:S04]  /*f5240*/  STL.64 [R1+0x830], R12 ;  /* 0x0008300c01007387 */ /* 0x0011e80000100a00 */
[----:B------:R1:W-:Y:S01]  /*f5250*/  STL.64 [R1+0x838], R14 ;  /* 0x0008380e01007387 */ /* 0x0003e20000100a00 */
[----:B0-----:R-:W-:-:S03]  /*f5260*/  PRMT R12, R2, 0x5210, R9 ;  /* 0x00005210020c7816 */ /* 0x001fc60000000009 */
[----:B-1----:R-:W4:Y:S01]  /*f5270*/  LDL.LU R15, [R1+0x5e00] ;  /* 0x005e0000010f7983 */ /* 0x002f220000300800 */
[----:B------:R-:W-:-:S03]  /*f5280*/  PRMT R13, R4, 0x5210, R8 ;  /* 0x00005210040d7816 */ /* 0x000fc60000000008 */
        /* <DEDUP_REMOVED lines=8> */
[----:B---3--:R-:W-:Y:S01]  /*f5310*/  PRMT R14, R3, 0x5210, R7 ;  /* 0x00005210030e7816 */ /* 0x008fe20000000007 */
[----:B------:R-:W-:Y:S01]  /*f5320*/  BAR.SYNC.DEFER_BLOCKING 0x0 ;  /* 0x0000000000007b1d */ /* 0x000fe20000010000 */
[----:B--2---:R-:W-:-:S05]  /*f5330*/  PRMT R23, R10, 0x5210, R6 ;  /* 0x000052100a177816 */ /* 0x004fca0000000006 */
[----:B----4-:R-:W-:Y:S04]  /*f5340*/  STL.64 [R1+0x5df8], R26 ;  /* 0x005df81a01007387 */ /* 0x010fe80000100a00 */
[----:B------:R-:W-:Y:S04]  /*f5350*/  STL.64 [R1+0x5df0], R24 ;  /* 0x005df01801007387 */ /* 0x000fe80000100a00 */
[----:B------:R-:W0:Y:S04]  /*f5360*/  LDS.128 R24, [R18] ;  /* 0x0000000012187984 */ /* 0x000e280000000c00 */
[----:B------:R-:W2:Y:S04]  /*f5370*/  LDL.LU R9, [R1+0x5414] ;  /* 0x0054140001097983 */ /* 0x000ea80000300800 */
[----:B------:R-:W3:Y:S04]  /*f5380*/  LDL.LU R8, [R1+0x5410] ;  /* 0x0054100001087983 */ /* 0x000ee80000300800 */
[----:B------:R-:W4:Y:S04]  /*f5390*/  LDL.LU R7, [R1+0x540c] ;  /* 0x00540c0001077983 */ /* 0x000f280000300800 */
[----:B------:R-:W3:Y:S04]  /*f53a0*/  LDL.LU R3, [R1+0x5404] ;  /* 0x0054040001037983 */ /* 0x000ee80000300800 */
[----:B0-----:R-:W-:Y:S04]  /*f53b0*/  STL.64 [R1+0x730], R24 ;  /* 0x0007301801007387 */ /* 0x001fe80000100a00 */
[----:B------:R0:W-:Y:S04]  /*f53c0*/  STL.64 [R1+0x738], R26 ;  /* 0x0007381a01007387 */ /* 0x0001e80000100a00 */
[----:B0-----:R-:W3:Y:S01]  /*f53d0*/  LDL.LU.64 R26, [R1+0x5df8] ;  /* 0x005df800011a7983 */ /* 0x001ee20000300a00 */
[----:B------:R-:W-:-:S02]  /*f53e0*/  PRMT R22, R15, 0x5210, R16 ;  /* 0x000052100f167816 */ /* 0x000fc40000000010 */
[----:B------:R-:W-:Y:S01]  /*f53f0*/  PRMT R15, R11, 0x5210, R5 ;  /* 0x000052100b0f7816 */ /* 0x000fe20000000005 */
[----:B------:R-:W4:Y:S04]  /*f5400*/  LDL.LU.64 R24, [R1+0x5df0] ;  /* 0x005df00001187983 */ /* 0x000f280000300a00 */
[----:B------:R-:W4:Y:S04]  /*f5410*/  LDL.LU R5, [R1+0x53fc] ;  /* 0x0053fc0001057983 */ /* 0x000f280000300800 */
[----:B------:R-:W4:Y:S04]  /*f5420*/  LDL.LU R10, [R1+0x53f8] ;  /* 0x0053f800010a7983 */ /* 0x000f280000300800 */
[----:B------:R-:W4:Y:S01]  /*f5430*/  LDL.LU R11, [R1+0x1b18] ;  /* 0x001b1800010b7983 */ /* 0x000f220000300800 */
[----:B------:R-:W-:Y:S01]  /*f5440*/  BAR.SYNC.DEFER_BLOCKING 0x0 ;  /* 0x0000000000007b1d */ /* 0x000fe20000010000 */
[----:B------:R-:W-:-:S02]  /*f5450*/  PRMT R20, R21, 0x5210, R20 ;  /* 0x0000521015147816 */ /* 0x000fc40000000014 */
[----:B------:R-:W-:Y:S02]  /*f5460*/  PRMT R21, R17, 0x5210, R19 ;  /* 0x0000521011157816 */ /* 0x000fe40000000013 */
[----:B------:R-:W-:Y:S01]  /*f5470*/  LOP3.LUT R4, R4, 0xffff, RZ, 0xc0, !PT ;  /* 0x0000ffff04047812 */ /* 0x000fe200078ec0ff */
[----:B------:R-:W4:Y:S04]  /*f5480*/  LDL.LU R6, [R1+0x5408] ;  /* 0x0054080001067983 */ /* 0x000f280000300800 */
[----:B------:R-:W-:Y:S01]  /*f5490*/  STSM.16.M88.4 [R0], R20 ;  /* 0x0000001400007844 */ /* 0x000fe20000000200 */
[----:B------:R-:W-:Y:S06]  /*f54a0*/  BAR.SYNC.DEFER_BLOCKING 0x0 ;  /* 0x0000000000007b1d */ /* 0x000fec0000010000 */
[----:B------:R-:W0:Y:S02]  /*f54b0*/  LDS.128 R20, [R18] ;  /* 0x0000000012147984 */ /* 0x000e240000000c00 */
[----:B------:R-:W-:Y:S01]  /*f54c0*/  BAR.SYNC.DEFER_BLOCKING 0x0 ;  /* 0x0000000000007b1d */ /* 0x000fe20000010000 */
[----:B------:R-:W-:-:S05]  /*f54d0*/  LOP3.LUT R16, R2, 0xffff, RZ, 0xc0, !PT ;  /* 0x0000ffff02107812 */ /* 0x000fca00078ec0ff */
[----:B------:R-:W-:Y:S04]  /*f54e0*/  STSM.16.M88.4 [R0], R12 ;  /* 0x0000000c00007844 */ /* 0x000fe80000000200 */
[----:B0-----:R0:W-:Y:S04]  /*f54f0*/  STL.64 [R1+0x820], R20 ;  /* 0x0008201401007387 */ /* 0x0011e80000100a00 */
[----:B------:R-:W-:Y:S04]  /*f5500*/  STL.64 [R1+0x828], R22 ;  /* 0x0008281601007387 */ /* 0x000fe80000100a00 */
[----:B------:R-:W4:Y:S01]  /*f5510*/  LDL.LU R2, [R1+0x1998] ;  /* 0x0019980001027983 */ /* 0x000f220000300800 */
[----:B0-----:R-:W-:-:S02]  /*f5520*/  LOP3.LUT R20, R28, 0xffff, RZ, 0xc0, !PT ;  /* 0x0000ffff1c147812 */ /* 0x001fc400078ec0ff */
[----:B------:R-:W-:Y:S02]  /*f5530*/  LOP3.LUT R19, R29, 0xffff, RZ, 0xc0, !PT ;  /* 0x0000ffff1d137812 */ /* 0x000fe400078ec0ff */
[----:B--2---:R-:W-:Y:S02]  /*f5540*/  PRMT R9, R9, 0x4210, R4 ;  /* 0x0000421009097816 */ /* 0x004fe40000000004 */
[----:B---3--:R-:W-:-:S04]  /*f5550*/  LOP3.LUT R13, R27, 0xffff, RZ, 0xc0, !PT ;  /* 0x0000ffff1b0d7812 */ /* 0x008fc800078ec0ff */
[----:B------:R-:W-:-:S05]  /*f5560*/  PRMT R8, R8, 0x4210, R13 ;  /* 0x0000421008087816 */ /* 0x000fca000000000d */
[----:B------:R0:W-:Y:S04]  /*f5570*/  STL.64 [R1+0x5de0], R8 ;  /* 0x005de00801007387 */ /* 0x0001e80000100a00 */
[----:B------:R-:W-:Y:S01]  /*f5580*/  STL [R1+0x5de8], R20 ;  /* 0x005de81401007387 */ /* 0x000fe20000100800 */
[----:B------:R-:W-:-:S03]  /*f5590*/  LOP3.LUT R17, R26, 0xffff, RZ, 0xc0, !PT ;  /* 0x0000ffff1a117812 */ /* 0x000fc600078ec0ff */
[----:B------:R-:W2:Y:S01]  /*f55a0*/  LDL.LU R28, [R1+0x198c] ;  /* 0x00198c00011c7983 */ /* 0x000ea20000300800 */
[----:B0-----:R-:W-:Y:S01]  /*f55b0*/  PRMT R8, R3, 0x4210, R20 ;  /* 0x0000421003087816 */ /* 0x001fe20000000014 */
[----:B------:R-:W-:Y:S01]  /*f55c0*/  BAR.SYNC.DEFER_BLOCKING 0x0 ;  /* 0x0000000000007b1d */ /* 0x000fe20000010000 */
[----:B----4-:R-:W-:Y:S02]  /*f55d0*/  LOP3.LUT R14, R24, 0xffff, RZ, 0xc0, !PT ;  /* 0x0000ffff180e7812 */ /* 0x010fe400078ec0ff */
[----:B------:R-:W-:Y:S02]  /*f55e0*/  LOP3.LUT R15, R25, 0xffff, RZ, 0xc0, !PT ;  /* 0x0000ffff190f7812 */ /* 0x000fe400078ec0ff */
[----:B------:R-:W-:Y:S01]  /*f55f0*/  PRMT R9, R5, 0x4210, R19 ;  /* 0x0000421005097816 */ /* 0x000fe20000000013 */
[----:B------:R-:W3:Y:S01]  /*f5600*/  LDL.LU R29, [R1+0x1988] ;  /* 0x00198800011d7983 */ /* 0x000ee20000300800 */
[----:B------:R-:W-:-:S03]  /*f5610*/  PRMT R10, R10, 0x4210, R17 ;  /* 0x000042100a0a7816 */ /* 0x000fc60000000011 */
[----:B------:R-:W4:Y:S01]  /*f5620*/  LDL.LU R26, [R1+0x197c] ;  /* 0x00197c00011a7983 */ /* 0x000f220000300800 */
[----:B------:R-:W-:-:S03]  /*f5630*/  PRMT R11, R11, 0x4210, R16 ;  /* 0x000042100b0b7816 */ /* 0x000fc60000000010 */
[----:B------:R-:W2:Y:S04]  /*f5640*/  LDL.LU R24, [R1+0x1978] ;  /* 0x0019780001187983 */ /* 0x000ea80000300800 */
[----:B------:R-:W2:Y:S04]  /*f5650*/  LDL.LU R25, [R1+0x196c] ;  /* 0x00196c0001197983 */ /* 0x000ea80000300800 */
[----:B------:R-:W0:Y:S01]  /*f5660*/  LDS.128 R20, [R18] ;  /* 0x0000000012147984 */ /* 0x000e220000000c00 */
[----:B------:R-:W-:Y:S06]  /*f5670*/  BAR.SYNC.DEFER_BLOCKING 0x0 ;  /* 0x0000000000007b1d */ /* 0x000fec0000010000 */
[----:B------:R-:W2:Y:S04]  /*f5680*/  LDL.LU R3, [R1+0x860] ;  /* 0x0008600001037983 */ /* 0x000ea80000300800 */
[----:B------:R-:W2:Y:S04]  /*f5690*/  LDL.LU R5, [R1+0x84c] ;  /* 0x00084c0001057983 */ /* 0x000ea80000300800 */
[----:B------:R-:W-:Y:S04]  /*f56a0*/  STSM.16.M88.4 [R0], R8 ;  /* 0x0000000800007844 */ /* 0x000fe80000000200 */
[----:B0-----:R0:W-:Y:S04]  /*f56b0*/  STL.64 [R1+0x850], R20 ;  /* 0x0008501401007387 */ /* 0x0011e80000100a00 */
[----:B------:R1:W-:Y:S04]  /*f56c0*/  STL.64 [R1+0x858], R22 ;  /* 0x0008581601007387 */ /* 0x0003e80000100a00 */
[----:B0-----:R-:W2:Y:S04]  /*f56d0*/  LDL.LU R20, [R1+0x5de8] ;  /* 0x005de80001147983 */ /* 0x001ea80000300800 */
[----:B------:R-:W3:Y:S01]  /*f56e0*/  LDL.LU.64 R8, [R1+0x5de0] ;  /* 0x005de00001087983 */ /* 0x000ee20000300a00 */
[----:B------:R-:W-:-:S02]  /*f56f0*/  PRMT R7, R7, 0x4210, R14 ;  /* 0x0000421007077816 */ /* 0x000fc4000000000e */
[----:B------:R-:W-:-:S03]  /*f5700*/  PRMT R6, R6, 0x4210, R15 ;  /* 0x0000421006067816 */ /* 0x000fc6000000000f */
[----:B-1----:R-:W-:Y:S02]  /*f5710*/  IMAD.MOV.U32 R22, RZ, RZ, R7 ;  /* 0x000000ffff167224 */ /* 0x002fe400078e0007 */
[----:B------:R-:W-:Y:S01]  /*f5720*/  IMAD.MOV.U32 R23, RZ, RZ, R6 ;  /* 0x000000ffff177224 */ /* 0x000fe200078e0006 */
[----:B------:R-:W-:Y:S01]  /*f5730*/  PRMT R12, R2, 0x5210, R4 ;  /* 0x00005210020c7816 */ /* 0x000fe20000000004 */
[----:B------:R-:W-:Y:S06]  /*f5740*/  BAR.SYNC.DEFER_BLOCKING 0x0 ;  /* 0x0000000000007b1d */ /* 0x000fec0000010000 */
[----:B--2---:R0:W-:Y:S01]  /*f5750*/  STL [R1+0x5dd8], R20 ;  /* 0x005dd81401007387 */ /* 0x0041e20000100800 */
[----:B---3--:R-:W-:-:S03]  /*f5760*/  IMAD.MOV.U32 R21, RZ, RZ, R8 ;  /* 0x000000ffff157224 */ /* 0x008fc600078e0008 */
[----:B------:R-:W2:Y:S01]  /*f5770*/  LDL.LU R27, [R1+0x5330] ;  /* 0x00533000011b7983 */ /* 0x000ea20000300800 */
[----:B0-----:R-:W-:-:S03]  /*f5780*/  IMAD.MOV.U32 R20, RZ, RZ, R9 ;  /* 0x000000ffff147224 */ /* 0x001fc600078e0009 */
[----:B------:R-:W0:Y:S01]  /*f5790*/  LDS.128 R8, [R18] ;  /* 0x0000000012087984 */ /* 0x000e220000000c00 */
[----:B------:R-:W-:Y:S06]  /*f57a0*/  BAR.SYNC.DEFER_BLOCKING 0x0 ;  /* 0x0000000000007b1d */ /* 0x000fec0000010000 */
[----:B------:R-:W-:Y:S04]  /*f57b0*/  STSM.16.M88.4 [R0], R20 ;  /* 0x0000001400007844 */ /* 0x000fe80000000200 */
[----:B0-----:R0:W-:Y:S04]  /*f57c0*/  STL.64 [R1+0x870], R8 ;  /* 0x0008700801007387 */ /* 0x0011e80000100a00 */
[----:B------:R1:W-:Y:S04]  /*f57d0*/  STL.64 [R1+0x878], R10 ;  /* 0x0008780a01007387 */ /* 0x0003e80000100a00 */
[----:B0-----:R-:W3:Y:S04]  /*f57e0*/  LDL.LU R8, [R1+0x532c] ;  /* 0x00532c0001087983 */ /* 0x001ee80000300800 */
[----:B------:R-:W3:Y:S04]  /*f57f0*/  LDL.LU R9, [R1+0x52fc] ;  /* 0x0052fc0001097983 */ /* 0x000ee80000300800 */
[----:B------:R-:W4:Y:S04]  /*f5800*/  LDL.LU R20, [R1+0x5dd8] ;  /* 0x005dd80001147983 */ /* 0x000f280000300800 */
[----:B------:R-:W2:Y:S04]  /*f5810*/  LDL.LU R6, [R1+0x52f8] ;  /* 0x0052f80001067983 */ /* 0x000ea80000300800 */
[----:B------:R-:W2:Y:S04]  /*f5820*/  LDL.LU R7, [R1+0x50f8] ;  /* 0x0050f80001077983 */ /* 0x000ea80000300800 */
[----:B------:R-:W2:Y:S04]  /*f5830*/  LDL.LU R4, [R1+0x50f4] ;  /* 0x0050f40001047983 */ /* 0x000ea80000300800 */
[----:B-1----:R-:W2:Y:S04]  /*f5840*/  LDL.LU R10, [R1+0x50e4] ;  /* 0x0050e400010a7983 */ /* 0x002ea80000300800 */
[----:B------:R-:W2:Y:S04]  /*f5850*/  LDL.LU R2, [R1+0x509c] ;  /* 0x00509c0001027983 */ /* 0x000ea80000300800 */
[----:B------:R-:W2:Y:S01]  /*f5860*/  LDL.LU R11, [R1+0x5434] ;  /* 0x00543400010b7983 */ /* 0x000ea20000300800 */
[----:B------:R-:W-:Y:S01]  /*f5870*/  PRMT R15, R5, 0x5210, R15 ;  /* 0x00005210050f7816 */ /* 0x000fe2000000000f */
[----:B------:R-:W-:Y:S06]  /*f5880*/  BAR.SYNC.DEFER_BLOCKING 0x0 ;  /* 0x0000000000007b1d */ /* 0x000fec0000010000 */
[----:B--2---:R-:W-:Y:S04]  /*f5890*/  STL.64 [R1+0x5dd0], R10 ;  /* 0x005dd00a01007387 */ /* 0x004fe80000100a00 */
[----:B---3--:R4:W-:Y:S02]  /*f58a0*/  STL.64 [R1+0x5dc8], R8 ;  /* 0x005dc80801007387 */ /* 0x0089e40000100a00 */
[----:B----4-:R-:W-:-:S02]  /*f58b0*/  PRMT R8, R26, 0x5210, R20 ;  /* 0x000052101a087816 */ /* 0x010fc40000000014 */
[----:B------:R-:W0:Y:S01]  /*f58c0*/  LDS.128 R20, [R18] ;  /* 0x0000000012147984 */ /* 0x000e220000000c00 */
[----:B------:R-:W-:Y:S02]  /*f58d0*/  PRMT R9, R24, 0x5210, R19 ;  /* 0x0000521018097816 */ /* 0x000fe40000000013 */
[----:B------:R-:W-:Y:S02]  /*f58e0*/  PRMT R10, R25, 0x5210, R17 ;  /* 0x00005210190a7816 */ /* 0x000fe40000000011 */
[----:B------:R-:W-:Y:S01]  /*f58f0*/  PRMT R11, R3, 0x5210, R16 ;  /* 0x00005210030b7816 */ /* 0x000fe20000000010 */
[----:B------:R-:W-:Y:S06]  /*f5900*/  BAR.SYNC.DEFER_BLOCKING 0x0 ;  /* 0x0000000000007b1d */ /* 0x000fec0000010000 */
[----:B------:R-:W2:Y:S04]  /*f5910*/  LDL.LU R3, [R1+0x5430] ;  /* 0x0054300001037983 */ /* 0x000ea80000300800 */
[----:B------:R-:W-:Y:S01]  /*f5920*/  STSM.16.M88.4 [R0], R8 ;  /* 0x0000000800007844 */ /* 0x000fe20000000200 */
[----:B------:R-:W-:Y:S06]  /*f5930*/  BAR.SYNC.DEFER_BLOCKING 0x0 ;  /* 0x0000000000007b1d */ /* 0x000fec0000010000 */
[----:B------:R-:W1:Y:S04]  /*f5940*/  LDS.128 R8, [R18] ;  /* 0x0000000012087984 */ /* 0x000e680000000c00 */
[----:B0-----:R-:W-:Y:S04]  /*f5950*/  STL.64 [R1+0x720], R20 ;  /* 0x0007201401007387 */ /* 0x001fe80000100a00 */
[----:B------:R0:W-:Y:S04]  /*f5960*/  STL.64 [R1+0x728], R22 ;  /* 0x0007281601007387 */ /* 0x0001e80000100a00 */
[----:B0-----:R-:W3:Y:S04]  /*f5970*/  LDL.LU R22, [R1+0x542c] ;  /* 0x00542c0001167983 */ /* 0x001ee80000300800 */
[----:B------:R-:W4:Y:S04]  /*f5980*/  LDL.LU R24, [R1+0x5428] ;  /* 0x0054280001187983 */ /* 0x000f280000300800 */
[----:B------:R-:W2:Y:S04]  /*f5990*/  LDL.LU R25, [R1+0x541c] ;  /* 0x00541c0001197983 */ /* 0x000ea80000300800 */
[----:B------:R-:W2:Y:S04]  /*f59a0*/  LDL.LU R5, [R1+0x5418] ;  /* 0x0054180001057983 */ /* 0x000ea80000300800 */
[----:B-1----:R-:W-:Y:S04]  /*f59b0*/  STL.64 [R1+0x7f0], R8 ;  /* 0x0007f00801007387 */ /* 0x002fe80000100a00 */
[----:B------:R0:W-:Y:S04]  /*f59c0*/  STL.64 [R1+0x7f8], R10 ;  /* 0x0007f80a01007387 */ /* 0x0001e80000100a00 */
[----:B0-----:R-:W2:Y:S04]  /*f59d0*/  LDL.LU.64 R10, [R1+0x5dd0] ;  /* 0x005dd000010a7983 */ /* 0x001ea80000300a00 */
[----:B------:R-:W2:Y:S01]  /*f59e0*/  LDL.LU.64 R8, [R1+0x5dc8] ;  /* 0x005dc80001087983 */ /* 0x000ea20000300a00 */
[----:B------:R-:W-:-:S02]  /*f59f0*/  PRMT R13, R28, 0x5210, R13 ;  /* 0x000052101c0d7816 */ /* 0x000fc4000000000d */
[----:B------:R-:W-:Y:S01]  /*f5a00*/  PRMT R14, R29, 0x5210, R14 ;  /* 0x000052101d0e7816 */ /* 0x000fe2000000000e */
[----:B------:R-:W-:Y:S01]  /*f5a10*/  BAR.SYNC.DEFER_BLOCKING 0x0 ;  /* 0x0000000000007b1d */ /* 0x000fe20000010000 */
[----:B------:R-:W-:-:S05]  /*f5a20*/  LOP3.LUT R19, R27, 0xffff, RZ, 0xc0, !PT ;  /* 0x0000ffff1b137812 */ /* 0x000fca00078ec0ff */
[----:B------:R0:W-:Y:S02]  /*f5a30*/  STSM.16.M88.4 [R0], R12 ;  /* 0x0000000c00007844 */ /* 0x0001e40000000200 */
[----:B0-----:R-:W-:Y:S02]  /*f5a40*/  LOP3.LUT R13, R6, 0xffff, RZ, 0xc0, !PT ;  /* 0x0000ffff060d7812 */ /* 0x001fe400078ec0ff */
[----:B------:R-:W-:Y:S02]  /*f5a50*/  LOP3.LUT R12, R7, 0xffff, RZ, 0xc0, !PT ;  /* 0x0000ffff070c7812 */ /* 0x000fe400078ec0ff */
[----:B------:R-:W-:Y:S02]  /*f5a60*/  LOP3.LUT R6, R4, 0xffff, RZ, 0xc0, !PT ;  /* 0x0000ffff04067812 */ /* 0x000fe400078ec0ff */
[----:B------:R-:W-:Y:S01]  /*f5a70*/  LOP3.LUT R2, R2, 0xffff, RZ, 0xc0, !PT ;  /* 0x0000ffff02027812 */ /* 0x000fe200078ec0ff */
[----:B------:R-:W-:Y:S01]  /*f5a80*/  BAR.SYNC.DEFER_BLOCKING 0x0 ;  /* 0x0000000000007b1d */ /* 0x000fe20000010000 */
[----:B--2---:R-:W-:-:S02]  /*f5a90*/  LOP3.LUT R16, R8, 0xffff, RZ, 0xc0, !PT ;  /* 0x0000ffff08107812 */ /* 0x004fc400078ec0ff */
[----:B------:R-:W-:-:S03]  /*f5aa0*/  LOP3.LUT R14, R9, 0xffff, RZ, 0xc0, !PT ;  /* 0x0000ffff090e7812 */ /* 0x000fc600078ec0ff */
[----:B------:R-:W2:Y:S04]  /*f5ab0*/  LDL.LU R8, [R1+0x1b28] ;  /* 0x001b280001087983 */ /* 0x000ea80000300800 */
[----:B------:R-:W2:Y:S04]  /*f5ac0*/  LDL.LU R9, [R1+0x5424] ;  /* 0x0054240001097983 */ /* 0x000ea80000300800 */
[----:B------:R-:W2:Y:S01]  /*f5ad0*/  LDL.LU R17, [R1+0x19ac] ;  /* 0x0019ac0001117983 */ /* 0x000ea20000300800 */
[----:B------:R-:W-:-:S03]  /*f5ae0*/  LOP3.LUT R4, R10, 0xffff, RZ, 0xc0, !PT ;  /* 0x0000ffff0a047812 */ /* 0x000fc600078ec0ff */
[----:B------:R-:W2:Y:S04]  /*f5af0*/  LDL.LU R15, [R1+0x19a8] ;  /* 0x0019a800010f7983 */ /* 0x000ea80000300800 */
[----:B------:R-:W2:Y:S04]  /*f5b00*/  LDL.LU R28, [R1+0x199c] ;  /* 0x00199c00011c7983 */ /* 0x000ea80000300800 */
[----:B------:R-:W2:Y:S01]  /*f5b10*/  LDL.LU R29, [R1+0x880] ;  /* 0x00088000011d7983 */ /* 0x000ea20000300800 */
[----:B------:R-:W-:-:S03]  /*f5b20*/  PRMT R20, R11, 0x4210, R12 ;  /* 0x000042100b147816 */ /* 0x000fc6000000000c */
[----:B------:R-:W2:Y:S04]  /*f5b30*/  LDL R26, [R1+0x21c0] ;  /* 0x0021c000011a7983 */ /* 0x000ea80000100800 */
[----:B------:R-:W2:Y:S04]  /*f5b40*/  LDL.LU R10, [R1+0x700] ;  /* 0x00070000010a7983 */ /* 0x000ea80000300800 */
[----:B------:R-:W2:Y:S04]  /*f5b50*/  LDL.LU R27, [R1+0x19c8] ;  /* 0x0019c800011b7983 */ /* 0x000ea80000300800 */
[----:B------:R-:W2:Y:S04]  /*f5b60*/  LDL.LU R7, [R1+0x19bc] ;  /* 0x0019bc0001077983 */ /* 0x000ea80000300800 */
[----:B------:R-:W2:Y:S01]  /*f5b70*/  LDL.LU R11, [R1+0x19b8] ;  /* 0x0019b800010b7983 */ /* 0x000ea20000300800 */
[----:B------:R-:W-:-:S03]  /*f5b80*/  PRMT R21, R3, 0x4210, R6 ;  /* 0x0000421003157816 */ /* 0x000fc60000000006 */
[----:B--2---:R0:W-:Y:S04]  /*f5b90*/  STL.64 [R1+0x5dc0], R10 ;  /* 0x005dc00a01007387 */ /* 0x0041e80000100a00 */
[----:B------:R-:W2:Y:S01]  /*f5ba0*/  LDL.LU R3, [R1+0x88c] ;  /* 0x00088c0001037983 */ /* 0x000ea20000300800 */
[----:B0-----:R-:W-:-:S03]  /*f5bb0*/  PRMT R10, R5, 0x4210, R14 ;  /* 0x00004210050a7816 */ /* 0x001fc6000000000e */
[----:B------:R-:W2:Y:S01]  /*f5bc0*/  LDL.LU R5, [R1+0x760] ;  /* 0x0007600001057983 */ /* 0x000ea20000300800 */
[----:B----4-:R-:W-:Y:S02]  /*f5bd0*/  PRMT R23, R24, 0x4210, R19 ;  /* 0x0000421018177816 */ /* 0x010fe40000000013 */
[----:B------:R-:W-:Y:S01]  /*f5be0*/  PRMT R11, R25, 0x4210, R16 ;  /* 0x00004210190b7816 */ /* 0x000fe20000000010 */
[----:B------:R0:W-:Y:S01]  /*f5bf0*/  STL.64 [R1+0x5db8], R6 ;  /* 0x005db80601007387 */ /* 0x0001e20000100a00 */
[----:B---3--:R-:W-:Y:S01]  /*f5c00*/  PRMT R22, R22, 0x4210, R4 ;  /* 0x0000421016167816 */ /* 0x008fe20000000004 */
[----:B0-----:R-:W-:Y:S01]  /*f5c10*/  IMAD.MOV.U32 R6, RZ, RZ, R10 ;  /* 0x000000ffff067224 */ /* 0x001fe200078e000a */
[----:B------:R-:W-:Y:S01]  /*f5c20*/  PRMT R7, R8, 0x4210, R13 ;  /* 0x0000421008077816 */ /* 0x000fe2000000000d */
[----:B--2---:R0:W-:Y:S04]  /*f5c30*/  STL.64 [R1+0x5db0], R4 ;  /* 0x005db00401007387 */ /* 0x0041e80000100a00 */
[----:B------:R-:W2:Y:S01]  /*f5c40*/  LDL.LU.64 R24, [R1+0x2208] ;  /* 0x0022080001187983 */ /* 0x000ea20000300a00 */
[----:B0-----:R-:W-:Y:S01]  /*f5c50*/  IMAD.MOV.U32 R4, RZ, RZ, R23 ;  /* 0x000000ffff047224 */ /* 0x001fe200078e0017 */
[----:B------:R-:W-:Y:S01]  /*f5c60*/  PRMT R23, R9, 0x4210, R2 ;  /* 0x0000421009177816 */ /* 0x000fe20000000002 */
[----:B------:R-:W-:-:S02]  /*f5c70*/  IMAD.MOV.U32 R5, RZ, RZ, R11 ;  /* 0x000000ffff057224 */ /* 0x000fc400078e000b */
[----:B------:R-:W0:Y:S01]  /*f5c80*/  LDS.128 R8, [R18] ;  /* 0x0000000012087984 */ /* 0x000e220000000c00 */
[----:B------:R-:W-:Y:S06]  /*f5c90*/  BAR.SYNC.DEFER_BLOCKING 0x0 ;  /* 0x0000000000007b1d */ /* 0x000fec0000010000 */
[----:B------:R-:W-:Y:S02]  /*f5ca0*/  STSM.16.M88.4 [R0], R4 ;  /* 0x0000000400007844 */ /* 0x000fe40000000200 */
[----:B------:R-:W-:Y:S06]  /*f5cb0*/  BAR.SYNC.DEFER_BLOCKING 0x0 ;  /* 0x0000000000007b1d */ /* 0x000fec0000010000 */
[----:B------:R-:W1:Y:S04]  /*f5cc0*/  LDS.128 R4, [R18] ;  /* 0x0000000012047984 */ /* 0x000e680000000c00 */
[----:B------:R-:W-:Y:S01]  /*f5cd0*/  STL [R1+0x5da8], R27 ;  /* 0x005da81b01007387 */ /* 0x000fe20000100800 */
[----:B------:R-:W-:Y:S06]  /*f5ce0*/  BAR.SYNC.DEFER_BLOCKING 0x0 ;  /* 0x0000000000007b1d */ /* 0x000fec0000010000 */
[----:B------:R-:W-:Y:S04]  /*f5cf0*/  STSM.16.M88.4 [R0], R20 ;  /* 0x0000001400007844 */ /* 0x000fe80000000200 */
[----:B--2---:R-:W-:Y:S04]  /*f5d00*/  STL.64 [R1+0x5da0], R24 ;  /* 0x005da01801007387 */ /* 0x004fe80000100a00 */
[----:B0-----:R-:W-:Y:S04]  /*f5d10*/  STL.64 [R1+0x860], R8 ;  /* 0x0008600801007387 */ /* 0x001fe80000100a00 */
[----:B------:R0:W-:Y:S04]  /*f5d20*/  STL.64 [R1+0x868], R10 ;  /* 0x0008680a01007387 */ /* 0x0001e80000100a00 */
[----:B0-----:R-:W2:Y:S04]  /*f5d30*/  LDL.LU.64 R10, [R1+0x5dc0] ;  /* 0x005dc000010a7983 */ /* 0x001ea80000300a00 */
[----:B------:R-:W3:Y:S04]  /*f5d40*/  LDL.LU.64 R8, [R1+0x2200] ;  /* 0x0022000001087983 */ /* 0x000ee80000300a00 */
[----:B-1----:R-:W-:Y:S04]  /*f5d50*/  STL.64 [R1+0x890], R4 ;  /* 0x0008900401007387 */ /* 0x002fe80000100a00 */
[----:B------:R0:W-:Y:S04]  /*f5d60*/  STL.64 [R1+0x898], R6 ;  /* 0x0008980601007387 */ /* 0x0001e80000100a00 */
[----:B0-----:R-:W4:Y:S01]  /*f5d70*/  LDL.LU.64 R6, [R1+0x5db8] ;  /* 0x005db80001067983 */ /* 0x001f220000300a00 */
[----:B------:R-:W-:Y:S01]  /*f5d80*/  BAR.SYNC.DEFER_BLOCKING 0x0 ;  /* 0x0000000000007b1d */ /* 0x000fe20000010000 */
[----:B------:R-:W-:-:S02]  /*f5d90*/  ISETP.LT.AND P0, PT, R26, UR5, !P0 ;  /* 0x000000051a007c0c */ /* 0x000fc4000c701270 */
[----:B------:R-:W-:Y:S02]  /*f5da0*/  PRMT R20, R17, 0x5210, R19 ;  /* 0x0000521011147816 */ /* 0x000fe40000000013 */
[----:B------:R-:W-:Y:S01]  /*f5db0*/  PRMT R21, R15, 0x5210, R16 ;  /* 0x000052100f157816 */ /* 0x000fe20000000010 */
[----:B------:R-:W0:Y:S01]  /*f5dc0*/  LDCU UR5, c[0x0][0x39c] ;  /* 0x00007380ff0577ac */ /* 0x000e220008000800 */
[----:B------:R-:W-:Y:S01]  /*f5dd0*/  PRMT R22, R28, 0x5210, R14 ;  /* 0x000052101c167816 */ /* 0x000fe2000000000e */
[----:B------:R-:W2:Y:S04]  /*f5de0*/  LDL.LU.64 R4, [R1+0x5db0] ;  /* 0x005db00001047983 */ /* 0x000ea80000300a00 */
[----:B------:R-:W1:Y:S01]  /*f5df0*/  LDS.128 R24, [R18] ;  /* 0x0000000012187984 */ /* 0x000e620000000c00 */
[----:B------:R-:W-:Y:S01]  /*f5e00*/  PRMT R23, R29, 0x5210, R13 ;  /* 0x000052101d177816 */ /* 0x000fe2000000000d */
[----:B------:R-:W-:Y:S06]  /*f5e10*/  BAR.SYNC.DEFER_BLOCKING 0x0 ;  /* 0x0000000000007b1d */ /* 0x000fec0000010000 */
[----:B------:R-:W-:Y:S02]  /*f5e20*/  STSM.16.M88.4 [R0], R20 ;  /* 0x0000001400007844 */ /* 0x000fe40000000200 */
[----:B------:R-:W-:Y:S06]  /*f5e30*/  BAR.SYNC.DEFER_BLOCKING 0x0 ;  /* 0x0000000000007b1d */ /* 0x000fec0000010000 */
[----:B------:R-:W0:Y:S04]  /*f5e40*/  LDS.128 R20, [R18] ;  /* 0x0000000012147984 */ /* 0x000e280000000c00 */
[----:B-1----:R-:W-:Y:S04]  /*f5e50*/  STL.64 [R1+0x7b0], R24 ;  /* 0x0007b01801007387 */ /* 0x002fe80000100a00 */
[----:B------:R1:W-:Y:S01]  /*f5e60*/  STL.64 [R1+0x7b8], R26 ;  /* 0x0007b81a01007387 */ /* 0x0003e20000100a00 */
[----:B------:R-:W-:-:S03]  /*f5e70*/  PRMT R15, R3, 0x5210, R2 ;  /* 0x00005210030f7816 */ /* 0x000fc60000000002 */
[----:B-1----:R-:W3:Y:S04]  /*f5e80*/  LDL.LU R27, [R1+0x5da8] ;  /* 0x005da800011b7983 */ /* 0x002ee80000300800 */
[----:B------:R-:W3:Y:S01]  /*f5e90*/  LDL.LU.64 R24, [R1+0x5da0] ;  /* 0x005da00001187983 */ /* 0x000ee20000300a00 */
[----:B----4-:R-:W-:-:S03]  /*f5ea0*/  PRMT R13, R7, 0x5210, R6 ;  /* 0x00005210070d7816 */ /* 0x010fc60000000006 */
[----:B------:R-:W4:Y:S04]  /*f5eb0*/  LDL.LU.64 R6, [R1+0x21f8] ;  /* 0x0021f80001067983 */ /* 0x000f280000300a00 */
[----:B------:R-:W3:Y:S04]  /*f5ec0*/  LDL.LU R18, [R1+0x5d98] ;  /* 0x005d980001127983 */ /* 0x000ee80000300800 */
[----:B0-----:R-:W-:Y:S04]  /*f5ed0*/  STL.64 [R1+0x840], R20 ;  /* 0x0008401401007387 */ /* 0x001fe80000100a00 */
[----:B------:R0:W-:Y:S04]  /*f5ee0*/  STL.64 [R1+0x848], R22 ;  /* 0x0008481601007387 */ /* 0x0001e80000100a00 */
[----:B------:R-:W3:Y:S04]  /*f5ef0*/  LDL.LU.64 R2, [R1+0x21f0] ;  /* 0x0021f00001027983 */ /* 0x000ee80000300a00 */
[----:B------:R-:W3:Y:S04]  /*f5f00*/  LDL.LU R19, [R1+0x6f0] ;  /* 0x0006f00001137983 */ /* 0x000ee80000300800 */
[----:B0-----:R-:W3:Y:S01]  /*f5f10*/  LDL.LU.64 R22, [R1+0x768] ;  /* 0x0007680001167983 */ /* 0x001ee20000300a00 */
[----:B--2---:R-:W-:Y:S01]  /*f5f20*/  PRMT R14, R11, 0x5210, R4 ;  /* 0x000052100b0e7816 */ /* 0x004fe20000000004 */
[----:B------:R-:W-:Y:S06]  /*f5f30*/  BAR.SYNC.DEFER_BLOCKING 0x0 ;  /* 0x0000000000007b1d */ /* 0x000fec0000010000 */
[----:B---3--:R0:W-:Y:S04]  /*f5f40*/  STL.64 [R1+0x5d88], R22 ;  /* 0x005d881601007387 */ /* 0x0081e80000100a00 */
[----:B0-----:R-:W2:Y:S01]  /*f5f50*/  LDL.LU.64 R22, [R1+0x21b0] ;  /* 0x0021b00001167983 */ /* 0x001ea20000300a00 */
[----:B------:R-:W-:-:S05]  /*f5f60*/  PRMT R12, R27, 0x5210, R12 ;  /* 0x000052101b0c7816 */ /* 0x000fca000000000c */
[----:B------:R0:W-:Y:S01]  /*f5f70*/  STSM.16.M88.4 [R0], R12 ;  /* 0x0000000c00007844 */ /* 0x0001e20000000200 */
[C---:B------:R-:W-:Y:S01]  /*f5f80*/  PRMT R4, R10.reuse, 0x7770, RZ ;  /* 0x000077700a047816 */ /* 0x040fe200000000ff */
[----:B------:R-:W-:Y:S01]  /*f5f90*/  BAR.SYNC.DEFER_BLOCKING 0x0 ;  /* 0x0000000000007b1d */ /* 0x000fe20000010000 */
[----:B0-----:R-:W-:-:S05]  /*f5fa0*/  PRMT R0, R10, 0x7771, RZ ;  /* 0x000077710a007816 */ /* 0x001fca00000000ff */
[----:B--2---:R0:W-:Y:S04]  /*f5fb0*/  STL.64 [R1+0x5d90], R22 ;  /* 0x005d901601007387 */ /* 0x0041e80000100a00 */
[----:B0-----:R-:W2:Y:S04]  /*f5fc0*/  LDL.LU.64 R22, [R1+0x21e8] ;  /* 0x0021e80001167983 */ /* 0x001ea80000300a00 */
[----:B------:R-:W-:Y:S04]  /*f5fd0*/  @P0 STG.E.U8 desc[UR6][R24.64], R4 ;  /* 0x0000000418000986 */ /* 0x000fe8000c101106 */
[----:B------:R0:W-:Y:S04]  /*f5fe0*/  @P6 STG.E.U8 desc[UR6][R8.64], R0 ;  /* 0x0000000008006986 */ /* 0x0001e8000c101106 */
[----:B------:R-:W3:Y:S04]  /*f5ff0*/  LDL.LU.64 R20, [R1+0x2250] ;  /* 0x0022500001147983 */ /* 0x000ee80000300a00 */
[----:B------:R-:W3:Y:S01]  /*f6000*/  LDL.LU.64 R16, [R1+0x2248] ;  /* 0x0022480001107983 */ /* 0x000ee20000300a00 */
[----:B0-----:R-:W-:-:S03]  /*f6010*/  PRMT R0, R10, 0x7772, RZ ;  /* 0x000077720a007816 */ /* 0x001fc600000000ff */
[----:B------:R-:W3:Y:S04]  /*f6020*/  LDL.LU.64 R14, [R1+0x2240] ;  /* 0x00224000010e7983 */ /* 0x000ee80000300a00 */
[----:B----4-:R0:W-:Y:S04]  /*f6030*/  @P5 STG.E.U8 desc[UR6][R6.64], R0 ;  /* 0x0000000006005986 */ /* 0x0101e8000c101106 */
[----:B------:R-:W4:Y:S04]  /*f6040*/  LDL.LU R4, [R1+0x6e0] ;  /* 0x0006e00001047983 */ /* 0x000f280000300800 */
[----:B------:R-:W3:Y:S01]  /*f6050*/  LDL.LU R11, [R1+0x6d0] ;  /* 0x0006d000010b7983 */ /* 0x000ee20000300800 */
[----:B0-----:R-:W-:-:S03]  /*f6060*/  PRMT R0, R10, 0x7773, RZ ;  /* 0x000077730a007816 */ /* 0x001fc600000000ff */
[----:B------:R-:W3:Y:S04]  /*f6070*/  LDL.LU.64 R12, [R1+0x2238] ;  /* 0x00223800010c7983 */ /* 0x000ee80000300a00 */
[----:B------:R-:W3:Y:S04]  /*f6080*/  LDL.LU.64 R28, [R1+0x2230] ;  /* 0x00223000011c7983 */ /* 0x000ee80000300a00 */
[----:B------:R0:W-:Y:S04]  /*f6090*/  @P4 STG.E.U8 desc[UR6][R2.64], R0 ;  /* 0x0000000002004986 */ /* 0x0001e8000c101106 */
[----:B------:R-:W3:Y:S04]  /*f60a0*/  LDL.LU.64 R26, [R1+0x2228] ;  /* 0x00222800011a7983 */ /* 0x000ee80000300a00 */
[----:B------:R-:W3:Y:S01]  /*f60b0*/  LDL.LU.64 R24, [R1+0x2220] ;  /* 0x0022200001187983 */ /* 0x000ee20000300a00 */
[----:B0-----:R-:W-:-:S03]  /*f60c0*/  PRMT R0, R19, 0x7770, RZ ;  /* 0x0000777013007816 */ /* 0x001fc600000000ff */
[----:B------:R-:W3:Y:S04]  /*f60d0*/  LDL.LU.64 R8, [R1+0x2218] ;  /* 0x0022180001087983 */ /* 0x000ee80000300a00 */
[----:B------:R-:W3:Y:S04]  /*f60e0*/  LDL.LU.64 R6, [R1+0x2210] ;  /* 0x0022100001067983 */ /* 0x000ee80000300a00 */
[----:B------:R-:W3:Y:S04]  /*f60f0*/  LDL.LU.64 R2, [R1+0x2258] ;  /* 0x0022580001027983 */ /* 0x000ee80000300a00 */
[----:B------:R-:W3:Y:S04]  /*f6100*/  LDL.LU R10, [R1+0x704] ;  /* 0x00070400010a7983 */ /* 0x000ee80000300800 */
[----:B--2---:R0:W-:Y:S04]  /*f6110*/  @P3 STG.E.U8 desc[UR6][R22.64], R0 ;  /* 0x0000000016003986 */ /* 0x0041e8000c101106 */
[----:B0-----:R-:W2:Y:S01]  /*f6120*/  LDL.LU.64 R22, [R1+0x5d90] ;  /* 0x005d900001167983 */ /* 0x001ea20000300a00 */
[----:B------:R-:W-:-:S02]  /*f6130*/  PRMT R0, R19, 0x7771, RZ ;  /* 0x0000777113007816 */ /* 0x000fc400000000ff */
[----:B------:R-:W-:Y:S02]  /*f6140*/  LOP3.LUT P6, RZ, R18, 0x200, RZ, 0xc0, !PT ;  /* 0x0000020012ff7812 */ /* 0x000fe400078cc0ff */
[C---:B------:R-:W-:Y:S02]  /*f6150*/  LOP3.LUT P0, RZ, R5.reuse, 0x8000, RZ, 0xc0, !PT ;  /* 0x0000800005ff7812 */ /* 0x040fe4000780c0ff */
[----:B------:R-:W-:Y:S01]  /*f6160*/  LOP3.LUT R5, R5, 0xffffdfff, RZ, 0xc0, !PT ;  /* 0xffffdfff05057812 */ /* 0x000fe200078ec0ff */
[----:B--2---:R0:W-:Y:S04]  /*f6170*/  @P2 STG.E.U8 desc[UR6][R22.64], R0 ;  /* 0x0000000016002986 */ /* 0x0041e8000c101106 */
[----:B0-----:R-:W2:Y:S04]  /*f6180*/  LDL.LU.64 R22, [R1+0x5d88] ;  /* 0x005d880001167983 */ /* 0x001ea80000300a00 */
[----:B------:R-:W-:-:S02]  /*f6190*/  @P6 LOP3.LUT R5, R5, 0x2000, RZ, 0xfc, !PT ;  /* 0x0000200005056812 */ /* 0x000fc400078efcff */
[----:B------:R-:W-:Y:S02]  /*f61a0*/  LOP3.LUT P6, RZ, R18, 0x4, RZ, 0xc0, !PT ;  /* 0x0000000412ff7812 */ /* 0x000fe400078cc0ff */
[----:B------:R-:W-:Y:S02]  /*f61b0*/  LOP3.LUT R5, R5, 0xffffbfff, RZ, 0xc0, !PT ;  /* 0xffffbfff05057812 */ /* 0x000fe400078ec0ff */
[----:B------:R-:W-:-:S09]  /*f61c0*/  PRMT R0, R19, 0x7772, RZ ;  /* 0x0000777213007816 */ /* 0x000fd200000000ff */
[----:B------:R-:W-:Y:S02]  /*f61d0*/  @P6 LOP3.LUT R5, R5, 0x4000, RZ, 0xfc, !PT ;  /* 0x0000400005056812 */ /* 0x000fe400078efcff */
[C---:B------:R-:W-:Y:S02]  /*f61e0*/  LOP3.LUT P6, RZ, R18.reuse, 0x2, RZ, 0xc0, !PT ;  /* 0x0000000212ff7812 */ /* 0x040fe400078cc0ff */
[C---:B------:R-:W-:Y:S02]  /*f61f0*/  LOP3.LUT P2, RZ, R18.reuse, 0x20, RZ, 0xc0, !PT ;  /* 0x0000002012ff7812 */ /* 0x040fe4000784c0ff */
[C---:B------:R-:W-:Y:S02]  /*f6200*/  LOP3.LUT P3, RZ, R18.reuse, 0x40, RZ, 0xc0, !PT ;  /* 0x0000004012ff7812 */ /* 0x040fe4000786c0ff */
[C---:B------:R-:W-:Y:S02]  /*f6210*/  LOP3.LUT P4, RZ, R18.reuse, 0x80, RZ, 0xc0, !PT ;  /* 0x0000008012ff7812 */ /* 0x040fe4000788c0ff */
[----:B------:R-:W-:Y:S01]  /*f6220*/  LOP3.LUT P5, RZ, R18, 0x100, RZ, 0xc0, !PT ;  /* 0x0000010012ff7812 */ /* 0x000fe200078ac0ff */
[----:B--2---:R0:W-:Y:S02]  /*f6230*/  @P1 STG.E.U8 desc[UR6][R22.64], R0 ;  /* 0x0000000016001986 */ /* 0x0041e4000c101106 */
[----:B0-----:R-:W-:-:S05]  /*f6240*/  PRMT R0, R19, 0x7773, RZ ;  /* 0x0000777313007816 */ /* 0x001fca00000000ff */
[----:B---3--:R4:W-:Y:S02]  /*f6250*/  @P0 STG.E.U8 desc[UR6][R20.64], R0 ;  /* 0x0000000014000986 */ /* 0x0089e4000c101106 */
[----:B----4-:R-:W-:-:S05]  /*f6260*/  PRMT R0, R4, 0x7770, RZ ;  /* 0x0000777004007816 */ /* 0x010fca00000000ff */
[----:B------:R0:W-:Y:S01]  /*f6270*/  @P6 STG.E.U8 desc[UR6][R16.64], R0 ;  /* 0x0000000010006986 */ /* 0x0001e2000c101106 */
[----:B------:R-:W-:Y:S02]  /*f6280*/  LOP3.LUT P6, RZ, R5, 0x4000, RZ, 0xc0, !PT ;  /* 0x0000400005ff7812 */ /* 0x000fe400078cc0ff */
[C---:B------:R-:W-:Y:S02]  /*f6290*/  LOP3.LUT P0, RZ, R18.reuse, 0x8, RZ, 0xc0, !PT ;  /* 0x0000000812ff7812 */ /* 0x040fe4000780c0ff */
[----:B------:R-:W-:Y:S02]  /*f62a0*/  LOP3.LUT P1, RZ, R18, 0x10, RZ, 0xc0, !PT ;  /* 0x0000001012ff7812 */ /* 0x000fe4000782c0ff */
[----:B0-----:R-:W-:-:S07]  /*f62b0*/  PRMT R0, R4, 0x7771, RZ ;  /* 0x0000777104007816 */ /* 0x001fce00000000ff */
[----:B------:R0:W-:Y:S02]  /*f62c0*/  @P6 STG.E.U8 desc[UR6][R14.64], R0 ;  /* 0x000000000e006986 */ /* 0x0001e4000c101106 */
[----:B0-----:R-:W-:-:S05]  /*f62d0*/  PRMT R0, R4, 0x7772, RZ ;  /* 0x0000777204007816 */ /* 0x001fca00000000ff */
[----:B------:R0:W-:Y:S02]  /*f62e0*/  @P0 STG.E.U8 desc[UR6][R12.64], R0 ;  /* 0x000000000c000986 */ /* 0x0001e4000c101106 */
[----:B0-----:R-:W-:-:S05]  /*f62f0*/  PRMT R0, R4, 0x7773, RZ ;  /* 0x0000777304007816 */ /* 0x001fca00000000ff */
[----:B------:R0:W-:Y:S02]  /*f6300*/  @P1 STG.E.U8 desc[UR6][R28.64], R0 ;  /* 0x000000001c001986 */ /* 0x0001e4000c101106 */
[----:B0-----:R-:W-:-:S05]  /*f6310*/  PRMT R0, R11, 0x7770, RZ ;  /* 0x000077700b007816 */ /* 0x001fca00000000ff */
[----:B------:R0:W-:Y:S01]  /*f6320*/  @P2 STG.E.U8 desc[UR6][R26.64], R0 ;  /* 0x000000001a002986 */ /* 0x0001e2000c101106 */
[----:B------:R-:W-:Y:S02]  /*f6330*/  LOP3.LUT P6, RZ, R5, 0x2000, RZ, 0xc0, !PT ;  /* 0x0000200005ff7812 */ /* 0x000fe400078cc0ff */
[----:B0-----:R-:W-:-:S05]  /*f6340*/  PRMT R0, R11, 0x7771, RZ ;  /* 0x000077710b007816 */ /* 0x001fca00000000ff */
[----:B------:R0:W-:Y:S02]  /*f6350*/  @P3 STG.E.U8 desc[UR6][R24.64], R0 ;  /* 0x0000000018003986 */ /* 0x0001e4000c101106 */
[----:B0-----:R-:W-:-:S05]  /*f6360*/  PRMT R0, R11, 0x7772, RZ ;  /* 0x000077720b007816 */ /* 0x001fca00000000ff */
[----:B------:R0:W-:Y:S02]  /*f6370*/  @P4 STG.E.U8 desc[UR6][R8.64], R0 ;  /* 0x0000000008004986 */ /* 0x0001e4000c101106 */
[----:B0-----:R-:W-:-:S05]  /*f6380*/  PRMT R0, R11, 0x7773, RZ ;  /* 0x000077730b007816 */ /* 0x001fca00000000ff */
[----:B------:R0:W-:Y:S02]  /*f6390*/  @P5 STG.E.U8 desc[UR6][R6.64], R0 ;  /* 0x0000000006005986 */ /* 0x0001e4000c101106 */
[----:B0-----:R-:W-:-:S05]  /*f63a0*/  PRMT R0, R10, 0x7770, RZ ;  /* 0x000077700a007816 */ /* 0x001fca00000000ff */
[----:B------:R0:W-:Y:S04]  /*f63b0*/  @P6 STG.E.U8 desc[UR6][R2.64], R0 ;  /* 0x0000000002006986 */ /* 0x0001e8000c101106 */
[----:B0-----:R-:W2:Y:S04]  /*f63c0*/  LDL.LU.64 R2, [R1+0x2288] ;  /* 0x0022880001027983 */ /* 0x001ea80000300a00 */
[----:B------:R-:W3:Y:S04]  /*f63d0*/  LDL.LU.64 R28, [R1+0x2280] ;  /* 0x00228000011c7983 */ /* 0x000ee80000300a00 */
[----:B------:R-:W4:Y:S04]  /*f63e0*/  LDL.LU.64 R26, [R1+0x2278] ;  /* 0x00227800011a7983 */ /* 0x000f280000300a00 */
[----:B------:R-:W3:Y:S04]  /*f63f0*/  LDL.LU.64 R24, [R1+0x2270] ;  /* 0x0022700001187983 */ /* 0x000ee80000300a00 */
[----:B------:R-:W3:Y:S04]  /*f6400*/  LDL.LU.64 R8, [R1+0x2268] ;  /* 0x0022680001087983 */ /* 0x000ee80000300a00 */
[----:B------:R-:W3:Y:S04]  /*f6410*/  LDL.LU.64 R6, [R1+0x2260] ;  /* 0x0022600001067983 */ /* 0x000ee80000300a00 */
[----:B------:R-:W3:Y:S01]  /*f6420*/  LDL.LU R11, [R1+0x6f4] ;  /* 0x0006f400010b7983 */ /* 0x000ee20000300800 */
[----:B------:R-:W-:-:S02]  /*f6430*/  LOP3.LUT P4, RZ, R18, 0x400, RZ, 0xc0, !PT ;  /* 0x0000040012ff7812 */ /* 0x000fc4000788c0ff */
[----:B------:R-:W-:Y:S02]  /*f6440*/  PRMT R0, R10, 0x7771, RZ ;  /* 0x000077710a007816 */ /* 0x000fe400000000ff */
[----:B------:R-:W-:Y:S02]  /*f6450*/  LOP3.LUT P0, RZ, R18, 0x400000, RZ, 0xc0, !PT ;  /* 0x0040000012ff7812 */ /* 0x000fe4000780c0ff */
[----:B------:R-:W-:-:S11]  /*f6460*/  LOP3.LUT R5, R5, 0xffffffef, RZ, 0xc0, !PT ;  /* 0xffffffef05057812 */ /* 0x000fd600078ec0ff */
[----:B------:R-:W-:Y:S02]  /*f6470*/  @P0 LOP3.LUT R5, R5, 0x10, RZ, 0xfc, !PT ;  /* 0x0000001005050812 */ /* 0x000fe400078efcff */
        /* <DEDUP_REMOVED lines=10> */
[----:B------:R-:W-:Y:S01]  /*f6520*/  LOP3.LUT R5, R5, 0xfffffeff, RZ, 0xc0, !PT ;  /* 0xfffffeff05057812 */ /* 0x000fe200078ec0ff */
[----:B--2---:R0:W-:Y:S04]  /*f6530*/  @P4 STG.E.U8 desc[UR6][R2.64], R0 ;  /* 0x0000000002004986 */ /* 0x0041e8000c101106 */
[----:B0-----:R-:W2:Y:S04]  /*f6540*/  LDL.LU.64 R2, [R1+0x2298] ;  /* 0x0022980001027983 */ /* 0x001ea80000300a00 */
[----:B------:R-:W2:Y:S02]  /*f6550*/  LDL.LU.64 R16, [R1+0x22d0] ;  /* 0x0022d00001107983 */ /* 0x000ea40000300a00 */
[----:B------:R-:W-:-:S02]  /*f6560*/  @P0 LOP3.LUT R5, R5, 0x100, RZ, 0xfc, !PT ;  /* 0x0000010005050812 */ /* 0x000fc400078efcff */
[----:B------:R-:W-:Y:S02]  /*f6570*/  LOP3.LUT P0, RZ, R18, 0x20000, RZ, 0xc0, !PT ;  /* 0x0002000012ff7812 */ /* 0x000fe4000780c0ff */
[----:B------:R-:W-:-:S11]  /*f6580*/  LOP3.LUT R5, R5, 0xfffffdff, RZ, 0xc0, !PT ;  /* 0xfffffdff05057812 */ /* 0x000fd600078ec0ff */
[----:B------:R-:W-:Y:S02]  /*f6590*/  @P0 LOP3.LUT R5, R5, 0x200, RZ, 0xfc, !PT ;  /* 0x0000020005050812 */ /* 0x000fe400078efcff */
[----:B------:R-:W-:Y:S02]  /*f65a0*/  LOP3.LUT P0, RZ, R18, 0x10000, RZ, 0xc0, !PT ;  /* 0x0001000012ff7812 */ /* 0x000fe4000780c0ff */
[----:B------:R-:W-:-:S11]  /*f65b0*/  LOP3.LUT R5, R5, 0xfffffbff, RZ, 0xc0, !PT ;  /* 0xfffffbff05057812 */ /* 0x000fd600078ec0ff */
[----:B------:R-:W-:Y:S02]  /*f65c0*/  @P0 LOP3.LUT R5, R5, 0x400, RZ, 0xfc, !PT ;  /* 0x0000040005050812 */ /* 0x000fe400078efcff */
[C---:B------:R-:W-:Y:S02]  /*f65d0*/  LOP3.LUT P0, RZ, R18.reuse, 0x8000, RZ, 0xc0, !PT ;  /* 0x0000800012ff7812 */ /* 0x040fe4000780c0ff */
[----:B------:R-:W-:Y:S02]  /*f65e0*/  LOP3.LUT R5, R5, 0xfffff7ff, RZ, 0xc0, !PT ;  /* 0xfffff7ff05057812 */ /* 0x000fe400078ec0ff */
[----:B------:R-:W-:-:S09]  /*f65f0*/  LOP3.LUT P5, RZ, R18, 0x800, RZ, 0xc0, !PT ;  /* 0x0000080012ff7812 */ /* 0x000fd200078ac0ff */
[----:B------:R-:W-:Y:S02]  /*f6600*/  @P0 LOP3.LUT R5, R5, 0x800, RZ, 0xfc, !PT ;  /* 0x0000080005050812 */ /* 0x000fe400078efcff */
[C---:B------:R-:W-:Y:S02]  /*f6610*/  LOP3.LUT P0, RZ, R18.reuse, 0x4000, RZ, 0xc0, !PT ;  /* 0x0000400012ff7812 */ /* 0x040fe4000780c0ff */
[----:B------:R-:W-:Y:S02]  /*f6620*/  LOP3.LUT P6, RZ, R18, 0x1000, RZ, 0xc0, !PT ;  /* 0x0000100012ff7812 */ /* 0x000fe400078cc0ff */
[----:B------:R-:W-:Y:S02]  /*f6630*/  LOP3.LUT R5, R5, 0xffffefff, RZ, 0xc0, !PT ;  /* 0xffffefff05057812 */ /* 0x000fe400078ec0ff */
[----:B------:R-:W-:-:S05]  /*f6640*/  PRMT R0, R10, 0x7772, RZ ;  /* 0x000077720a007816 */ /* 0x000fca00000000ff */
[----:B---3--:R0:W-:Y:S02]  /*f6650*/  @P5 STG.E.U8 desc[UR6][R28.64], R0 ;  /* 0x000000001c005986 */ /* 0x0081e4000c101106 */
[----:B------:R-:W-:Y:S02]  /*f6660*/  @P0 LOP3.LUT R5, R5, 0x1000, RZ, 0xfc, !PT ;  /* 0x0000100005050812 */ /* 0x000fe400078efcff */
[----:B------:R-:W-:Y:S02]  /*f6670*/  LOP3.LUT P0, RZ, R18, 0x2000, RZ, 0xc0, !PT ;  /* 0x0000200012ff7812 */ /* 0x000fe4000780c0ff */
[----:B0-----:R-:W-:-:S05]  /*f6680*/  PRMT R0, R10, 0x7773, RZ ;  /* 0x000077730a007816 */ /* 0x001fca00000000ff */
[----:B----4-:R0:W-:Y:S02]  /*f6690*/  @P6 STG.E.U8 desc[UR6][R26.64], R0 ;  /* 0x000000001a006986 */ /* 0x0101e4000c101106 */
[----:B0-----:R-:W-:-:S05]  /*f66a0*/  PRMT R0, R11, 0x7770, RZ ;  /* 0x000077700b007816 */ /* 0x001fca00000000ff */
[----:B------:R0:W-:Y:S01]  /*f66b0*/  @P0 STG.E.U8 desc[UR6][R24.64], R0 ;  /* 0x0000000018000986 */ /* 0x0001e2000c101106 */
[----:B------:R-:W-:Y:S02]  /*f66c0*/  LOP3.LUT P0, RZ, R5, 0x1000, RZ, 0xc0, !PT ;  /* 0x0000100005ff7812 */ /* 0x000fe4000780c0ff */
[----:B0-----:R-:W-:-:S11]  /*f66d0*/  PRMT R0, R11, 0x7771, RZ ;  /* 0x000077710b007816 */ /* 0x001fd600000000ff */
[----:B------:R0:W-:Y:S01]  /*f66e0*/  @P0 STG.E.U8 desc[UR6][R8.64], R0 ;  /* 0x0000000008000986 */ /* 0x0001e2000c101106 */
[----:B------:R-:W-:Y:S02]  /*f66f0*/  LOP3.LUT P0, RZ, R5, 0x800, RZ, 0xc0, !PT ;  /* 0x0000080005ff7812 */ /* 0x000fe4000780c0ff */
[----:B0-----:R-:W-:-:S11]  /*f6700*/  PRMT R0, R11, 0x7772, RZ ;  /* 0x000077720b007816 */ /* 0x001fd600000000ff */
[----:B------:R0:W-:Y:S01]  /*f6710*/  @P0 STG.E.U8 desc[UR6][R6.64], R0 ;  /* 0x0000000006000986 */ /* 0x0001e2000c101106 */
[----:B------:R-:W-:Y:S02]  /*f6720*/  LOP3.LUT P0, RZ, R5, 0x400, RZ, 0xc0, !PT ;  /* 0x0000040005ff7812 */ /* 0x000fe4000780c0ff */
[----:B0-----:R-:W-:Y:S01]  /*f6730*/  PRMT R0, R11, 0x7773, RZ ;  /* 0x000077730b007816 */ /* 0x001fe200000000ff */
[----:B--2---:R0:W-:Y:S04]  /*f6740*/  STL.64 [R1+0x5d78], R16 ;  /* 0x005d781001007387 */ /* 0x0041e80000100a00 */
[----:B0-----:R-:W2:Y:S04]  /*f6750*/  LDL.LU.64 R16, [R1+0x2290] ;  /* 0x0022900001107983 */ /* 0x001ea80000300a00 */
[----:B------:R-:W3:Y:S04]  /*f6760*/  LDL.LU.64 R22, [R1+0x22c8] ;  /* 0x0022c80001167983 */ /* 0x000ee80000300a00 */
[----:B------:R-:W4:Y:S04]  /*f6770*/  LDL.LU.64 R20, [R1+0x22c0] ;  /* 0x0022c00001147983 */ /* 0x000f280000300a00 */
[----:B------:R-:W2:Y:S04]  /*f6780*/  LDL.LU.64 R14, [R1+0x22b8] ;  /* 0x0022b800010e7983 */ /* 0x000ea80000300a00 */
[----:B------:R-:W2:Y:S04]  /*f6790*/  LDL.LU.64 R12, [R1+0x22b0] ;  /* 0x0022b000010c7983 */ /* 0x000ea80000300a00 */
[----:B------:R-:W2:Y:S04]  /*f67a0*/  LDL.LU.64 R28, [R1+0x22a8] ;  /* 0x0022a800011c7983 */ /* 0x000ea80000300a00 */
[----:B------:R-:W2:Y:S04]  /*f67b0*/  LDL.LU.64 R26, [R1+0x22a0] ;  /* 0x0022a000011a7983 */ /* 0x000ea80000300a00 */
[----:B------:R-:W2:Y:S04]  /*f67c0*/  LDL.LU.64 R24, [R1+0x22d8] ;  /* 0x0022d80001187983 */ /* 0x000ea80000300a00 */
[----:B------:R-:W2:Y:S04]  /*f67d0*/  LDL.LU.64 R8, [R1+0x22f0] ;  /* 0x0022f00001087983 */ /* 0x000ea80000300a00 */
[----:B------:R-:W2:Y:S04]  /*f67e0*/  LDL.LU.64 R6, [R1+0x22e8] ;  /* 0x0022e80001067983 */ /* 0x000ea80000300a00 */
[----:B------:R-:W2:Y:S04]  /*f67f0*/  LDL.LU.64 R10, [R1+0x22e0] ;  /* 0x0022e000010a7983 */ /* 0x000ea80000300a00 */
[----:B------:R0:W-:Y:S04]  /*f6800*/  @P0 STG.E.U8 desc[UR6][R2.64], R0 ;  /* 0x0000000002000986 */ /* 0x0001e8000c101106 */
[----:B0-----:R-:W2:Y:S01]  /*f6810*/  LDL.LU.64 R2, [R1+0x5d80] ;  /* 0x005d800001027983 */ /* 0x001ea20000300a00 */
[----:B------:R-:W-:-:S02]  /*f6820*/  LOP3.LUT P0, RZ, R5, 0x200, RZ, 0xc0, !PT ;  /* 0x0000020005ff7812 */ /* 0x000fc4000780c0ff */
[----:B--2---:R-:W-:-:S11]  /*f6830*/  PRMT R0, R2, 0x7770, RZ ;  /* 0x0000777002007816 */ /* 0x004fd600000000ff */
[----:B------:R0:W-:Y:S04]  /*f6840*/  @P0 STG.E.U8 desc[UR6][R16.64], R0 ;  /* 0x0000000010000986 */ /* 0x0001e8000c101106 */
[----:B0-----:R-:W2:Y:S01]  /*f6850*/  LDL.LU.64 R16, [R1+0x5d78] ;  /* 0x005d780001107983 */ /* 0x001ea20000300a00 */
[----:B------:R-:W-:Y:S02]  /*f6860*/  LOP3.LUT P0, RZ, R5, 0x100, RZ, 0xc0, !PT ;  /* 0x0000010005ff7812 */ /* 0x000fe4000780c0ff */
[----:B------:R-:W-:-:S11]  /*f6870*/  PRMT R0, R2, 0x7771, RZ ;  /* 0x0000777102007816 */ /* 0x000fd600000000ff */
[----:B--2---:R0:W-:Y:S04]  /*f6880*/  @P0 STG.E.U8 desc[UR6][R16.64], R0 ;  /* 0x0000000010000986 */ /* 0x0041e8000c101106 */
[----:B0-----:R-:W2:Y:S01]  /*f6890*/  LDL.LU R17, [R1+0x5d74] ;  /* 0x005d740001117983 */ /* 0x001ea20000300800 */
[----:B------:R-:W-:Y:S02]  /*f68a0*/  LOP3.LUT P0, RZ, R5, 0x80, RZ, 0xc0, !PT ;  /* 0x0000008005ff7812 */ /* 0x000fe4000780c0ff */
[----:B------:R-:W-:-:S11]  /*f68b0*/  PRMT R0, R2, 0x7772, RZ ;  /* 0x0000777202007816 */ /* 0x000fd600000000ff */
[----:B---3--:R0:W-:Y:S02]  /*f68c0*/  @P0 STG.E.U8 desc[UR6][R22.64], R0 ;  /* 0x0000000016000986 */ /* 0x0081e4000c101106 */
[----:B0-----:R-:W-:Y:S02]  /*f68d0*/  PRMT R0, R2, 0x7773, RZ ;  /* 0x0000777302007816 */ /* 0x001fe400000000ff */
[----:B------:R-:W3:Y:S01]  /*f68e0*/  LDL.LU R2, [R1+0x5d70] ;  /* 0x005d700001027983 */ /* 0x000ee20000300800 */
[----:B------:R-:W-:-:S13]  /*f68f0*/  LOP3.LUT P0, RZ, R5, 0x40, RZ, 0xc0, !PT ;  /* 0x0000004005ff7812 */ /* 0x000fda000780c0ff */
[----:B----4-:R2:W-:Y:S01]  /*f6900*/  @P0 STG.E.U8 desc[UR6][R20.64], R0 ;  /* 0x0000000014000986 */ /* 0x0105e2000c101106 */
[----:B------:R-:W-:Y:S02]  /*f6910*/  LOP3.LUT P0, RZ, R5, 0x20, RZ, 0xc0, !PT ;  /* 0x0000002005ff7812 */ /* 0x000fe4000780c0ff */
[C---:B------:R-:W-:Y:S02]  /*f6920*/  LOP3.LUT P1, RZ, R18.reuse, 0x800000, RZ, 0xc0, !PT ;  /* 0x0080000012ff7812 */ /* 0x040fe4000782c0ff */
[C---:B------:R-:W-:Y:S02]  /*f6930*/  LOP3.LUT P2, RZ, R18.reuse, 0x1000000, RZ, 0xc0, !PT ;  /* 0x0100000012ff7812 */ /* 0x040fe4000784c0ff */
[C---:B------:R-:W-:Y:S02]  /*f6940*/  LOP3.LUT P3, RZ, R18.reuse, 0x2000000, RZ, 0xc0, !PT ;  /* 0x0200000012ff7812 */ /* 0x040fe4000786c0ff */
[C---:B------:R-:W-:Y:S02]  /*f6950*/  LOP3.LUT P4, RZ, R18.reuse, 0x4000000, RZ, 0xc0, !PT ;  /* 0x0400000012ff7812 */ /* 0x040fe4000788c0ff */
[----:B------:R-:W-:-:S02]  /*f6960*/  LOP3.LUT P5, RZ, R18, 0x8000000, RZ, 0xc0, !PT ;  /* 0x0800000012ff7812 */ /* 0x000fc400078ac0ff */
[----:B------:R-:W-:Y:S02]  /*f6970*/  LOP3.LUT P6, RZ, R18, 0x10000000, RZ, 0xc0, !PT ;  /* 0x1000000012ff7812 */ /* 0x000fe400078cc0ff */
[----:B--2---:R-:W-:-:S05]  /*f6980*/  PRMT R0, R17, 0x7770, RZ ;  /* 0x0000777011007816 */ /* 0x004fca00000000ff */
[----:B------:R0:W-:Y:S01]  /*f6990*/  @P0 STG.E.U8 desc[UR6][R14.64], R0 ;  /* 0x000000000e000986 */ /* 0x0001e2000c101106 */
[----:B------:R-:W-:Y:S02]  /*f69a0*/  LOP3.LUT P0, RZ, R5, 0x10, RZ, 0xc0, !PT ;  /* 0x0000001005ff7812 */ /* 0x000fe4000780c0ff */
[----:B0-----:R-:W-:-:S11]  /*f69b0*/  PRMT R0, R17, 0x7771, RZ ;  /* 0x0000777111007816 */ /* 0x001fd600000000ff */
[----:B------:R0:W-:Y:S02]  /*f69c0*/  @P0 STG.E.U8 desc[UR6][R12.64], R0 ;  /* 0x000000000c000986 */ /* 0x0001e4000c101106 */
[----:B0-----:R-:W-:-:S05]  /*f69d0*/  PRMT R0, R17, 0x7772, RZ ;  /* 0x0000777211007816 */ /* 0x001fca00000000ff */
[----:B------:R0:W-:Y:S02]  /*f69e0*/  @P1 STG.E.U8 desc[UR6][R28.64], R0 ;  /* 0x000000001c001986 */ /* 0x0001e4000c101106 */
[----:B0-----:R-:W-:Y:S02]  /*f69f0*/  PRMT R0, R17, 0x7773, RZ ;  /* 0x0000777311007816 */ /* 0x001fe400000000ff */
[----:B------:R-:W2:Y:S04]  /*f6a00*/  LDL.LU R17, [R1+0x5d6c] ;  /* 0x005d6c0001117983 */ /* 0x000ea80000300800 */
[----:B------:R3:W-:Y:S02]  /*f6a10*/  @P2 STG.E.U8 desc[UR6][R26.64], R0 ;  /* 0x000000001a002986 */ /* 0x0007e4000c101106 */
[----:B---3--:R-:W-:-:S05]  /*f6a20*/  PRMT R0, R2, 0x7770, RZ ;  /* 0x0000777002007816 */ /* 0x008fca00000000ff */
[----:B------:R0:W-:Y:S02]  /*f6a30*/  @P3 STG.E.U8 desc[UR6][R24.64], R0 ;  /* 0x0000000018003986 */ /* 0x0001e4000c101106 */
[----:B0-----:R-:W-:-:S05]  /*f6a40*/  PRMT R0, R2, 0x7771, RZ ;  /* 0x0000777102007816 */ /* 0x001fca00000000ff */
[----:B------:R0:W-:Y:S02]  /*f6a50*/  @P4 STG.E.U8 desc[UR6][R8.64], R0 ;  /* 0x0000000008004986 */ /* 0x0001e4000c101106 */
[----:B0-----:R-:W-:-:S05]  /*f6a60*/  PRMT R0, R2, 0x7772, RZ ;  /* 0x0000777202007816 */ /* 0x001fca00000000ff */
[----:B------:R0:W-:Y:S02]  /*f6a70*/  @P5 STG.E.U8 desc[UR6][R6.64], R0 ;  /* 0x0000000006005986 */ /* 0x0001e4000c101106 */
[----:B0-----:R-:W-:Y:S02]  /*f6a80*/  PRMT R0, R2, 0x7773, RZ ;  /* 0x0000777302007816 */ /* 0x001fe400000000ff */
[----:B------:R-:W3:Y:S04]  /*f6a90*/  LDL.LU R2, [R1+0x5d68] ;  /* 0x005d680001027983 */ /* 0x000ee80000300800 */
[----:B------:R0:W-:Y:S04]  /*f6aa0*/  @P6 STG.E.U8 desc[UR6][R10.64], R0 ;  /* 0x000000000a006986 */ /* 0x0001e8000c101106 */
[----:B0-----:R-:W4:Y:S04]  /*f6ab0*/  LDL.LU.64 R10, [R1+0x2308] ;  /* 0x00230800010a7983 */ /* 0x001f280000300a00 */
[----:B------:R-:W4:Y:S04]  /*f6ac0*/  LDL.LU.64 R26, [R1+0x2300] ;  /* 0x00230000011a7983 */ /* 0x000f280000300a00 */
[----:B------:R-:W4:Y:S04]  /*f6ad0*/  LDL.LU.64 R24, [R1+0x22f8] ;  /* 0x0022f80001187983 */ /* 0x000f280000300a00 */
[----:B------:R-:W4:Y:S01]  /*f6ae0*/  LDL.LU R4, [R1+0x6f8] ;  /* 0x0006f80001047983 */ /* 0x000f220000300800 */
[----:B------:R-:W-:-:S02]  /*f6af0*/  LOP3.LUT R5, R5, 0xfffffffe, RZ, 0xc0, !PT ;  /* 0xfffffffe05057812 */ /* 0x000fc400078ec0ff */
[----:B------:R-:W-:Y:S01]  /*f6b00*/  LOP3.LUT P4, RZ, R18, 0x20000000, RZ, 0xc0, !PT ;  /* 0x2000000012ff7812 */ /* 0x000fe2000788c0ff */
[----:B------:R-:W4:Y:S04]  /*f6b10*/  LDL.LU.64 R8, [R1+0x2318] ;  /* 0x0023180001087983 */ /* 0x000f280000300a00 */
[----:B------:R-:W4:Y:S04]  /*f6b20*/  LDL.LU.64 R6, [R1+0x2310] ;  /* 0x0023100001067983 */ /* 0x000f280000300a00 */
[----:B------:R-:W4:Y:S04]  /*f6b30*/  LDL.LU R16, [R1+0x6e8] ;  /* 0x0006e80001107983 */ /* 0x000f280000300800 */
[----:B------:R-:W-:Y:S01]  /*f6b40*/  STL [R1+0x5854], R18 ;  /* 0x0058541201007387 */ /* 0x000fe20000100800 */
[----:B--2---:R-:W-:-:S02]  /*f6b50*/  LOP3.LUT P0, RZ, R17, 0x200, RZ, 0xc0, !PT ;  /* 0x0000020011ff7812 */ /* 0x004fc4000780c0ff */
[----:B---3--:R-:W-:-:S11]  /*f6b60*/  LOP3.LUT R2, R2, 0xf7ffffff, RZ, 0xc0, !PT ;  /* 0xf7ffffff02027812 */ /* 0x008fd600078ec0ff */
        /* <DEDUP_REMOVED lines=13> */
[----:B------:R-:W-:-:S13]  /*f6c40*/  LOP3.LUT P0, RZ, R17, 0x10, RZ, 0xc0, !PT ;  /* 0x0000001011ff7812 */ /* 0x000fda000780c0ff */
        /* <DEDUP_REMOVED lines=8> */
[----:B------:R-:W-:Y:S02]  /*f6cd0*/  LOP3.LUT R5, R5, 0xfffffff7, RZ, 0xc0, !PT ;  /* 0xfffffff705057812 */ /* 0x000fe400078ec0ff */
[----:B----4-:R-:W-:Y:S01]  /*f6ce0*/  PRMT R0, R4, 0x7770, RZ ;  /* 0x0000777004007816 */ /* 0x010fe200000000ff */
[----:B------:R-:W-:Y:S08]  /*f6cf0*/  STL.64 [R1+0x5d50], R2 ;  /* 0x005d500201007387 */ /* 0x000ff00000100a00 */
[----:B------:R-:W-:Y:S01]  /*f6d00*/  @P0 LOP3.LUT R5, R5, 0x8, RZ, 0xfc, !PT ;  /* 0x0000000805050812 */ /* 0x000fe200078efcff */
[----:B------:R0:W-:Y:S04]  /*f6d10*/  @P4 STG.E.U8 desc[UR6][R10.64], R0 ;  /* 0x000000000a004986 */ /* 0x0001e8000c101106 */
[----:B------:R-:W-:Y:S04]  /*f6d20*/  STL [R1+0x760], R5 ;  /* 0x0007600501007387 */ /* 0x000fe80000100800 */
[----:B0-----:R-:W2:Y:S04]  /*f6d30*/  LDL.LU.64 R10, [R1+0x2350] ;  /* 0x00235000010a7983 */ /* 0x001ea80000300a00 */
[----:B------:R-:W3:Y:S01]  /*f6d40*/  LDL.LU.64 R2, [R1+0x2340] ;  /* 0x0023400001027983 */ /* 0x000ee20000300a00 */
[----:B------:R-:W-:-:S02]  /*f6d50*/  LOP3.LUT P5, RZ, R18, 0x40000000, RZ, 0xc0, !PT ;  /* 0x4000000012ff7812 */ /* 0x000fc400078ac0ff */
[----:B------:R-:W-:Y:S02]  /*f6d60*/  LOP3.LUT P6, RZ, R18, 0x80000000, RZ, 0xc0, !PT ;  /* 0x8000000012ff7812 */ /* 0x000fe400078cc0ff */
[----:B------:R-:W-:Y:S02]  /*f6d70*/  PRMT R0, R4, 0x7771, RZ ;  /* 0x0000777104007816 */ /* 0x000fe400000000ff */
[----:B------:R-:W-:-:S07]  /*f6d80*/  LOP3.LUT P0, RZ, R17, 0x1, RZ, 0xc0, !PT ;  /* 0x0000000111ff7812 */ /* 0x000fce000780c0ff */
[----:B------:R0:W-:Y:S01]  /*f6d90*/  @P5 STG.E.U8 desc[UR6][R26.64], R0 ;  /* 0x000000001a005986 */ /* 0x0001e2000c101106 */
[C---:B------:R-:W-:Y:S02]  /*f6da0*/  LOP3.LUT P1, RZ, R17.reuse, 0x400, RZ, 0xc0, !PT ;  /* 0x0000040011ff7812 */ /* 0x040fe4000782c0ff */
[C---:B------:R-:W-:Y:S02]  /*f6db0*/  LOP3.LUT P2, RZ, R17.reuse, 0x800, RZ, 0xc0, !PT ;  /* 0x0000080011ff7812 */ /* 0x040fe4000784c0ff */
[C---:B------:R-:W-:Y:S02]  /*f6dc0*/  LOP3.LUT P3, RZ, R17.reuse, 0x1000, RZ, 0xc0, !PT ;  /* 0x0000100011ff7812 */ /* 0x040fe4000786c0ff */
[----:B0-----:R-:W-:Y:S02]  /*f6dd0*/  PRMT R0, R4, 0x7772, RZ ;  /* 0x0000777204007816 */ /* 0x001fe400000000ff */
[C---:B------:R-:W-:Y:S02]  /*f6de0*/  LOP3.LUT P4, RZ, R17.reuse, 0x2000, RZ, 0xc0, !PT ;  /* 0x0000200011ff7812 */ /* 0x040fe4000788c0ff */
[C---:B------:R-:W-:Y:S01]  /*f6df0*/  LOP3.LUT P5, RZ, R17.reuse, 0x4000, RZ, 0xc0, !PT ;  /* 0x0000400011ff7812 */ /* 0x040fe200078ac0ff */
[----:B------:R-:W-:Y:S01]  /*f6e00*/  @P6 STG.E.U8 desc[UR6][R24.64], R0 ;  /* 0x0000000018006986 */ /* 0x000fe2000c101106 */
[----:B------:R-:W-:-:S03]  /*f6e10*/  LOP3.LUT P6, RZ, R17, 0x8000, RZ, 0xc0, !PT ;  /* 0x0000800011ff7812 */ /* 0x000fc600078cc0ff */
[----:B---3--:R0:W-:Y:S04]  /*f6e20*/  STL.64 [R1+0x5d60], R2 ;  /* 0x005d600201007387 */ /* 0x0081e80000100a00 */
[----:B0-----:R-:W3:Y:S04]  /*f6e30*/  LDL.LU.64 R2, [R1+0x2348] ;  /* 0x0023480001027983 */ /* 0x001ee80000300a00 */
[----:B------:R-:W4:Y:S04]  /*f6e40*/  LDL.LU.64 R18, [R1+0x2338] ;  /* 0x0023380001127983 */ /* 0x000f280000300a00 */
[----:B------:R-:W2:Y:S04]  /*f6e50*/  LDL.LU R5, [R1+0x6d8] ;  /* 0x0006d80001057983 */ /* 0x000ea80000300800 */
[----:B------:R-:W2:Y:S04]  /*f6e60*/  LDL.LU.64 R22, [R1+0x2330] ;  /* 0x0023300001167983 */ /* 0x000ea80000300a00 */
[----:B------:R0:W-:Y:S04]  /*f6e70*/  STL [R1+0x5d5c], R17 ;  /* 0x005d5c1101007387 */ /* 0x0001e80000100800 */
[----:B0-----:R-:W2:Y:S01]  /*f6e80*/  LDL.LU R17, [R1+0x760] ;  /* 0x0007600001117983 */ /* 0x001ea20000300800 */
[----:B------:R-:W-:-:S03]  /*f6e90*/  PRMT R0, R4, 0x7773, RZ ;  /* 0x0000777304007816 */ /* 0x000fc600000000ff */
        /* <DEDUP_REMOVED lines=9> */
[----:B------:R-:W3:Y:S01]  /*f6f30*/  LDL.LU.64 R8, [R1+0x2370] ;  /* 0x0023700001087983 */ /* 0x000ee20000300a00 */
[----:B--2---:R-:W-:-:S13]  /*f6f40*/  LOP3.LUT P0, RZ, R17, 0x8, RZ, 0xc0, !PT ;  /* 0x0000000811ff7812 */ /* 0x004fda000780c0ff */
[----:B------:R0:W-:Y:S01]  /*f6f50*/  @P0 STG.E.U8 desc[UR6][R6.64], R0 ;  /* 0x0000000006000986 */ /* 0x0001e2000c101106 */
[C---:B------:R-:W-:Y:S02]  /*f6f60*/  LOP3.LUT P0, RZ, R17.reuse, 0x4, RZ, 0xc0, !PT ;  /* 0x0000000411ff7812 */ /* 0x040fe4000780c0ff */
[----:B0-----:R-:W-:Y:S01]  /*f6f70*/  PRMT R0, R16, 0x7771, RZ ;  /* 0x0000777110007816 */ /* 0x001fe200000000ff */
[----:B------:R-:W2:Y:S10]  /*f6f80*/  LDL.LU.64 R6, [R1+0x2368] ;  /* 0x0023680001067983 */ /* 0x000eb40000300a00 */
[----:B------:R0:W-:Y:S01]  /*f6f90*/  @P0 STG.E.U8 desc[UR6][R10.64], R0 ;  /* 0x000000000a000986 */ /* 0x0001e2000c101106 */
[----:B------:R-:W-:-:S02]  /*f6fa0*/  LOP3.LUT P0, RZ, R17, 0x2, RZ, 0xc0, !PT ;  /* 0x0000000211ff7812 */ /* 0x000fc4000780c0ff */
[----:B0-----:R-:W-:Y:S01]  /*f6fb0*/  PRMT R0, R16, 0x7772, RZ ;  /* 0x0000777210007816 */ /* 0x001fe200000000ff */
[----:B------:R-:W2:Y:S10]  /*f6fc0*/  LDL.LU.64 R10, [R1+0x2360] ;  /* 0x00236000010a7983 */ /* 0x000eb40000300a00 */
[----:B---3--:R0:W-:Y:S04]  /*f6fd0*/  @P0 STG.E.U8 desc[UR6][R2.64], R0 ;  /* 0x0000000002000986 */ /* 0x0081e8000c101106 */
[----:B0-----:R-:W3:Y:S01]  /*f6fe0*/  LDL.LU.64 R2, [R1+0x5d60] ;  /* 0x005d600001027983 */ /* 0x001ee20000300a00 */
[----:B------:R-:W-:-:S02]  /*f6ff0*/  LOP3.LUT P0, RZ, R17, 0x1, RZ, 0xc0, !PT ;  /* 0x0000000111ff7812 */ /* 0x000fc4000780c0ff */
[----:B------:R-:W-:Y:S01]  /*f7000*/  PRMT R0, R16, 0x7773, RZ ;  /* 0x0000777310007816 */ /* 0x000fe200000000ff */
[----:B------:R-:W2:Y:S04]  /*f7010*/  LDL.LU R17, [R1+0x5d5c] ;  /* 0x005d5c0001117983 */ /* 0x000ea80000300800 */
[----:B------:R-:W2:Y:S06]  /*f7020*/  LDL.LU R16, [R1+0x5d58] ;  /* 0x005d580001107983 */ /* 0x000eac0000300800 */
[----:B---3--:R0:W-:Y:S04]  /*f7030*/  @P0 STG.E.U8 desc[UR6][R2.64], R0 ;  /* 0x0000000002000986 */ /* 0x0081e8000c101106 */
[----:B0-----:R-:W3:Y:S01]  /*f7040*/  LDL.LU.64 R2, [R1+0x5d50] ;  /* 0x005d500001027983 */ /* 0x001ee20000300a00 */
[----:B------:R-:W-:-:S02]  /*f7050*/  PRMT R0, R5, 0x7770, RZ ;  /* 0x0000777005007816 */ /* 0x000fc400000000ff */
[----:B---3--:R-:W-:-:S13]  /*f7060*/  LOP3.LUT P0, RZ, R2, 0x80000000, RZ, 0xc0, !PT ;  /* 0x8000000002ff7812 */ /* 0x008fda000780c0ff */
[----:B----4-:R0:W-:Y:S01]  /*f7070*/  @P0 STG.E.U8 desc[UR6][R18.64], R0 ;  /* 0x0000000012000986 */ /* 0x0101e2000c101106 */
[----:B------:R-:W-:Y:S02]  /*f7080*/  LOP3.LUT P0, RZ, R2, 0x40000000, RZ, 0xc0, !PT ;  /* 0x4000000002ff7812 */ /* 0x000fe4000780c0ff */
[----:B0-----:R-:W-:-:S11]  /*f7090*/  PRMT R0, R5, 0x7771, RZ ;  /* 0x0000777105007816 */ /* 0x001fd600000000ff */
        /* <DEDUP_REMOVED lines=9> */
[----:B------:R0:W-:Y:S02]  /*f7130*/  @P0 STG.E.U8 desc[UR6][R12.64], R0 ;  /* 0x000000000c000986 */ /* 0x0001e4000c101106 */
[----:B0-----:R-:W-:-:S05]  /*f7140*/  PRMT R0, R3, 0x7771, RZ ;  /* 0x0000777103007816 */ /* 0x001fca00000000ff */
[----:B------:R0:W-:Y:S02]  /*f7150*/  @P1 STG.E.U8 desc[UR6][R28.64], R0 ;  /* 0x000000001c001986 */ /* 0x0001e4000c101106 */
[----:B0-----:R-:W-:-:S05]  /*f7160*/  PRMT R0, R3, 0x7772, RZ ;  /* 0x0000777203007816 */ /* 0x001fca00000000ff */
[----:B------:R0:W-:Y:S02]  /*f7170*/  @P2 STG.E.U8 desc[UR6][R26.64], R0 ;  /* 0x000000001a002986 */ /* 0x0001e4000c101106 */
[----:B0-----:R-:W-:Y:S02]  /*f7180*/  PRMT R0, R3, 0x7773, RZ ;  /* 0x0000777303007816 */ /* 0x001fe400000000ff */
[----:B------:R-:W3:Y:S04]  /*f7190*/  LDL.LU R3, [R1+0x5d48] ;  /* 0x005d480001037983 */ /* 0x000ee80000300800 */
[----:B------:R0:W-:Y:S02]  /*f71a0*/  @P3 STG.E.U8 desc[UR6][R24.64], R0 ;  /* 0x0000000018003986 */ /* 0x0001e4000c101106 */
[----:B0-----:R-:W-:-:S05]  /*f71b0*/  PRMT R0, R4, 0x7770, RZ ;  /* 0x0000777004007816 */ /* 0x001fca00000000ff */
[----:B------:R0:W-:Y:S02]  /*f71c0*/  @P4 STG.E.U8 desc[UR6][R8.64], R0 ;  /* 0x0000000008004986 */ /* 0x0001e4000c101106 */
[----:B0-----:R-:W-:-:S05]  /*f71d0*/  PRMT R0, R4, 0x7771, RZ ;  /* 0x0000777104007816 */ /* 0x001fca00000000ff */
[----:B--2---:R0:W-:Y:S02]  /*f71e0*/  @P5 STG.E.U8 desc[UR6][R6.64], R0 ;  /* 0x0000000006005986 */ /* 0x0041e4000c101106 */
[----:B0-----:R-:W-:-:S05]  /*f71f0*/  PRMT R0, R4, 0x7772, RZ ;  /* 0x0000777204007816 */ /* 0x001fca00000000ff */
[----:B------:R0:W-:Y:S04]  /*f7200*/  @P6 STG.E.U8 desc[UR6][R10.64], R0 ;  /* 0x000000000a006986 */ /* 0x0001e8000c101106 */
[----:B0-----:R-:W2:Y:S01]  /*f7210*/  LDL.LU.64 R10, [R1+0x2398] ;  /* 0x00239800010a7983 */ /* 0x001ea20000300a00 */
[C---:B------:R-:W-:Y:S02]  /*f7220*/  LOP3.LUT P0, RZ, R17.reuse, 0x20000000, RZ, 0xc0, !PT ;  /* 0x2000000011ff7812 */ /* 0x040fe4000780c0ff */
[----:B------:R-:W-:Y:S01]  /*f7230*/  LOP3.LUT R2, R2, 0xfffbffff, RZ, 0xc0, !PT ;  /* 0xfffbffff02027812 */ /* 0x000fe200078ec0ff */
[----:B------:R-:W4:Y:S01]  /*f7240*/  LDL.LU.64 R26, [R1+0x2390] ;  /* 0x00239000011a7983 */ /* 0x000f220000300a00 */
[----:B------:R-:W-:Y:S02]  /*f7250*/  LOP3.LUT P4, RZ, R17, 0x10000, RZ, 0xc0, !PT ;  /* 0x0001000011ff7812 */ /* 0x000fe4000788c0ff */
[----:B------:R-:W-:Y:S01]  /*f7260*/  PRMT R0, R4, 0x7773, RZ ;  /* 0x0000777304007816 */ /* 0x000fe200000000ff */
[----:B------:R-:W3:Y:S04]  /*f7270*/  LDL.LU.64 R24, [R1+0x23d0] ;  /* 0x0023d00001187983 */ /* 0x000ee80000300a00 */
[----:B------:R-:W3:Y:S02]  /*f7280*/  LDL.LU.64 R8, [R1+0x23c8] ;  /* 0x0023c80001087983 */ /* 0x000ee40000300a00 */
[----:B------:R-:W-:-:S02]  /*f7290*/  @P0 LOP3.LUT R2, R2, 0x40000, RZ, 0xfc, !PT ;  /* 0x0004000002020812 */ /* 0x000fc400078efcff */
[----:B------:R-:W-:Y:S01]  /*f72a0*/  LOP3.LUT P0, RZ, R17, 0x10000000, RZ, 0xc0, !PT ;  /* 0x1000000011ff7812 */ /* 0x000fe2000780c0ff */
[----:B------:R-:W3:Y:S01]  /*f72b0*/  LDL.LU R5, [R1+0x6ec] ;  /* 0x0006ec0001057983 */ /* 0x000ee20000300800 */
[----:B------:R-:W-:-:S03]  /*f72c0*/  LOP3.LUT R2, R2, 0xfff7ffff, RZ, 0xc0, !PT ;  /* 0xfff7ffff02027812 */ /* 0x000fc600078ec0ff */
[----:B------:R-:W3:Y:S01]  /*f72d0*/  LDL.LU.64 R6, [R1+0x23c0] ;  /* 0x0023c00001067983 */ /* 0x000ee20000300a00 */
[----:B------:R-:W-:-:S03]  /*f72e0*/  LOP3.LUT P5, RZ, R17, 0x40000, RZ, 0xc0, !PT ;  /* 0x0004000011ff7812 */ /* 0x000fc600078ac0ff */
[----:B------:R-:W3:Y:S04]  /*f72f0*/  LDL.LU R15, [R1+0x6dc] ;  /* 0x0006dc00010f7983 */ /* 0x000ee80000300800 */
        /* <DEDUP_REMOVED lines=21> */
[C---:B------:R-:W-:Y:S02]  /*f7450*/  LOP3.LUT P6, RZ, R17.reuse, 0x80000, RZ, 0xc0, !PT ;  /* 0x0008000011ff7812 */ /* 0x040fe400078cc0ff */
[C---:B------:R-:W-:Y:S02]  /*f7460*/  LOP3.LUT P1, RZ, R17.reuse, 0x40000000, RZ, 0xc0, !PT ;  /* 0x4000000011ff7812 */ /* 0x040fe4000782c0ff */
[----:B------:R-:W-:-:S05]  /*f7470*/  LOP3.LUT P2, RZ, R17, 0x80000000, RZ, 0xc0, !PT ;  /* 0x8000000011ff7812 */ /* 0x000fca000784c0ff */
[----:B------:R-:W-:Y:S02]  /*f7480*/  @P0 LOP3.LUT R2, R2, 0x4000000, RZ, 0xfc, !PT ;  /* 0x0400000002020812 */ /* 0x000fe400078efcff */
[----:B------:R-:W-:Y:S01]  /*f7490*/  LOP3.LUT P0, RZ, R17, 0x100000, RZ, 0xc0, !PT ;  /* 0x0010000011ff7812 */ /* 0x000fe2000780c0ff */
[----:B--2---:R0:W-:Y:S04]  /*f74a0*/  @P4 STG.E.U8 desc[UR6][R10.64], R0 ;  /* 0x000000000a004986 */ /* 0x0041e8000c101106 */
[----:B0-----:R-:W2:Y:S04]  /*f74b0*/  LDL.LU.64 R10, [R1+0x23b8] ;  /* 0x0023b800010a7983 */ /* 0x001ea80000300a00 */
[----:B------:R0:W-:Y:S04]  /*f74c0*/  STL.64 [R1+0x5890], R16 ;  /* 0x0058901001007387 */ /* 0x0001e80000100a00 */
[----:B------:R-:W2:Y:S04]  /*f74d0*/  LDL.LU R14, [R1+0x6c0] ;  /* 0x0006c000010e7983 */ /* 0x000ea80000300800 */
[----:B0-----:R-:W2:Y:S04]  /*f74e0*/  LDL.LU.64 R16, [R1+0x23a0] ;  /* 0x0023a00001107983 */ /* 0x001ea80000300a00 */
[----:B--2---:R0:W-:Y:S04]  /*f74f0*/  STL.64 [R1+0x5d38], R16 ;  /* 0x005d381001007387 */ /* 0x0041e80000100a00 */
[----:B0-----:R-:W2:Y:S01]  /*f7500*/  LDL.LU.64 R16, [R1+0x23a8] ;  /* 0x0023a80001107983 */ /* 0x001ea20000300a00 */
[----:B---3--:R-:W-:-:S05]  /*f7510*/  PRMT R0, R5, 0x7770, RZ ;  /* 0x0000777005007816 */ /* 0x008fca00000000ff */
[----:B----4-:R0:W-:Y:S02]  /*f7520*/  @P5 STG.E.U8 desc[UR6][R26.64], R0 ;  /* 0x000000001a005986 */ /* 0x0101e4000c101106 */
[----:B0-----:R-:W-:-:S05]  /*f7530*/  PRMT R0, R5, 0x7771, RZ ;  /* 0x0000777105007816 */ /* 0x001fca00000000ff */
[----:B------:R0:W-:Y:S02]  /*f7540*/  @P6 STG.E.U8 desc[UR6][R24.64], R0 ;  /* 0x0000000018006986 */ /* 0x0001e4000c101106 */
[----:B0-----:R-:W-:-:S05]  /*f7550*/  PRMT R0, R5, 0x7772, RZ ;  /* 0x0000777205007816 */ /* 0x001fca00000000ff */
[----:B------:R-:W-:Y:S04]  /*f7560*/  @P0 STG.E.U8 desc[UR6][R8.64], R0 ;  /* 0x0000000008000986 */ /* 0x000fe8000c101106 */
[----:B--2---:R0:W-:Y:S04]  /*f7570*/  STL.64 [R1+0x5d40], R16 ;  /* 0x005d401001007387 */ /* 0x0041e80000100a00 */
[----:B0-----:R-:W2:Y:S01]  /*f7580*/  LDL.LU.64 R16, [R1+0x23b0] ;  /* 0x0023b00001107983 */ /* 0x001ea20000300a00 */
[C---:B------:R-:W-:Y:S02]  /*f7590*/  LOP3.LUT P0, RZ, R2.reuse, 0x4000000, RZ, 0xc0, !PT ;  /* 0x0400000002ff7812 */ /* 0x040fe4000780c0ff */
[----:B------:R-:W-:Y:S01]  /*f75a0*/  PRMT R0, R5, 0x7773, RZ ;  /* 0x0000777305007816 */ /* 0x000fe200000000ff */
[----:B------:R-:W3:Y:S04]  /*f75b0*/  LDL.LU.64 R18, [R1+0x23d8] ;  /* 0x0023d80001127983 */ /* 0x000ee80000300a00 */
[----:B------:R-:W4:Y:S04]  /*f75c0*/  LDL.LU.64 R22, [R1+0x2408] ;  /* 0x0024080001167983 */ /* 0x000f280000300a00 */
[----:B------:R-:W3:Y:S04]  /*f75d0*/  LDL.LU.64 R20, [R1+0x2400] ;  /* 0x0024000001147983 */ /* 0x000ee80000300a00 */
[----:B------:R0:W-:Y:S01]  /*f75e0*/  @P0 STG.E.U8 desc[UR6][R6.64], R0 ;  /* 0x0000000006000986 */ /* 0x0001e2000c101106 */
[----:B------:R-:W-:-:S03]  /*f75f0*/  LOP3.LUT P0, RZ, R2, 0x2000000, RZ, 0xc0, !PT ;  /* 0x0200000002ff7812 */ /* 0x000fc6000780c0ff */
[----:B------:R-:W3:Y:S04]  /*f7600*/  LDL.LU R4, [R1+0x6b0] ;  /* 0x0006b00001047983 */ /* 0x000ee80000300800 */
[----:B------:R-:W3:Y:S01]  /*f7610*/  LDL.LU.64 R12, [R1+0x23f8] ;  /* 0x0023f800010c7983 */ /* 0x000ee20000300a00 */
[----:B0-----:R-:W-:-:S03]  /*f7620*/  PRMT R0, R15, 0x7770, RZ ;  /* 0x000077700f007816 */ /* 0x001fc600000000ff */
[----:B------:R-:W3:Y:S04]  /*f7630*/  LDL.LU.64 R28, [R1+0x23f0] ;  /* 0x0023f000011c7983 */ /* 0x000ee80000300a00 */
[----:B------:R0:W-:Y:S01]  /*f7640*/  @P0 STG.E.U8 desc[UR6][R10.64], R0 ;  /* 0x000000000a000986 */ /* 0x0001e2000c101106 */
[----:B------:R-:W-:-:S03]  /*f7650*/  LOP3.LUT P0, RZ, R2, 0x1000000, RZ, 0xc0, !PT ;  /* 0x0100000002ff7812 */ /* 0x000fc6000780c0ff */
[----:B------:R-:W3:Y:S04]  /*f7660*/  LDL.LU.64 R26, [R1+0x23e8] ;  /* 0x0023e800011a7983 */ /* 0x000ee80000300a00 */
[----:B------:R-:W3:Y:S01]  /*f7670*/  LDL.LU.64 R24, [R1+0x23e0] ;  /* 0x0023e00001187983 */ /* 0x000ee20000300a00 */
[----:B0-----:R-:W-:-:S03]  /*f7680*/  PRMT R0, R15, 0x7771, RZ ;  /* 0x000077710f007816 */ /* 0x001fc600000000ff */
[----:B------:R-:W3:Y:S04]  /*f7690*/  LDL.LU R5, [R1+0x6a0] ;  /* 0x0006a00001057983 */ /* 0x000ee80000300800 */
[----:B------:R-:W3:Y:S04]  /*f76a0*/  LDL.LU.64 R8, [R1+0x2418] ;  /* 0x0024180001087983 */ /* 0x000ee80000300a00 */
[----:B------:R-:W3:Y:S04]  /*f76b0*/  LDL.LU.64 R6, [R1+0x2410] ;  /* 0x0024100001067983 */ /* 0x000ee80000300a00 */
[----:B------:R-:W3:Y:S04]  /*f76c0*/  LDL.LU.64 R10, [R1+0x2450] ;  /* 0x00245000010a7983 */ /* 0x000ee80000300a00 */
[----:B--2---:R0:W-:Y:S04]  /*f76d0*/  @P0 STG.E.U8 desc[UR6][R16.64], R0 ;  /* 0x0000000010000986 */ /* 0x0041e8000c101106 */
[----:B0-----:R-:W2:Y:S01]  /*f76e0*/  LDL.LU.64 R16, [R1+0x5d40] ;  /* 0x005d400001107983 */ /* 0x001ea20000300a00 */
[----:B------:R-:W-:-:S02]  /*f76f0*/  LOP3.LUT P0, RZ, R2, 0x800000, RZ, 0xc0, !PT ;  /* 0x0080000002ff7812 */ /* 0x000fc4000780c0ff */
[----:B------:R-:W-:-:S11]  /*f7700*/  PRMT R0, R15, 0x7772, RZ ;  /* 0x000077720f007816 */ /* 0x000fd600000000ff */
[----:B--2---:R0:W-:Y:S04]  /*f7710*/  @P0 STG.E.U8 desc[UR6][R16.64], R0 ;  /* 0x0000000010000986 */ /* 0x0041e8000c101106 */
[----:B0-----:R-:W2:Y:S01]  /*f7720*/  LDL.LU.64 R16, [R1+0x5d38] ;  /* 0x005d380001107983 */ /* 0x001ea20000300a00 */
[----:B------:R-:W-:Y:S02]  /*f7730*/  LOP3.LUT P0, RZ, R2, 0x400000, RZ, 0xc0, !PT ;  /* 0x0040000002ff7812 */ /* 0x000fe4000780c0ff */
[----:B------:R-:W-:Y:S02]  /*f7740*/  PRMT R0, R15, 0x7773, RZ ;  /* 0x000077730f007816 */ /* 0x000fe400000000ff */
[C---:B------:R-:W-:Y:S02]  /*f7750*/  LOP3.LUT P3, RZ, R3.reuse, 0x1, RZ, 0xc0, !PT ;  /* 0x0000000103ff7812 */ /* 0x040fe4000786c0ff */
[----:B------:R-:W-:-:S02]  /*f7760*/  LOP3.LUT P4, RZ, R3, 0x2, RZ, 0xc0, !PT ;  /* 0x0000000203ff7812 */ /* 0x000fc4000788c0ff */
[C---:B------:R-:W-:Y:S02]  /*f7770*/  LOP3.LUT P5, RZ, R3.reuse, 0x4, RZ, 0xc0, !PT ;  /* 0x0000000403ff7812 */ /* 0x040fe400078ac0ff */
[----:B------:R-:W-:-:S03]  /*f7780*/  LOP3.LUT P6, RZ, R3, 0x8, RZ, 0xc0, !PT ;  /* 0x0000000803ff7812 */ /* 0x000fc600078cc0ff */
[----:B--2---:R0:W-:Y:S01]  /*f7790*/  @P0 STG.E.U8 desc[UR6][R16.64], R0 ;  /* 0x0000000010000986 */ /* 0x0041e2000c101106 */
[----:B------:R-:W-:Y:S02]  /*f77a0*/  LOP3.LUT P0, RZ, R2, 0x200000, RZ, 0xc0, !PT ;  /* 0x0020000002ff7812 */ /* 0x000fe4000780c0ff */
[----:B0-----:R-:W-:-:S11]  /*f77b0*/  PRMT R0, R14, 0x7770, RZ ;  /* 0x000077700e007816 */ /* 0x001fd600000000ff */
[----:B---3--:R0:W-:Y:S01]  /*f77c0*/  @P0 STG.E.U8 desc[UR6][R18.64], R0 ;  /* 0x0000000012000986 */ /* 0x0081e2000c101106 */
[----:B------:R-:W-:Y:S02]  /*f77d0*/  LOP3.LUT P0, RZ, R2, 0x100000, RZ, 0xc0, !PT ;  /* 0x0010000002ff7812 */ /* 0x000fe4000780c0ff */
[----:B0-----:R-:W-:-:S11]  /*f77e0*/  PRMT R0, R14, 0x7771, RZ ;  /* 0x000077710e007816 */ /* 0x001fd600000000ff */
[----:B----4-:R0:W-:Y:S01]  /*f77f0*/  @P0 STG.E.U8 desc[UR6][R22.64], R0 ;  /* 0x0000000016000986 */ /* 0x0101e2000c101106 */
        /* <DEDUP_REMOVED lines=16> */
[----:B0-----:R-:W-:Y:S02]  /*f7900*/  PRMT R0, R5, 0x7771, RZ ;  /* 0x0000777105007816 */ /* 0x001fe400000000ff */
[----:B------:R-:W2:Y:S04]  /*f7910*/  LDL.LU.64 R6, [R1+0x2448] ;  /* 0x0024480001067983 */ /* 0x000ea80000300a00 */
[----:B------:R0:W-:Y:S04]  /*f7920*/  @P6 STG.E.U8 desc[UR6][R10.64], R0 ;  /* 0x000000000a006986 */ /* 0x0001e8000c101106 */
[----:B------:R-:W3:Y:S04]  /*f7930*/  LDL.LU.64 R26, [R1+0x2440] ;  /* 0x00244000011a7983 */ /* 0x000ee80000300a00 */
[----:B0-----:R-:W4:Y:S04]  /*f7940*/  LDL.LU.64 R10, [R1+0x2438] ;  /* 0x00243800010a7983 */ /* 0x001f280000300a00 */
[----:B------:R-:W4:Y:S04]  /*f7950*/  LDL.LU.64 R24, [R1+0x2430] ;  /* 0x0024300001187983 */ /* 0x000f280000300a00 */
[----:B------:R-:W4:Y:S04]  /*f7960*/  LDL.LU.64 R8, [R1+0x2428] ;  /* 0x0024280001087983 */ /* 0x000f280000300a00 */
[----:B------:R-:W4:Y:S01]  /*f7970*/  LDL.LU R4, [R1+0x690] ;  /* 0x0006900001047983 */ /* 0x000f220000300800 */
[----:B------:R-:W-:-:S02]  /*f7980*/  LOP3.LUT P4, RZ, R3, 0x10, RZ, 0xc0, !PT ;  /* 0x0000001003ff7812 */ /* 0x000fc4000788c0ff */
[----:B------:R-:W-:Y:S02]  /*f7990*/  LOP3.LUT P5, RZ, R3, 0x20, RZ, 0xc0, !PT ;  /* 0x0000002003ff7812 */ /* 0x000fe400078ac0ff */
[----:B------:R-:W-:Y:S02]  /*f79a0*/  PRMT R0, R5, 0x7772, RZ ;  /* 0x0000777205007816 */ /* 0x000fe400000000ff */
[----:B------:R-:W-:-:S07]  /*f79b0*/  LOP3.LUT P6, RZ, R3, 0x40, RZ, 0xc0, !PT ;  /* 0x0000004003ff7812 */ /* 0x000fce00078cc0ff */
[----:B--2---:R0:W-:Y:S02]  /*f79c0*/  @P4 STG.E.U8 desc[UR6][R6.64], R0 ;  /* 0x0000000006004986 */ /* 0x0041e4000c101106 */
[----:B0-----:R-:W-:Y:S02]  /*f79d0*/  PRMT R0, R5, 0x7773, RZ ;  /* 0x0000777305007816 */ /* 0x001fe400000000ff */
[----:B------:R-:W2:Y:S04]  /*f79e0*/  LDL.LU.64 R6, [R1+0x2420] ;  /* 0x0024200001067983 */ /* 0x000ea80000300a00 */
[----:B---3--:R4:W-:Y:S04]  /*f79f0*/  @P5 STG.E.U8 desc[UR6][R26.64], R0 ;  /* 0x000000001a005986 */ /* 0x0089e8000c101106 */
[----:B------:R-:W3:Y:S01]  /*f7a00*/  LDL.LU R17, [R1+0x6c4] ;  /* 0x0006c40001117983 */ /* 0x000ee20000300800 */
[----:B----4-:R-:W-:-:S05]  /*f7a10*/  PRMT R0, R4, 0x7770, RZ ;  /* 0x0000777004007816 */ /* 0x010fca00000000ff */
[----:B------:R0:W-:Y:S04]  /*f7a20*/  @P6 STG.E.U8 desc[UR6][R10.64], R0 ;  /* 0x000000000a006986 */ /* 0x0001e8000c101106 */
[----:B0-----:R-:W4:Y:S04]  /*f7a30*/  LDL.LU.64 R10, [R1+0x2480] ;  /* 0x00248000010a7983 */ /* 0x001f280000300a00 */
[----:B----4-:R0:W-:Y:S04]  /*f7a40*/  STL.64 [R1+0x5d28], R10 ;  /* 0x005d280a01007387 */ /* 0x0101e80000100a00 */
[----:B0-----:R-:W4:Y:S01]  /*f7a50*/  LDL.LU.64 R10, [R1+0x2488] ;  /* 0x00248800010a7983 */ /* 0x001f220000300a00 */
[----:B------:R-:W-:-:S02]  /*f7a60*/  LOP3.LUT P0, RZ, R3, 0x10000, RZ, 0xc0, !PT ;  /* 0x0001000003ff7812 */ /* 0x000fc4000780c0ff */
        /* <DEDUP_REMOVED lines=17> */
[----:B------:R-:W-:Y:S01]  /*f7b80*/  LOP3.LUT P0, RZ, R3, 0x400, RZ, 0xc0, !PT ;  /* 0x0000040003ff7812 */ /* 0x000fe2000780c0ff */
[----:B----4-:R0:W-:Y:S04]  /*f7b90*/  STL.64 [R1+0x5d30], R10 ;  /* 0x005d300a01007387 */ /* 0x0101e80000100a00 */
[----:B0-----:R-:W4:Y:S01]  /*f7ba0*/  LDL.LU.64 R10, [R1+0x2458] ;  /* 0x00245800010a7983 */ /* 0x001f220000300a00 */
[----:B------:R-:W-:Y:S02]  /*f7bb0*/  LOP3.LUT R2, R2, 0xffff7fff, RZ, 0xc0, !PT ;  /* 0xffff7fff02027812 */ /* 0x000fe400078ec0ff */
[----:B------:R-:W-:Y:S01]  /*f7bc0*/  PRMT R0, R4, 0x7771, RZ ;  /* 0x0000777104007816 */ /* 0x000fe200000000ff */
[----:B------:R-:W4:Y:S04]  /*f7bd0*/  LDL.LU.64 R18, [R1+0x2478] ;  /* 0x0024780001127983 */ /* 0x000f280000300a00 */
[----:B------:R-:W-:-:S02]  /*f7be0*/  @P0 LOP3.LUT R2, R2, 0x8000, RZ, 0xfc, !PT ;  /* 0x0000800002020812 */ /* 0x000fc400078efcff */
[----:B------:R-:W-:Y:S01]  /*f7bf0*/  LOP3.LUT P0, RZ, R3, 0x200, RZ, 0xc0, !PT ;  /* 0x0000020003ff7812 */ /* 0x000fe2000780c0ff */
[----:B------:R-:W4:Y:S01]  /*f7c00*/  LDL.LU.64 R22, [R1+0x2470] ;  /* 0x0024700001167983 */ /* 0x000f220000300a00 */
[----:B------:R-:W-:-:S03]  /*f7c10*/  LOP3.LUT R2, R2, 0xfffeffff, RZ, 0xc0, !PT ;  /* 0xfffeffff02027812 */ /* 0x000fc600078ec0ff */
[----:B------:R-:W4:Y:S04]  /*f7c20*/  LDL.LU R5, [R1+0x6b4] ;  /* 0x0006b40001057983 */ /* 0x000f280000300800 */
[----:B------:R-:W4:Y:S04]  /*f7c30*/  LDL.LU.64 R20, [R1+0x2468] ;  /* 0x0024680001147983 */ /* 0x000f280000300a00 */
[----:B------:R-:W-:Y:S01]  /*f7c40*/  @P0 LOP3.LUT R2, R2, 0x10000, RZ, 0xfc, !PT ;  /* 0x0001000002020812 */ /* 0x000fe200078efcff */
[----:B------:R-:W4:Y:S01]  /*f7c50*/  LDL.LU.64 R14, [R1+0x2460] ;  /* 0x00246000010e7983 */ /* 0x000f220000300a00 */
[----:B------:R-:W-:-:S02]  /*f7c60*/  LOP3.LUT P0, RZ, R3, 0x100, RZ, 0xc0, !PT ;  /* 0x0000010003ff7812 */ /* 0x000fc4000780c0ff */
[----:B------:R-:W-:Y:S01]  /*f7c70*/  LOP3.LUT R2, R2, 0xfffdffff, RZ, 0xc0, !PT ;  /* 0xfffdffff02027812 */ /* 0x000fe200078ec0ff */
[----:B------:R-:W4:Y:S04]  /*f7c80*/  LDL.LU.64 R12, [R1+0x2498] ;  /* 0x00249800010c7983 */ /* 0x000f280000300a00 */
[----:B------:R-:W4:Y:S04]  /*f7c90*/  LDL.LU.64 R28, [R1+0x2490] ;  /* 0x00249000011c7983 */ /* 0x000f280000300a00 */
[----:B------:R-:W4:Y:S02]  /*f7ca0*/  LDL.LU.64 R26, [R1+0x24d0] ;  /* 0x0024d000011a7983 */ /* 0x000f240000300a00 */
[----:B------:R-:W-:-:S02]  /*f7cb0*/  @P0 LOP3.LUT R2, R2, 0x20000, RZ, 0xfc, !PT ;  /* 0x0002000002020812 */ /* 0x000fc400078efcff */
[----:B------:R-:W-:-:S13]  /*f7cc0*/  LOP3.LUT P0, RZ, R3, 0x80, RZ, 0xc0, !PT ;  /* 0x0000008003ff7812 */ /* 0x000fda000780c0ff */
[----:B------:R0:W-:Y:S01]  /*f7cd0*/  @P0 STG.E.U8 desc[UR6][R24.64], R0 ;  /* 0x0000000018000986 */ /* 0x0001e2000c101106 */
[----:B------:R-:W-:Y:S02]  /*f7ce0*/  LOP3.LUT P0, RZ, R2, 0x20000, RZ, 0xc0, !PT ;  /* 0x0002000002ff7812 */ /* 0x000fe4000780c0ff */
[----:B0-----:R-:W-:Y:S01]  /*f7cf0*/  PRMT R0, R4, 0x7772, RZ ;  /* 0x0000777204007816 */ /* 0x001fe200000000ff */
[----:B------:R-:W4:Y:S10]  /*f7d00*/  LDL.LU.64 R24, [R1+0x24c8] ;  /* 0x0024c80001187983 */ /* 0x000f340000300a00 */
[----:B------:R0:W-:Y:S01]  /*f7d10*/  @P0 STG.E.U8 desc[UR6][R8.64], R0 ;  /* 0x0000000008000986 */ /* 0x0001e2000c101106 */
[----:B------:R-:W-:-:S02]  /*f7d20*/  LOP3.LUT P0, RZ, R2, 0x10000, RZ, 0xc0, !PT ;  /* 0x0001000002ff7812 */ /* 0x000fc4000780c0ff */
[----:B0-----:R-:W-:Y:S01]  /*f7d30*/  PRMT R0, R4, 0x7773, RZ ;  /* 0x0000777304007816 */ /* 0x001fe200000000ff */
[----:B------:R-:W4:Y:S10]  /*f7d40*/  LDL.LU.64 R8, [R1+0x24c0] ;  /* 0x0024c00001087983 */ /* 0x000f340000300a00 */
[----:B--2---:R3:W-:Y:S01]  /*f7d50*/  @P0 STG.E.U8 desc[UR6][R6.64], R0 ;  /* 0x0000000006000986 */ /* 0x0047e2000c101106 */
[----:B------:R-:W-:-:S02]  /*f7d60*/  LOP3.LUT P0, RZ, R2, 0x8000, RZ, 0xc0, !PT ;  /* 0x0000800002ff7812 */ /* 0x000fc4000780c0ff */
[----:B---3--:R-:W-:Y:S01]  /*f7d70*/  PRMT R0, R17, 0x7770, RZ ;  /* 0x0000777011007816 */ /* 0x008fe200000000ff */
[----:B------:R-:W2:Y:S04]  /*f7d80*/  LDL.LU.64 R6, [R1+0x24b8] ;  /* 0x0024b80001067983 */ /* 0x000ea80000300a00 */
[----:B------:R-:W3:Y:S06]  /*f7d90*/  LDL.LU R4, [R1+0x694] ;  /* 0x0006940001047983 */ /* 0x000eec0000300800 */
[----:B----4-:R0:W-:Y:S04]  /*f7da0*/  @P0 STG.E.U8 desc[UR6][R10.64], R0 ;  /* 0x000000000a000986 */ /* 0x0101e8000c101106 */
[----:B0-----:R-:W4:Y:S01]  /*f7db0*/  LDL.LU.64 R10, [R1+0x5d30] ;  /* 0x005d3000010a7983 */ /* 0x001f220000300a00 */
[----:B------:R-:W-:-:S02]  /*f7dc0*/  LOP3.LUT P0, RZ, R2, 0x4000, RZ, 0xc0, !PT ;  /* 0x0000400002ff7812 */ /* 0x000fc4000780c0ff */
[----:B------:R-:W-:-:S11]  /*f7dd0*/  PRMT R0, R17, 0x7771, RZ ;  /* 0x0000777111007816 */ /* 0x000fd600000000ff */
[----:B----4-:R0:W-:Y:S04]  /*f7de0*/  @P0 STG.E.U8 desc[UR6][R10.64], R0 ;  /* 0x000000000a000986 */ /* 0x0101e8000c101106 */
[----:B0-----:R-:W4:Y:S01]  /*f7df0*/  LDL.LU.64 R10, [R1+0x5d28] ;  /* 0x005d2800010a7983 */ /* 0x001f220000300a00 */
[----:B------:R-:W-:Y:S02]  /*f7e00*/  LOP3.LUT P0, RZ, R2, 0x2000, RZ, 0xc0, !PT ;  /* 0x0000200002ff7812 */ /* 0x000fe4000780c0ff */
[----:B------:R-:W-:Y:S02]  /*f7e10*/  PRMT R0, R17, 0x7772, RZ ;  /* 0x0000777211007816 */ /* 0x000fe400000000ff */
[C---:B------:R-:W-:Y:S02]  /*f7e20*/  LOP3.LUT P1, RZ, R3.reuse, 0x20000, RZ, 0xc0, !PT ;  /* 0x0002000003ff7812 */ /* 0x040fe4000782c0ff */
[----:B------:R-:W-:-:S07]  /*f7e30*/  LOP3.LUT P2, RZ, R3, 0x40000, RZ, 0xc0, !PT ;  /* 0x0004000003ff7812 */ /* 0x000fce000784c0ff */
[----:B----4-:R0:W-:Y:S04]  /*f7e40*/  @P0 STG.E.U8 desc[UR6][R10.64], R0 ;  /* 0x000000000a000986 */ /* 0x0101e8000c101106 */
[----:B0-----:R-:W4:Y:S01]  /*f7e50*/  LDL.LU.64 R10, [R1+0x5d20] ;  /* 0x005d2000010a7983 */ /* 0x001f220000300a00 */
[----:B------:R-:W-:Y:S02]  /*f7e60*/  LOP3.LUT P0, RZ, R2, 0x1000, RZ, 0xc0, !PT ;  /* 0x0000100002ff7812 */ /* 0x000fe4000780c0ff */
[----:B------:R-:W-:-:S11]  /*f7e70*/  PRMT R0, R17, 0x7773, RZ ;  /* 0x0000777311007816 */ /* 0x000fd600000000ff */
        /* <DEDUP_REMOVED lines=11> */
[----:B0-----:R-:W-:-:S05]  /*f7f30*/  PRMT R0, R5, 0x7773, RZ ;  /* 0x0000777305007816 */ /* 0x001fca00000000ff */
[----:B------:R4:W-:Y:S01]  /*f7f40*/  @P1 STG.E.U8 desc[UR6][R12.64], R0 ;  /* 0x000000000c001986 */ /* 0x0009e2000c101106 */
[C---:B------:R-:W-:Y:S02]  /*f7f50*/  LOP3.LUT P4, RZ, R3.reuse, 0x100000, RZ, 0xc0, !PT ;  /* 0x0010000003ff7812 */ /* 0x040fe4000788c0ff */
[C---:B------:R-:W-:Y:S02]  /*f7f60*/  LOP3.LUT P5, RZ, R3.reuse, 0x200000, RZ, 0xc0, !PT ;  /* 0x0020000003ff7812 */ /* 0x040fe400078ac0ff */
[----:B------:R-:W-:Y:S02]  /*f7f70*/  LOP3.LUT P6, RZ, R3, 0x400000, RZ, 0xc0, !PT ;  /* 0x0040000003ff7812 */ /* 0x000fe400078cc0ff */
[----:B----4-:R-:W-:-:S05]  /*f7f80*/  PRMT R0, R11, 0x7770, RZ ;  /* 0x000077700b007816 */ /* 0x010fca00000000ff */
[----:B------:R0:W-:Y:S02]  /*f7f90*/  @P2 STG.E.U8 desc[UR6][R28.64], R0 ;  /* 0x000000001c002986 */ /* 0x0001e4000c101106 */
[----:B0-----:R-:W-:-:S05]  /*f7fa0*/  PRMT R0, R11, 0x7771, RZ ;  /* 0x000077710b007816 */ /* 0x001fca00000000ff */
[----:B------:R0:W-:Y:S02]  /*f7fb0*/  @P3 STG.E.U8 desc[UR6][R26.64], R0 ;  /* 0x000000001a003986 */ /* 0x0001e4000c101106 */
[----:B0-----:R-:W-:-:S05]  /*f7fc0*/  PRMT R0, R11, 0x7772, RZ ;  /* 0x000077720b007816 */ /* 0x001fca00000000ff */
[----:B------:R0:W-:Y:S02]  /*f7fd0*/  @P4 STG.E.U8 desc[UR6][R24.64], R0 ;  /* 0x0000000018004986 */ /* 0x0001e4000c101106 */
[----:B0-----:R-:W-:Y:S02]  /*f7fe0*/  PRMT R0, R11, 0x7773, RZ ;  /* 0x000077730b007816 */ /* 0x001fe400000000ff */
[----:B------:R-:W4:Y:S04]  /*f7ff0*/  LDL.LU R11, [R1+0x5d1c] ;  /* 0x005d1c00010b7983 */ /* 0x000f280000300800 */
[----:B------:R3:W-:Y:S02]  /*f8000*/  @P5 STG.E.U8 desc[UR6][R8.64], R0 ;  /* 0x0000000008005986 */ /* 0x0007e4000c101106 */
[----:B---3--:R-:W-:-:S05]  /*f8010*/  PRMT R0, R4, 0x7770, RZ ;  /* 0x0000777004007816 */ /* 0x008fca00000000ff */
[----:B--2---:R0:W-:Y:S04]  /*f8020*/  @P6 STG.E.U8 desc[UR6][R6.64], R0 ;  /* 0x0000000006006986 */ /* 0x0041e8000c101106 */
[----:B0-----:R-:W2:Y:S01]  /*f8030*/  LDL.LU.64 R6, [R1+0x24b0] ;  /* 0x0024b00001067983 */ /* 0x001ea20000300a00 */
[----:B------:R-:W-:Y:S02]  /*f8040*/  LOP3.LUT P4, RZ, R3, 0x800000, RZ, 0xc0, !PT ;  /* 0x0080000003ff7812 */ /* 0x000fe4000788c0ff */
[----:B------:R-:W-:Y:S01]  /*f8050*/  PRMT R0, R4, 0x7771, RZ ;  /* 0x0000777104007816 */ /* 0x000fe200000000ff */
[----:B------:R-:W3:Y:S04]  /*f8060*/  LDL.LU.64 R28, [R1+0x24a8] ;  /* 0x0024a800011c7983 */ /* 0x000ee80000300a00 */
[----:B------:R-:W3:Y:S04]  /*f8070*/  LDL.LU.64 R8, [R1+0x24a0] ;  /* 0x0024a00001087983 */ /* 0x000ee80000300a00 */
[----:B------:R-:W3:Y:S04]  /*f8080*/  LDL.LU.64 R26, [R1+0x24d8] ;  /* 0x0024d800011a7983 */ /* 0x000ee80000300a00 */
[----:B------:R-:W3:Y:S04]  /*f8090*/  LDL.LU.64 R24, [R1+0x2508] ;  /* 0x0025080001187983 */ /* 0x000ee80000300a00 */
[----:B------:R-:W3:Y:S04]  /*f80a0*/  LDL.LU R5, [R1+0x6c8] ;  /* 0x0006c80001057983 */ /* 0x000ee80000300800 */
[----:B--2---:R0:W-:Y:S04]  /*f80b0*/  @P4 STG.E.U8 desc[UR6][R6.64], R0 ;  /* 0x0000000006004986 */ /* 0x0041e8000c101106 */
[----:B0-----:R-:W2:Y:S04]  /*f80c0*/  LDL.LU.64 R6, [R1+0x2500] ;  /* 0x0025000001067983 */ /* 0x001ea80000300a00 */
[----:B------:R-:W2:Y:S04]  /*f80d0*/  LDL.LU R19, [R1+0x6b8] ;  /* 0x0006b80001137983 */ /* 0x000ea80000300800 */
[----:B--2---:R0:W-:Y:S04]  /*f80e0*/  STL [R1+0x5d18], R19 ;  /* 0x005d181301007387 */ /* 0x0041e80000100800 */
[----:B0-----:R-:W2:Y:S04]  /*f80f0*/  LDL.LU.64 R18, [R1+0x24f8] ;  /* 0x0024f80001127983 */ /* 0x001ea80000300a00 */
[----:B------:R-:W2:Y:S01]  /*f8100*/  LDL.LU.64 R16, [R1+0x24e0] ;  /* 0x0024e00001107983 */ /* 0x000ea20000300a00 */
[----:B----4-:R-:W-:-:S02]  /*f8110*/  LOP3.LUT P0, RZ, R11, 0x8, RZ, 0xc0, !PT ;  /* 0x000000080bff7812 */ /* 0x010fc4000780c0ff */
        /* <DEDUP_REMOVED lines=16> */
[----:B--2---:R0:W-:Y:S04]  /*f8220*/  STL.64 [R1+0x5d08], R16 ;  /* 0x005d081001007387 */ /* 0x0041e80000100a00 */
[----:B0-----:R-:W2:Y:S06]  /*f8230*/  LDL.LU.64 R16, [R1+0x24e8] ;  /* 0x0024e80001107983 */ /* 0x001eac0000300a00 */
[----:B------:R-:W-:-:S02]  /*f8240*/  @P0 LOP3.LUT R2, R2, 0x20, RZ, 0xfc, !PT ;  /* 0x0000002002020812 */ /* 0x000fc400078efcff */
        /* <DEDUP_REMOVED lines=15> */
[----:B------:R0:W-:Y:S02]  /*f8340*/  @P6 STG.E.U8 desc[UR6][R8.64], R0 ;  /* 0x0000000008006986 */ /* 0x0001e4000c101106 */
        /* <DEDUP_REMOVED lines=10> */
[----:B------:R-:W-:Y:S04]  /*f83f0*/  @P0 STG.E.U8 desc[UR6][R18.64], R0 ;  /* 0x0000000012000986 */ /* 0x000fe8000c101106 */
[----:B--2---:R0:W-:Y:S04]  /*f8400*/  STL.64 [R1+0x5d10], R16 ;  /* 0x005d101001007387 */ /* 0x0041e80000100a00 */
[----:B0-----:R-:W2:Y:S04]  /*f8410*/  LDL.LU.64 R16, [R1+0x24f0] ;  /* 0x0024f00001107983 */ /* 0x001ea80000300a00 */
[----:B------:R-:W3:Y:S04]  /*f8420*/  LDL.LU.64 R22, [R1+0x2510] ;  /* 0x0025100001167983 */ /* 0x000ee80000300a00 */
[----:B------:R-:W4:Y:S04]  /*f8430*/  LDL.LU R8, [R1+0x6a8] ;  /* 0x0006a80001087983 */ /* 0x000f280000300800 */
[----:B------:R-:W2:Y:S04]  /*f8440*/  LDL.LU.64 R20, [R1+0x2518] ;  /* 0x0025180001147983 */ /* 0x000ea80000300a00 */
[----:B------:R-:W2:Y:S04]  /*f8450*/  LDL.LU.64 R14, [R1+0x2548] ;  /* 0x00254800010e7983 */ /* 0x000ea80000300a00 */
[----:B------:R-:W2:Y:S04]  /*f8460*/  LDL.LU R9, [R1+0x698] ;  /* 0x0006980001097983 */ /* 0x000ea80000300800 */
[----:B------:R-:W2:Y:S04]  /*f8470*/  LDL.LU.64 R12, [R1+0x2540] ;  /* 0x00254000010c7983 */ /* 0x000ea80000300a00 */
[----:B------:R-:W2:Y:S04]  /*f8480*/  LDL.LU.64 R28, [R1+0x2538] ;  /* 0x00253800011c7983 */ /* 0x000ea80000300a00 */
[----:B------:R-:W2:Y:S04]  /*f8490*/  LDL.LU.64 R26, [R1+0x2530] ;  /* 0x00253000011a7983 */ /* 0x000ea80000300a00 */
[----:B------:R-:W2:Y:S04]  /*f84a0*/  LDL.LU.64 R24, [R1+0x2528] ;  /* 0x0025280001187983 */ /* 0x000ea80000300a00 */
[----:B------:R-:W2:Y:S04]  /*f84b0*/  LDL.LU.64 R6, [R1+0x2520] ;  /* 0x0025200001067983 */ /* 0x000ea80000300a00 */
[----:B------:R-:W2:Y:S04]  /*f84c0*/  LDL.LU.64 R4, [R1+0x2550] ;  /* 0x0025500001047983 */ /* 0x000ea80000300a00 */
[----:B------:R-:W2:Y:S01]  /*f84d0*/  LDL.LU R19, [R1+0x5d18] ;  /* 0x005d180001137983 */ /* 0x000ea20000300800 */
[----:B------:R-:W-:-:S02]  /*f84e0*/  LOP3.LUT P0, RZ, R2, 0x20, RZ, 0xc0, !PT ;  /* 0x0000002002ff7812 */ /* 0x000fc4000780c0ff */
[----:B--2---:R-:W-:-:S11]  /*f84f0*/  PRMT R0, R19, 0x7770, RZ ;  /* 0x0000777013007816 */ /* 0x004fd600000000ff */
[----:B------:R0:W-:Y:S04]  /*f8500*/  @P0 STG.E.U8 desc[UR6][R16.64], R0 ;  /* 0x0000000010000986 */ /* 0x0001e8000c101106 */
[----:B0-----:R-:W2:Y:S01]  /*f8510*/  LDL.LU.64 R16, [R1+0x5d10] ;  /* 0x005d100001107983 */ /* 0x001ea20000300a00 */
[----:B------:R-:W-:Y:S02]  /*f8520*/  LOP3.LUT P0, RZ, R2, 0x10, RZ, 0xc0, !PT ;  /* 0x0000001002ff7812 */ /* 0x000fe4000780c0ff */
        /* <DEDUP_REMOVED lines=8> */
[C---:B------:R-:W-:Y:S02]  /*f85b0*/  LOP3.LUT P4, RZ, R11.reuse, 0x80, RZ, 0xc0, !PT ;  /* 0x000000800bff7812 */ /* 0x040fe4000788c0ff */
[C---:B------:R-:W-:Y:S02]  /*f85c0*/  LOP3.LUT P5, RZ, R11.reuse, 0x100, RZ, 0xc0, !PT ;  /* 0x000001000bff7812 */ /* 0x040fe400078ac0ff */
[----:B------:R-:W-:Y:S01]  /*f85d0*/  LOP3.LUT P6, RZ, R11, 0x200, RZ, 0xc0, !PT ;  /* 0x000002000bff7812 */ /* 0x000fe200078cc0ff */
[----:B--2---:R0:W-:Y:S01]  /*f85e0*/  @P0 STG.E.U8 desc[UR6][R16.64], R0 ;  /* 0x0000000010000986 */ /* 0x0041e2000c101106 */
[----:B------:R-:W-:Y:S02]  /*f85f0*/  LOP3.LUT P0, RZ, R2, 0x4, RZ, 0xc0, !PT ;  /* 0x0000000402ff7812 */ /* 0x000fe4000780c0ff */
[----:B0-----:R-:W-:-:S11]  /*f8600*/  PRMT R0, R19, 0x7773, RZ ;  /* 0x0000777313007816 */ /* 0x001fd600000000ff */
[----:B---3--:R4:W-:Y:S01]  /*f8610*/  @P0 STG.E.U8 desc[UR6][R22.64], R0 ;  /* 0x0000000016000986 */ /* 0x0089e2000c101106 */
[----:B------:R-:W-:Y:S02]  /*f8620*/  LOP3.LUT P0, RZ, R2, 0x2, RZ, 0xc0, !PT ;  /* 0x0000000202ff7812 */ /* 0x000fe4000780c0ff */
[----:B----4-:R-:W-:-:S11]  /*f8630*/  PRMT R0, R8, 0x7770, RZ ;  /* 0x0000777008007816 */ /* 0x010fd600000000ff */
        /* <DEDUP_REMOVED lines=17> */
[----:B0-----:R-:W3:Y:S04]  /*f8750*/  LDL.LU.64 R4, [R1+0x2590] ;  /* 0x0025900001047983 */ /* 0x001ee80000300a00 */
[----:B------:R-:W4:Y:S04]  /*f8760*/  LDL.LU.64 R28, [R1+0x2588] ;  /* 0x00258800011c7983 */ /* 0x000f280000300a00 */
[----:B------:R-:W2:Y:S01]  /*f8770*/  LDL.LU R8, [R1+0x6cc] ;  /* 0x0006cc0001087983 */ /* 0x000ea20000300800 */
[----:B------:R-:W-:-:S02]  /*f8780*/  LOP3.LUT P4, RZ, R11, 0x400, RZ, 0xc0, !PT ;  /* 0x000004000bff7812 */ /* 0x000fc4000788c0ff */
[----:B------:R-:W-:Y:S01]  /*f8790*/  LOP3.LUT P5, RZ, R11, 0x800, RZ, 0xc0, !PT ;  /* 0x000008000bff7812 */ /* 0x000fe200078ac0ff */
[----:B------:R-:W3:Y:S04]  /*f87a0*/  LDL.LU.64 R26, [R1+0x2580] ;  /* 0x00258000011a7983 */ /* 0x000ee80000300a00 */
[----:B------:R-:W3:Y:S04]  /*f87b0*/  LDL.LU.64 R24, [R1+0x2578] ;  /* 0x0025780001187983 */ /* 0x000ee80000300a00 */
[----:B------:R-:W3:Y:S01]  /*f87c0*/  LDL.LU R2, [R1+0x6bc] ;  /* 0x0006bc0001027983 */ /* 0x000ee20000300800 */
[----:B--2---:R-:W-:-:S05]  /*f87d0*/  PRMT R0, R8, 0x7770, RZ ;  /* 0x0000777008007816 */ /* 0x004fca00000000ff */
[----:B------:R0:W-:Y:S02]  /*f87e0*/  @P4 STG.E.U8 desc[UR6][R6.64], R0 ;  /* 0x0000000006004986 */ /* 0x0001e4000c101106 */
[----:B0-----:R-:W-:Y:S02]  /*f87f0*/  PRMT R0, R8, 0x7771, RZ ;  /* 0x0000777108007816 */ /* 0x001fe400000000ff */
[----:B------:R-:W2:Y:S04]  /*f8800*/  LDL.LU.64 R6, [R1+0x2570] ;  /* 0x0025700001067983 */ /* 0x000ea80000300a00 */
[----:B---3--:R0:W-:Y:S04]  /*f8810*/  @P5 STG.E.U8 desc[UR6][R4.64], R0 ;  /* 0x0000000004005986 */ /* 0x0081e8000c101106 */
[----:B0-----:R-:W3:Y:S04]  /*f8820*/  LDL.LU.64 R4, [R1+0x2598] ;  /* 0x0025980001047983 */ /* 0x001ee80000300a00 */
[----:B---3--:R0:W-:Y:S04]  /*f8830*/  STL.64 [R1+0x5cf8], R4 ;  /* 0x005cf80401007387 */ /* 0x0081e80000100a00 */
[----:B0-----:R-:W3:Y:S01]  /*f8840*/  LDL.LU.64 R4, [R1+0x2560] ;  /* 0x0025600001047983 */ /* 0x001ee20000300a00 */
        /* <DEDUP_REMOVED lines=19> */
[----:B---3--:R0:W-:Y:S04]  /*f8980*/  STL.64 [R1+0x5d00], R4 ;  /* 0x005d000401007387 */ /* 0x0081e80000100a00 */
[----:B0-----:R-:W3:Y:S01]  /*f8990*/  LDL.LU.64 R4, [R1+0x2568] ;  /* 0x0025680001047983 */ /* 0x001ee20000300a00 */
[----:B------:R-:W-:Y:S02]  /*f89a0*/  LOP3.LUT R3, R3, 0xdfffffff, RZ, 0xc0, !PT ;  /* 0xdfffffff03037812 */ /* 0x000fe400078ec0ff */
[----:B------:R-:W-:Y:S01]  /*f89b0*/  LOP3.LUT P6, RZ, R11, 0x1000, RZ, 0xc0, !PT ;  /* 0x000010000bff7812 */ /* 0x000fe200078cc0ff */
[----:B------:R-:W3:Y:S04]  /*f89c0*/  LDL.LU R9, [R1+0x6ac] ;  /* 0x0006ac0001097983 */ /* 0x000ee80000300800 */
[----:B------:R-:W-:-:S02]  /*f89d0*/  @P0 LOP3.LUT R3, R3, 0x20000000, RZ, 0xfc, !PT ;  /* 0x2000000003030812 */ /* 0x000fc400078efcff */
[----:B------:R-:W-:Y:S01]  /*f89e0*/  LOP3.LUT P0, RZ, R11, 0x8000, RZ, 0xc0, !PT ;  /* 0x000080000bff7812 */ /* 0x000fe2000780c0ff */
[----:B------:R-:W3:Y:S01]  /*f89f0*/  LDL.LU.64 R16, [R1+0x25c8] ;  /* 0x0025c80001107983 */ /* 0x000ee20000300a00 */
[----:B------:R-:W-:Y:S02]  /*f8a00*/  LOP3.LUT R3, R3, 0xbfffffff, RZ, 0xc0, !PT ;  /* 0xbfffffff03037812 */ /* 0x000fe400078ec0ff */
[----:B------:R-:W-:Y:S01]  /*f8a10*/  PRMT R0, R8, 0x7772, RZ ;  /* 0x0000777208007816 */ /* 0x000fe200000000ff */
[----:B------:R-:W3:Y:S08]  /*f8a20*/  LDL.LU.64 R18, [R1+0x25c0] ;  /* 0x0025c00001127983 */ /* 0x000ef00000300a00 */
[----:B------:R-:W-:Y:S01]  /*f8a30*/  @P0 LOP3.LUT R3, R3, 0x40000000, RZ, 0xfc, !PT ;  /* 0x4000000003030812 */ /* 0x000fe200078efcff */
[----:B----4-:R0:W-:Y:S01]  /*f8a40*/  @P6 STG.E.U8 desc[UR6][R28.64], R0 ;  /* 0x000000001c006986 */ /* 0x0101e2000c101106 */
[----:B------:R-:W-:-:S02]  /*f8a50*/  LOP3.LUT P0, RZ, R11, 0x4000, RZ, 0xc0, !PT ;  /* 0x000040000bff7812 */ /* 0x000fc4000780c0ff */
[----:B------:R-:W-:Y:S01]  /*f8a60*/  LOP3.LUT R3, R3, 0x7fffffff, RZ, 0xc0, !PT ;  /* 0x7fffffff03037812 */ /* 0x000fe200078ec0ff */
[----:B------:R-:W4:Y:S04]  /*f8a70*/  LDL.LU.64 R22, [R1+0x25b8] ;  /* 0x0025b80001167983 */ /* 0x000f280000300a00 */
[----:B------:R-:W4:Y:S01]  /*f8a80*/  LDL.LU.64 R20, [R1+0x25b0] ;  /* 0x0025b00001147983 */ /* 0x000f220000300a00 */
[----:B0-----:R-:W-:-:S03]  /*f8a90*/  PRMT R0, R8, 0x7773, RZ ;  /* 0x0000777308007816 */ /* 0x001fc600000000ff */
[----:B------:R-:W4:Y:S02]  /*f8aa0*/  LDL.LU.64 R14, [R1+0x25a8] ;  /* 0x0025a800010e7983 */ /* 0x000f240000300a00 */
[----:B------:R-:W-:Y:S02]  /*f8ab0*/  @P0 LOP3.LUT R3, R3, 0x80000000, RZ, 0xfc, !PT ;  /* 0x8000000003030812 */ /* 0x000fe400078efcff */
[----:B------:R-:W-:Y:S01]  /*f8ac0*/  LOP3.LUT P0, RZ, R11, 0x2000, RZ, 0xc0, !PT ;  /* 0x000020000bff7812 */ /* 0x000fe2000780c0ff */
[----:B------:R-:W4:Y:S04]  /*f8ad0*/  LDL.LU.64 R12, [R1+0x25a0] ;  /* 0x0025a000010c7983 */ /* 0x000f280000300a00 */
[----:B------:R-:W4:Y:S04]  /*f8ae0*/  LDL.LU.64 R28, [R1+0x25d8] ;  /* 0x0025d800011c7983 */ /* 0x000f280000300a00 */
[----:B------:R-:W4:Y:S04]  /*f8af0*/  LDL.LU R8, [R1+0x680] ;  /* 0x0006800001087983 */ /* 0x000f280000300800 */
[----:B------:R0:W-:Y:S01]  /*f8b00*/  @P0 STG.E.U8 desc[UR6][R26.64], R0 ;  /* 0x000000001a000986 */ /* 0x0001e2000c101106 */
[----:B------:R-:W-:-:S02]  /*f8b10*/  LOP3.LUT P0, RZ, R3, 0x80000000, RZ, 0xc0, !PT ;  /* 0x8000000003ff7812 */ /* 0x000fc4000780c0ff */
        /* <DEDUP_REMOVED lines=8> */
[----:B0-----:R-:W-:Y:S01]  /*f8ba0*/  PRMT R0, R2, 0x7772, RZ ;  /* 0x0000777202007816 */ /* 0x001fe200000000ff */
[----:B------:R-:W2:Y:S10]  /*f8bb0*/  LDL.LU.64 R6, [R1+0x2608] ;  /* 0x0026080001067983 */ /* 0x000eb40000300a00 */
[----:B---3--:R0:W-:Y:S04]  /*f8bc0*/  @P0 STG.E.U8 desc[UR6][R4.64], R0 ;  /* 0x0000000004000986 */ /* 0x0081e8000c101106 */
[----:B0-----:R-:W3:Y:S01]  /*f8bd0*/  LDL.LU.64 R4, [R1+0x5d00] ;  /* 0x005d000001047983 */ /* 0x001ee20000300a00 */
[----:B------:R-:W-:-:S02]  /*f8be0*/  LOP3.LUT P0, RZ, R3, 0x10000000, RZ, 0xc0, !PT ;  /* 0x1000000003ff7812 */ /* 0x000fc4000780c0ff */
[----:B------:R-:W-:-:S11]  /*f8bf0*/  PRMT R0, R2, 0x7773, RZ ;  /* 0x0000777302007816 */ /* 0x000fd600000000ff */
[----:B---3--:R0:W-:Y:S04]  /*f8c00*/  @P0 STG.E.U8 desc[UR6][R4.64], R0 ;  /* 0x0000000004000986 */ /* 0x0081e8000c101106 */
[----:B0-----:R-:W3:Y:S01]  /*f8c10*/  LDL.LU.64 R4, [R1+0x5cf8] ;  /* 0x005cf80001047983 */ /* 0x001ee20000300a00 */
[----:B------:R-:W-:Y:S02]  /*f8c20*/  LOP3.LUT P0, RZ, R3, 0x8000000, RZ, 0xc0, !PT ;  /* 0x0800000003ff7812 */ /* 0x000fe4000780c0ff */
[----:B------:R-:W-:-:S11]  /*f8c30*/  PRMT R0, R9, 0x7770, RZ ;  /* 0x0000777009007816 */ /* 0x000fd600000000ff */
[----:B---3--:R0:W-:Y:S04]  /*f8c40*/  @P0 STG.E.U8 desc[UR6][R4.64], R0 ;  /* 0x0000000004000986 */ /* 0x0081e8000c101106 */
[----:B0-----:R-:W3:Y:S01]  /*f8c50*/  LDL.LU.64 R4, [R1+0x5cf0] ;  /* 0x005cf00001047983 */ /* 0x001ee20000300a00 */
        /* <DEDUP_REMOVED lines=28> */
[----:B------:R0:W-:Y:S02]  /*f8e20*/  @P5 STG.E.U8 desc[UR6][R24.64], R0 ;  /* 0x0000000018005986 */ /* 0x0001e4000c101106 */
[----:B0-----:R-:W-:-:S05]  /*f8e30*/  PRMT R0, R8, 0x7772, RZ ;  /* 0x0000777208007816 */ /* 0x001fca00000000ff */
[----:B--2---:R0:W-:Y:S04]  /*f8e40*/  @P6 STG.E.U8 desc[UR6][R6.64], R0 ;  /* 0x0000000006006986 */ /* 0x0041e8000c101106 */
[----:B0-----:R-:W2:Y:S01]  /*f8e50*/  LDL.LU.64 R6, [R1+0x2600] ;  /* 0x0026000001067983 */ /* 0x001ea20000300a00 */
[C---:B------:R-:W-:Y:S02]  /*f8e60*/  LOP3.LUT P4, RZ, R11.reuse, 0x20000000, RZ, 0xc0, !PT ;  /* 0x200000000bff7812 */ /* 0x040fe4000788c0ff */
[----:B------:R-:W-:Y:S01]  /*f8e70*/  PRMT R0, R8, 0x7773, RZ ;  /* 0x0000777308007816 */ /* 0x000fe200000000ff */
[----:B------:R-:W4:Y:S04]  /*f8e80*/  LDL.LU.64 R12, [R1+0x25f8] ;  /* 0x0025f800010c7983 */ /* 0x000f280000300a00 */
[----:B------:R-:W3:Y:S04]  /*f8e90*/  LDL.LU.64 R28, [R1+0x25f0] ;  /* 0x0025f000011c7983 */ /* 0x000ee80000300a00 */
[----:B------:R-:W3:Y:S04]  /*f8ea0*/  LDL.LU.64 R26, [R1+0x25e8] ;  /* 0x0025e800011a7983 */ /* 0x000ee80000300a00 */
[----:B------:R-:W3:Y:S01]  /*f8eb0*/  LDL.LU R9, [R1+0x670] ;  /* 0x0006700001097983 */ /* 0x000ee20000300800 */
[----:B------:R-:W-:-:S03]  /*f8ec0*/  LOP3.LUT P5, RZ, R11, 0x40000000, RZ, 0xc0, !PT ;  /* 0x400000000bff7812 */ /* 0x000fc600078ac0ff */
[----:B------:R-:W3:Y:S01]  /*f8ed0*/  LDL.LU.64 R24, [R1+0x25e0] ;  /* 0x0025e00001187983 */ /* 0x000ee20000300a00 */
[----:B------:R-:W-:-:S03]  /*f8ee0*/  LOP3.LUT P6, RZ, R11, 0x80000000, RZ, 0xc0, !PT ;  /* 0x800000000bff7812 */ /* 0x000fc600078cc0ff */
[----:B------:R-:W3:Y:S04]  /*f8ef0*/  LDL.LU R2, [R1+0x660] ;  /* 0x0006600001027983 */ /* 0x000ee80000300800 */
[----:B------:R-:W-:Y:S04]  /*f8f00*/  STL.64 [R1+0x5cd0], R10 ;  /* 0x005cd00a01007387 */ /* 0x000fe80000100a00 */
[----:B--2---:R0:W-:Y:S04]  /*f8f10*/  @P4 STG.E.U8 desc[UR6][R6.64], R0 ;  /* 0x0000000006004986 */ /* 0x0041e8000c101106 */
[----:B0-----:R-:W2:Y:S04]  /*f8f20*/  LDL.LU.64 R6, [R1+0x2618] ;  /* 0x0026180001067983 */ /* 0x001ea80000300a00 */
[----:B------:R-:W2:Y:S04]  /*f8f30*/  LDL.LU.64 R10, [R1+0x2638] ;  /* 0x00263800010a7983 */ /* 0x000ea80000300a00 */
[----:B--2---:R0:W-:Y:S04]  /*f8f40*/  STL.64 [R1+0x5cd8], R10 ;  /* 0x005cd80a01007387 */ /* 0x0041e80000100a00 */
[----:B0-----:R-:W2:Y:S01]  /*f8f50*/  LDL.LU.64 R10, [R1+0x2640] ;  /* 0x00264000010a7983 */ /* 0x001ea20000300a00 */
[----:B---3--:R-:W-:-:S02]  /*f8f60*/  LOP3.LUT P0, RZ, R4, 0x200, RZ, 0xc0, !PT ;  /* 0x0000020004ff7812 */ /* 0x008fc4000780c0ff */
        /* <DEDUP_REMOVED lines=18> */
[----:B--2---:R0:W-:Y:S04]  /*f9090*/  STL.64 [R1+0x5ce0], R10 ;  /* 0x005ce00a01007387 */ /* 0x0041e80000100a00 */
[----:B0-----:R-:W2:Y:S01]  /*f90a0*/  LDL.LU.64 R10, [R1+0x2648] ;  /* 0x00264800010a7983 */ /* 0x001ea20000300a00 */
[----:B------:R-:W-:Y:S02]  /*f90b0*/  LOP3.LUT R3, R3, 0xffefffff, RZ, 0xc0, !PT ;  /* 0xffefffff03037812 */ /* 0x000fe400078ec0ff */
[----:B------:R-:W-:Y:S01]  /*f90c0*/  PRMT R0, R9, 0x7770, RZ ;  /* 0x0000777009007816 */ /* 0x000fe200000000ff */
[----:B------:R-:W3:Y:S04]  /*f90d0*/  LDL.LU R8, [R1+0x650] ;  /* 0x0006500001087983 */ /* 0x000ee80000300800 */
[----:B------:R-:W-:-:S02]  /*f90e0*/  @P0 LOP3.LUT R3, R3, 0x100000, RZ, 0xfc, !PT ;  /* 0x0010000003030812 */ /* 0x000fc400078efcff */
[----:B------:R-:W-:Y:S01]  /*f90f0*/  LOP3.LUT P0, RZ, R4, 0x4, RZ, 0xc0, !PT ;  /* 0x0000000404ff7812 */ /* 0x000fe2000780c0ff */
[----:B----4-:R0:W-:Y:S01]  /*f9100*/  @P5 STG.E.U8 desc[UR6][R12.64], R0 ;  /* 0x000000000c005986 */ /* 0x0101e2000c101106 */
[----:B------:R-:W-:-:S03]  /*f9110*/  LOP3.LUT R3, R3, 0xffdfffff, RZ, 0xc0, !PT ;  /* 0xffdfffff03037812 */ /* 0x000fc600078ec0ff */
[----:B------:R-:W4:Y:S04]  /*f9120*/  LDL.LU.64 R16, [R1+0x2630] ;  /* 0x0026300001107983 */ /* 0x000f280000300a00 */
[----:B------:R-:W3:Y:S04]  /*f9130*/  LDL.LU.64 R18, [R1+0x2628] ;  /* 0x0026280001127983 */ /* 0x000ee80000300a00 */
[----:B------:R-:W-:Y:S01]  /*f9140*/  @P0 LOP3.LUT R3, R3, 0x200000, RZ, 0xfc, !PT ;  /* 0x0020000003030812 */ /* 0x000fe200078efcff */
[----:B------:R-:W3:Y:S01]  /*f9150*/  LDL.LU.64 R22, [R1+0x2620] ;  /* 0x0026200001167983 */ /* 0x000ee20000300a00 */
[----:B------:R-:W-:-:S02]  /*f9160*/  LOP3.LUT P0, RZ, R4, 0x2, RZ, 0xc0, !PT ;  /* 0x0000000204ff7812 */ /* 0x000fc4000780c0ff */
[----:B------:R-:W-:Y:S01]  /*f9170*/  LOP3.LUT R3, R3, 0xffbfffff, RZ, 0xc0, !PT ;  /* 0xffbfffff03037812 */ /* 0x000fe200078ec0ff */
[----:B------:R-:W3:Y:S01]  /*f9180*/  LDL.LU.64 R20, [R1+0x2658] ;  /* 0x0026580001147983 */ /* 0x000ee20000300a00 */
[----:B0-----:R-:W-:-:S03]  /*f9190*/  PRMT R0, R9, 0x7771, RZ ;  /* 0x0000777109007816 */ /* 0x001fc600000000ff */
[----:B------:R-:W3:Y:S06]  /*f91a0*/  LDL.LU.64 R14, [R1+0x2650] ;  /* 0x00265000010e7983 */ /* 0x000eec0000300a00 */
[----:B------:R-:W-:Y:S01]  /*f91b0*/  @P0 LOP3.LUT R3, R3, 0x400000, RZ, 0xfc, !PT ;  /* 0x0040000003030812 */ /* 0x000fe200078efcff */
[----:B------:R0:W-:Y:S01]  /*f91c0*/  @P6 STG.E.U8 desc[UR6][R28.64], R0 ;  /* 0x000000001c006986 */ /* 0x0001e2000c101106 */
[----:B------:R-:W-:-:S03]  /*f91d0*/  LOP3.LUT P0, RZ, R4, 0x1, RZ, 0xc0, !PT ;  /* 0x0000000104ff7812 */ /* 0x000fc6000780c0ff */
[----:B------:R-:W3:Y:S01]  /*f91e0*/  LDL.LU.64 R12, [R1+0x2690] ;  /* 0x00269000010c7983 */ /* 0x000ee20000300a00 */
[----:B0-----:R-:W-:-:S03]  /*f91f0*/  PRMT R0, R9, 0x7772, RZ ;  /* 0x0000777209007816 */ /* 0x001fc600000000ff */
[----:B------:R-:W3:Y:S06]  /*f9200*/  LDL.LU.64 R28, [R1+0x2688] ;  /* 0x00268800011c7983 */ /* 0x000eec0000300a00 */
[----:B------:R0:W-:Y:S01]  /*f9210*/  @P0 STG.E.U8 desc[UR6][R26.64], R0 ;  /* 0x000000001a000986 */ /* 0x0001e2000c101106 */
[----:B------:R-:W-:Y:S02]  /*f9220*/  LOP3.LUT P0, RZ, R3, 0x400000, RZ, 0xc0, !PT ;  /* 0x0040000003ff7812 */ /* 0x000fe4000780c0ff */
[----:B0-----:R-:W-:Y:S02]  /*f9230*/  PRMT R0, R9, 0x7773, RZ ;  /* 0x0000777309007816 */ /* 0x001fe400000000ff */
[----:B------:R-:W3:Y:S09]  /*f9240*/  LDL.LU R9, [R1+0x674] ;  /* 0x0006740001097983 */ /* 0x000ef20000300800 */
[----:B------:R0:W-:Y:S01]  /*f9250*/  @P0 STG.E.U8 desc[UR6][R24.64], R0 ;  /* 0x0000000018000986 */ /* 0x0001e2000c101106 */
[----:B------:R-:W-:-:S03]  /*f9260*/  LOP3.LUT P0, RZ, R3, 0x200000, RZ, 0xc0, !PT ;  /* 0x0020000003ff7812 */ /* 0x000fc6000780c0ff */
[----:B------:R-:W3:Y:S01]  /*f9270*/  LDL.LU.64 R26, [R1+0x2680] ;  /* 0x00268000011a7983 */ /* 0x000ee20000300a00 */
[----:B0-----:R-:W-:-:S03]  /*f9280*/  PRMT R0, R2, 0x7770, RZ ;  /* 0x0000777002007816 */ /* 0x001fc600000000ff */
[----:B------:R-:W3:Y:S06]  /*f9290*/  LDL.LU.64 R24, [R1+0x2678] ;  /* 0x0026780001187983 */ /* 0x000eec0000300a00 */
[----:B------:R0:W-:Y:S01]  /*f92a0*/  @P0 STG.E.U8 desc[UR6][R6.64], R0 ;  /* 0x0000000006000986 */ /* 0x0001e2000c101106 */
[C---:B------:R-:W-:Y:S02]  /*f92b0*/  LOP3.LUT P0, RZ, R3.reuse, 0x100000, RZ, 0xc0, !PT ;  /* 0x0010000003ff7812 */ /* 0x040fe4000780c0ff */
[----:B0-----:R-:W-:Y:S01]  /*f92c0*/  PRMT R0, R2, 0x7771, RZ ;  /* 0x0000777102007816 */ /* 0x001fe200000000ff */
[----:B------:R-:W3:Y:S10]  /*f92d0*/  LDL.LU.64 R6, [R1+0x2670] ;  /* 0x0026700001067983 */ /* 0x000ef40000300a00 */
        /* <DEDUP_REMOVED lines=8> */
[----:B------:R-:W-:-:S09]  /*f9360*/  LOP3.LUT P1, RZ, R4, 0x400, RZ, 0xc0, !PT ;  /* 0x0000040004ff7812 */ /* 0x000fd2000782c0ff */
[----:B--2---:R0:W-:Y:S04]  /*f9370*/  @P0 STG.E.U8 desc[UR6][R10.64], R0 ;  /* 0x000000000a000986 */ /* 0x0041e8000c101106 */
[----:B0-----:R-:W2:Y:S01]  /*f9380*/  LDL.LU.64 R10, [R1+0x5cd0] ;  /* 0x005cd000010a7983 */ /* 0x001ea20000300a00 */
[----:B------:R-:W-:Y:S02]  /*f9390*/  LOP3.LUT P0, RZ, R3, 0x20000, RZ, 0xc0, !PT ;  /* 0x0002000003ff7812 */ /* 0x000fe4000780c0ff */
[----:B---3--:R-:W-:-:S11]  /*f93a0*/  PRMT R0, R8, 0x7770, RZ ;  /* 0x0000777008007816 */ /* 0x008fd600000000ff */
        /* <DEDUP_REMOVED lines=8> */
[----:B------:R-:W-:Y:S02]  /*f9430*/  LOP3.LUT P2, RZ, R4, 0x800, RZ, 0xc0, !PT ;  /* 0x0000080004ff7812 */ /* 0x000fe4000784c0ff */
[----:B0-----:R-:W-:-:S09]  /*f9440*/  PRMT R0, R8, 0x7773, RZ ;  /* 0x0000777308007816 */ /* 0x001fd200000000ff */
[----:B------:R2:W-:Y:S01]  /*f9450*/  @P0 STG.E.U8 desc[UR6][R20.64], R0 ;  /* 0x0000000014000986 */ /* 0x0005e2000c101106 */
[C---:B------:R-:W-:Y:S02]  /*f9460*/  LOP3.LUT P3, RZ, R4.reuse, 0x1000, RZ, 0xc0, !PT ;  /* 0x0000100004ff7812 */ /* 0x040fe4000786c0ff */
[----:B------:R-:W-:Y:S02]  /*f9470*/  LOP3.LUT P0, RZ, R4, 0x10000000, RZ, 0xc0, !PT ;  /* 0x1000000004ff7812 */ /* 0x000fe4000780c0ff */
[----:B------:R-:W-:-:S11]  /*f9480*/  LOP3.LUT R3, R3, 0xffffffdf, RZ, 0xc0, !PT ;  /* 0xffffffdf03037812 */ /* 0x000fd600078ec0ff */
[----:B------:R-:W-:Y:S02]  /*f9490*/  @P0 LOP3.LUT R3, R3, 0x20, RZ, 0xfc, !PT ;  /* 0x0000002003030812 */ /* 0x000fe400078efcff */
[----:B------:R-:W-:Y:S02]  /*f94a0*/  LOP3.LUT P0, RZ, R4, 0x8000000, RZ, 0xc0, !PT ;  /* 0x0800000004ff7812 */ /* 0x000fe4000780c0ff */
[----:B--2---:R-:W-:-:S05]  /*f94b0*/  PRMT R0, R10, 0x7770, RZ ;  /* 0x000077700a007816 */ /* 0x004fca00000000ff */
[----:B------:R0:W-:Y:S02]  /*f94c0*/  @P1 STG.E.U8 desc[UR6][R14.64], R0 ;  /* 0x000000000e001986 */ /* 0x0001e4000c101106 */
[----:B0-----:R-:W-:-:S05]  /*f94d0*/  PRMT R0, R10, 0x7771, RZ ;  /* 0x000077710a007816 */ /* 0x001fca00000000ff */
[----:B------:R0:W-:Y:S02]  /*f94e0*/  @P2 STG.E.U8 desc[UR6][R12.64], R0 ;  /* 0x000000000c002986 */ /* 0x0001e4000c101106 */
[----:B0-----:R-:W-:-:S05]  /*f94f0*/  PRMT R0, R10, 0x7772, RZ ;  /* 0x000077720a007816 */ /* 0x001fca00000000ff */
[----:B------:R0:W-:Y:S02]  /*f9500*/  @P3 STG.E.U8 desc[UR6][R28.64], R0 ;  /* 0x000000001c003986 */ /* 0x0001e4000c101106 */
[----:B0-----:R-:W-:Y:S02]  /*f9510*/  PRMT R0, R10, 0x7773, RZ ;  /* 0x000077730a007816 */ /* 0x001fe400000000ff */
[----:B------:R-:W2:Y:S04]  /*f9520*/  LDL.LU R10, [R1+0x5cc8] ;  /* 0x005cc800010a7983 */ /* 0x000ea80000300800 */
[----:B------:R-:W3:Y:S01]  /*f9530*/  LDL.LU.64 R14, [R1+0x2668] ;  /* 0x00266800010e7983 */ /* 0x000ee20000300a00 */
[----:B------:R-:W-:Y:S02]  /*f9540*/  LOP3.LUT R3, R3, 0xffffffbf, RZ, 0xc0, !PT ;  /* 0xffffffbf03037812 */ /* 0x000fe400078ec0ff */
[----:B------:R-:W-:Y:S01]  /*f9550*/  LOP3.LUT P4, RZ, R4, 0x2000, RZ, 0xc0, !PT ;  /* 0x0000200004ff7812 */ /* 0x000fe2000788c0ff */
[----:B------:R-:W4:Y:S01]  /*f9560*/  LDL.LU.64 R12, [R1+0x2660] ;  /* 0x00266000010c7983 */ /* 0x000f220000300a00 */
[----:B------:R-:W-:-:S02]  /*f9570*/  @P0 LOP3.LUT R3, R3, 0x40, RZ, 0xfc, !PT ;  /* 0x0000004003030812 */ /* 0x000fc400078efcff */
[----:B------:R-:W-:Y:S01]  /*f9580*/  LOP3.LUT P0, RZ, R4, 0x4000000, RZ, 0xc0, !PT ;  /* 0x0400000004ff7812 */ /* 0x000fe2000780c0ff */
[----:B------:R-:W2:Y:S01]  /*f9590*/  LDL.LU.64 R28, [R1+0x2698] ;  /* 0x00269800011c7983 */ /* 0x000ea20000300a00 */
        /* <DEDUP_REMOVED lines=13> */
[C---:B------:R-:W-:Y:S01]  /*f9670*/  LOP3.LUT P5, RZ, R4.reuse, 0x4000, RZ, 0xc0, !PT ;  /* 0x0000400004ff7812 */ /* 0x040fe200078ac0ff */
[----:B------:R0:W-:Y:S01]  /*f9680*/  @P4 STG.E.U8 desc[UR6][R26.64], R0 ;  /* 0x000000001a004986 */ /* 0x0001e2000c101106 */
[----:B------:R-:W-:-:S07]  /*f9690*/  LOP3.LUT P6, RZ, R4, 0x8000, RZ, 0xc0, !PT ;  /* 0x0000800004ff7812 */ /* 0x000fce00078cc0ff */
[----:B------:R-:W-:Y:S02]  /*f96a0*/  @P0 LOP3.LUT R3, R3, 0x800, RZ, 0xfc, !PT ;  /* 0x0000080003030812 */ /* 0x000fe400078efcff */
[C---:B------:R-:W-:Y:S02]  /*f96b0*/  LOP3.LUT P0, RZ, R4.reuse, 0x200000, RZ, 0xc0, !PT ;  /* 0x0020000004ff7812 */ /* 0x040fe4000780c0ff */
[----:B0-----:R-:W-:Y:S01]  /*f96c0*/  PRMT R0, R9, 0x7770, RZ ;  /* 0x0000777009007816 */ /* 0x001fe200000000ff */
[----:B------:R-:W2:Y:S01]  /*f96d0*/  LDL.LU.64 R26, [R1+0x26c8] ;  /* 0x0026c800011a7983 */ /* 0x000ea20000300a00 */
[----:B------:R-:W-:Y:S02]  /*f96e0*/  LOP3.LUT R3, R3, 0xffffefff, RZ, 0xc0, !PT ;  /* 0xffffefff03037812 */ /* 0x000fe400078ec0ff */
[----:B------:R-:W-:Y:S01]  /*f96f0*/  LOP3.LUT P4, RZ, R4, 0x10000, RZ, 0xc0, !PT ;  /* 0x0001000004ff7812 */ /* 0x000fe2000788c0ff */
[----:B------:R0:W-:Y:S06]  /*f9700*/  @P5 STG.E.U8 desc[UR6][R24.64], R0 ;  /* 0x0000000018005986 */ /* 0x0001ec000c101106 */
[----:B------:R-:W-:-:S02]  /*f9710*/  @P0 LOP3.LUT R3, R3, 0x1000, RZ, 0xfc, !PT ;  /* 0x0000100003030812 */ /* 0x000fc400078efcff */
[C---:B------:R-:W-:Y:S02]  /*f9720*/  LOP3.LUT P0, RZ, R4.reuse, 0x100000, RZ, 0xc0, !PT ;  /* 0x0010000004ff7812 */ /* 0x040fe4000780c0ff */
[----:B0-----:R-:W-:Y:S01]  /*f9730*/  PRMT R0, R9, 0x7771, RZ ;  /* 0x0000777109007816 */ /* 0x001fe200000000ff */
[----:B------:R-:W2:Y:S04]  /*f9740*/  LDL.LU.64 R24, [R1+0x26c0] ;  /* 0x0026c00001187983 */ /* 0x000ea80000300a00 */
[----:B------:R0:W-:Y:S01]  /*f9750*/  @P6 STG.E.U8 desc[UR6][R6.64], R0 ;  /* 0x0000000006006986 */ /* 0x0001e2000c101106 */
[----:B------:R-:W-:Y:S02]  /*f9760*/  LOP3.LUT R3, R3, 0xffffdfff, RZ, 0xc0, !PT ;  /* 0xffffdfff03037812 */ /* 0x000fe400078ec0ff */
[----:B------:R-:W-:-:S02]  /*f9770*/  LOP3.LUT P5, RZ, R4, 0x20000, RZ, 0xc0, !PT ;  /* 0x0002000004ff7812 */ /* 0x000fc400078ac0ff */
[----:B0-----:R-:W-:Y:S01]  /*f9780*/  PRMT R0, R9, 0x7772, RZ ;  /* 0x0000777209007816 */ /* 0x001fe200000000ff */
[----:B------:R-:W2:Y:S01]  /*f9790*/  LDL.LU R6, [R1+0x664] ;  /* 0x0006640001067983 */ /* 0x000ea20000300800 */
[----:B------:R-:W-:Y:S02]  /*f97a0*/  @P0 LOP3.LUT R3, R3, 0x2000, RZ, 0xfc, !PT ;  /* 0x0000200003030812 */ /* 0x000fe400078efcff */
[C---:B------:R-:W-:Y:S02]  /*f97b0*/  LOP3.LUT P6, RZ, R4.reuse, 0x40000, RZ, 0xc0, !PT ;  /* 0x0004000004ff7812 */ /* 0x040fe400078cc0ff */
[C---:B------:R-:W-:Y:S02]  /*f97c0*/  LOP3.LUT P0, RZ, R4.reuse, 0x80000, RZ, 0xc0, !PT ;  /* 0x0008000004ff7812 */ /* 0x040fe4000780c0ff */
[C---:B------:R-:W-:Y:S02]  /*f97d0*/  LOP3.LUT P1, RZ, R4.reuse, 0x20000000, RZ, 0xc0, !PT ;  /* 0x2000000004ff7812 */ /* 0x040fe4000782c0ff */
[----:B------:R-:W-:-:S02]  /*f97e0*/  LOP3.LUT P2, RZ, R4, 0x40000000, RZ, 0xc0, !PT ;  /* 0x4000000004ff7812 */ /* 0x000fc4000784c0ff */
[----:B------:R-:W-:Y:S01]  /*f97f0*/  LOP3.LUT P3, RZ, R4, 0x80000000, RZ, 0xc0, !PT ;  /* 0x8000000004ff7812 */ /* 0x000fe2000786c0ff */
[----:B---3--:R0:W-:Y:S02]  /*f9800*/  @P4 STG.E.U8 desc[UR6][R14.64], R0 ;  /* 0x000000000e004986 */ /* 0x0081e4000c101106 */
[----:B0-----:R-:W-:Y:S02]  /*f9810*/  PRMT R0, R9, 0x7773, RZ ;  /* 0x0000777309007816 */ /* 0x001fe400000000ff */
[----:B------:R-:W3:Y:S04]  /*f9820*/  LDL.LU.64 R8, [R1+0x26b8] ;  /* 0x0026b80001087983 */ /* 0x000ee80000300a00 */
[----:B------:R-:W2:Y:S04]  /*f9830*/  LDL.LU R18, [R1+0x654] ;  /* 0x0006540001127983 */ /* 0x000ea80000300800 */
[----:B------:R0:W-:Y:S04]  /*f9840*/  STL.64 [R1+0x5ca8], R4 ;  /* 0x005ca80401007387 */ /* 0x0001e80000100a00 */
[----:B0-----:R-:W2:Y:S04]  /*f9850*/  LDL.LU.64 R4, [R1+0x26d8] ;  /* 0x0026d80001047983 */ /* 0x001ea80000300a00 */
[----:B--2---:R0:W-:Y:S04]  /*f9860*/  STL.64 [R1+0x5cb0], R4 ;  /* 0x005cb00401007387 */ /* 0x0041e80000100a00 */
[----:B0-----:R-:W2:Y:S04]  /*f9870*/  LDL.LU.64 R4, [R1+0x26a0] ;  /* 0x0026a00001047983 */ /* 0x001ea80000300a00 */
[----:B--2---:R0:W-:Y:S04]  /*f9880*/  STL.64 [R1+0x5cb8], R4 ;  /* 0x005cb80401007387 */ /* 0x0041e80000100a00 */
[----:B0-----:R-:W2:Y:S04]  /*f9890*/  LDL.LU.64 R4, [R1+0x26a8] ;  /* 0x0026a80001047983 */ /* 0x001ea80000300a00 */
[----:B----4-:R0:W-:Y:S02]  /*f98a0*/  @P5 STG.E.U8 desc[UR6][R12.64], R0 ;  /* 0x000000000c005986 */ /* 0x0101e4000c101106 */
[----:B0-----:R-:W-:-:S05]  /*f98b0*/  PRMT R0, R6, 0x7770, RZ ;  /* 0x0000777006007816 */ /* 0x001fca00000000ff */
[----:B------:R0:W-:Y:S02]  /*f98c0*/  @P6 STG.E.U8 desc[UR6][R28.64], R0 ;  /* 0x000000001c006986 */ /* 0x0001e4000c101106 */
[----:B0-----:R-:W-:-:S05]  /*f98d0*/  PRMT R0, R6, 0x7771, RZ ;  /* 0x0000777106007816 */ /* 0x001fca00000000ff */
[----:B------:R-:W-:Y:S01]  /*f98e0*/  @P0 STG.E.U8 desc[UR6][R26.64], R0 ;  /* 0x000000001a000986 */ /* 0x000fe2000c101106 */
[----:B------:R-:W-:-:S03]  /*f98f0*/  LOP3.LUT P0, RZ, R3, 0x2000, RZ, 0xc0, !PT ;  /* 0x0000200003ff7812 */ /* 0x000fc6000780c0ff */
[----:B--2---:R0:W-:Y:S04]  /*f9900*/  STL.64 [R1+0x5cc0], R4 ;  /* 0x005cc00401007387 */ /* 0x0041e80000100a00 */
[----:B0-----:R-:W2:Y:S01]  /*f9910*/  LDL.LU.64 R4, [R1+0x26b0] ;  /* 0x0026b00001047983 */ /* 0x001ea20000300a00 */
[----:B------:R-:W-:-:S03]  /*f9920*/  PRMT R0, R6, 0x7772, RZ ;  /* 0x0000777206007816 */ /* 0x000fc600000000ff */
[----:B------:R-:W4:Y:S04]  /*f9930*/  LDL.LU R19, [R1+0x688] ;  /* 0x0006880001137983 */ /* 0x000f280000300800 */
[----:B------:R0:W-:Y:S01]  /*f9940*/  @P0 STG.E.U8 desc[UR6][R24.64], R0 ;  /* 0x0000000018000986 */ /* 0x0001e2000c101106 */
[----:B------:R-:W-:-:S03]  /*f9950*/  LOP3.LUT P0, RZ, R3, 0x1000, RZ, 0xc0, !PT ;  /* 0x0000100003ff7812 */ /* 0x000fc6000780c0ff */
[----:B------:R-:W4:Y:S04]  /*f9960*/  LDL.LU.64 R16, [R1+0x26d0] ;  /* 0x0026d00001107983 */ /* 0x000f280000300a00 */
[----:B------:R-:W4:Y:S01]  /*f9970*/  LDL.LU.64 R22, [R1+0x2708] ;  /* 0x0027080001167983 */ /* 0x000f220000300a00 */
[----:B0-----:R-:W-:-:S03]  /*f9980*/  PRMT R0, R6, 0x7773, RZ ;  /* 0x0000777306007816 */ /* 0x001fc600000000ff */
[----:B------:R-:W4:Y:S04]  /*f9990*/  LDL.LU R7, [R1+0x678] ;  /* 0x0006780001077983 */ /* 0x000f280000300800 */
[----:B---3--:R0:W-:Y:S01]  /*f99a0*/  @P0 STG.E.U8 desc[UR6][R8.64], R0 ;  /* 0x0000000008000986 */ /* 0x0081e2000c101106 */
[----:B------:R-:W-:-:S03]  /*f99b0*/  LOP3.LUT P0, RZ, R3, 0x800, RZ, 0xc0, !PT ;  /* 0x0000080003ff7812 */ /* 0x000fc6000780c0ff */
[----:B------:R-:W3:Y:S04]  /*f99c0*/  LDL.LU.64 R20, [R1+0x2700] ;  /* 0x0027000001147983 */ /* 0x000ee80000300a00 */
[----:B------:R-:W3:Y:S04]  /*f99d0*/  LDL.LU.64 R14, [R1+0x26f8] ;  /* 0x0026f800010e7983 */ /* 0x000ee80000300a00 */
[----:B------:R-:W3:Y:S01]  /*f99e0*/  LDL.LU.64 R12, [R1+0x26f0] ;  /* 0x0026f000010c7983 */ /* 0x000ee20000300a00 */
[----:B0-----:R-:W-:-:S03]  /*f99f0*/  PRMT R0, R18, 0x7770, RZ ;  /* 0x0000777012007816 */ /* 0x001fc600000000ff */
[----:B------:R-:W3:Y:S04]  /*f9a00*/  LDL.LU.64 R28, [R1+0x26e8] ;  /* 0x0026e800011c7983 */ /* 0x000ee80000300a00 */
[----:B------:R-:W3:Y:S04]  /*f9a10*/  LDL.LU.64 R26, [R1+0x26e0] ;  /* 0x0026e000011a7983 */ /* 0x000ee80000300a00 */
[----:B------:R-:W3:Y:S04]  /*f9a20*/  LDL.LU.64 R24, [R1+0x2718] ;  /* 0x0027180001187983 */ /* 0x000ee80000300a00 */
[----:B------:R-:W3:Y:S04]  /*f9a30*/  LDL.LU.64 R8, [R1+0x2710] ;  /* 0x0027100001087983 */ /* 0x000ee80000300a00 */
[----:B------:R-:W3:Y:S04]  /*f9a40*/  LDL.LU R6, [R1+0x668] ;  /* 0x0006680001067983 */ /* 0x000ee80000300800 */
[----:B--2---:R0:W-:Y:S04]  /*f9a50*/  @P0 STG.E.U8 desc[UR6][R4.64], R0 ;  /* 0x0000000004000986 */ /* 0x0041e8000c101106 */
[----:B0-----:R-:W2:Y:S01]  /*f9a60*/  LDL.LU.64 R4, [R1+0x5cc0] ;  /* 0x005cc00001047983 */ /* 0x001ea20000300a00 */
[----:B------:R-:W-:-:S02]  /*f9a70*/  LOP3.LUT P0, RZ, R3, 0x400, RZ, 0xc0, !PT ;  /* 0x0000040003ff7812 */ /* 0x000fc4000780c0ff */
[----:B------:R-:W-:-:S11]  /*f9a80*/  PRMT R0, R18, 0x7771, RZ ;  /* 0x0000777112007816 */ /* 0x000fd600000000ff */
[----:B--2---:R0:W-:Y:S04]  /*f9a90*/  @P0 STG.E.U8 desc[UR6][R4.64], R0 ;  /* 0x0000000004000986 */ /* 0x0041e8000c101106 */
[----:B0-----:R-:W2:Y:S01]  /*f9aa0*/  LDL.LU.64 R4, [R1+0x5cb8] ;  /* 0x005cb80001047983 */ /* 0x001ea20000300a00 */
[----:B------:R-:W-:Y:S02]  /*f9ab0*/  LOP3.LUT P0, RZ, R3, 0x200, RZ, 0xc0, !PT ;  /* 0x0000020003ff7812 */ /* 0x000fe4000780c0ff */
[----:B------:R-:W-:-:S11]  /*f9ac0*/  PRMT R0, R18, 0x7772, RZ ;  /* 0x0000777212007816 */ /* 0x000fd600000000ff */
[----:B--2---:R0:W-:Y:S04]  /*f9ad0*/  @P0 STG.E.U8 desc[UR6][R4.64], R0 ;  /* 0x0000000004000986 */ /* 0x0041e8000c101106 */
[----:B0-----:R-:W2:Y:S01]  /*f9ae0*/  LDL.LU.64 R4, [R1+0x5cb0] ;  /* 0x005cb00001047983 */ /* 0x001ea20000300a00 */
[----:B------:R-:W-:Y:S02]  /*f9af0*/  LOP3.LUT P0, RZ, R3, 0x100, RZ, 0xc0, !PT ;  /* 0x0000010003ff7812 */ /* 0x000fe4000780c0ff */
[----:B------:R-:W-:-:S11]  /*f9b00*/  PRMT R0, R18, 0x7773, RZ ;  /* 0x0000777312007816 */ /* 0x000fd600000000ff */
[----:B--2---:R0:W-:Y:S01]  /*f9b10*/  @P0 STG.E.U8 desc[UR6][R4.64], R0 ;  /* 0x0000000004000986 */ /* 0x0041e2000c101106 */
[----:B------:R-:W-:-:S03]  /*f9b20*/  LOP3.LUT P0, RZ, R3, 0x80, RZ, 0xc0, !PT ;  /* 0x0000008003ff7812 */ /* 0x000fc6000780c0ff */
[----:B0-----:R-:W2:Y:S01]  /*f9b30*/  LDL.LU.64 R4, [R1+0x5ca8] ;  /* 0x005ca80001047983 */ /* 0x001ea20000300a00 */
[----:B----4-:R-:W-:-:S09]  /*f9b40*/  PRMT R0, R19, 0x7770, RZ ;  /* 0x0000777013007816 */ /* 0x010fd200000000ff */
[----:B------:R0:W-:Y:S01]  /*f9b50*/  @P0 STG.E.U8 desc[UR6][R16.64], R0 ;  /* 0x0000000010000986 */ /* 0x0001e2000c101106 */
[----:B------:R-:W-:Y:S02]  /*f9b60*/  LOP3.LUT P0, RZ, R3, 0x40, RZ, 0xc0, !PT ;  /* 0x0000004003ff7812 */ /* 0x000fe4000780c0ff */
[----:B0-----:R-:W-:-:S11]  /*f9b70*/  PRMT R0, R19, 0x7771, RZ ;  /* 0x0000777113007816 */ /* 0x001fd600000000ff */
[----:B------:R0:W-:Y:S01]  /*f9b80*/  @P0 STG.E.U8 desc[UR6][R22.64], R0 ;  /* 0x0000000016000986 */ /* 0x0001e2000c101106 */
[----:B------:R-:W-:Y:S02]  /*f9b90*/  LOP3.LUT P0, RZ, R3, 0x20, RZ, 0xc0, !PT ;  /* 0x0000002003ff7812 */ /* 0x000fe4000780c0ff */
[----:B0-----:R-:W-:-:S11]  /*f9ba0*/  PRMT R0, R19, 0x7772, RZ ;  /* 0x0000777213007816 */ /* 0x001fd600000000ff */
[----:B---3--:R0:W-:Y:S02]  /*f9bb0*/  @P0 STG.E.U8 desc[UR6][R20.64], R0 ;  /* 0x0000000014000986 */ /* 0x0081e4000c101106 */
[----:B0-----:R-:W-:-:S05]  /*f9bc0*/  PRMT R0, R19, 0x7773, RZ ;  /* 0x0000777313007816 */ /* 0x001fca00000000ff */
[----:B------:R0:W-:Y:S02]  /*f9bd0*/  @P1 STG.E.U8 desc[UR6][R14.64], R0 ;  /* 0x000000000e001986 */ /* 0x0001e4000c101106 */
[----:B0-----:R-:W-:-:S05]  /*f9be0*/  PRMT R0, R7, 0x7770, RZ ;  /* 0x0000777007007816 */ /* 0x001fca00000000ff */
[----:B------:R0:W-:Y:S04]  /*f9bf0*/  @P2 STG.E.U8 desc[UR6][R12.64], R0 ;  /* 0x000000000c002986 */ /* 0x0001e8000c101106 */
[----:B0-----:R-:W3:Y:S01]  /*f9c00*/  LDL.LU.64 R12, [R1+0x2740] ;  /* 0x00274000010c7983 */ /* 0x001ee20000300a00 */
[C---:B------:R-:W-:Y:S02]  /*f9c10*/  LOP3.LUT P0, RZ, R10.reuse, 0x8000, RZ, 0xc0, !PT ;  /* 0x000080000aff7812 */ /* 0x040fe4000780c0ff */
[C---:B------:R-:W-:Y:S01]  /*f9c20*/  LOP3.LUT P4, RZ, R10.reuse, 0x1, RZ, 0xc0, !PT ;  /* 0x000000010aff7812 */ /* 0x040fe2000788c0ff */
[----:B------:R-:W4:Y:S01]  /*f9c30*/  LDL.LU.64 R14, [R1+0x2738] ;  /* 0x00273800010e7983 */ /* 0x000f220000300a00 */
[----:B------:R-:W-:Y:S02]  /*f9c40*/  PRMT R0, R7, 0x7771, RZ ;  /* 0x0000777107007816 */ /* 0x000fe400000000ff */
[----:B------:R-:W-:-:S03]  /*f9c50*/  LOP3.LUT P5, RZ, R10, 0x2, RZ, 0xc0, !PT ;  /* 0x000000020aff7812 */ /* 0x000fc600078ac0ff */
[----:B------:R0:W-:Y:S01]  /*f9c60*/  @P3 STG.E.U8 desc[UR6][R28.64], R0 ;  /* 0x000000001c003986 */ /* 0x0001e2000c101106 */
[C---:B------:R-:W-:Y:S02]  /*f9c70*/  LOP3.LUT P6, RZ, R10.reuse, 0x4, RZ, 0xc0, !PT ;  /* 0x000000040aff7812 */ /* 0x040fe400078cc0ff */
[C---:B0-----:R-:W-:Y:S01]  /*f9c80*/  PRMT R0, R7.reuse, 0x7772, RZ ;  /* 0x0000777207007816 */ /* 0x041fe200000000ff */
[----:B------:R-:W4:Y:S04]  /*f9c90*/  LDL.LU.64 R28, [R1+0x2730] ;  /* 0x00273000011c7983 */ /* 0x000f280000300a00 */
[----:B------:R0:W-:Y:S01]  /*f9ca0*/  @P4 STG.E.U8 desc[UR6][R26.64], R0 ;  /* 0x000000001a004986 */ /* 0x0001e2000c101106 */
[----:B------:R-:W-:Y:S02]  /*f9cb0*/  LOP3.LUT P4, RZ, R10, 0x8, RZ, 0xc0, !PT ;  /* 0x000000080aff7812 */ /* 0x000fe4000788c0ff */
[----:B0-----:R-:W-:Y:S01]  /*f9cc0*/  PRMT R0, R7, 0x7773, RZ ;  /* 0x0000777307007816 */ /* 0x001fe200000000ff */
[----:B------:R-:W4:Y:S04]  /*f9cd0*/  LDL.LU.64 R26, [R1+0x2728] ;  /* 0x00272800011a7983 */ /* 0x000f280000300a00 */
[----:B------:R0:W-:Y:S02]  /*f9ce0*/  @P5 STG.E.U8 desc[UR6][R24.64], R0 ;  /* 0x0000000018005986 */ /* 0x0001e4000c101106 */
[----:B0-----:R-:W-:-:S02]  /*f9cf0*/  PRMT R0, R6, 0x7770, RZ ;  /* 0x0000777006007816 */ /* 0x001fc400000000ff */
[----:B------:R-:W4:Y:S04]  /*f9d00*/  LDL.LU.64 R24, [R1+0x2720] ;  /* 0x0027200001187983 */ /* 0x000f280000300a00 */
[----:B------:R0:W-:Y:S02]  /*f9d10*/  @P6 STG.E.U8 desc[UR6][R8.64], R0 ;  /* 0x0000000008006986 */ /* 0x0001e4000c101106 */
[----:B0-----:R-:W-:Y:S02]  /*f9d20*/  PRMT R0, R6, 0x7771, RZ ;  /* 0x0000777106007816 */ /* 0x001fe400000000ff */
[----:B------:R-:W4:Y:S04]  /*f9d30*/  LDL.LU.64 R8, [R1+0x2758] ;  /* 0x0027580001087983 */ /* 0x000f280000300a00 */
[----:B------:R-:W4:Y:S01]  /*f9d40*/  LDL.LU R7, [R1+0x658] ;  /* 0x0006580001077983 */ /* 0x000f220000300800 */
[----:B--2---:R-:W-:-:S04]  /*f9d50*/  LOP3.LUT R4, R4, 0xefffffff, RZ, 0xc0, !PT ;  /* 0xefffffff04047812 */ /* 0x004fc800078ec0ff */
        /* <DEDUP_REMOVED lines=9> */
[----:B------:R-:W-:-:S05]  /*f9df0*/  @P0 LOP3.LUT R4, R4, 0x80000000, RZ, 0xfc, !PT ;  /* 0x8000000004040812 */ /* 0x000fca00078efcff */
[----:B------:R-:W-:Y:S04]  /*f9e00*/  STL.64 [R1+0x5c98], R4 ;  /* 0x005c980401007387 */ /* 0x000fe80000100a00 */
[----:B---3--:R0:W-:Y:S04]  /*f9e10*/  @P4 STG.E.U8 desc[UR6][R12.64], R0 ;  /* 0x000000000c004986 */ /* 0x0081e8000c101106 */
[----:B0-----:R-:W2:Y:S04]  /*f9e20*/  LDL.LU R12, [R1+0x68c] ;  /* 0x00068c00010c7983 */ /* 0x001ea80000300800 */
[----:B------:R-:W3:Y:S01]  /*f9e30*/  LDL.LU.64 R4, [R1+0x2748] ;  /* 0x0027480001047983 */ /* 0x000ee20000300a00 */
        /* <DEDUP_REMOVED lines=13> */
[C---:B------:R-:W-:Y:S01]  /*f9f10*/  LOP3.LUT P0, RZ, R10.reuse, 0x80, RZ, 0xc0, !PT ;  /* 0x000000800aff7812 */ /* 0x040fe2000780c0ff */
[----:B---3--:R0:W-:Y:S04]  /*f9f20*/  STL.64 [R1+0x5ca0], R4 ;  /* 0x005ca00401007387 */ /* 0x0081e80000100a00 */
[----:B0-----:R-:W3:Y:S01]  /*f9f30*/  LDL.LU.64 R4, [R1+0x2750] ;  /* 0x0027500001047983 */ /* 0x001ee20000300a00 */
[----:B------:R-:W-:Y:S02]  /*f9f40*/  LOP3.LUT P6, RZ, R10, 0x20, RZ, 0xc0, !PT ;  /* 0x000000200aff7812 */ /* 0x000fe400078cc0ff */
[----:B------:R-:W-:Y:S01]  /*f9f50*/  LOP3.LUT R3, R3, 0xffffffef, RZ, 0xc0, !PT ;  /* 0xffffffef03037812 */ /* 0x000fe200078ec0ff */
[----:B------:R-:W2:Y:S01]  /*f9f60*/  LDL.LU.64 R16, [R1+0x2778] ;  /* 0x0027780001107983 */ /* 0x000ea20000300a00 */
[----:B------:R-:W-:-:S03]  /*f9f70*/  PRMT R0, R6, 0x7772, RZ ;  /* 0x0000777206007816 */ /* 0x000fc600000000ff */
[----:B------:R-:W-:Y:S01]  /*f9f80*/  @P0 LOP3.LUT R3, R3, 0x10, RZ, 0xfc, !PT ;  /* 0x0000001003030812 */ /* 0x000fe200078efcff */
[----:B------:R-:W2:Y:S01]  /*f9f90*/  LDL.LU.64 R18, [R1+0x2770] ;  /* 0x0027700001127983 */ /* 0x000ea20000300a00 */
[----:B------:R-:W-:-:S03]  /*f9fa0*/  LOP3.LUT P0, RZ, R10, 0x40, RZ, 0xc0, !PT ;  /* 0x000000400aff7812 */ /* 0x000fc6000780c0ff */
[----:B----4-:R0:W-:Y:S04]  /*f9fb0*/  @P5 STG.E.U8 desc[UR6][R14.64], R0 ;  /* 0x000000000e005986 */ /* 0x0101e8000c101106 */
[----:B------:R-:W4:Y:S04]  /*f9fc0*/  LDL.LU R13, [R1+0x67c] ;  /* 0x00067c00010d7983 */ /* 0x000f280000300800 */
[----:B------:R-:W4:Y:S01]  /*f9fd0*/  LDL.LU.64 R22, [R1+0x2768] ;  /* 0x0027680001167983 */ /* 0x000f220000300a00 */
[----:B0-----:R-:W-:-:S03]  /*f9fe0*/  PRMT R0, R6, 0x7773, RZ ;  /* 0x0000777306007816 */ /* 0x001fc600000000ff */
[----:B------:R-:W4:Y:S04]  /*f9ff0*/  LDL.LU.64 R20, [R1+0x2760] ;  /* 0x0027600001147983 */ /* 0x000f280000300a00 */
[----:B------:R0:W-:Y:S04]  /*fa000*/  @P6 STG.E.U8 desc[UR6][R28.64], R0 ;  /* 0x000000001c006986 */ /* 0x0001e8000c101106 */
[----:B------:R-:W4:Y:S01]  /*fa010*/  LDL.LU.64 R14, [R1+0x2798] ;  /* 0x00279800010e7983 */ /* 0x000f220000300a00 */
[----:B0-----:R-:W-:-:S03]  /*fa020*/  PRMT R0, R7, 0x7770, RZ ;  /* 0x0000777007007816 */ /* 0x001fc600000000ff */
[----:B------:R-:W4:Y:S04]  /*fa030*/  LDL.LU.64 R28, [R1+0x2790] ;  /* 0x00279000011c7983 */ /* 0x000f280000300a00 */
        /* <DEDUP_REMOVED lines=8> */
[----:B------:R0:W-:Y:S01]  /*fa0c0*/  @P0 STG.E.U8 desc[UR6][R8.64], R0 ;  /* 0x0000000008000986 */ /* 0x0001e2000c101106 */
[----:B------:R-:W-:-:S02]  /*fa0d0*/  LOP3.LUT P0, RZ, R3, 0x4, RZ, 0xc0, !PT ;  /* 0x0000000403ff7812 */ /* 0x000fc4000780c0ff */
[----:B0-----:R-:W-:Y:S01]  /*fa0e0*/  PRMT R0, R7, 0x7773, RZ ;  /* 0x0000777307007816 */ /* 0x001fe200000000ff */
[----:B------:R-:W4:Y:S04]  /*fa0f0*/  LDL.LU.64 R8, [R1+0x27b8] ;  /* 0x0027b80001087983 */ /* 0x000f280000300a00 */
[----:B------:R-:W4:Y:S06]  /*fa100*/  LDL.LU.64 R6, [R1+0x27b0] ;  /* 0x0027b00001067983 */ /* 0x000f2c0000300a00 */
[----:B---3--:R0:W-:Y:S04]  /*fa110*/  @P0 STG.E.U8 desc[UR6][R4.64], R0 ;  /* 0x0000000004000986 */ /* 0x0081e8000c101106 */
[----:B0-----:R-:W3:Y:S01]  /*fa120*/  LDL.LU.64 R4, [R1+0x5ca0] ;  /* 0x005ca00001047983 */ /* 0x001ee20000300a00 */
[----:B------:R-:W-:-:S02]  /*fa130*/  LOP3.LUT P0, RZ, R3, 0x2, RZ, 0xc0, !PT ;  /* 0x0000000203ff7812 */ /* 0x000fc4000780c0ff */
[----:B--2---:R-:W-:-:S11]  /*fa140*/  PRMT R0, R12, 0x7770, RZ ;  /* 0x000077700c007816 */ /* 0x004fd600000000ff */
[----:B---3--:R0:W-:Y:S01]  /*fa150*/  @P0 STG.E.U8 desc[UR6][R4.64], R0 ;  /* 0x0000000004000986 */ /* 0x0081e2000c101106 */
[----:B------:R-:W-:-:S03]  /*fa160*/  LOP3.LUT P0, RZ, R3, 0x1, RZ, 0xc0, !PT ;  /* 0x0000000103ff7812 */ /* 0x000fc6000780c0ff */
[----:B0-----:R-:W2:Y:S04]  /*fa170*/  LDL.LU.64 R4, [R1+0x5c98] ;  /* 0x005c980001047983 */ /* 0x001ea80000300a00 */
[----:B------:R-:W3:Y:S01]  /*fa180*/  LDL.LU.64 R2, [R1+0x2780] ;  /* 0x0027800001027983 */ /* 0x000ee20000300a00 */
[----:B------:R-:W-:Y:S02]  /*fa190*/  PRMT R0, R12, 0x7771, RZ ;  /* 0x000077710c007816 */ /* 0x000fe400000000ff */
[C---:B------:R-:W-:Y:S02]  /*fa1a0*/  LOP3.LUT P1, RZ, R10.reuse, 0x10000, RZ, 0xc0, !PT ;  /* 0x000100000aff7812 */ /* 0x040fe4000782c0ff */
[C---:B------:R-:W-:Y:S02]  /*fa1b0*/  LOP3.LUT P2, RZ, R10.reuse, 0x20000, RZ, 0xc0, !PT ;  /* 0x000200000aff7812 */ /* 0x040fe4000784c0ff */
[----:B------:R-:W-:-:S02]  /*fa1c0*/  LOP3.LUT P3, RZ, R10, 0x40000, RZ, 0xc0, !PT ;  /* 0x000400000aff7812 */ /* 0x000fc4000786c0ff */
[C---:B------:R-:W-:Y:S02]  /*fa1d0*/  LOP3.LUT P4, RZ, R10.reuse, 0x80000, RZ, 0xc0, !PT ;  /* 0x000800000aff7812 */ /* 0x040fe4000788c0ff */
[C---:B------:R-:W-:Y:S02]  /*fa1e0*/  LOP3.LUT P5, RZ, R10.reuse, 0x100000, RZ, 0xc0, !PT ;  /* 0x001000000aff7812 */ /* 0x040fe400078ac0ff */
[----:B------:R-:W-:Y:S01]  /*fa1f0*/  LOP3.LUT P6, RZ, R10, 0x200000, RZ, 0xc0, !PT ;  /* 0x002000000aff7812 */ /* 0x000fe200078cc0ff */
[----:B---3--:R0:W-:Y:S01]  /*fa200*/  @P0 STG.E.U8 desc[UR6][R2.64], R0 ;  /* 0x0000000002000986 */ /* 0x0081e2000c101106 */
[----:B--2---:R-:W-:Y:S02]  /*fa210*/  LOP3.LUT P0, RZ, R4, 0x80000000, RZ, 0xc0, !PT ;  /* 0x8000000004ff7812 */ /* 0x004fe4000780c0ff */
[----:B0-----:R-:W-:-:S11]  /*fa220*/  PRMT R0, R12, 0x7772, RZ ;  /* 0x000077720c007816 */ /* 0x001fd600000000ff */
[----:B------:R0:W-:Y:S01]  /*fa230*/  @P0 STG.E.U8 desc[UR6][R16.64], R0 ;  /* 0x0000000010000986 */ /* 0x0001e2000c101106 */
[----:B------:R-:W-:Y:S02]  /*fa240*/  LOP3.LUT P0, RZ, R4, 0x40000000, RZ, 0xc0, !PT ;  /* 0x4000000004ff7812 */ /* 0x000fe4000780c0ff */
[----:B0-----:R-:W-:-:S11]  /*fa250*/  PRMT R0, R12, 0x7773, RZ ;  /* 0x000077730c007816 */ /* 0x001fd600000000ff */
[----:B------:R4:W-:Y:S01]  /*fa260*/  @P0 STG.E.U8 desc[UR6][R18.64], R0 ;  /* 0x0000000012000986 */ /* 0x0009e2000c101106 */
        /* <DEDUP_REMOVED lines=17> */
[----:B------:R-:W2:Y:S04]  /*fa380*/  LDL.LU R5, [R1+0x5c90] ;  /* 0x005c900001057983 */ /* 0x000ea80000300800 */
[----:B------:R0:W-:Y:S04]  /*fa390*/  @P6 STG.E.U8 desc[UR6][R6.64], R0 ;  /* 0x0000000006006986 */ /* 0x0001e8000c101106 */
[----:B0-----:R-:W3:Y:S04]  /*fa3a0*/  LDL.LU.64 R6, [R1+0x27a8] ;  /* 0x0027a80001067983 */ /* 0x001ee80000300a00 */
[----:B------:R-:W4:Y:S04]  /*fa3b0*/  LDL.LU.64 R24, [R1+0x27a0] ;  /* 0x0027a00001187983 */ /* 0x000f280000300a00 */
[----:B------:R-:W3:Y:S04]  /*fa3c0*/  LDL.LU.64 R12, [R1+0x27d8] ;  /* 0x0027d800010c7983 */ /* 0x000ee80000300a00 */
[----:B------:R-:W3:Y:S01]  /*fa3d0*/  LDL.LU R9, [R1+0x65c] ;  /* 0x00065c0001097983 */ /* 0x000ee20000300800 */
[----:B------:R-:W-:-:S02]  /*fa3e0*/  LOP3.LUT R4, R4, 0xfff7ffff, RZ, 0xc0, !PT ;  /* 0xfff7ffff04047812 */ /* 0x000fc400078ec0ff */
[C---:B------:R-:W-:Y:S01]  /*fa3f0*/  LOP3.LUT P4, RZ, R10.reuse, 0x400000, RZ, 0xc0, !PT ;  /* 0x004000000aff7812 */ /* 0x040fe2000788c0ff */
[----:B------:R-:W3:Y:S01]  /*fa400*/  LDL.LU.64 R28, [R1+0x27d0] ;  /* 0x0027d000011c7983 */ /* 0x000ee20000300a00 */
[----:B------:R-:W-:-:S03]  /*fa410*/  LOP3.LUT P5, RZ, R10, 0x800000, RZ, 0xc0, !PT ;  /* 0x008000000aff7812 */ /* 0x000fc600078ac0ff */
[----:B------:R-:W3:Y:S01]  /*fa420*/  LDL.LU.64 R26, [R1+0x27c8] ;  /* 0x0027c800011a7983 */ /* 0x000ee20000300a00 */
[----:B------:R-:W-:-:S03]  /*fa430*/  LOP3.LUT P6, RZ, R10, 0x1000000, RZ, 0xc0, !PT ;  /* 0x010000000aff7812 */ /* 0x000fc600078cc0ff */
[----:B------:R-:W3:Y:S04]  /*fa440*/  LDL.LU R8, [R1+0x640] ;  /* 0x0006400001087983 */ /* 0x000ee80000300800 */
[----:B------:R-:W-:Y:S01]  /*fa450*/  STL.64 [R1+0x5a40], R10 ;  /* 0x005a400a01007387 */ /* 0x000fe20000100a00 */
[----:B--2---:R-:W-:-:S13]  /*fa460*/  LOP3.LUT P0, RZ, R5, 0x4, RZ, 0xc0, !PT ;  /* 0x0000000405ff7812 */ /* 0x004fda000780c0ff */
        /* <DEDUP_REMOVED lines=21> */
[----:B---3--:R-:W-:-:S09]  /*fa5c0*/  PRMT R0, R9, 0x7770, RZ ;  /* 0x0000777009007816 */ /* 0x008fd200000000ff */
[----:B------:R-:W-:Y:S02]  /*fa5d0*/  @P0 LOP3.LUT R4, R4, 0x4000000, RZ, 0xfc, !PT ;  /* 0x0400000004040812 */ /* 0x000fe400078efcff */
[----:B------:R-:W-:Y:S01]  /*fa5e0*/  LOP3.LUT P0, RZ, R10, 0x4000000, RZ, 0xc0, !PT ;  /* 0x040000000aff7812 */ /* 0x000fe2000780c0ff */
[----:B------:R0:W-:Y:S01]  /*fa5f0*/  @P4 STG.E.U8 desc[UR6][R6.64], R0 ;  /* 0x0000000006004986 */ /* 0x0001e2000c101106 */
[----:B------:R-:W-:Y:S02]  /*fa600*/  LOP3.LUT R4, R4, 0xf7ffffff, RZ, 0xc0, !PT ;  /* 0xf7ffffff04047812 */ /* 0x000fe400078ec0ff */
[----:B0-----:R-:W-:Y:S01]  /*fa610*/  PRMT R0, R9, 0x7771, RZ ;  /* 0x0000777109007816 */ /* 0x001fe200000000ff */
[----:B------:R-:W2:Y:S08]  /*fa620*/  LDL.LU.64 R6, [R1+0x2800] ;  /* 0x0028000001067983 */ /* 0x000eb00000300a00 */
[----:B------:R-:W-:-:S02]  /*fa630*/  @P0 LOP3.LUT R4, R4, 0x8000000, RZ, 0xfc, !PT ;  /* 0x0800000004040812 */ /* 0x000fc400078efcff */
[----:B------:R-:W-:Y:S01]  /*fa640*/  LOP3.LUT P0, RZ, R10, 0x2000000, RZ, 0xc0, !PT ;  /* 0x020000000aff7812 */ /* 0x000fe2000780c0ff */
[----:B----4-:R0:W-:Y:S04]  /*fa650*/  @P5 STG.E.U8 desc[UR6][R24.64], R0 ;  /* 0x0000000018005986 */ /* 0x0101e8000c101106 */
[----:B0-----:R-:W3:Y:S04]  /*fa660*/  LDL.LU R25, [R1+0x630] ;  /* 0x0006300001197983 */ /* 0x001ee80000300800 */
[----:B------:R-:W4:Y:S04]  /*fa670*/  LDL.LU.64 R10, [R1+0x27e8] ;  /* 0x0027e800010a7983 */ /* 0x000f280000300a00 */
[----:B----4-:R0:W-:Y:S04]  /*fa680*/  STL.64 [R1+0x5c78], R10 ;  /* 0x005c780a01007387 */ /* 0x0101e80000100a00 */
[----:B0-----:R-:W4:Y:S01]  /*fa690*/  LDL.LU.64 R10, [R1+0x27f0] ;  /* 0x0027f000010a7983 */ /* 0x001f220000300a00 */
[----:B------:R-:W-:-:S05]  /*fa6a0*/  PRMT R0, R9, 0x7772, RZ ;  /* 0x0000777209007816 */ /* 0x000fca00000000ff */
[----:B------:R0:W-:Y:S02]  /*fa6b0*/  @P6 STG.E.U8 desc[UR6][R12.64], R0 ;  /* 0x000000000c006986 */ /* 0x0001e4000c101106 */
[----:B0-----:R-:W-:-:S05]  /*fa6c0*/  PRMT R0, R9, 0x7773, RZ ;  /* 0x0000777309007816 */ /* 0x001fca00000000ff */
[----:B------:R-:W-:Y:S01]  /*fa6d0*/  @P0 STG.E.U8 desc[UR6][R28.64], R0 ;  /* 0x000000001c000986 */ /* 0x000fe2000c101106 */
[----:B------:R-:W-:-:S03]  /*fa6e0*/  LOP3.LUT P0, RZ, R4, 0x8000000, RZ, 0xc0, !PT ;  /* 0x0800000004ff7812 */ /* 0x000fc6000780c0ff */
[----:B----4-:R0:W-:Y:S04]  /*fa6f0*/  STL.64 [R1+0x5c88], R10 ;  /* 0x005c880a01007387 */ /* 0x0101e80000100a00 */
[----:B0-----:R-:W4:Y:S01]  /*fa700*/  LDL.LU.64 R10, [R1+0x27f8] ;  /* 0x0027f800010a7983 */ /* 0x001f220000300a00 */
[----:B------:R-:W-:-:S03]  /*fa710*/  PRMT R0, R8, 0x7770, RZ ;  /* 0x0000777008007816 */ /* 0x000fc600000000ff */
[----:B------:R-:W3:Y:S04]  /*fa720*/  LDL.LU.64 R2, [R1+0x27e0] ;  /* 0x0027e00001027983 */ /* 0x000ee80000300a00 */
[----:B------:R0:W-:Y:S01]  /*fa730*/  @P0 STG.E.U8 desc[UR6][R26.64], R0 ;  /* 0x000000001a000986 */ /* 0x0001e2000c101106 */
[----:B------:R-:W-:-:S03]  /*fa740*/  LOP3.LUT P0, RZ, R4, 0x4000000, RZ, 0xc0, !PT ;  /* 0x0400000004ff7812 */ /* 0x000fc6000780c0ff */
[----:B------:R-:W3:Y:S04]  /*fa750*/  LDL.LU.64 R16, [R1+0x2818] ;  /* 0x0028180001107983 */ /* 0x000ee80000300a00 */
[----:B------:R-:W3:Y:S01]  /*fa760*/  LDL.LU.64 R18, [R1+0x2810] ;  /* 0x0028100001127983 */ /* 0x000ee20000300a00 */
[----:B0-----:R-:W-:-:S03]  /*fa770*/  PRMT R0, R8, 0x7771, RZ ;  /* 0x0000777108007816 */ /* 0x001fc600000000ff */
[----:B------:R-:W3:Y:S04]  /*fa780*/  LDL.LU R9, [R1+0x620] ;  /* 0x0006200001097983 */ /* 0x000ee80000300800 */
[----:B--2---:R0:W-:Y:S01]  /*fa790*/  @P0 STG.E.U8 desc[UR6][R6.64], R0 ;  /* 0x0000000006000986 */ /* 0x0041e2000c101106 */
[----:B------:R-:W-:-:S03]  /*fa7a0*/  LOP3.LUT P0, RZ, R4, 0x2000000, RZ, 0xc0, !PT ;  /* 0x0200000004ff7812 */ /* 0x000fc6000780c0ff */
[----:B------:R-:W2:Y:S04]  /*fa7b0*/  LDL.LU.64 R22, [R1+0x2808] ;  /* 0x0028080001167983 */ /* 0x000ea80000300a00 */
[----:B------:R-:W2:Y:S04]  /*fa7c0*/  LDL.LU.64 R20, [R1+0x2840] ;  /* 0x0028400001147983 */ /* 0x000ea80000300a00 */
[----:B------:R-:W2:Y:S01]  /*fa7d0*/  LDL.LU.64 R14, [R1+0x2838] ;  /* 0x00283800010e7983 */ /* 0x000ea20000300a00 */
[----:B0-----:R-:W-:-:S03]  /*fa7e0*/  PRMT R0, R8, 0x7772, RZ ;  /* 0x0000777208007816 */ /* 0x001fc600000000ff */
[----:B------:R-:W2:Y:S04]  /*fa7f0*/  LDL.LU.64 R12, [R1+0x2830] ;  /* 0x00283000010c7983 */ /* 0x000ea80000300a00 */
[----:B------:R-:W2:Y:S04]  /*fa800*/  LDL.LU R24, [R1+0x610] ;  /* 0x0006100001187983 */ /* 0x000ea80000300800 */
[----:B------:R-:W2:Y:S04]  /*fa810*/  LDL.LU.64 R28, [R1+0x2828] ;  /* 0x00282800011c7983 */ /* 0x000ea80000300a00 */
[----:B------:R-:W2:Y:S04]  /*fa820*/  LDL.LU.64 R26, [R1+0x2820] ;  /* 0x00282000011a7983 */ /* 0x000ea80000300a00 */
[----:B------:R-:W2:Y:S04]  /*fa830*/  LDL.LU.64 R6, [R1+0x2858] ;  /* 0x0028580001067983 */ /* 0x000ea80000300a00 */
[----:B----4-:R0:W-:Y:S04]  /*fa840*/  @P0 STG.E.U8 desc[UR6][R10.64], R0 ;  /* 0x000000000a000986 */ /* 0x0101e8000c101106 */
[----:B0-----:R-:W4:Y:S01]  /*fa850*/  LDL.LU.64 R10, [R1+0x5c88] ;  /* 0x005c8800010a7983 */ /* 0x001f220000300a00 */
[----:B------:R-:W-:-:S02]  /*fa860*/  LOP3.LUT P0, RZ, R4, 0x1000000, RZ, 0xc0, !PT ;  /* 0x0100000004ff7812 */ /* 0x000fc4000780c0ff */
[----:B------:R-:W-:Y:S02]  /*fa870*/  PRMT R0, R8, 0x7773, RZ ;  /* 0x0000777308007816 */ /* 0x000fe400000000ff */
[----:B------:R-:W2:Y:S09]  /*fa880*/  LDL.LU R8, [R1+0x5c80] ;  /* 0x005c800001087983 */ /* 0x000eb20000300800 */
[----:B----4-:R0:W-:Y:S04]  /*fa890*/  @P0 STG.E.U8 desc[UR6][R10.64], R0 ;  /* 0x000000000a000986 */ /* 0x0101e8000c101106 */
[----:B0-----:R-:W4:Y:S01]  /*fa8a0*/  LDL.LU.64 R10, [R1+0x5c78] ;  /* 0x005c7800010a7983 */ /* 0x001f220000300a00 */
[----:B------:R-:W-:-:S02]  /*fa8b0*/  LOP3.LUT P0, RZ, R4, 0x800000, RZ, 0xc0, !PT ;  /* 0x0080000004ff7812 */ /* 0x000fc4000780c0ff */
[----:B---3--:R-:W-:Y:S02]  /*fa8c0*/  PRMT R0, R25, 0x7770, RZ ;  /* 0x0000777019007816 */ /* 0x008fe400000000ff */
[C---:B------:R-:W-:Y:S02]  /*fa8d0*/  LOP3.LUT P1, RZ, R5.reuse, 0x8, RZ, 0xc0, !PT ;  /* 0x0000000805ff7812 */ /* 0x040fe4000782c0ff */
[C---:B------:R-:W-:Y:S02]  /*fa8e0*/  LOP3.LUT P2, RZ, R5.reuse, 0x10, RZ, 0xc0, !PT ;  /* 0x0000001005ff7812 */ /* 0x040fe4000784c0ff */
[C---:B------:R-:W-:Y:S02]  /*fa8f0*/  LOP3.LUT P3, RZ, R5.reuse, 0x20, RZ, 0xc0, !PT ;  /* 0x0000002005ff7812 */ /* 0x040fe4000786c0ff */
[C---:B------:R-:W-:Y:S02]  /*fa900*/  LOP3.LUT P4, RZ, R5.reuse, 0x40, RZ, 0xc0, !PT ;  /* 0x0000004005ff7812 */ /* 0x040fe4000788c0ff */
[----:B------:R-:W-:-:S02]  /*fa910*/  LOP3.LUT P5, RZ, R5, 0x80, RZ, 0xc0, !PT ;  /* 0x0000008005ff7812 */ /* 0x000fc400078ac0ff */
[----:B------:R-:W-:Y:S01]  /*fa920*/  LOP3.LUT P6, RZ, R5, 0x100, RZ, 0xc0, !PT ;  /* 0x0000010005ff7812 */ /* 0x000fe200078cc0ff */
        /* <DEDUP_REMOVED lines=12> */
[----:B--2---:R0:W-:Y:S02]  /*fa9f0*/  @P0 STG.E.U8 desc[UR6][R22.64], R0 ;  /* 0x0000000016000986 */ /* 0x0041e4000c101106 */
        /* <DEDUP_REMOVED lines=15> */
[----:B------:R-:W3:Y:S04]  /*faaf0*/  LDL.LU.64 R12, [R1+0x2878] ;  /* 0x00287800010c7983 */ /* 0x000ee80000300a00 */
[----:B------:R-:W3:Y:S01]  /*fab00*/  LDL.LU R25, [R1+0x644] ;  /* 0x0006440001197983 */ /* 0x000ee20000300800 */
[----:B------:R-:W-:-:S02]  /*fab10*/  LOP3.LUT P4, RZ, R5, 0x200, RZ, 0xc0, !PT ;  /* 0x0000020005ff7812 */ /* 0x000fc4000788c0ff */
[----:B------:R-:W-:Y:S01]  /*fab20*/  LOP3.LUT P5, RZ, R5, 0x400, RZ, 0xc0, !PT ;  /* 0x0000040005ff7812 */ /* 0x000fe200078ac0ff */
[----:B------:R-:W4:Y:S01]  /*fab30*/  LDL.LU.64 R28, [R1+0x2870] ;  /* 0x00287000011c7983 */ /* 0x000f220000300a00 */
[----:B------:R-:W-:-:S03]  /*fab40*/  PRMT R0, R24, 0x7773, RZ ;  /* 0x0000777318007816 */ /* 0x000fc600000000ff */
[----:B------:R-:W4:Y:S06]  /*fab50*/  LDL.LU R9, [R1+0x634] ;  /* 0x0006340001097983 */ /* 0x000f2c0000300800 */
[----:B--2---:R0:W-:Y:S04]  /*fab60*/  @P4 STG.E.U8 desc[UR6][R26.64], R0 ;  /* 0x000000001a004986 */ /* 0x0041e8000c101106 */
[----:B0-----:R-:W2:Y:S01]  /*fab70*/  LDL.LU.64 R26, [R1+0x2868] ;  /* 0x00286800011a7983 */ /* 0x001ea20000300a00 */
[----:B---3--:R-:W-:-:S05]  /*fab80*/  PRMT R0, R25, 0x7770, RZ ;  /* 0x0000777019007816 */ /* 0x008fca00000000ff */
[----:B------:R0:W-:Y:S04]  /*fab90*/  @P5 STG.E.U8 desc[UR6][R6.64], R0 ;  /* 0x0000000006005986 */ /* 0x0001e8000c101106 */
        /* <DEDUP_REMOVED lines=21> */
[C---:B------:R-:W-:Y:S01]  /*facf0*/  LOP3.LUT P0, RZ, R5.reuse, 0x8000, RZ, 0xc0, !PT ;  /* 0x0000800005ff7812 */ /* 0x040fe2000780c0ff */
        /* <DEDUP_REMOVED lines=22> */
[----:B------:R-:W4:Y:S08]  /*fae60*/  LDL.LU.64 R14, [R1+0x28d8] ;  /* 0x0028d800010e7983 */ /* 0x000f300000300a00 */
[----:B------:R0:W-:Y:S01]  /*fae70*/  @P0 STG.E.U8 desc[UR6][R12.64], R0 ;  /* 0x000000000c000986 */ /* 0x0001e2000c101106 */
[----:B------:R-:W-:-:S02]  /*fae80*/  LOP3.LUT P0, RZ, R4, 0x40000, RZ, 0xc0, !PT ;  /* 0x0004000004ff7812 */ /* 0x000fc4000780c0ff */
[----:B0-----:R-:W-:Y:S02]  /*fae90*/  PRMT R0, R25, 0x7773, RZ ;  /* 0x0000777319007816 */ /* 0x001fe400000000ff */
[----:B------:R-:W4:Y:S09]  /*faea0*/  LDL.LU R25, [R1+0x648] ;  /* 0x0006480001197983 */ /* 0x000f320000300800 */
[----:B------:R0:W-:Y:S01]  /*faeb0*/  @P0 STG.E.U8 desc[UR6][R28.64], R0 ;  /* 0x000000001c000986 */ /* 0x0001e2000c101106 */
[----:B------:R-:W-:-:S03]  /*faec0*/  LOP3.LUT P0, RZ, R4, 0x20000, RZ, 0xc0, !PT ;  /* 0x0002000004ff7812 */ /* 0x000fc6000780c0ff */
[----:B------:R-:W4:Y:S01]  /*faed0*/  LDL.LU.64 R12, [R1+0x28d0] ;  /* 0x0028d000010c7983 */ /* 0x000f220000300a00 */
[----:B0-----:R-:W-:-:S03]  /*faee0*/  PRMT R0, R9, 0x7770, RZ ;  /* 0x0000777009007816 */ /* 0x001fc600000000ff */
[----:B------:R-:W4:Y:S06]  /*faef0*/  LDL.LU.64 R28, [R1+0x28c8] ;  /* 0x0028c800011c7983 */ /* 0x000f2c0000300a00 */
[----:B--2---:R0:W-:Y:S01]  /*faf00*/  @P0 STG.E.U8 desc[UR6][R26.64], R0 ;  /* 0x000000001a000986 */ /* 0x0041e2000c101106 */
[C---:B------:R-:W-:Y:S02]  /*faf10*/  LOP3.LUT P0, RZ, R4.reuse, 0x10000, RZ, 0xc0, !PT ;  /* 0x0001000004ff7812 */ /* 0x040fe4000780c0ff */
        /* <DEDUP_REMOVED lines=9> */
[----:B------:R-:W-:Y:S02]  /*fafb0*/  PRMT R0, R9, 0x7773, RZ ;  /* 0x0000777309007816 */ /* 0x000fe400000000ff */
[----:B------:R-:W2:Y:S01]  /*fafc0*/  LDL.LU R9, [R1+0x5c60] ;  /* 0x005c600001097983 */ /* 0x000ea20000300800 */
[----:B------:R-:W-:-:S08]  /*fafd0*/  LOP3.LUT P1, RZ, R5, 0x400000, RZ, 0xc0, !PT ;  /* 0x0040000005ff7812 */ /* 0x000fd0000782c0ff */
        /* <DEDUP_REMOVED lines=12> */
[----:B------:R-:W-:Y:S02]  /*fb0a0*/  LOP3.LUT P2, RZ, R5, 0x800000, RZ, 0xc0, !PT ;  /* 0x0080000005ff7812 */ /* 0x000fe4000784c0ff */
[----:B0-----:R-:W-:-:S09]  /*fb0b0*/  PRMT R0, R24, 0x7773, RZ ;  /* 0x0000777318007816 */ /* 0x001fd200000000ff */
[----:B------:R3:W-:Y:S01]  /*fb0c0*/  @P0 STG.E.U8 desc[UR6][R18.64], R0 ;  /* 0x0000000012000986 */ /* 0x0007e2000c101106 */
[C---:B------:R-:W-:Y:S02]  /*fb0d0*/  LOP3.LUT P3, RZ, R5.reuse, 0x1000000, RZ, 0xc0, !PT ;  /* 0x0100000005ff7812 */ /* 0x040fe4000786c0ff */
[C---:B------:R-:W-:Y:S02]  /*fb0e0*/  LOP3.LUT P4, RZ, R5.reuse, 0x2000000, RZ, 0xc0, !PT ;  /* 0x0200000005ff7812 */ /* 0x040fe4000788c0ff */
[C---:B------:R-:W-:Y:S02]  /*fb0f0*/  LOP3.LUT P5, RZ, R5.reuse, 0x4000000, RZ, 0xc0, !PT ;  /* 0x0400000005ff7812 */ /* 0x040fe400078ac0ff */
        /* <DEDUP_REMOVED lines=13> */
[----:B--2---:R0:W-:Y:S04]  /*fb1d0*/  @P6 STG.E.U8 desc[UR6][R26.64], R0 ;  /* 0x000000001a006986 */ /* 0x0041e8000c101106 */
[----:B0-----:R-:W2:Y:S01]  /*fb1e0*/  LDL.LU.64 R26, [R1+0x28f8] ;  /* 0x0028f800011a7983 */ /* 0x001ea20000300a00 */
[----:B------:R-:W-:Y:S02]  /*fb1f0*/  LOP3.LUT P4, RZ, R5, 0x10000000, RZ, 0xc0, !PT ;  /* 0x1000000005ff7812 */ /* 0x000fe4000788c0ff */
[----:B------:R-:W-:Y:S01]  /*fb200*/  PRMT R0, R25, 0x7772, RZ ;  /* 0x0000777219007816 */ /* 0x000fe200000000ff */
[----:B------:R-:W4:Y:S04]  /*fb210*/  LDL.LU.64 R20, [R1+0x28f0] ;  /* 0x0028f00001147983 */ /* 0x000f280000300a00 */
[----:B------:R-:W3:Y:S04]  /*fb220*/  LDL.LU.64 R14, [R1+0x28e8] ;  /* 0x0028e800010e7983 */ /* 0x000ee80000300a00 */
[----:B------:R-:W3:Y:S04]  /*fb230*/  LDL.LU.64 R12, [R1+0x28e0] ;  /* 0x0028e000010c7983 */ /* 0x000ee80000300a00 */
[----:B------:R-:W3:Y:S04]  /*fb240*/  LDL.LU.64 R28, [R1+0x2918] ;  /* 0x00291800011c7983 */ /* 0x000ee80000300a00 */
[----:B------:R-:W3:Y:S04]  /*fb250*/  LDL.LU R24, [R1+0x638] ;  /* 0x0006380001187983 */ /* 0x000ee80000300800 */
[----:B--2---:R0:W-:Y:S04]  /*fb260*/  @P4 STG.E.U8 desc[UR6][R26.64], R0 ;  /* 0x000000001a004986 */ /* 0x0041e8000c101106 */
[----:B0-----:R-:W2:Y:S04]  /*fb270*/  LDL.LU.64 R26, [R1+0x2910] ;  /* 0x00291000011a7983 */ /* 0x001ea80000300a00 */
[----:B------:R-:W2:Y:S04]  /*fb280*/  LDL.LU.64 R10, [R1+0x2930] ;  /* 0x00293000010a7983 */ /* 0x000ea80000300a00 */
[----:B--2---:R0:W-:Y:S04]  /*fb290*/  STL.64 [R1+0x5c38], R10 ;  /* 0x005c380a01007387 */ /* 0x0041e80000100a00 */
[----:B0-----:R-:W2:Y:S04]  /*fb2a0*/  LDL.LU.64 R10, [R1+0x2938] ;  /* 0x00293800010a7983 */ /* 0x001ea80000300a00 */
        /* <DEDUP_REMOVED lines=24> */
[----:B------:R-:W-:Y:S01]  /*fb430*/  LOP3.LUT P5, RZ, R5, 0x20000000, RZ, 0xc0, !PT ;  /* 0x2000000005ff7812 */ /* 0x000fe200078ac0ff */
[----:B------:R-:W3:Y:S04]  /*fb440*/  LDL.LU.64 R2, [R1+0x2928] ;  /* 0x0029280001027983 */ /* 0x000ee80000300a00 */
[----:B------:R-:W-:-:S02]  /*fb450*/  @P0 LOP3.LUT R4, R4, 0x80, RZ, 0xfc, !PT ;  /* 0x0000008004040812 */ /* 0x000fc400078efcff */
[----:B------:R-:W-:Y:S02]  /*fb460*/  LOP3.LUT P0, RZ, R6, 0x2, RZ, 0xc0, !PT ;  /* 0x0000000206ff7812 */ /* 0x000fe4000780c0ff */
[----:B------:R-:W-:Y:S02]  /*fb470*/  LOP3.LUT R4, R4, 0xfffffeff, RZ, 0xc0, !PT ;  /* 0xfffffeff04047812 */ /* 0x000fe400078ec0ff */
[----:B------:R-:W-:-:S09]  /*fb480*/  LOP3.LUT P6, RZ, R5, 0x40000000, RZ, 0xc0, !PT ;  /* 0x4000000005ff7812 */ /* 0x000fd200078cc0ff */
[----:B------:R-:W-:Y:S02]  /*fb490*/  @P0 LOP3.LUT R4, R4, 0x100, RZ, 0xfc, !PT ;  /* 0x0000010004040812 */ /* 0x000fe400078efcff */
[----:B------:R-:W-:Y:S02]  /*fb4a0*/  LOP3.LUT P0, RZ, R6, 0x1, RZ, 0xc0, !PT ;  /* 0x0000000106ff7812 */ /* 0x000fe4000780c0ff */
[----:B------:R-:W-:Y:S02]  /*fb4b0*/  LOP3.LUT R4, R4, 0xfffffdff, RZ, 0xc0, !PT ;  /* 0xfffffdff04047812 */ /* 0x000fe400078ec0ff */
[----:B------:R-:W-:Y:S02]  /*fb4c0*/  PRMT R0, R25, 0x7773, RZ ;  /* 0x0000777319007816 */ /* 0x000fe400000000ff */
[----:B------:R-:W3:Y:S04]  /*fb4d0*/  LDL.LU R25, [R1+0x618] ;  /* 0x0006180001197983 */ /* 0x000ee80000300800 */
[----:B----4-:R0:W-:Y:S03]  /*fb4e0*/  @P5 STG.E.U8 desc[UR6][R20.64], R0 ;  /* 0x0000000014005986 */ /* 0x0101e6000c101106 */
[----:B------:R-:W-:Y:S01]  /*fb4f0*/  @P0 LOP3.LUT R4, R4, 0x200, RZ, 0xfc, !PT ;  /* 0x0000020004040812 */ /* 0x000fe200078efcff */
[----:B------:R-:W4:Y:S01]  /*fb500*/  LDL.LU.64 R16, [R1+0x2920] ;  /* 0x0029200001107983 */ /* 0x000f220000300a00 */
[----:B------:R-:W-:-:S03]  /*fb510*/  LOP3.LUT P0, RZ, R5, 0x80000000, RZ, 0xc0, !PT ;  /* 0x8000000005ff7812 */ /* 0x000fc6000780c0ff */
[----:B------:R-:W3:Y:S01]  /*fb520*/  LDL.LU.64 R18, [R1+0x2958] ;  /* 0x0029580001127983 */ /* 0x000ee20000300a00 */
[----:B0-----:R-:W-:-:S03]  /*fb530*/  PRMT R0, R24, 0x7770, RZ ;  /* 0x0000777018007816 */ /* 0x001fc600000000ff */
[----:B------:R-:W3:Y:S04]  /*fb540*/  LDL.LU.64 R22, [R1+0x2950] ;  /* 0x0029500001167983 */ /* 0x000ee80000300a00 */
[----:B------:R0:W-:Y:S04]  /*fb550*/  @P6 STG.E.U8 desc[UR6][R14.64], R0 ;  /* 0x000000000e006986 */ /* 0x0001e8000c101106 */
[----:B------:R-:W3:Y:S01]  /*fb560*/  LDL.LU.64 R20, [R1+0x2948] ;  /* 0x0029480001147983 */ /* 0x000ee20000300a00 */
[----:B0-----:R-:W-:-:S03]  /*fb570*/  PRMT R0, R24, 0x7771, RZ ;  /* 0x0000777118007816 */ /* 0x001fc600000000ff */
[----:B------:R-:W3:Y:S04]  /*fb580*/  LDL.LU.64 R14, [R1+0x2978] ;  /* 0x00297800010e7983 */ /* 0x000ee80000300a00 */
[----:B------:R0:W-:Y:S01]  /*fb590*/  @P0 STG.E.U8 desc[UR6][R12.64], R0 ;  /* 0x000000000c000986 */ /* 0x0001e2000c101106 */
[----:B------:R-:W-:Y:S02]  /*fb5a0*/  LOP3.LUT P0, RZ, R4, 0x200, RZ, 0xc0, !PT ;  /* 0x0000020004ff7812 */ /* 0x000fe4000780c0ff */
[----:B0-----:R-:W-:Y:S01]  /*fb5b0*/  PRMT R0, R24, 0x7772, RZ ;  /* 0x0000777218007816 */ /* 0x001fe200000000ff */
[----:B------:R-:W3:Y:S10]  /*fb5c0*/  LDL.LU.64 R12, [R1+0x2970] ;  /* 0x00297000010c7983 */ /* 0x000ef40000300a00 */
[----:B------:R0:W-:Y:S01]  /*fb5d0*/  @P0 STG.E.U8 desc[UR6][R28.64], R0 ;  /* 0x000000001c000986 */ /* 0x0001e2000c101106 */
[----:B------:R-:W-:-:S02]  /*fb5e0*/  LOP3.LUT P0, RZ, R4, 0x100, RZ, 0xc0, !PT ;  /* 0x0000010004ff7812 */ /* 0x000fc4000780c0ff */
[----:B0-----:R-:W-:Y:S01]  /*fb5f0*/  PRMT R0, R24, 0x7773, RZ ;  /* 0x0000777318007816 */ /* 0x001fe200000000ff */
[----:B------:R-:W3:Y:S10]  /*fb600*/  LDL.LU.64 R28, [R1+0x2968] ;  /* 0x00296800011c7983 */ /* 0x000ef40000300a00 */
[----:B------:R0:W-:Y:S01]  /*fb610*/  @P0 STG.E.U8 desc[UR6][R26.64], R0 ;  /* 0x000000001a000986 */ /* 0x0001e2000c101106 */
[----:B------:R-:W-:-:S02]  /*fb620*/  LOP3.LUT P0, RZ, R4, 0x80, RZ, 0xc0, !PT ;  /* 0x0000008004ff7812 */ /* 0x000fc4000780c0ff */
[----:B0-----:R-:W-:Y:S01]  /*fb630*/  PRMT R0, R9, 0x7770, RZ ;  /* 0x0000777009007816 */ /* 0x001fe200000000ff */
[----:B------:R-:W3:Y:S04]  /*fb640*/  LDL.LU.64 R26, [R1+0x2960] ;  /* 0x00296000011a7983 */ /* 0x000ee80000300a00 */
[----:B------:R-:W3:Y:S06]  /*fb650*/  LDL.LU R24, [R1+0x63c] ;  /* 0x00063c0001187983 */ /* 0x000eec0000300800 */
        /* <DEDUP_REMOVED lines=10> */
[----:B------:R-:W-:-:S03]  /*fb700*/  PRMT R0, R9, 0x7773, RZ ;  /* 0x0000777309007816 */ /* 0x000fc600000000ff */
[----:B------:R-:W3:Y:S01]  /*fb710*/  LDL.LU R9, [R1+0x5c30] ;  /* 0x005c300001097983 */ /* 0x000ee20000300800 */
[----:B------:R-:W-:Y:S02]  /*fb720*/  LOP3.LUT P0, RZ, R4, 0x10, RZ, 0xc0, !PT ;  /* 0x0000001004ff7812 */ /* 0x000fe4000780c0ff */
[C---:B------:R-:W-:Y:S02]  /*fb730*/  LOP3.LUT P1, RZ, R6.reuse, 0x200, RZ, 0xc0, !PT ;  /* 0x0000020006ff7812 */ /* 0x040fe4000782c0ff */
[C---:B------:R-:W-:Y:S02]  /*fb740*/  LOP3.LUT P2, RZ, R6.reuse, 0x400, RZ, 0xc0, !PT ;  /* 0x0000040006ff7812 */ /* 0x040fe4000784c0ff */
[C---:B------:R-:W-:Y:S02]  /*fb750*/  LOP3.LUT P3, RZ, R6.reuse, 0x800, RZ, 0xc0, !PT ;  /* 0x0000080006ff7812 */ /* 0x040fe4000786c0ff */
[C---:B------:R-:W-:Y:S02]  /*fb760*/  LOP3.LUT P4, RZ, R6.reuse, 0x1000, RZ, 0xc0, !PT ;  /* 0x0000100006ff7812 */ /* 0x040fe4000788c0ff */
[----:B------:R-:W-:-:S03]  /*fb770*/  LOP3.LUT P5, RZ, R6, 0x2000, RZ, 0xc0, !PT ;  /* 0x0000200006ff7812 */ /* 0x000fc600078ac0ff */
[----:B--2---:R3:W-:Y:S01]  /*fb780*/  @P0 STG.E.U8 desc[UR6][R10.64], R0 ;  /* 0x000000000a000986 */ /* 0x0047e2000c101106 */
[----:B------:R-:W-:Y:S02]  /*fb790*/  LOP3.LUT P0, RZ, R4, 0x8, RZ, 0xc0, !PT ;  /* 0x0000000804ff7812 */ /* 0x000fe4000780c0ff */
[----:B---3--:R-:W-:-:S11]  /*fb7a0*/  PRMT R0, R25, 0x7770, RZ ;  /* 0x0000777019007816 */ /* 0x008fd600000000ff */
[----:B------:R0:W-:Y:S01]  /*fb7b0*/  @P0 STG.E.U8 desc[UR6][R2.64], R0 ;  /* 0x0000000002000986 */ /* 0x0001e2000c101106 */
[----:B------:R-:W-:Y:S02]  /*fb7c0*/  LOP3.LUT P0, RZ, R4, 0x4, RZ, 0xc0, !PT ;  /* 0x0000000404ff7812 */ /* 0x000fe4000780c0ff */
[----:B0-----:R-:W-:-:S11]  /*fb7d0*/  PRMT R0, R25, 0x7771, RZ ;  /* 0x0000777119007816 */ /* 0x001fd600000000ff */
[----:B----4-:R0:W-:Y:S01]  /*fb7e0*/  @P0 STG.E.U8 desc[UR6][R16.64], R0 ;  /* 0x0000000010000986 */ /* 0x0101e2000c101106 */
        /* <DEDUP_REMOVED lines=13> */
[----:B------:R-:W3:Y:S04]  /*fb8c0*/  LDL.LU.64 R20, [R1+0x2980] ;  /* 0x0029800001147983 */ /* 0x000ee80000300a00 */
[----:B------:R0:W-:Y:S04]  /*fb8d0*/  @P5 STG.E.U8 desc[UR6][R28.64], R0 ;  /* 0x000000001c005986 */ /* 0x0001e8000c101106 */
[----:B0-----:R-:W4:Y:S01]  /*fb8e0*/  LDL.LU.64 R28, [R1+0x2998] ;  /* 0x00299800011c7983 */ /* 0x001f220000300a00 */
[----:B------:R-:W-:-:S02]  /*fb8f0*/  LOP3.LUT P6, RZ, R6, 0x4000, RZ, 0xc0, !PT ;  /* 0x0000400006ff7812 */ /* 0x000fc400078cc0ff */
[----:B------:R-:W-:Y:S02]  /*fb900*/  LOP3.LUT P4, RZ, R6, 0x8000, RZ, 0xc0, !PT ;  /* 0x0000800006ff7812 */ /* 0x000fe4000788c0ff */
[----:B------:R-:W-:Y:S02]  /*fb910*/  PRMT R0, R24, 0x7770, RZ ;  /* 0x0000777018007816 */ /* 0x000fe400000000ff */
[----:B------:R-:W-:-:S07]  /*fb920*/  LOP3.LUT P5, RZ, R6, 0x10000, RZ, 0xc0, !PT ;  /* 0x0001000006ff7812 */ /* 0x000fce00078ac0ff */
[----:B------:R0:W-:Y:S02]  /*fb930*/  @P6 STG.E.U8 desc[UR6][R26.64], R0 ;  /* 0x000000001a006986 */ /* 0x0001e4000c101106 */
[----:B0-----:R-:W-:Y:S02]  /*fb940*/  PRMT R0, R24, 0x7771, RZ ;  /* 0x0000777118007816 */ /* 0x001fe400000000ff */
[----:B------:R-:W2:Y:S04]  /*fb950*/  LDL.LU.64 R26, [R1+0x2990] ;  /* 0x00299000011a7983 */ /* 0x000ea80000300a00 */
[----:B------:R-:W2:Y:S04]  /*fb960*/  LDL.LU.64 R14, [R1+0x2988] ;  /* 0x00298800010e7983 */ /* 0x000ea80000300a00 */
[----:B------:R-:W2:Y:S04]  /*fb970*/  LDL.LU.64 R12, [R1+0x29c0] ;  /* 0x0029c000010c7983 */ /* 0x000ea80000300a00 */
[----:B------:R-:W2:Y:S01]  /*fb980*/  LDL.LU R25, [R1+0x62c] ;  /* 0x00062c0001197983 */ /* 0x000ea20000300800 */
[----:B------:R-:W-:-:S02]  /*fb990*/  LOP3.LUT P0, RZ, R6, 0x8000000, RZ, 0xc0, !PT ;  /* 0x0800000006ff7812 */ /* 0x000fc4000780c0ff */
[----:B------:R-:W-:-:S11]  /*fb9a0*/  LOP3.LUT R5, R5, 0xfeffffff, RZ, 0xc0, !PT ;  /* 0xfeffffff05057812 */ /* 0x000fd600078ec0ff */
[----:B------:R-:W-:Y:S02]  /*fb9b0*/  @P0 LOP3.LUT R5, R5, 0x1000000, RZ, 0xfc, !PT ;  /* 0x0100000005050812 */ /* 0x000fe400078efcff */
[----:B------:R-:W-:Y:S02]  /*fb9c0*/  LOP3.LUT P0, RZ, R6, 0x4000000, RZ, 0xc0, !PT ;  /* 0x0400000006ff7812 */ /* 0x000fe4000780c0ff */
[----:B------:R-:W-:-:S11]  /*fb9d0*/  LOP3.LUT R5, R5, 0xfdffffff, RZ, 0xc0, !PT ;  /* 0xfdffffff05057812 */ /* 0x000fd600078ec0ff */
[----:B------:R-:W-:Y:S02]  /*fb9e0*/  @P0 LOP3.LUT R5, R5, 0x2000000, RZ, 0xfc, !PT ;  /* 0x0200000005050812 */ /* 0x000fe400078efcff */
[----:B------:R-:W-:Y:S01]  /*fb9f0*/  LOP3.LUT P0, RZ, R6, 0x2000000, RZ, 0xc0, !PT ;  /* 0x0200000006ff7812 */ /* 0x000fe2000780c0ff */
[----:B---3--:R0:W-:Y:S02]  /*fba00*/  @P4 STG.E.U8 desc[UR6][R20.64], R0 ;  /* 0x0000000014004986 */ /* 0x0081e4000c101106 */
[----:B0-----:R-:W-:-:S05]  /*fba10*/  PRMT R0, R24, 0x7772, RZ ;  /* 0x0000777218007816 */ /* 0x001fca00000000ff */
[----:B----4-:R0:W-:Y:S04]  /*fba20*/  @P5 STG.E.U8 desc[UR6][R28.64], R0 ;  /* 0x000000001c005986 */ /* 0x0101e8000c101106 */
[----:B0-----:R-:W3:Y:S04]  /*fba30*/  LDL.LU.64 R28, [R1+0x29b8] ;  /* 0x0029b800011c7983 */ /* 0x001ee80000300a00 */
[----:B------:R-:W4:Y:S01]  /*fba40*/  LDL.LU R11, [R1+0x61c] ;  /* 0x00061c00010b7983 */ /* 0x000f220000300800 */
[----:B------:R-:W-:-:S04]  /*fba50*/  LOP3.LUT R5, R5, 0xfbffffff, RZ, 0xc0, !PT ;  /* 0xfbffffff05057812 */ /* 0x000fc800078ec0ff */
        /* <DEDUP_REMOVED lines=18> */
[C---:B------:R-:W-:Y:S02]  /*fbb80*/  LOP3.LUT P6, RZ, R6.reuse, 0x20000, RZ, 0xc0, !PT ;  /* 0x0002000006ff7812 */ /* 0x040fe400078cc0ff */
[C---:B------:R-:W-:Y:S02]  /*fbb90*/  LOP3.LUT P1, RZ, R6.reuse, 0x10000000, RZ, 0xc0, !PT ;  /* 0x1000000006ff7812 */ /* 0x040fe4000782c0ff */
[----:B------:R-:W-:-:S02]  /*fbba0*/  LOP3.LUT P2, RZ, R6, 0x20000000, RZ, 0xc0, !PT ;  /* 0x2000000006ff7812 */ /* 0x000fc4000784c0ff */
[C---:B------:R-:W-:Y:S02]  /*fbbb0*/  LOP3.LUT P3, RZ, R6.reuse, 0x40000000, RZ, 0xc0, !PT ;  /* 0x4000000006ff7812 */ /* 0x040fe4000786c0ff */
[----:B------:R-:W-:Y:S02]  /*fbbc0*/  LOP3.LUT P4, RZ, R6, 0x80000000, RZ, 0xc0, !PT ;  /* 0x8000000006ff7812 */ /* 0x000fe4000788c0ff */
[----:B------:R-:W-:Y:S02]  /*fbbd0*/  @P0 LOP3.LUT R4, R4, 0x1, RZ, 0xfc, !PT ;  /* 0x0000000104040812 */ /* 0x000fe400078efcff */
[----:B------:R-:W-:Y:S01]  /*fbbe0*/  LOP3.LUT P0, RZ, R6, 0x40000, RZ, 0xc0, !PT ;  /* 0x0004000006ff7812 */ /* 0x000fe2000780c0ff */
[----:B----4-:R0:W-:Y:S04]  /*fbbf0*/  STL [R1+0x5c28], R11 ;  /* 0x005c280b01007387 */ /* 0x0101e80000100800 */
[----:B0-----:R-:W4:Y:S04]  /*fbc00*/  LDL.LU.64 R10, [R1+0x29b0] ;  /* 0x0029b000010a7983 */ /* 0x001f280000300a00 */
[----:B------:R0:W-:Y:S04]  /*fbc10*/  STL.64 [R1+0x5c00], R6 ;  /* 0x005c000601007387 */ /* 0x0001e80000100a00 */
[----:B0-----:R-:W3:Y:S01]  /*fbc20*/  LDL.LU.64 R6, [R1+0x29d8] ;  /* 0x0029d80001067983 */ /* 0x001ee20000300a00 */
[----:B------:R-:W-:-:S05]  /*fbc30*/  PRMT R0, R24, 0x7773, RZ ;  /* 0x0000777318007816 */ /* 0x000fca00000000ff */
[----:B--2---:R0:W-:Y:S02]  /*fbc40*/  @P6 STG.E.U8 desc[UR6][R26.64], R0 ;  /* 0x000000001a006986 */ /* 0x0041e4000c101106 */
[----:B0-----:R-:W-:-:S05]  /*fbc50*/  PRMT R0, R25, 0x7770, RZ ;  /* 0x0000777019007816 */ /* 0x001fca00000000ff */
[----:B------:R-:W-:Y:S01]  /*fbc60*/  @P0 STG.E.U8 desc[UR6][R14.64], R0 ;  /* 0x000000000e000986 */ /* 0x000fe2000c101106 */
[----:B------:R-:W-:-:S03]  /*fbc70*/  LOP3.LUT P0, RZ, R4, 0x1, RZ, 0xc0, !PT ;  /* 0x0000000104ff7812 */ /* 0x000fc6000780c0ff */
[----:B---3--:R0:W-:Y:S04]  /*fbc80*/  STL.64 [R1+0x5c18], R6 ;  /* 0x005c180601007387 */ /* 0x0081e80000100a00 */
[----:B0-----:R-:W2:Y:S01]  /*fbc90*/  LDL.LU.64 R6, [R1+0x29a0] ;  /* 0x0029a00001067983 */ /* 0x001ea20000300a00 */
[----:B------:R-:W-:-:S05]  /*fbca0*/  PRMT R0, R25, 0x7771, RZ ;  /* 0x0000777119007816 */ /* 0x000fca00000000ff */
[----:B------:R0:W-:Y:S01]  /*fbcb0*/  @P0 STG.E.U8 desc[UR6][R12.64], R0 ;  /* 0x000000000c000986 */ /* 0x0001e2000c101106 */
[----:B------:R-:W-:Y:S02]  /*fbcc0*/  LOP3.LUT P0, RZ, R5, 0x80000000, RZ, 0xc0, !PT ;  /* 0x8000000005ff7812 */ /* 0x000fe4000780c0ff */
[----:B0-----:R-:W-:-:S11]  /*fbcd0*/  PRMT R0, R25, 0x7772, RZ ;  /* 0x0000777219007816 */ /* 0x001fd600000000ff */
[----:B------:R0:W-:Y:S01]  /*fbce0*/  @P0 STG.E.U8 desc[UR6][R28.64], R0 ;  /* 0x000000001c000986 */ /* 0x0001e2000c101106 */
[----:B------:R-:W-:Y:S02]  /*fbcf0*/  LOP3.LUT P0, RZ, R5, 0x40000000, RZ, 0xc0, !PT ;  /* 0x4000000005ff7812 */ /* 0x000fe4000780c0ff */
[----:B0-----:R-:W-:-:S11]  /*fbd00*/  PRMT R0, R25, 0x7773, RZ ;  /* 0x0000777319007816 */ /* 0x001fd600000000ff */
[----:B----4-:R-:W-:Y:S04]  /*fbd10*/  @P0 STG.E.U8 desc[UR6][R10.64], R0 ;  /* 0x000000000a000986 */ /* 0x010fe8000c101106 */
        /* <DEDUP_REMOVED lines=25> */
[----:B------:R-:W-:-:S07]  /*fbeb0*/  LOP3.LUT P6, RZ, R9, 0x2, RZ, 0xc0, !PT ;  /* 0x0000000209ff7812 */ /* 0x000fce00078cc0ff */
        /* <DEDUP_REMOVED lines=22> */
[----:B------:R-:W3:Y:S04]  /*fc020*/  LDL.LU.64 R20, [R1+0x2a40] ;  /* 0x002a400001147983 */ /* 0x000ee80000300a00 */
[----:B------:R0:W-:Y:S04]  /*fc030*/  @P6 STG.E.U8 desc[UR6][R24.64], R0 ;  /* 0x0000000018006986 */ /* 0x0001e8000c101106 */
[----:B------:R-:W4:Y:S04]  /*fc040*/  LDL.LU.64 R14, [R1+0x2a38] ;  /* 0x002a3800010e7983 */ /* 0x000f280000300a00 */
[----:B0-----:R-:W2:Y:S01]  /*fc050*/  LDL.LU R24, [R1+0x5e0] ;  /* 0x0005e00001187983 */ /* 0x001ea20000300800 */
[----:B------:R-:W-:-:S03]  /*fc060*/  LOP3.LUT P4, RZ, R9, 0x4, RZ, 0xc0, !PT ;  /* 0x0000000409ff7812 */ /* 0x000fc6000788c0ff */
[----:B------:R-:W3:Y:S04]  /*fc070*/  LDL.LU.64 R12, [R1+0x2a30] ;  /* 0x002a3000010c7983 */ /* 0x000ee80000300a00 */
[----:B------:R-:W3:Y:S04]  /*fc080*/  LDL.LU.64 R28, [R1+0x2a28] ;  /* 0x002a2800011c7983 */ /* 0x000ee80000300a00 */
[----:B------:R-:W3:Y:S01]  /*fc090*/  LDL.LU R4, [R1+0x5d0] ;  /* 0x0005d00001047983 */ /* 0x000ee20000300800 */
[----:B--2---:R-:W-:-:S05]  /*fc0a0*/  PRMT R0, R24, 0x7770, RZ ;  /* 0x0000777018007816 */ /* 0x004fca00000000ff */
[----:B------:R0:W-:Y:S04]  /*fc0b0*/  @P4 STG.E.U8 desc[UR6][R26.64], R0 ;  /* 0x000000001a004986 */ /* 0x0001e8000c101106 */
[----:B0-----:R-:W2:Y:S04]  /*fc0c0*/  LDL.LU.64 R26, [R1+0x2a20] ;  /* 0x002a2000011a7983 */ /* 0x001ea80000300a00 */
[----:B------:R-:W2:Y:S04]  /*fc0d0*/  LDL.LU.64 R6, [R1+0x2a48] ;  /* 0x002a480001067983 */ /* 0x000ea80000300a00 */
[----:B--2---:R0:W-:Y:S04]  /*fc0e0*/  STL.64 [R1+0x5c08], R6 ;  /* 0x005c080601007387 */ /* 0x0041e80000100a00 */
[----:B0-----:R-:W2:Y:S01]  /*fc0f0*/  LDL.LU.64 R6, [R1+0x2a50] ;  /* 0x002a500001067983 */ /* 0x001ea20000300a00 */
        /* <DEDUP_REMOVED lines=23> */
[----:B------:R-:W2:Y:S04]  /*fc270*/  LDL.LU R25, [R1+0x604] ;  /* 0x0006040001197983 */ /* 0x000ea80000300800 */
[----:B------:R-:W-:-:S02]  /*fc280*/  @P0 LOP3.LUT R5, R5, 0x200000, RZ, 0xfc, !PT ;  /* 0x0020000005050812 */ /* 0x000fc400078efcff */
[----:B------:R-:W-:Y:S01]  /*fc290*/  LOP3.LUT P0, RZ, R9, 0x80, RZ, 0xc0, !PT ;  /* 0x0000008009ff7812 */ /* 0x000fe2000780c0ff */
[----:B------:R-:W2:Y:S01]  /*fc2a0*/  LDL.LU.64 R10, [R1+0x2a80] ;  /* 0x002a8000010a7983 */ /* 0x000ea20000300a00 */
[----:B------:R-:W-:Y:S02]  /*fc2b0*/  LOP3.LUT R5, R5, 0xffbfffff, RZ, 0xc0, !PT ;  /* 0xffbfffff05057812 */ /* 0x000fe400078ec0ff */
[----:B------:R-:W-:Y:S01]  /*fc2c0*/  LOP3.LUT P6, RZ, R9, 0x10, RZ, 0xc0, !PT ;  /* 0x0000001009ff7812 */ /* 0x000fe200078cc0ff */
[----:B------:R-:W2:Y:S01]  /*fc2d0*/  LDL.LU.64 R2, [R1+0x2a78] ;  /* 0x002a780001027983 */ /* 0x000ea20000300a00 */
[----:B------:R-:W-:-:S03]  /*fc2e0*/  PRMT R0, R24, 0x7771, RZ ;  /* 0x0000777118007816 */ /* 0x000fc600000000ff */
[----:B------:R-:W2:Y:S04]  /*fc2f0*/  LDL.LU.64 R16, [R1+0x2a70] ;  /* 0x002a700001107983 */ /* 0x000ea80000300a00 */
[----:B------:R-:W-:Y:S01]  /*fc300*/  @P0 LOP3.LUT R5, R5, 0x400000, RZ, 0xfc, !PT ;  /* 0x0040000005050812 */ /* 0x000fe200078efcff */
[----:B---3--:R0:W-:Y:S01]  /*fc310*/  @P5 STG.E.U8 desc[UR6][R20.64], R0 ;  /* 0x0000000014005986 */ /* 0x0081e2000c101106 */
[----:B------:R-:W-:Y:S02]  /*fc320*/  LOP3.LUT P0, RZ, R9, 0x40, RZ, 0xc0, !PT ;  /* 0x0000004009ff7812 */ /* 0x000fe4000780c0ff */
[----:B------:R-:W-:Y:S01]  /*fc330*/  LOP3.LUT R5, R5, 0xff7fffff, RZ, 0xc0, !PT ;  /* 0xff7fffff05057812 */ /* 0x000fe200078ec0ff */
[----:B------:R-:W3:Y:S04]  /*fc340*/  LDL.LU.64 R18, [R1+0x2a68] ;  /* 0x002a680001127983 */ /* 0x000ee80000300a00 */
[----:B------:R-:W3:Y:S01]  /*fc350*/  LDL.LU.64 R22, [R1+0x2a60] ;  /* 0x002a600001167983 */ /* 0x000ee20000300a00 */
[----:B0-----:R-:W-:-:S03]  /*fc360*/  PRMT R0, R24, 0x7772, RZ ;  /* 0x0000777218007816 */ /* 0x001fc600000000ff */
[----:B------:R-:W3:Y:S02]  /*fc370*/  LDL.LU.64 R20, [R1+0x2a98] ;  /* 0x002a980001147983 */ /* 0x000ee40000300a00 */
[----:B------:R-:W-:Y:S02]  /*fc380*/  @P0 LOP3.LUT R5, R5, 0x800000, RZ, 0xfc, !PT ;  /* 0x0080000005050812 */ /* 0x000fe400078efcff */
[----:B------:R-:W-:Y:S01]  /*fc390*/  LOP3.LUT P0, RZ, R9, 0x20, RZ, 0xc0, !PT ;  /* 0x0000002009ff7812 */ /* 0x000fe2000780c0ff */
[----:B----4-:R0:W-:Y:S02]  /*fc3a0*/  @P6 STG.E.U8 desc[UR6][R14.64], R0 ;  /* 0x000000000e006986 */ /* 0x0101e4000c101106 */
[----:B0-----:R-:W-:Y:S02]  /*fc3b0*/  PRMT R0, R24, 0x7773, RZ ;  /* 0x0000777318007816 */ /* 0x001fe400000000ff */
[----:B------:R-:W4:Y:S08]  /*fc3c0*/  LDL.LU.64 R14, [R1+0x2a90] ;  /* 0x002a9000010e7983 */ /* 0x000f300000300a00 */
[----:B------:R0:W-:Y:S01]  /*fc3d0*/  @P0 STG.E.U8 desc[UR6][R12.64], R0 ;  /* 0x000000000c000986 */ /* 0x0001e2000c101106 */
[----:B------:R-:W-:-:S03]  /*fc3e0*/  LOP3.LUT P0, RZ, R5, 0x800000, RZ, 0xc0, !PT ;  /* 0x0080000005ff7812 */ /* 0x000fc6000780c0ff */
[----:B------:R-:W3:Y:S01]  /*fc3f0*/  LDL.LU R24, [R1+0x5e4] ;  /* 0x0005e40001187983 */ /* 0x000ee20000300800 */
[----:B0-----:R-:W-:-:S03]  /*fc400*/  PRMT R0, R4, 0x7770, RZ ;  /* 0x0000777004007816 */ /* 0x001fc600000000ff */
[----:B------:R-:W3:Y:S06]  /*fc410*/  LDL.LU.64 R12, [R1+0x2a88] ;  /* 0x002a8800010c7983 */ /* 0x000eec0000300a00 */
[----:B------:R0:W-:Y:S01]  /*fc420*/  @P0 STG.E.U8 desc[UR6][R28.64], R0 ;  /* 0x000000001c000986 */ /* 0x0001e2000c101106 */
[C---:B------:R-:W-:Y:S02]  /*fc430*/  LOP3.LUT P0, RZ, R5.reuse, 0x400000, RZ, 0xc0, !PT ;  /* 0x0040000005ff7812 */ /* 0x040fe4000780c0ff */
[----:B0-----:R-:W-:Y:S01]  /*fc440*/  PRMT R0, R4, 0x7771, RZ ;  /* 0x0000777104007816 */ /* 0x001fe200000000ff */
[----:B------:R-:W3:Y:S10]  /*fc450*/  LDL.LU.64 R28, [R1+0x2ac0] ;  /* 0x002ac000011c7983 */ /* 0x000ef40000300a00 */
[----:B------:R0:W-:Y:S01]  /*fc460*/  @P0 STG.E.U8 desc[UR6][R26.64], R0 ;  /* 0x000000001a000986 */ /* 0x0001e2000c101106 */
[----:B------:R-:W-:-:S02]  /*fc470*/  LOP3.LUT P0, RZ, R5, 0x200000, RZ, 0xc0, !PT ;  /* 0x0020000005ff7812 */ /* 0x000fc4000780c0ff */
        /* <DEDUP_REMOVED lines=29> */
[----:B---3--:R0:W-:Y:S02]  /*fc650*/  @P0 STG.E.U8 desc[UR6][R18.64], R0 ;  /* 0x0000000012000986 */ /* 0x0081e4000c101106 */
[----:B0-----:R-:W-:-:S05]  /*fc660*/  PRMT R0, R7, 0x7771, RZ ;  /* 0x0000777107007816 */ /* 0x001fca00000000ff */
[----:B------:R0:W-:Y:S02]  /*fc670*/  @P1 STG.E.U8 desc[UR6][R22.64], R0 ;  /* 0x0000000016001986 */ /* 0x0001e4000c101106 */
[----:B0-----:R-:W-:-:S05]  /*fc680*/  PRMT R0, R7, 0x7772, RZ ;  /* 0x0000777207007816 */ /* 0x001fca00000000ff */
[----:B------:R0:W-:Y:S02]  /*fc690*/  @P2 STG.E.U8 desc[UR6][R20.64], R0 ;  /* 0x0000000014002986 */ /* 0x0001e4000c101106 */
[----:B0-----:R-:W-:Y:S02]  /*fc6a0*/  PRMT R0, R7, 0x7773, RZ ;  /* 0x0000777307007816 */ /* 0x001fe400000000ff */
[----:B------:R-:W2:Y:S04]  /*fc6b0*/  LDL.LU R7, [R1+0x5bf8] ;  /* 0x005bf80001077983 */ /* 0x000ea80000300800 */
[----:B----4-:R0:W-:Y:S02]  /*fc6c0*/  @P3 STG.E.U8 desc[UR6][R14.64], R0 ;  /* 0x000000000e003986 */ /* 0x0101e4000c101106 */
[----:B0-----:R-:W-:-:S05]  /*fc6d0*/  PRMT R0, R24, 0x7770, RZ ;  /* 0x0000777018007816 */ /* 0x001fca00000000ff */
[----:B------:R0:W-:Y:S02]  /*fc6e0*/  @P4 STG.E.U8 desc[UR6][R12.64], R0 ;  /* 0x000000000c004986 */ /* 0x0001e4000c101106 */
[----:B0-----:R-:W-:-:S05]  /*fc6f0*/  PRMT R0, R24, 0x7771, RZ ;  /* 0x0000777118007816 */ /* 0x001fca00000000ff */
[----:B------:R0:W-:Y:S02]  /*fc700*/  @P5 STG.E.U8 desc[UR6][R28.64], R0 ;  /* 0x000000001c005986 */ /* 0x0001e4000c101106 */
[----:B0-----:R-:W-:-:S05]  /*fc710*/  PRMT R0, R24, 0x7772, RZ ;  /* 0x0000777218007816 */ /* 0x001fca00000000ff */
[----:B------:R0:W-:Y:S04]  /*fc720*/  @P6 STG.E.U8 desc[UR6][R26.64], R0 ;  /* 0x000000001a006986 */ /* 0x0001e8000c101106 */
[----:B0-----:R-:W3:Y:S01]  /*fc730*/  LDL.LU.64 R26, [R1+0x2ab0] ;  /* 0x002ab000011a7983 */ /* 0x001ee20000300a00 */
[----:B------:R-:W-:Y:S02]  /*fc740*/  LOP3.LUT P4, RZ, R9, 0x200000, RZ, 0xc0, !PT ;  /* 0x0020000009ff7812 */ /* 0x000fe4000788c0ff */
[----:B------:R-:W-:Y:S01]  /*fc750*/  PRMT R0, R24, 0x7773, RZ ;  /* 0x0000777318007816 */ /* 0x000fe200000000ff */
[----:B------:R-:W4:Y:S04]  /*fc760*/  LDL.LU.64 R20, [R1+0x2aa8] ;  /* 0x002aa80001147983 */ /* 0x000f280000300a00 */
[----:B------:R-:W2:Y:S04]  /*fc770*/  LDL.LU.64 R14, [R1+0x2aa0] ;  /* 0x002aa000010e7983 */ /* 0x000ea80000300a00 */
[----:B------:R-:W2:Y:S04]  /*fc780*/  LDL.LU.64 R12, [R1+0x2ad8] ;  /* 0x002ad800010c7983 */ /* 0x000ea80000300a00 */
[----:B------:R-:W2:Y:S04]  /*fc790*/  LDL.LU R25, [R1+0x5d4] ;  /* 0x0005d40001197983 */ /* 0x000ea80000300800 */
[----:B------:R-:W2:Y:S04]  /*fc7a0*/  LDL.LU.64 R28, [R1+0x2ad0] ;  /* 0x002ad000011c7983 */ /* 0x000ea80000300a00 */
[----:B------:R-:W2:Y:S04]  /*fc7b0*/  LDL.LU R4, [R1+0x608] ;  /* 0x0006080001047983 */ /* 0x000ea80000300800 */
[----:B------:R-:W-:Y:S04]  /*fc7c0*/  STL.64 [R1+0x5bc8], R8 ;  /* 0x005bc80801007387 */ /* 0x000fe80000100a00 */
[----:B---3--:R0:W-:Y:S04]  /*fc7d0*/  @P4 STG.E.U8 desc[UR6][R26.64], R0 ;  /* 0x000000001a004986 */ /* 0x0081e8000c101106 */
[----:B0-----:R-:W3:Y:S04]  /*fc7e0*/  LDL.LU.64 R26, [R1+0x2ac8] ;  /* 0x002ac800011a7983 */ /* 0x001ee80000300a00 */
[----:B------:R-:W2:Y:S04]  /*fc7f0*/  LDL.LU R17, [R1+0x5f8] ;  /* 0x0005f80001117983 */ /* 0x000ea80000300800 */
[----:B--2---:R0:W-:Y:S04]  /*fc800*/  STL [R1+0x5be0], R17 ;  /* 0x005be01101007387 */ /* 0x0041e80000100800 */
[----:B0-----:R-:W2:Y:S04]  /*fc810*/  LDL.LU.64 R16, [R1+0x2af0] ;  /* 0x002af00001107983 */ /* 0x001ea80000300a00 */
        /* <DEDUP_REMOVED lines=23> */
[----:B------:R-:W-:-:S07]  /*fc990*/  LOP3.LUT R5, R5, 0xffffefff, RZ, 0xc0, !PT ;  /* 0xffffefff05057812 */ /* 0x000fce00078ec0ff */
[----:B------:R-:W-:Y:S02]  /*fc9a0*/  @P0 LOP3.LUT R5, R5, 0x1000, RZ, 0xfc, !PT ;  /* 0x0000100005050812 */ /* 0x000fe400078efcff */
[----:B------:R-:W-:Y:S02]  /*fc9b0*/  LOP3.LUT P0, RZ, R9, 0x4000000, RZ, 0xc0, !PT ;  /* 0x0400000009ff7812 */ /* 0x000fe4000780c0ff */
[----:B------:R-:W-:Y:S02]  /*fc9c0*/  LOP3.LUT R5, R5, 0xffffdfff, RZ, 0xc0, !PT ;  /* 0xffffdfff05057812 */ /* 0x000fe400078ec0ff */
[----:B------:R-:W-:-:S09]  /*fc9d0*/  LOP3.LUT P5, RZ, R9, 0x400000, RZ, 0xc0, !PT ;  /* 0x0040000009ff7812 */ /* 0x000fd200078ac0ff */
[----:B------:R-:W-:Y:S02]  /*fc9e0*/  @P0 LOP3.LUT R5, R5, 0x2000, RZ, 0xfc, !PT ;  /* 0x0000200005050812 */ /* 0x000fe400078efcff */
[C---:B------:R-:W-:Y:S02]  /*fc9f0*/  LOP3.LUT P0, RZ, R9.reuse, 0x2000000, RZ, 0xc0, !PT ;  /* 0x0200000009ff7812 */ /* 0x040fe4000780c0ff */
[----:B------:R-:W-:Y:S02]  /*fca00*/  LOP3.LUT P6, RZ, R9, 0x800000, RZ, 0xc0, !PT ;  /* 0x0080000009ff7812 */ /* 0x000fe400078cc0ff */
[----:B------:R-:W-:Y:S02]  /*fca10*/  LOP3.LUT R5, R5, 0xffffbfff, RZ, 0xc0, !PT ;  /* 0xffffbfff05057812 */ /* 0x000fe400078ec0ff */
[----:B------:R-:W-:-:S05]  /*fca20*/  PRMT R0, R25, 0x7770, RZ ;  /* 0x0000777019007816 */ /* 0x000fca00000000ff */
[----:B----4-:R0:W-:Y:S02]  /*fca30*/  @P5 STG.E.U8 desc[UR6][R20.64], R0 ;  /* 0x0000000014005986 */ /* 0x0101e4000c101106 */
[----:B------:R-:W-:Y:S02]  /*fca40*/  @P0 LOP3.LUT R5, R5, 0x4000, RZ, 0xfc, !PT ;  /* 0x0000400005050812 */ /* 0x000fe400078efcff */
[----:B------:R-:W-:Y:S02]  /*fca50*/  LOP3.LUT P0, RZ, R9, 0x1000000, RZ, 0xc0, !PT ;  /* 0x0100000009ff7812 */ /* 0x000fe4000780c0ff */
[----:B------:R-:W4:Y:S04]  /*fca60*/  LDL.LU.64 R8, [R1+0x2ae8] ;  /* 0x002ae80001087983 */ /* 0x000f280000300a00 */
[----:B------:R-:W4:Y:S01]  /*fca70*/  LDL.LU.64 R10, [R1+0x2ae0] ;  /* 0x002ae000010a7983 */ /* 0x000f220000300a00 */
[----:B0-----:R-:W-:-:S03]  /*fca80*/  PRMT R0, R25, 0x7771, RZ ;  /* 0x0000777119007816 */ /* 0x001fc600000000ff */
[----:B------:R-:W4:Y:S04]  /*fca90*/  LDL.LU.64 R2, [R1+0x2b18] ;  /* 0x002b180001027983 */ /* 0x000f280000300a00 */
[----:B------:R0:W-:Y:S04]  /*fcaa0*/  @P6 STG.E.U8 desc[UR6][R14.64], R0 ;  /* 0x000000000e006986 */ /* 0x0001e8000c101106 */
[----:B------:R-:W4:Y:S04]  /*fcab0*/  LDL.LU R24, [R1+0x5e8] ;  /* 0x0005e80001187983 */ /* 0x000f280000300800 */
[----:B------:R-:W4:Y:S01]  /*fcac0*/  LDL.LU.64 R18, [R1+0x2b10] ;  /* 0x002b100001127983 */ /* 0x000f220000300a00 */
[----:B0-----:R-:W-:-:S03]  /*fcad0*/  PRMT R0, R25, 0x7772, RZ ;  /* 0x0000777219007816 */ /* 0x001fc600000000ff */
[----:B------:R-:W4:Y:S04]  /*fcae0*/  LDL.LU.64 R22, [R1+0x2b08] ;  /* 0x002b080001167983 */ /* 0x000f280000300a00 */
[----:B------:R0:W-:Y:S01]  /*fcaf0*/  @P0 STG.E.U8 desc[UR6][R12.64], R0 ;  /* 0x000000000c000986 */ /* 0x0001e2000c101106 */
[----:B------:R-:W-:-:S03]  /*fcb00*/  LOP3.LUT P0, RZ, R5, 0x4000, RZ, 0xc0, !PT ;  /* 0x0000400005ff7812 */ /* 0x000fc6000780c0ff */
[----:B------:R-:W4:Y:S04]  /*fcb10*/  LDL.LU.64 R20, [R1+0x2b40] ;  /* 0x002b400001147983 */ /* 0x000f280000300a00 */
[----:B------:R-:W4:Y:S01]  /*fcb20*/  LDL.LU.64 R14, [R1+0x2b38] ;  /* 0x002b3800010e7983 */ /* 0x000f220000300a00 */
[----:B0-----:R-:W-:-:S03]  /*fcb30*/  PRMT R0, R25, 0x7773, RZ ;  /* 0x0000777319007816 */ /* 0x001fc600000000ff */
[----:B------:R-:W4:Y:S04]  /*fcb40*/  LDL.LU R25, [R1+0x5d8] ;  /* 0x0005d80001197983 */ /* 0x000f280000300800 */
[----:B------:R0:W-:Y:S01]  /*fcb50*/  @P0 STG.E.U8 desc[UR6][R28.64], R0 ;  /* 0x000000001c000986 */ /* 0x0001e2000c101106 */
[----:B------:R-:W-:-:S03]  /*fcb60*/  LOP3.LUT P0, RZ, R5, 0x2000, RZ, 0xc0, !PT ;  /* 0x0000200005ff7812 */ /* 0x000fc6000780c0ff */
[----:B------:R-:W4:Y:S01]  /*fcb70*/  LDL.LU.64 R12, [R1+0x2b30] ;  /* 0x002b3000010c7983 */ /* 0x000f220000300a00 */
[----:B0-----:R-:W-:-:S03]  /*fcb80*/  PRMT R0, R4, 0x7770, RZ ;  /* 0x0000777004007816 */ /* 0x001fc600000000ff */
[----:B------:R-:W4:Y:S06]  /*fcb90*/  LDL.LU.64 R28, [R1+0x2b28] ;  /* 0x002b2800011c7983 */ /* 0x000f2c0000300a00 */
[----:B---3--:R0:W-:Y:S01]  /*fcba0*/  @P0 STG.E.U8 desc[UR6][R26.64], R0 ;  /* 0x000000001a000986 */ /* 0x0081e2000c101106 */
        /* <DEDUP_REMOVED lines=12> */
[----:B0-----:R-:W2:Y:S01]  /*fcc70*/  LDL.LU R17, [R1+0x5be0] ;  /* 0x005be00001117983 */ /* 0x001ea20000300800 */
[----:B------:R-:W-:Y:S02]  /*fcc80*/  LOP3.LUT P0, RZ, R5, 0x200, RZ, 0xc0, !PT ;  /* 0x0000020005ff7812 */ /* 0x000fe4000780c0ff */
[C---:B------:R-:W-:Y:S02]  /*fcc90*/  LOP3.LUT P1, RZ, R7.reuse, 0x4, RZ, 0xc0, !PT ;  /* 0x0000000407ff7812 */ /* 0x040fe4000782c0ff */
[C---:B------:R-:W-:Y:S02]  /*fcca0*/  LOP3.LUT P2, RZ, R7.reuse, 0x8, RZ, 0xc0, !PT ;  /* 0x0000000807ff7812 */ /* 0x040fe4000784c0ff */
[----:B------:R-:W-:-:S02]  /*fccb0*/  LOP3.LUT P3, RZ, R7, 0x10, RZ, 0xc0, !PT ;  /* 0x0000001007ff7812 */ /* 0x000fc4000786c0ff */
[C---:B------:R-:W-:Y:S02]  /*fccc0*/  LOP3.LUT P4, RZ, R7.reuse, 0x20, RZ, 0xc0, !PT ;  /* 0x0000002007ff7812 */ /* 0x040fe4000788c0ff */
[C---:B------:R-:W-:Y:S02]  /*fccd0*/  LOP3.LUT P5, RZ, R7.reuse, 0x40, RZ, 0xc0, !PT ;  /* 0x0000004007ff7812 */ /* 0x040fe400078ac0ff */
[----:B------:R-:W-:Y:S02]  /*fcce0*/  LOP3.LUT P6, RZ, R7, 0x80, RZ, 0xc0, !PT ;  /* 0x0000008007ff7812 */ /* 0x000fe400078cc0ff */
[----:B--2---:R-:W-:-:S05]  /*fccf0*/  PRMT R0, R17, 0x7770, RZ ;  /* 0x0000777011007816 */ /* 0x004fca00000000ff */
        /* <DEDUP_REMOVED lines=21> */
[----:B---3--:R0:W-:Y:S04]  /*fce50*/  @P6 STG.E.U8 desc[UR6][R26.64], R0 ;  /* 0x000000001a006986 */ /* 0x0081e8000c101106 */
[----:B0-----:R-:W2:Y:S01]  /*fce60*/  LDL.LU.64 R26, [R1+0x2b58] ;  /* 0x002b5800011a7983 */ /* 0x001ea20000300a00 */
[----:B------:R-:W-:Y:S02]  /*fce70*/  LOP3.LUT P4, RZ, R7, 0x100, RZ, 0xc0, !PT ;  /* 0x0000010007ff7812 */ /* 0x000fe4000788c0ff */
[----:B------:R-:W-:Y:S01]  /*fce80*/  PRMT R0, R25, 0x7772, RZ ;  /* 0x0000777219007816 */ /* 0x000fe200000000ff */
[----:B------:R-:W3:Y:S04]  /*fce90*/  LDL.LU.64 R20, [R1+0x2b50] ;  /* 0x002b500001147983 */ /* 0x000ee80000300a00 */
[----:B------:R-:W4:Y:S04]  /*fcea0*/  LDL.LU.64 R14, [R1+0x2b48] ;  /* 0x002b4800010e7983 */ /* 0x000f280000300a00 */
[----:B------:R-:W3:Y:S04]  /*fceb0*/  LDL.LU.64 R12, [R1+0x2b80] ;  /* 0x002b8000010c7983 */ /* 0x000ee80000300a00 */
[----:B------:R-:W3:Y:S04]  /*fcec0*/  LDL.LU.64 R28, [R1+0x2b78] ;  /* 0x002b7800011c7983 */ /* 0x000ee80000300a00 */
[----:B------:R-:W3:Y:S04]  /*fced0*/  LDL.LU R24, [R1+0x60c] ;  /* 0x00060c0001187983 */ /* 0x000ee80000300800 */
[----:B--2---:R0:W-:Y:S04]  /*fcee0*/  @P4 STG.E.U8 desc[UR6][R26.64], R0 ;  /* 0x000000001a004986 */ /* 0x0041e8000c101106 */
[----:B0-----:R-:W2:Y:S04]  /*fcef0*/  LDL.LU.64 R26, [R1+0x2b70] ;  /* 0x002b7000011a7983 */ /* 0x001ea80000300a00 */
[----:B------:R-:W2:Y:S04]  /*fcf00*/  LDL.LU R4, [R1+0x5fc] ;  /* 0x0005fc0001047983 */ /* 0x000ea80000300800 */
        /* <DEDUP_REMOVED lines=26> */
[----:B------:R-:W2:Y:S04]  /*fd0b0*/  LDL.LU.64 R10, [R1+0x2b90] ;  /* 0x002b9000010a7983 */ /* 0x000ea80000300a00 */
[----:B------:R-:W-:-:S02]  /*fd0c0*/  @P0 LOP3.LUT R5, R5, 0x8, RZ, 0xfc, !PT ;  /* 0x0000000805050812 */ /* 0x000fc400078efcff */
[----:B------:R-:W-:Y:S01]  /*fd0d0*/  LOP3.LUT P0, RZ, R7, 0x2000, RZ, 0xc0, !PT ;  /* 0x0000200007ff7812 */ /* 0x000fe2000780c0ff */
[----:B------:R-:W2:Y:S01]  /*fd0e0*/  LDL.LU.64 R2, [R1+0x2b88] ;  /* 0x002b880001027983 */ /* 0x000ea20000300a00 */
[----:B------:R-:W-:Y:S02]  /*fd0f0*/  LOP3.LUT R5, R5, 0xffffffef, RZ, 0xc0, !PT ;  /* 0xffffffef05057812 */ /* 0x000fe400078ec0ff */
[----:B------:R-:W-:-:S09]  /*fd100*/  LOP3.LUT P6, RZ, R7, 0x400, RZ, 0xc0, !PT ;  /* 0x0000040007ff7812 */ /* 0x000fd200078cc0ff */
[----:B------:R-:W-:Y:S02]  /*fd110*/  @P0 LOP3.LUT R5, R5, 0x10, RZ, 0xfc, !PT ;  /* 0x0000001005050812 */ /* 0x000fe400078efcff */
[----:B------:R-:W-:Y:S02]  /*fd120*/  LOP3.LUT P0, RZ, R7, 0x1000, RZ, 0xc0, !PT ;  /* 0x0000100007ff7812 */ /* 0x000fe4000780c0ff */
[----:B------:R-:W-:Y:S02]  /*fd130*/  LOP3.LUT R5, R5, 0xffffffdf, RZ, 0xc0, !PT ;  /* 0xffffffdf05057812 */ /* 0x000fe400078ec0ff */
[----:B------:R-:W-:Y:S02]  /*fd140*/  PRMT R0, R25, 0x7773, RZ ;  /* 0x0000777319007816 */ /* 0x000fe400000000ff */
[----:B------:R-:W2:Y:S04]  /*fd150*/  LDL.LU R25, [R1+0x5ec] ;  /* 0x0005ec0001197983 */ /* 0x000ea80000300800 */
[----:B---3--:R0:W-:Y:S03]  /*fd160*/  @P5 STG.E.U8 desc[UR6][R20.64], R0 ;  /* 0x0000000014005986 */ /* 0x0081e6000c101106 */
[----:B------:R-:W-:Y:S01]  /*fd170*/  @P0 LOP3.LUT R5, R5, 0x20, RZ, 0xfc, !PT ;  /* 0x0000002005050812 */ /* 0x000fe200078efcff */
[----:B------:R-:W3:Y:S01]  /*fd180*/  LDL.LU.64 R16, [R1+0x2bc0] ;  /* 0x002bc00001107983 */ /* 0x000ee20000300a00 */
[----:B------:R-:W-:-:S03]  /*fd190*/  LOP3.LUT P0, RZ, R7, 0x800, RZ, 0xc0, !PT ;  /* 0x0000080007ff7812 */ /* 0x000fc6000780c0ff */
[----:B------:R-:W3:Y:S01]  /*fd1a0*/  LDL.LU.64 R18, [R1+0x2bb8] ;  /* 0x002bb80001127983 */ /* 0x000ee20000300a00 */
[----:B0-----:R-:W-:-:S03]  /*fd1b0*/  PRMT R0, R24, 0x7770, RZ ;  /* 0x0000777018007816 */ /* 0x001fc600000000ff */
[----:B------:R-:W3:Y:S04]  /*fd1c0*/  LDL.LU.64 R22, [R1+0x2bb0] ;  /* 0x002bb00001167983 */ /* 0x000ee80000300a00 */
[----:B----4-:R0:W-:Y:S04]  /*fd1d0*/  @P6 STG.E.U8 desc[UR6][R14.64], R0 ;  /* 0x000000000e006986 */ /* 0x0101e8000c101106 */
[----:B------:R-:W4:Y:S01]  /*fd1e0*/  LDL.LU.64 R20, [R1+0x2ba8] ;  /* 0x002ba80001147983 */ /* 0x000f220000300a00 */
[----:B0-----:R-:W-:-:S03]  /*fd1f0*/  PRMT R0, R24, 0x7771, RZ ;  /* 0x0000777118007816 */ /* 0x001fc600000000ff */
[----:B------:R-:W3:Y:S04]  /*fd200*/  LDL.LU.64 R14, [R1+0x2ba0] ;  /* 0x002ba000010e7983 */ /* 0x000ee80000300a00 */
        /* <DEDUP_REMOVED lines=22> */
[----:B------:R-:W-:-:S07]  /*fd370*/  LOP3.LUT P2, RZ, R7, 0x400000, RZ, 0xc0, !PT ;  /* 0x0040000007ff7812 */ /* 0x000fce000784c0ff */
        /* <DEDUP_REMOVED lines=10> */
[----:B---3--:R0:W-:Y:S01]  /*fd420*/  @P0 STG.E.U8 desc[UR6][R16.64], R0 ;  /* 0x0000000010000986 */ /* 0x0081e2000c101106 */
        /* <DEDUP_REMOVED lines=9> */
[----:B--2---:R-:W-:-:S05]  /*fd4c0*/  PRMT R0, R8, 0x7770, RZ ;  /* 0x0000777008007816 */ /* 0x004fca00000000ff */
[----:B----4-:R0:W-:Y:S02]  /*fd4d0*/  @P2 STG.E.U8 desc[UR6][R20.64], R0 ;  /* 0x0000000014002986 */ /* 0x0101e4000c101106 */
[----:B0-----:R-:W-:-:S05]  /*fd4e0*/  PRMT R0, R8, 0x7771, RZ ;  /* 0x0000777108007816 */ /* 0x001fca00000000ff */
[----:B------:R0:W-:Y:S02]  /*fd4f0*/  @P3 STG.E.U8 desc[UR6][R14.64], R0 ;  /* 0x000000000e003986 */ /* 0x0001e4000c101106 */
[----:B0-----:R-:W-:-:S05]  /*fd500*/  PRMT R0, R8, 0x7772, RZ ;  /* 0x0000777208007816 */ /* 0x001fca00000000ff */
[----:B------:R0:W-:Y:S02]  /*fd510*/  @P4 STG.E.U8 desc[UR6][R12.64], R0 ;  /* 0x000000000c004986 */ /* 0x0001e4000c101106 */
[----:B0-----:R-:W-:Y:S02]  /*fd520*/  PRMT R0, R8, 0x7773, RZ ;  /* 0x0000777308007816 */ /* 0x001fe400000000ff */
[----:B------:R-:W2:Y:S04]  /*fd530*/  LDL.LU R8, [R1+0x5bc4] ;  /* 0x005bc40001087983 */ /* 0x000ea80000300800 */
        /* <DEDUP_REMOVED lines=9> */
[----:B------:R-:W2:Y:S04]  /*fd5d0*/  LDL.LU.64 R28, [R1+0x2be0] ;  /* 0x002be000011c7983 */ /* 0x000ea80000300a00 */
[----:B------:R-:W2:Y:S04]  /*fd5e0*/  LDL.LU R25, [R1+0x5b0] ;  /* 0x0005b00001197983 */ /* 0x000ea80000300800 */
[----:B------:R-:W-:Y:S04]  /*fd5f0*/  STL [R1+0x5b98], R7 ;  /* 0x005b980701007387 */ /* 0x000fe80000100800 */
[----:B---3--:R0:W-:Y:S04]  /*fd600*/  @P4 STG.E.U8 desc[UR6][R26.64], R0 ;  /* 0x000000001a004986 */ /* 0x0081e8000c101106 */
[----:B0-----:R-:W3:Y:S04]  /*fd610*/  LDL.LU.64 R26, [R1+0x2c18] ;  /* 0x002c1800011a7983 */ /* 0x001ee80000300a00 */
[----:B------:R-:W3:Y:S04]  /*fd620*/  LDL.LU.64 R22, [R1+0x2c10] ;  /* 0x002c100001167983 */ /* 0x000ee80000300a00 */
[----:B------:R-:W3:Y:S01]  /*fd630*/  LDL.LU.64 R4, [R1+0x2c38] ;  /* 0x002c380001047983 */ /* 0x000ee20000300a00 */
[----:B--2---:R-:W-:-:S02]  /*fd640*/  LOP3.LUT P0, RZ, R8, 0x80, RZ, 0xc0, !PT ;  /* 0x0000008008ff7812 */ /* 0x004fc4000780c0ff */
        /* <DEDUP_REMOVED lines=16> */
[----:B---3--:R0:W-:Y:S04]  /*fd750*/  STL.64 [R1+0x5bb0], R4 ;  /* 0x005bb00401007387 */ /* 0x0081e80000100a00 */
[----:B0-----:R-:W2:Y:S06]  /*fd760*/  LDL.LU.64 R4, [R1+0x2c40] ;  /* 0x002c400001047983 */ /* 0x001eac0000300a00 */
[----:B------:R-:W-:-:S02]  /*fd770*/  @P0 LOP3.LUT R6, R6, 0x2000000, RZ, 0xfc, !PT ;  /* 0x0200000006060812 */ /* 0x000fc400078efcff */
[----:B------:R-:W-:Y:S02]  /*fd780*/  LOP3.LUT P0, RZ, R8, 0x2, RZ, 0xc0, !PT ;  /* 0x0000000208ff7812 */ /* 0x000fe4000780c0ff */
[----:B------:R-:W-:-:S11]  /*fd790*/  LOP3.LUT R6, R6, 0xfbffffff, RZ, 0xc0, !PT ;  /* 0xfbffffff06067812 */ /* 0x000fd600078ec0ff */
        /* <DEDUP_REMOVED lines=50> */
[----:B--2---:R0:W-:Y:S02]  /*fdac0*/  @P0 STG.E.U8 desc[UR6][R4.64], R0 ;  /* 0x0000000004000986 */ /* 0x0041e4000c101106 */
[----:B0-----:R-:W-:Y:S02]  /*fdad0*/  PRMT R0, R23, 0x7773, RZ ;  /* 0x0000777317007816 */ /* 0x001fe400000000ff */
[----:B------:R-:W2:Y:S01]  /*fdae0*/  LDL.LU R23, [R1+0x5bac] ;  /* 0x005bac0001177983 */ /* 0x000ea20000300800 */
[----:B------:R-:W-:-:S13]  /*fdaf0*/  LOP3.LUT P0, RZ, R6, 0x400000, RZ, 0xc0, !PT ;  /* 0x0040000006ff7812 */ /* 0x000fda000780c0ff */
[----:B---3--:R4:W-:Y:S01]  /*fdb00*/  @P0 STG.E.U8 desc[UR6][R10.64], R0 ;  /* 0x000000000a000986 */ /* 0x0089e2000c101106 */
[----:B------:R-:W-:Y:S02]  /*fdb10*/  LOP3.LUT P0, RZ, R6, 0x200000, RZ, 0xc0, !PT ;  /* 0x0020000006ff7812 */ /* 0x000fe4000780c0ff */
[----:B----4-:R-:W-:-:S11]  /*fdb20*/  PRMT R0, R19, 0x7770, RZ ;  /* 0x0000777013007816 */ /* 0x010fd600000000ff */
[----:B------:R0:W-:Y:S01]  /*fdb30*/  @P0 STG.E.U8 desc[UR6][R2.64], R0 ;  /* 0x0000000002000986 */ /* 0x0001e2000c101106 */
[----:B------:R-:W-:Y:S02]  /*fdb40*/  LOP3.LUT P0, RZ, R6, 0x100000, RZ, 0xc0, !PT ;  /* 0x0010000006ff7812 */ /* 0x000fe4000780c0ff */
[----:B0-----:R-:W-:-:S11]  /*fdb50*/  PRMT R0, R19, 0x7771, RZ ;  /* 0x0000777113007816 */ /* 0x001fd600000000ff */
[----:B------:R0:W-:Y:S01]  /*fdb60*/  @P0 STG.E.U8 desc[UR6][R16.64], R0 ;  /* 0x0000000010000986 */ /* 0x0001e2000c101106 */
[----:B------:R-:W-:Y:S02]  /*fdb70*/  LOP3.LUT P3, RZ, R8, 0x400, RZ, 0xc0, !PT ;  /* 0x0000040008ff7812 */ /* 0x000fe4000786c0ff */
[----:B0-----:R-:W-:-:S05]  /*fdb80*/  PRMT R0, R19, 0x7772, RZ ;  /* 0x0000777213007816 */ /* 0x001fca00000000ff */
[----:B------:R0:W-:Y:S01]  /*fdb90*/  @P1 STG.E.U8 desc[UR6][R20.64], R0 ;  /* 0x0000000014001986 */ /* 0x0001e2000c101106 */
[----:B------:R-:W-:Y:S02]  /*fdba0*/  LOP3.LUT P4, RZ, R8, 0x800, RZ, 0xc0, !PT ;  /* 0x0000080008ff7812 */ /* 0x000fe4000788c0ff */
[----:B0-----:R-:W-:-:S05]  /*fdbb0*/  PRMT R0, R19, 0x7773, RZ ;  /* 0x0000777313007816 */ /* 0x001fca00000000ff */
[----:B------:R2:W-:Y:S01]  /*fdbc0*/  @P2 STG.E.U8 desc[UR6][R14.64], R0 ;  /* 0x000000000e002986 */ /* 0x0005e2000c101106 */
[C---:B------:R-:W-:Y:S02]  /*fdbd0*/  LOP3.LUT P5, RZ, R8.reuse, 0x1000, RZ, 0xc0, !PT ;  /* 0x0000100008ff7812 */ /* 0x040fe400078ac0ff */
        /* <DEDUP_REMOVED lines=12> */
[----:B------:R-:W2:Y:S04]  /*fdca0*/  LDL.LU.64 R14, [R1+0x2c98] ;  /* 0x002c9800010e7983 */ /* 0x000ea80000300a00 */
[----:B------:R-:W2:Y:S01]  /*fdcb0*/  LDL.LU R13, [R1+0x5b4] ;  /* 0x0005b400010d7983 */ /* 0x000ea20000300800 */
[----:B------:R-:W-:-:S03]  /*fdcc0*/  LOP3.LUT P4, RZ, R8, 0x4000, RZ, 0xc0, !PT ;  /* 0x0000400008ff7812 */ /* 0x000fc6000788c0ff */
[----:B------:R-:W3:Y:S04]  /*fdcd0*/  LDL.LU.64 R26, [R1+0x2c90] ;  /* 0x002c9000011a7983 */ /* 0x000ee80000300a00 */
[----:B------:R-:W4:Y:S04]  /*fdce0*/  LDL.LU.64 R28, [R1+0x2c88] ;  /* 0x002c8800011c7983 */ /* 0x000f280000300a00 */
[----:B------:R-:W4:Y:S01]  /*fdcf0*/  LDL.LU R7, [R1+0x5a4] ;  /* 0x0005a40001077983 */ /* 0x000f220000300800 */
[----:B--2---:R-:W-:-:S05]  /*fdd00*/  PRMT R0, R13, 0x7770, RZ ;  /* 0x000077700d007816 */ /* 0x004fca00000000ff */
[----:B---3--:R0:W-:Y:S04]  /*fdd10*/  @P4 STG.E.U8 desc[UR6][R24.64], R0 ;  /* 0x0000000018004986 */ /* 0x0081e8000c101106 */
[----:B0-----:R-:W2:Y:S04]  /*fdd20*/  LDL.LU.64 R24, [R1+0x2cc0] ;  /* 0x002cc00001187983 */ /* 0x001ea80000300a00 */
[----:B------:R-:W3:Y:S04]  /*fdd30*/  LDL.LU R22, [R1+0x594] ;  /* 0x0005940001167983 */ /* 0x000ee80000300800 */
        /* <DEDUP_REMOVED lines=45> */
[C---:B------:R-:W-:Y:S01]  /*fe010*/  LOP3.LUT P1, RZ, R8.reuse, 0x8000000, RZ, 0xc0, !PT ;  /* 0x0800000008ff7812 */ /* 0x040fe2000782c0ff */
[----:B------:R1:W-:Y:S01]  /*fe020*/  STL.64 [R1+0x5b10], R8 ;  /* 0x005b100801007387 */ /* 0x0003e20000100a00 */
[C---:B------:R-:W-:Y:S02]  /*fe030*/  LOP3.LUT P2, RZ, R8.reuse, 0x10000000, RZ, 0xc0, !PT ;  /* 0x1000000008ff7812 */ /* 0x040fe4000784c0ff */
[----:B0-----:R-:W-:Y:S02]  /*fe040*/  PRMT R0, R7, 0x7771, RZ ;  /* 0x0000777107007816 */ /* 0x001fe400000000ff */
[----:B------:R-:W-:-:S05]  /*fe050*/  LOP3.LUT P3, RZ, R8, 0x20000000, RZ, 0xc0, !PT ;  /* 0x2000000008ff7812 */ /* 0x000fca000786c0ff */
[----:B------:R0:W-:Y:S01]  /*fe060*/  @P0 STG.E.U8 desc[UR6][R24.64], R0 ;  /* 0x0000000018000986 */ /* 0x0001e2000c101106 */
[----:B------:R-:W-:Y:S02]  /*fe070*/  LOP3.LUT P0, RZ, R6, 0x20000, RZ, 0xc0, !PT ;  /* 0x0002000006ff7812 */ /* 0x000fe4000780c0ff */
[C---:B------:R-:W-:Y:S02]  /*fe080*/  LOP3.LUT P4, RZ, R8.reuse, 0x40000000, RZ, 0xc0, !PT ;  /* 0x4000000008ff7812 */ /* 0x040fe4000788c0ff */
[----:B------:R-:W-:Y:S02]  /*fe090*/  LOP3.LUT P5, RZ, R8, 0x80000000, RZ, 0xc0, !PT ;  /* 0x8000000008ff7812 */ /* 0x000fe400078ac0ff */
[----:B-1----:R-:W4:Y:S04]  /*fe0a0*/  LDL.LU.64 R8, [R1+0x2ca8] ;  /* 0x002ca80001087983 */ /* 0x002f280000300a00 */
[----:B------:R-:W3:Y:S04]  /*fe0b0*/  LDL.LU.64 R10, [R1+0x2cd8] ;  /* 0x002cd800010a7983 */ /* 0x000ee80000300a00 */
[----:B------:R-:W3:Y:S01]  /*fe0c0*/  LDL.LU.64 R2, [R1+0x2cd0] ;  /* 0x002cd00001027983 */ /* 0x000ee20000300a00 */
[----:B0-----:R-:W-:-:S03]  /*fe0d0*/  PRMT R0, R7, 0x7772, RZ ;  /* 0x0000777207007816 */ /* 0x001fc600000000ff */
[----:B------:R-:W3:Y:S04]  /*fe0e0*/  LDL.LU R27, [R1+0x5c8] ;  /* 0x0005c800011b7983 */ /* 0x000ee80000300800 */
[----:B------:R-:W3:Y:S04]  /*fe0f0*/  LDL.LU.64 R16, [R1+0x2cc8] ;  /* 0x002cc80001107983 */ /* 0x000ee80000300a00 */
[----:B------:R-:W3:Y:S04]  /*fe100*/  LDL.LU.64 R18, [R1+0x2d00] ;  /* 0x002d000001127983 */ /* 0x000ee80000300a00 */
[----:B------:R-:W3:Y:S04]  /*fe110*/  LDL.LU.64 R20, [R1+0x2cf8] ;  /* 0x002cf80001147983 */ /* 0x000ee80000300a00 */
[----:B------:R-:W3:Y:S04]  /*fe120*/  LDL.LU.64 R14, [R1+0x2cf0] ;  /* 0x002cf000010e7983 */ /* 0x000ee80000300a00 */
[----:B------:R-:W3:Y:S04]  /*fe130*/  LDL.LU R26, [R1+0x5b8] ;  /* 0x0005b800011a7983 */ /* 0x000ee80000300800 */
[----:B------:R-:W3:Y:S04]  /*fe140*/  LDL.LU.64 R12, [R1+0x2ce8] ;  /* 0x002ce800010c7983 */ /* 0x000ee80000300a00 */
[----:B------:R-:W3:Y:S04]  /*fe150*/  LDL.LU.64 R28, [R1+0x2ce0] ;  /* 0x002ce000011c7983 */ /* 0x000ee80000300a00 */
[----:B------:R-:W3:Y:S04]  /*fe160*/  LDL.LU.64 R24, [R1+0x2d18] ;  /* 0x002d180001187983 */ /* 0x000ee80000300a00 */
[----:B--2---:R0:W-:Y:S04]  /*fe170*/  @P0 STG.E.U8 desc[UR6][R4.64], R0 ;  /* 0x0000000004000986 */ /* 0x0041e8000c101106 */
[----:B0-----:R-:W2:Y:S01]  /*fe180*/  LDL.LU.64 R4, [R1+0x5ba0] ;  /* 0x005ba00001047983 */ /* 0x001ea20000300a00 */
[----:B------:R-:W-:-:S02]  /*fe190*/  LOP3.LUT P0, RZ, R6, 0x10000, RZ, 0xc0, !PT ;  /* 0x0001000006ff7812 */ /* 0x000fc4000780c0ff */
[----:B------:R-:W-:Y:S02]  /*fe1a0*/  PRMT R0, R7, 0x7773, RZ ;  /* 0x0000777307007816 */ /* 0x000fe400000000ff */
[----:B------:R-:W3:Y:S09]  /*fe1b0*/  LDL.LU R7, [R1+0x5b98] ;  /* 0x005b980001077983 */ /* 0x000ef20000300800 */
[----:B--2---:R0:W-:Y:S04]  /*fe1c0*/  @P0 STG.E.U8 desc[UR6][R4.64], R0 ;  /* 0x0000000004000986 */ /* 0x0041e8000c101106 */
[----:B0-----:R-:W2:Y:S01]  /*fe1d0*/  LDL.LU.64 R4, [R1+0x5b90] ;  /* 0x005b900001047983 */ /* 0x001ea20000300a00 */
[----:B------:R-:W-:-:S02]  /*fe1e0*/  LOP3.LUT P0, RZ, R6, 0x8000, RZ, 0xc0, !PT ;  /* 0x0000800006ff7812 */ /* 0x000fc4000780c0ff */
[----:B---3--:R-:W-:-:S11]  /*fe1f0*/  PRMT R0, R22, 0x7770, RZ ;  /* 0x0000777016007816 */ /* 0x008fd600000000ff */
[----:B----4-:R0:W-:Y:S01]  /*fe200*/  @P0 STG.E.U8 desc[UR6][R8.64], R0 ;  /* 0x0000000008000986 */ /* 0x0101e2000c101106 */
[----:B------:R-:W-:Y:S02]  /*fe210*/  LOP3.LUT P0, RZ, R6, 0x4000, RZ, 0xc0, !PT ;  /* 0x0000400006ff7812 */ /* 0x000fe4000780c0ff */
[----:B0-----:R-:W-:Y:S02]  /*fe220*/  PRMT R0, R22, 0x7771, RZ ;  /* 0x0000777116007816 */ /* 0x001fe400000000ff */
[----:B------:R-:W-:-:S09]  /*fe230*/  LOP3.LUT P6, RZ, R23, 0x1, RZ, 0xc0, !PT ;  /* 0x0000000117ff7812 */ /* 0x000fd200078cc0ff */
[----:B--2---:R0:W-:Y:S01]  /*fe240*/  @P0 STG.E.U8 desc[UR6][R4.64], R0 ;  /* 0x0000000004000986 */ /* 0x0041e2000c101106 */
        /* <DEDUP_REMOVED lines=17> */
[C---:B0-----:R-:W-:Y:S02]  /*fe360*/  PRMT R0, R26.reuse, 0x7771, RZ ;  /* 0x000077711a007816 */ /* 0x041fe400000000ff */
[----:B------:R-:W2:Y:S04]  /*fe370*/  LDL.LU.64 R12, [R1+0x2d10] ;  /* 0x002d1000010c7983 */ /* 0x000ea80000300a00 */
[----:B------:R0:W-:Y:S02]  /*fe380*/  @P5 STG.E.U8 desc[UR6][R28.64], R0 ;  /* 0x000000001c005986 */ /* 0x0001e4000c101106 */
[----:B0-----:R-:W-:-:S02]  /*fe390*/  PRMT R0, R26, 0x7772, RZ ;  /* 0x000077721a007816 */ /* 0x001fc400000000ff */
[----:B------:R-:W3:Y:S04]  /*fe3a0*/  LDL.LU.64 R28, [R1+0x2d08] ;  /* 0x002d0800011c7983 */ /* 0x000ee80000300a00 */
[----:B------:R0:W-:Y:S04]  /*fe3b0*/  @P6 STG.E.U8 desc[UR6][R24.64], R0 ;  /* 0x0000000018006986 */ /* 0x0001e8000c101106 */
[----:B0-----:R-:W4:Y:S04]  /*fe3c0*/  LDL.LU.64 R24, [R1+0x2d40] ;  /* 0x002d400001187983 */ /* 0x001f280000300a00 */
        /* <DEDUP_REMOVED lines=39> */
[----:B------:R-:W-:Y:S02]  /*fe640*/  LOP3.LUT P0, RZ, R23, 0x40, RZ, 0xc0, !PT ;  /* 0x0000004017ff7812 */ /* 0x000fe4000780c0ff */
[----:B------:R-:W-:-:S11]  /*fe650*/  LOP3.LUT R6, R6, 0xfffffdff, RZ, 0xc0, !PT ;  /* 0xfffffdff06067812 */ /* 0x000fd600078ec0ff */
[----:B------:R-:W-:Y:S02]  /*fe660*/  @P0 LOP3.LUT R6, R6, 0x200, RZ, 0xfc, !PT ;  /* 0x0000020006060812 */ /* 0x000fe400078efcff */
[----:B------:R-:W-:Y:S02]  /*fe670*/  LOP3.LUT P0, RZ, R23, 0x20, RZ, 0xc0, !PT ;  /* 0x0000002017ff7812 */ /* 0x000fe4000780c0ff */
[----:B------:R-:W-:Y:S02]  /*fe680*/  LOP3.LUT R6, R6, 0xfffffbff, RZ, 0xc0, !PT ;  /* 0xfffffbff06067812 */ /* 0x000fe400078ec0ff */
[----:B------:R-:W-:-:S09]  /*fe690*/  PRMT R0, R27, 0x7771, RZ ;  /* 0x000077711b007816 */ /* 0x000fd200000000ff */
[----:B------:R-:W-:Y:S02]  /*fe6a0*/  @P0 LOP3.LUT R6, R6, 0x400, RZ, 0xfc, !PT ;  /* 0x0000040006060812 */ /* 0x000fe400078efcff */
[----:B------:R-:W-:Y:S01]  /*fe6b0*/  LOP3.LUT P0, RZ, R23, 0x10, RZ, 0xc0, !PT ;  /* 0x0000001017ff7812 */ /* 0x000fe2000780c0ff */
[----:B----4-:R0:W-:Y:S02]  /*fe6c0*/  @P6 STG.E.U8 desc[UR6][R24.64], R0 ;  /* 0x0000000018006986 */ /* 0x0101e4000c101106 */
[----:B0-----:R-:W-:Y:S02]  /*fe6d0*/  PRMT R0, R27, 0x7772, RZ ;  /* 0x000077721b007816 */ /* 0x001fe400000000ff */
[----:B------:R-:W4:Y:S08]  /*fe6e0*/  LDL.LU.64 R24, [R1+0x2d48] ;  /* 0x002d480001187983 */ /* 0x000f300000300a00 */
[----:B------:R0:W-:Y:S01]  /*fe6f0*/  @P0 STG.E.U8 desc[UR6][R20.64], R0 ;  /* 0x0000000014000986 */ /* 0x0001e2000c101106 */
[----:B------:R-:W-:-:S03]  /*fe700*/  LOP3.LUT P0, RZ, R6, 0x400, RZ, 0xc0, !PT ;  /* 0x0000040006ff7812 */ /* 0x000fc6000780c0ff */
[----:B------:R-:W4:Y:S04]  /*fe710*/  LDL.LU.64 R8, [R1+0x2d80] ;  /* 0x002d800001087983 */ /* 0x000f280000300a00 */
        /* <DEDUP_REMOVED lines=8> */
[----:B------:R-:W4:Y:S04]  /*fe7a0*/  LDL.LU.64 R18, [R1+0x2d98] ;  /* 0x002d980001127983 */ /* 0x000f280000300a00 */
[----:B--2---:R0:W-:Y:S01]  /*fe7b0*/  @P0 STG.E.U8 desc[UR6][R12.64], R0 ;  /* 0x000000000c000986 */ /* 0x0041e2000c101106 */
[----:B------:R-:W-:-:S03]  /*fe7c0*/  LOP3.LUT P0, RZ, R6, 0x100, RZ, 0xc0, !PT ;  /* 0x0000010006ff7812 */ /* 0x000fc6000780c0ff */
[----:B------:R-:W2:Y:S04]  /*fe7d0*/  LDL.LU R27, [R1+0x5ac] ;  /* 0x0005ac00011b7983 */ /* 0x000ea80000300800 */
[----:B------:R-:W2:Y:S01]  /*fe7e0*/  LDL.LU.64 R20, [R1+0x2d90] ;  /* 0x002d900001147983 */ /* 0x000ea20000300a00 */
[----:B0-----:R-:W-:-:S03]  /*fe7f0*/  PRMT R0, R22, 0x7771, RZ ;  /* 0x0000777116007816 */ /* 0x001fc600000000ff */
[----:B------:R-:W2:Y:S04]  /*fe800*/  LDL.LU.64 R14, [R1+0x2d88] ;  /* 0x002d8800010e7983 */ /* 0x000ea80000300a00 */
[----:B------:R-:W2:Y:S04]  /*fe810*/  LDL.LU.64 R12, [R1+0x2da0] ;  /* 0x002da000010c7983 */ /* 0x000ea80000300a00 */
        /* <DEDUP_REMOVED lines=8> */
[----:B------:R-:W2:Y:S09]  /*fe8a0*/  LDL.LU R22, [R1+0x5b7c] ;  /* 0x005b7c0001167983 */ /* 0x000eb20000300800 */
[----:B---3--:R0:W-:Y:S01]  /*fe8b0*/  @P0 STG.E.U8 desc[UR6][R28.64], R0 ;  /* 0x000000001c000986 */ /* 0x0081e2000c101106 */
[----:B------:R-:W-:-:S02]  /*fe8c0*/  LOP3.LUT P0, RZ, R6, 0x20, RZ, 0xc0, !PT ;  /* 0x0000002006ff7812 */ /* 0x000fc4000780c0ff */
[----:B0-----:R-:W-:Y:S01]  /*fe8d0*/  PRMT R0, R26, 0x7770, RZ ;  /* 0x000077701a007816 */ /* 0x001fe200000000ff */
[----:B------:R-:W3:Y:S10]  /*fe8e0*/  LDL.LU R28, [R1+0x5b78] ;  /* 0x005b7800011c7983 */ /* 0x000ef40000300800 */
[----:B----4-:R0:W-:Y:S04]  /*fe8f0*/  @P0 STG.E.U8 desc[UR6][R24.64], R0 ;  /* 0x0000000018000986 */ /* 0x0101e8000c101106 */
[----:B0-----:R-:W4:Y:S01]  /*fe900*/  LDL.LU.64 R24, [R1+0x5b70] ;  /* 0x005b700001187983 */ /* 0x001f220000300a00 */
[----:B------:R-:W-:-:S02]  /*fe910*/  LOP3.LUT P0, RZ, R6, 0x10, RZ, 0xc0, !PT ;  /* 0x0000001006ff7812 */ /* 0x000fc4000780c0ff */
[----:B------:R-:W-:-:S11]  /*fe920*/  PRMT R0, R26, 0x7771, RZ ;  /* 0x000077711a007816 */ /* 0x000fd600000000ff */
[----:B------:R0:W-:Y:S01]  /*fe930*/  @P0 STG.E.U8 desc[UR6][R8.64], R0 ;  /* 0x0000000008000986 */ /* 0x0001e2000c101106 */
[----:B------:R-:W-:Y:S02]  /*fe940*/  LOP3.LUT P0, RZ, R6, 0x8, RZ, 0xc0, !PT ;  /* 0x0000000806ff7812 */ /* 0x000fe4000780c0ff */
[----:B0-----:R-:W-:-:S11]  /*fe950*/  PRMT R0, R26, 0x7772, RZ ;  /* 0x000077721a007816 */ /* 0x001fd600000000ff */
[----:B------:R0:W-:Y:S01]  /*fe960*/  @P0 STG.E.U8 desc[UR6][R4.64], R0 ;  /* 0x0000000004000986 */ /* 0x0001e2000c101106 */
[----:B------:R-:W-:Y:S02]  /*fe970*/  LOP3.LUT P0, RZ, R6, 0x4, RZ, 0xc0, !PT ;  /* 0x0000000406ff7812 */ /* 0x000fe4000780c0ff */
[C---:B------:R-:W-:Y:S02]  /*fe980*/  LOP3.LUT P1, RZ, R23.reuse, 0x4000, RZ, 0xc0, !PT ;  /* 0x0000400017ff7812 */ /* 0x040fe4000782c0ff */
[----:B------:R-:W-:Y:S02]  /*fe990*/  LOP3.LUT P2, RZ, R23, 0x8000, RZ, 0xc0, !PT ;  /* 0x0000800017ff7812 */ /* 0x000fe4000784c0ff */
[----:B0-----:R-:W-:-:S07]  /*fe9a0*/  PRMT R0, R26, 0x7773, RZ ;  /* 0x000077731a007816 */ /* 0x001fce00000000ff */
[----:B------:R4:W-:Y:S01]  /*fe9b0*/  @P0 STG.E.U8 desc[UR6][R10.64], R0 ;  /* 0x000000000a000986 */ /* 0x0009e2000c101106 */
[C---:B------:R-:W-:Y:S02]  /*fe9c0*/  LOP3.LUT P3, RZ, R23.reuse, 0x10000, RZ, 0xc0, !PT ;  /* 0x0001000017ff7812 */ /* 0x040fe4000786c0ff */
        /* <DEDUP_REMOVED lines=11> */
[----:B--2---:R0:W-:Y:S02]  /*fea80*/  @P4 STG.E.U8 desc[UR6][R20.64], R0 ;  /* 0x0000000014004986 */ /* 0x0041e4000c101106 */
[----:B0-----:R-:W-:-:S05]  /*fea90*/  PRMT R0, R27, 0x7770, RZ ;  /* 0x000077701b007816 */ /* 0x001fca00000000ff */
[----:B------:R0:W-:Y:S02]  /*feaa0*/  @P5 STG.E.U8 desc[UR6][R14.64], R0 ;  /* 0x000000000e005986 */ /* 0x0001e4000c101106 */
[----:B0-----:R-:W-:-:S05]  /*feab0*/  PRMT R0, R27, 0x7771, RZ ;  /* 0x000077711b007816 */ /* 0x001fca00000000ff */
[----:B------:R0:W-:Y:S04]  /*feac0*/  @P6 STG.E.U8 desc[UR6][R12.64], R0 ;  /* 0x000000000c006986 */ /* 0x0001e8000c101106 */
[----:B0-----:R-:W2:Y:S01]  /*fead0*/  LDL.LU.64 R12, [R1+0x2dc0] ;  /* 0x002dc000010c7983 */ /* 0x001ea20000300a00 */
[----:B------:R-:W-:Y:S02]  /*feae0*/  LOP3.LUT R7, R7, 0xfdffffff, RZ, 0xc0, !PT ;  /* 0xfdffffff07077812 */ /* 0x000fe400078ec0ff */
[----:B------:R-:W-:Y:S01]  /*feaf0*/  LOP3.LUT R6, R6, 0xfffffffe, RZ, 0xc0, !PT ;  /* 0xfffffffe06067812 */ /* 0x000fe200078ec0ff */
[----:B------:R-:W2:Y:S01]  /*feb00*/  LDL.LU.64 R16, [R1+0x2db8] ;  /* 0x002db80001107983 */ /* 0x000ea20000300a00 */
[----:B------:R-:W-:Y:S02]  /*feb10*/  LOP3.LUT P4, RZ, R23, 0x100000, RZ, 0xc0, !PT ;  /* 0x0010000017ff7812 */ /* 0x000fe4000788c0ff */
[----:B------:R-:W-:Y:S01]  /*feb20*/  PRMT R0, R27, 0x7772, RZ ;  /* 0x000077721b007816 */ /* 0x000fe200000000ff */
[----:B------:R-:W2:Y:S04]  /*feb30*/  LDL.LU.64 R18, [R1+0x2db0] ;  /* 0x002db00001127983 */ /* 0x000ea80000300a00 */
[----:B------:R-:W2:Y:S01]  /*feb40*/  LDL.LU.64 R20, [R1+0x2da8] ;  /* 0x002da80001147983 */ /* 0x000ea20000300a00 */
[----:B------:R-:W-:-:S03]  /*feb50*/  LOP3.LUT P5, RZ, R23, 0x200000, RZ, 0xc0, !PT ;  /* 0x0020000017ff7812 */ /* 0x000fc600078ac0ff */
[----:B------:R-:W2:Y:S01]  /*feb60*/  LDL.LU.64 R14, [R1+0x2dd8] ;  /* 0x002dd800010e7983 */ /* 0x000ea20000300a00 */
[----:B------:R-:W-:-:S03]  /*feb70*/  LOP3.LUT P6, RZ, R23, 0x400000, RZ, 0xc0, !PT ;  /* 0x0040000017ff7812 */ /* 0x000fc600078cc0ff */
[----:B------:R-:W2:Y:S04]  /*feb80*/  LDL.LU R26, [R1+0x59c] ;  /* 0x00059c00011a7983 */ /* 0x000ea80000300800 */
[----:B------:R-:W-:Y:S01]  /*feb90*/  STL.64 [R1+0x5720], R22 ;  /* 0x0057201601007387 */ /* 0x000fe20000100a00 */
[----:B----4-:R-:W-:-:S13]  /*feba0*/  LOP3.LUT P0, RZ, R24, 0x1, RZ, 0xc0, !PT ;  /* 0x0000000118ff7812 */ /* 0x010fda000780c0ff */
        /* <DEDUP_REMOVED lines=22> */
[----:B------:R-:W-:Y:S01]  /*fed10*/  LOP3.LUT R6, R6, 0xfffffffd, RZ, 0xc0, !PT ;  /* 0xfffffffd06067812 */ /* 0x000fe200078ec0ff */
[----:B--2---:R0:W-:Y:S10]  /*fed20*/  @P4 STG.E.U8 desc[UR6][R12.64], R0 ;  /* 0x000000000c004986 */ /* 0x0041f4000c101106 */
[----:B------:R-:W-:-:S02]  /*fed30*/  @P0 LOP3.LUT R6, R6, 0x2, RZ, 0xfc, !PT ;  /* 0x0000000206060812 */ /* 0x000fc400078efcff */
[----:B------:R-:W-:Y:S01]  /*fed40*/  LOP3.LUT P0, RZ, R23, 0x800000, RZ, 0xc0, !PT ;  /* 0x0080000017ff7812 */ /* 0x000fe2000780c0ff */
[----:B0-----:R-:W2:Y:S04]  /*fed50*/  LDL.LU.64 R12, [R1+0x2dd0] ;  /* 0x002dd000010c7983 */ /* 0x001ea80000300a00 */
[----:B------:R-:W4:Y:S04]  /*fed60*/  LDL.LU.64 R22, [R1+0x2df0] ;  /* 0x002df00001167983 */ /* 0x000f280000300a00 */
[----:B----4-:R0:W-:Y:S04]  /*fed70*/  STL.64 [R1+0x5b50], R22 ;  /* 0x005b501601007387 */ /* 0x0101e80000100a00 */
[----:B0-----:R-:W4:Y:S01]  /*fed80*/  LDL.LU.64 R22, [R1+0x2df8] ;  /* 0x002df80001167983 */ /* 0x001f220000300a00 */
[----:B------:R-:W-:-:S05]  /*fed90*/  PRMT R0, R27, 0x7773, RZ ;  /* 0x000077731b007816 */ /* 0x000fca00000000ff */
[----:B------:R0:W-:Y:S02]  /*feda0*/  @P5 STG.E.U8 desc[UR6][R16.64], R0 ;  /* 0x0000000010005986 */ /* 0x0001e4000c101106 */
[C---:B0-----:R-:W-:Y:S02]  /*fedb0*/  PRMT R0, R26.reuse, 0x7770, RZ ;  /* 0x000077701a007816 */ /* 0x041fe400000000ff */
[----:B----4-:R0:W-:Y:S04]  /*fedc0*/  STL.64 [R1+0x5b58], R22 ;  /* 0x005b581601007387 */ /* 0x0101e80000100a00 */
[----:B0-----:R-:W4:Y:S04]  /*fedd0*/  LDL.LU.64 R22, [R1+0x2e00] ;  /* 0x002e000001167983 */ /* 0x001f280000300a00 */
[----:B------:R0:W-:Y:S02]  /*fede0*/  @P6 STG.E.U8 desc[UR6][R18.64], R0 ;  /* 0x0000000012006986 */ /* 0x0001e4000c101106 */
[----:B0-----:R-:W-:-:S05]  /*fedf0*/  PRMT R0, R26, 0x7771, RZ ;  /* 0x000077711a007816 */ /* 0x001fca00000000ff */
[----:B------:R0:W-:Y:S01]  /*fee00*/  @P0 STG.E.U8 desc[UR6][R20.64], R0 ;  /* 0x0000000014000986 */ /* 0x0001e2000c101106 */
[----:B------:R-:W-:Y:S02]  /*fee10*/  LOP3.LUT P0, RZ, R6, 0x2, RZ, 0xc0, !PT ;  /* 0x0000000206ff7812 */ /* 0x000fe4000780c0ff */
[----:B0-----:R-:W-:-:S11]  /*fee20*/  PRMT R0, R26, 0x7772, RZ ;  /* 0x000077721a007816 */ /* 0x001fd600000000ff */
[----:B------:R-:W-:Y:S01]  /*fee30*/  @P0 STG.E.U8 desc[UR6][R14.64], R0 ;  /* 0x000000000e000986 */ /* 0x000fe2000c101106 */
[----:B------:R-:W-:-:S03]  /*fee40*/  LOP3.LUT P0, RZ, R6, 0x1, RZ, 0xc0, !PT ;  /* 0x0000000106ff7812 */ /* 0x000fc6000780c0ff */
[----:B----4-:R0:W-:Y:S04]  /*fee50*/  STL.64 [R1+0x5b60], R22 ;  /* 0x005b601601007387 */ /* 0x0101e80000100a00 */
[----:B0-----:R-:W4:Y:S04]  /*fee60*/  LDL.LU.64 R22, [R1+0x2dc8] ;  /* 0x002dc80001167983 */ /* 0x001f280000300a00 */
[----:B------:R-:W3:Y:S04]  /*fee70*/  LDL.LU R29, [R1+0x570] ;  /* 0x00057000011d7983 */ /* 0x000ee80000300800 */
[----:B------:R-:W3:Y:S04]  /*fee80*/  LDL.LU.64 R8, [R1+0x2de8] ;  /* 0x002de80001087983 */ /* 0x000ee80000300a00 */
[----:B------:R-:W3:Y:S04]  /*fee90*/  LDL.LU.64 R4, [R1+0x2de0] ;  /* 0x002de00001047983 */ /* 0x000ee80000300a00 */
[----:B------:R-:W3:Y:S04]  /*feea0*/  LDL.LU R27, [R1+0x560] ;  /* 0x00056000011b7983 */ /* 0x000ee80000300800 */
[----:B------:R-:W3:Y:S04]  /*feeb0*/  LDL.LU.64 R10, [R1+0x2e18] ;  /* 0x002e1800010a7983 */ /* 0x000ee80000300a00 */
[----:B------:R-:W3:Y:S04]  /*feec0*/  LDL.LU.64 R2, [R1+0x2e10] ;  /* 0x002e100001027983 */ /* 0x000ee80000300a00 */
[----:B------:R-:W3:Y:S01]  /*feed0*/  LDL.LU R6, [R1+0x580] ;  /* 0x0005800001067983 */ /* 0x000ee20000300800 */
[----:B------:R-:W-:-:S03]  /*feee0*/  PRMT R0, R26, 0x7773, RZ ;  /* 0x000077731a007816 */ /* 0x000fc600000000ff */
[----:B------:R-:W4:Y:S04]  /*feef0*/  LDL.LU.64 R16, [R1+0x2e08] ;  /* 0x002e080001107983 */ /* 0x000f280000300a00 */
[----:B--2---:R0:W-:Y:S01]  /*fef00*/  @P0 STG.E.U8 desc[UR6][R12.64], R0 ;  /* 0x000000000c000986 */ /* 0x0041e2000c101106 */
[----:B------:R-:W-:-:S03]  /*fef10*/  LOP3.LUT P0, RZ, R7, 0x80000000, RZ, 0xc0, !PT ;  /* 0x8000000007ff7812 */ /* 0x000fc6000780c0ff */
[----:B------:R-:W2:Y:S04]  /*fef20*/  LDL.LU.64 R18, [R1+0x2e40] ;  /* 0x002e400001127983 */ /* 0x000ea80000300a00 */
[----:B------:R-:W2:Y:S04]  /*fef30*/  LDL.LU.64 R20, [R1+0x2e38] ;  /* 0x002e380001147983 */ /* 0x000ea80000300a00 */
[----:B------:R-:W2:Y:S04]  /*fef40*/  LDL.LU.64 R14, [R1+0x2e30] ;  /* 0x002e3000010e7983 */ /* 0x000ea80000300a00 */
[----:B0-----:R-:W2:Y:S04]  /*fef50*/  LDL.LU.64 R12, [R1+0x2e28] ;  /* 0x002e2800010c7983 */ /* 0x001ea80000300a00 */
[----:B------:R-:W2:Y:S01]  /*fef60*/  LDL.LU R26, [R1+0x550] ;  /* 0x00055000011a7983 */ /* 0x000ea20000300800 */
[----:B---3--:R-:W-:-:S05]  /*fef70*/  PRMT R0, R6, 0x7770, RZ ;  /* 0x0000777006007816 */ /* 0x008fca00000000ff */
[----:B----4-:R0:W-:Y:S04]  /*fef80*/  @P0 STG.E.U8 desc[UR6][R22.64], R0 ;  /* 0x0000000016000986 */ /* 0x0101e8000c101106 */
[----:B0-----:R-:W3:Y:S01]  /*fef90*/  LDL.LU.64 R22, [R1+0x5b60] ;  /* 0x005b600001167983 */ /* 0x001ee20000300a00 */
[----:B------:R-:W-:Y:S02]  /*fefa0*/  LOP3.LUT P0, RZ, R7, 0x40000000, RZ, 0xc0, !PT ;  /* 0x4000000007ff7812 */ /* 0x000fe4000780c0ff */
        /* <DEDUP_REMOVED lines=15> */
[----:B---3--:R0:W-:Y:S01]  /*ff0a0*/  @P0 STG.E.U8 desc[UR6][R22.64], R0 ;  /* 0x0000000016000986 */ /* 0x0081e2000c101106 */
        /* <DEDUP_REMOVED lines=14> */
[----:B--2---:R0:W-:Y:S02]  /*ff190*/  @P3 STG.E.U8 desc[UR6][R18.64], R0 ;  /* 0x0000000012003986 */ /* 0x0041e4000c101106 */
[----:B0-----:R-:W-:-:S05]  /*ff1a0*/  PRMT R0, R27, 0x7772, RZ ;  /* 0x000077721b007816 */ /* 0x001fca00000000ff */
[----:B------:R0:W-:Y:S02]  /*ff1b0*/  @P4 STG.E.U8 desc[UR6][R20.64], R0 ;  /* 0x0000000014004986 */ /* 0x0001e4000c101106 */
[----:B0-----:R-:W-:-:S05]  /*ff1c0*/  PRMT R0, R27, 0x7773, RZ ;  /* 0x000077731b007816 */ /* 0x001fca00000000ff */
[----:B------:R0:W-:Y:S02]  /*ff1d0*/  @P5 STG.E.U8 desc[UR6][R14.64], R0 ;  /* 0x000000000e005986 */ /* 0x0001e4000c101106 */
[----:B0-----:R-:W-:-:S05]  /*ff1e0*/  PRMT R0, R26, 0x7770, RZ ;  /* 0x000077701a007816 */ /* 0x001fca00000000ff */
[----:B------:R0:W-:Y:S04]  /*ff1f0*/  @P6 STG.E.U8 desc[UR6][R12.64], R0 ;  /* 0x000000000c006986 */ /* 0x0001e8000c101106 */
        /* <DEDUP_REMOVED lines=117> */
[----:B------:R-:W-:-:S02]  /*ff950*/  LOP3.LUT P4, RZ, R24, 0x4000000, RZ, 0xc0, !PT ;  /* 0x0400000018ff7812 */ /* 0x000fc4000788c0ff */
[----:B------:R-:W-:Y:S01]  /*ff960*/  LOP3.LUT P5, RZ, R24, 0x8000000, RZ, 0xc0, !PT ;  /* 0x0800000018ff7812 */ /* 0x000fe200078ac0ff */
[----:B------:R-:W3:Y:S04]  /*ff970*/  LDL.LU.64 R14, [R1+0x2ef0] ;  /* 0x002ef000010e7983 */ /* 0x000ee80000300a00 */
[----:B------:R-:W4:Y:S04]  /*ff980*/  LDL.LU.64 R12, [R1+0x2ee8] ;  /* 0x002ee800010c7983 */ /* 0x000f280000300a00 */
[----:B------:R-:W4:Y:S01]  /*ff990*/  LDL.LU R6, [R1+0x578] ;  /* 0x0005780001067983 */ /* 0x000f220000300800 */
[----:B--2---:R-:W-:-:S05]  /*ff9a0*/  PRMT R0, R29, 0x7770, RZ ;  /* 0x000077701d007816 */ /* 0x004fca00000000ff */
[----:B---3--:R0:W-:Y:S02]  /*ff9b0*/  @P4 STG.E.U8 desc[UR6][R26.64], R0 ;  /* 0x000000001a004986 */ /* 0x0081e4000c101106 */
[----:B0-----:R-:W-:Y:S02]  /*ff9c0*/  PRMT R0, R29, 0x7771, RZ ;  /* 0x000077711d007816 */ /* 0x001fe400000000ff */
[----:B------:R-:W2:Y:S04]  /*ff9d0*/  LDL.LU.64 R26, [R1+0x2ee0] ;  /* 0x002ee000011a7983 */ /* 0x000ea80000300a00 */
[----:B----4-:R0:W-:Y:S04]  /*ff9e0*/  @P5 STG.E.U8 desc[UR6][R18.64], R0 ;  /* 0x0000000012005986 */ /* 0x0101e8000c101106 */
[----:B0-----:R-:W3:Y:S04]  /*ff9f0*/  LDL.LU R18, [R1+0x568] ;  /* 0x0005680001127983 */ /* 0x001ee80000300800 */
[----:B------:R-:W4:Y:S04]  /*ffa00*/  LDL.LU.64 R8, [R1+0x2f40] ;  /* 0x002f400001087983 */ /* 0x000f280000300a00 */
[----:B----4-:R0:W-:Y:S04]  /*ffa10*/  STL.64 [R1+0x5b18], R8 ;  /* 0x005b180801007387 */ /* 0x0101e80000100a00 */
        /* <DEDUP_REMOVED lines=25> */
[----:B------:R-:W-:-:S02]  /*ffbb0*/  LOP3.LUT P6, RZ, R24, 0x10000000, RZ, 0xc0, !PT ;  /* 0x1000000018ff7812 */ /* 0x000fc400078cc0ff */
[----:B------:R-:W-:Y:S01]  /*ffbc0*/  PRMT R0, R29, 0x7772, RZ ;  /* 0x000077721d007816 */ /* 0x000fe200000000ff */
[----:B------:R-:W3:Y:S02]  /*ffbd0*/  LDL.LU.64 R22, [R1+0x2f38] ;  /* 0x002f380001167983 */ /* 0x000ee40000300a00 */
[----:B------:R-:W-:Y:S02]  /*ffbe0*/  @P0 LOP3.LUT R7, R7, 0x2000, RZ, 0xfc, !PT ;  /* 0x0000200007070812 */ /* 0x000fe400078efcff */
[----:B------:R-:W-:Y:S01]  /*ffbf0*/  LOP3.LUT P0, RZ, R24, 0x80000000, RZ, 0xc0, !PT ;  /* 0x8000000018ff7812 */ /* 0x000fe2000780c0ff */
[----:B------:R-:W3:Y:S04]  /*ffc00*/  LDL.LU.64 R4, [R1+0x2f30] ;  /* 0x002f300001047983 */ /* 0x000ee80000300a00 */
[----:B------:R-:W3:Y:S01]  /*ffc10*/  LDL.LU R19, [R1+0x558] ;  /* 0x0005580001137983 */ /* 0x000ee20000300800 */
[----:B------:R-:W-:-:S03]  /*ffc20*/  LOP3.LUT R7, R7, 0xffffbfff, RZ, 0xc0, !PT ;  /* 0xffffbfff07077812 */ /* 0x000fc600078ec0ff */
[----:B------:R-:W3:Y:S04]  /*ffc30*/  LDL.LU.64 R10, [R1+0x2f28] ;  /* 0x002f2800010a7983 */ /* 0x000ee80000300a00 */
[----:B------:R-:W3:Y:S04]  /*ffc40*/  LDL.LU.64 R2, [R1+0x2f20] ;  /* 0x002f200001027983 */ /* 0x000ee80000300a00 */
[----:B------:R-:W3:Y:S01]  /*ffc50*/  LDL.LU.64 R16, [R1+0x2f58] ;  /* 0x002f580001107983 */ /* 0x000ee20000300a00 */
[----:B------:R-:W-:Y:S02]  /*ffc60*/  @P0 LOP3.LUT R7, R7, 0x4000, RZ, 0xfc, !PT ;  /* 0x0000400007070812 */ /* 0x000fe400078efcff */
[----:B------:R-:W-:-:S02]  /*ffc70*/  LOP3.LUT P0, RZ, R24, 0x40000000, RZ, 0xc0, !PT ;  /* 0x4000000018ff7812 */ /* 0x000fc4000780c0ff */
[----:B------:R-:W-:Y:S01]  /*ffc80*/  LOP3.LUT R7, R7, 0xffff7fff, RZ, 0xc0, !PT ;  /* 0xffff7fff07077812 */ /* 0x000fe200078ec0ff */
[----:B------:R0:W-:Y:S10]  /*ffc90*/  @P6 STG.E.U8 desc[UR6][R20.64], R0 ;  /* 0x0000000014006986 */ /* 0x0001f4000c101106 */
[----:B------:R-:W-:-:S02]  /*ffca0*/  @P0 LOP3.LUT R7, R7, 0x8000, RZ, 0xfc, !PT ;  /* 0x0000800007070812 */ /* 0x000fc400078efcff */
[----:B------:R-:W-:Y:S02]  /*ffcb0*/  LOP3.LUT P0, RZ, R24, 0x20000000, RZ, 0xc0, !PT ;  /* 0x2000000018ff7812 */ /* 0x000fe4000780c0ff */
[----:B0-----:R-:W-:Y:S01]  /*ffcc0*/  PRMT R0, R29, 0x7773, RZ ;  /* 0x000077731d007816 */ /* 0x001fe200000000ff */
[----:B------:R-:W3:Y:S04]  /*ffcd0*/  LDL.LU.64 R20, [R1+0x2f50] ;  /* 0x002f500001147983 */ /* 0x000ee80000300a00 */
[----:B------:R-:W3:Y:S06]  /*ffce0*/  LDL.LU R29, [R1+0x58c] ;  /* 0x00058c00011d7983 */ /* 0x000eec0000300800 */
[----:B------:R0:W-:Y:S01]  /*ffcf0*/  @P0 STG.E.U8 desc[UR6][R14.64], R0 ;  /* 0x000000000e000986 */ /* 0x0001e2000c101106 */
[----:B------:R-:W-:-:S02]  /*ffd00*/  LOP3.LUT P0, RZ, R7, 0x8000, RZ, 0xc0, !PT ;  /* 0x0000800007ff7812 */ /* 0x000fc4000780c0ff */
[----:B0-----:R-:W-:Y:S01]  /*ffd10*/  PRMT R0, R6, 0x7770, RZ ;  /* 0x0000777006007816 */ /* 0x001fe200000000ff */
[----:B------:R-:W3:Y:S10]  /*ffd20*/  LDL.LU.64 R14, [R1+0x2f48] ;  /* 0x002f4800010e7983 */ /* 0x000ef40000300a00 */
[----:B------:R0:W-:Y:S01]  /*ffd30*/  @P0 STG.E.U8 desc[UR6][R12.64], R0 ;  /* 0x000000000c000986 */ /* 0x0001e2000c101106 */
[----:B------:R-:W-:-:S02]  /*ffd40*/  LOP3.LUT P0, RZ, R7, 0x4000, RZ, 0xc0, !PT ;  /* 0x0000400007ff7812 */ /* 0x000fc4000780c0ff */
[----:B0-----:R-:W-:Y:S01]  /*ffd50*/  PRMT R0, R6, 0x7771, RZ ;  /* 0x0000777106007816 */ /* 0x001fe200000000ff */
[----:B------:R-:W3:Y:S10]  /*ffd60*/  LDL.LU.64 R12, [R1+0x2f68] ;  /* 0x002f6800010c7983 */ /* 0x000ef40000300a00 */
[----:B--2---:R0:W-:Y:S01]  /*ffd70*/  @P0 STG.E.U8 desc[UR6][R26.64], R0 ;  /* 0x000000001a000986 */ /* 0x0041e2000c101106 */
[----:B------:R-:W-:-:S02]  /*ffd80*/  LOP3.LUT P0, RZ, R7, 0x2000, RZ, 0xc0, !PT ;  /* 0x0000200007ff7812 */ /* 0x000fc4000780c0ff */
[----:B0-----:R-:W-:Y:S01]  /*ffd90*/  PRMT R0, R6, 0x7772, RZ ;  /* 0x0000777206007816 */ /* 0x001fe200000000ff */
[----:B------:R-:W2:Y:S10]  /*ffda0*/  LDL.LU.64 R26, [R1+0x2f60] ;  /* 0x002f6000011a7983 */ /* 0x000eb40000300a00 */
[----:B----4-:R0:W-:Y:S04]  /*ffdb0*/  @P0 STG.E.U8 desc[UR6][R8.64], R0 ;  /* 0x0000000008000986 */ /* 0x0101e8000c101106 */
[----:B0-----:R-:W4:Y:S01]  /*ffdc0*/  LDL.LU.64 R8, [R1+0x5b28] ;  /* 0x005b280001087983 */ /* 0x001f220000300a00 */
[----:B------:R-:W-:-:S02]  /*ffdd0*/  LOP3.LUT P0, RZ, R7, 0x1000, RZ, 0xc0, !PT ;  /* 0x0000100007ff7812 */ /* 0x000fc4000780c0ff */
[----:B------:R-:W-:-:S11]  /*ffde0*/  PRMT R0, R6, 0x7773, RZ ;  /* 0x0000777306007816 */ /* 0x000fd600000000ff */
[----:B----4-:R0:W-:Y:S04]  /*ffdf0*/  @P0 STG.E.U8 desc[UR6][R8.64], R0 ;  /* 0x0000000008000986 */ /* 0x0101e8000c101106 */
[----:B0-----:R-:W4:Y:S01]  /*ffe00*/  LDL.LU.64 R8, [R1+0x5b20] ;  /* 0x005b200001087983 */ /* 0x001f220000300a00 */
[----:B------:R-:W-:Y:S02]  /*ffe10*/  LOP3.LUT P0, RZ, R7, 0x800, RZ, 0xc0, !PT ;  /* 0x0000080007ff7812 */ /* 0x000fe4000780c0ff */
[----:B---3--:R-:W-:-:S11]  /*ffe20*/  PRMT R0, R18, 0x7770, RZ ;  /* 0x0000777012007816 */ /* 0x008fd600000000ff */
[----:B----4-:R0:W-:Y:S04]  /*ffe30*/  @P0 STG.E.U8 desc[UR6][R8.64], R0 ;  /* 0x0000000008000986 */ /* 0x0101e8000c101106 */
[----:B0-----:R-:W3:Y:S01]  /*ffe40*/  LDL.LU.64 R8, [R1+0x5b18] ;  /* 0x005b180001087983 */ /* 0x001ee20000300a00 */
[----:B------:R-:W-:Y:S02]  /*ffe50*/  LOP3.LUT P0, RZ, R7, 0x400, RZ, 0xc0, !PT ;  /* 0x0000040007ff7812 */ /* 0x000fe4000780c0ff */
[----:B------:R-:W-:Y:S02]  /*ffe60*/  PRMT R0, R18, 0x7771, RZ ;  /* 0x0000777112007816 */ /* 0x000fe400000000ff */
[C---:B------:R-:W-:Y:S02]  /*ffe70*/  LOP3.LUT P1, RZ, R25.reuse, 0x80, RZ, 0xc0, !PT ;  /* 0x0000008019ff7812 */ /* 0x040fe4000782c0ff */
[----:B------:R-:W-:-:S02]  /*ffe80*/  LOP3.LUT P2, RZ, R25, 0x100, RZ, 0xc0, !PT ;  /* 0x0000010019ff7812 */ /* 0x000fc4000784c0ff */
[C---:B------:R-:W-:Y:S02]  /*ffe90*/  LOP3.LUT P3, RZ, R25.reuse, 0x200, RZ, 0xc0, !PT ;  /* 0x0000020019ff7812 */ /* 0x040fe4000786c0ff */
[C---:B------:R-:W-:Y:S02]  /*ffea0*/  LOP3.LUT P4, RZ, R25.reuse, 0x400, RZ, 0xc0, !PT ;  /* 0x0000040019ff7812 */ /* 0x040fe4000788c0ff */
[----:B------:R-:W-:Y:S01]  /*ffeb0*/  LOP3.LUT P5, RZ, R25, 0x800, RZ, 0xc0, !PT ;  /* 0x0000080019ff7812 */ /* 0x000fe200078ac0ff */
[----:B---3--:R0:W-:Y:S01]  /*ffec0*/  @P0 STG.E.U8 desc[UR6][R8.64], R0 ;  /* 0x0000000008000986 */ /* 0x0081e2000c101106 */
[C---:B------:R-:W-:Y:S02]  /*ffed0*/  LOP3.LUT P0, RZ, R7.reuse, 0x200, RZ, 0xc0, !PT ;  /* 0x0000020007ff7812 */ /* 0x040fe4000780c0ff */
[----:B0-----:R-:W-:Y:S01]  /*ffee0*/  PRMT R0, R18, 0x7772, RZ ;  /* 0x0000777212007816 */ /* 0x001fe200000000ff */
[----:B------:R-:W3:Y:S10]  /*ffef0*/  LDL.LU.64 R8, [R1+0x5b10] ;  /* 0x005b100001087983 */ /* 0x000ef40000300a00 */
[----:B------:R0:W-:Y:S01]  /*fff00*/  @P0 STG.E.U8 desc[UR6][R22.64], R0 ;  /* 0x0000000016000986 */ /* 0x0001e2000c101106 */
[----:B------:R-:W-:-:S02]  /*fff10*/  LOP3.LUT P0, RZ, R7, 0x100, RZ, 0xc0, !PT ;  /* 0x0000010007ff7812 */ /* 0x000fc4000780c0ff */
        /* <DEDUP_REMOVED lines=15> */
[----:B0-----:R-:W4:Y:S01]  /*100010*/  LDL.LU.64 R12, [R1+0x2f80] ;  /* 0x002f8000010c7983 */ /* 0x001f220000300a00 */
[C---:B------:R-:W-:Y:S02]  /*100020*/  LOP3.LUT P0, RZ, R25.reuse, 0x2000000, RZ, 0xc0, !PT ;  /* 0x0200000019ff7812 */ /* 0x040fe4000780c0ff */
[C---:B------:R-:W-:Y:S02]  /*100030*/  LOP3.LUT P6, RZ, R25.reuse, 0x1000, RZ, 0xc0, !PT ;  /* 0x0000100019ff7812 */ /* 0x040fe400078cc0ff */
[----:B------:R-:W-:Y:S02]  /*100040*/  LOP3.LUT P4, RZ, R25, 0x2000, RZ, 0xc0, !PT ;  /* 0x0000200019ff7812 */ /* 0x000fe4000788c0ff */
[C---:B------:R-:W-:Y:S01]  /*100050*/  PRMT R0, R29.reuse, 0x7772, RZ ;  /* 0x000077721d007816 */ /* 0x040fe200000000ff */
[----:B------:R-:W4:Y:S08]  /*100060*/  LDL.LU.64 R16, [R1+0x2f78] ;  /* 0x002f780001107983 */ /* 0x000f300000300a00 */
[----:B--2---:R0:W-:Y:S04]  /*100070*/  @P6 STG.E.U8 desc[UR6][R26.64], R0 ;  /* 0x000000001a006986 */ /* 0x0041e8000c101106 */
[----:B0-----:R-:W2:Y:S01]  /*100080*/  LDL.LU.64 R26, [R1+0x2f70] ;  /* 0x002f7000011a7983 */ /* 0x001ea20000300a00 */
[----:B------:R-:W-:-:S03]  /*100090*/  PRMT R0, R29, 0x7773, RZ ;  /* 0x000077731d007816 */ /* 0x000fc600000000ff */
[----:B------:R-:W2:Y:S04]  /*1000a0*/  LDL.LU.64 R20, [R1+0x2f98] ;  /* 0x002f980001147983 */ /* 0x000ea80000300a00 */
[----:B------:R-:W2:Y:S04]  /*1000b0*/  LDL.LU R19, [R1+0x57c] ;  /* 0x00057c0001137983 */ /* 0x000ea80000300800 */
[----:B------:R-:W2:Y:S04]  /*1000c0*/  LDL.LU.64 R14, [R1+0x2f90] ;  /* 0x002f9000010e7983 */ /* 0x000ea80000300a00 */
[----:B------:R-:W2:Y:S01]  /*1000d0*/  LDL.LU R3, [R1+0x56c] ;  /* 0x00056c0001037983 */ /* 0x000ea20000300800 */
[----:B---3--:R-:W-:-:S04]  /*1000e0*/  LOP3.LUT R8, R8, 0xbfffffff, RZ, 0xc0, !PT ;  /* 0xbfffffff08087812 */ /* 0x008fc800078ec0ff */
[----:B------:R-:W-:Y:S02]  /*1000f0*/  @P0 LOP3.LUT R8, R8, 0x40000000, RZ, 0xfc, !PT ;  /* 0x4000000008080812 */ /* 0x000fe400078efcff */
[----:B------:R-:W-:Y:S02]  /*100100*/  LOP3.LUT P0, RZ, R25, 0x1000000, RZ, 0xc0, !PT ;  /* 0x0100000019ff7812 */ /* 0x000fe4000780c0ff */
[----:B------:R-:W-:-:S11]  /*100110*/  LOP3.LUT R8, R8, 0x7fffffff, RZ, 0xc0, !PT ;  /* 0x7fffffff08087812 */ /* 0x000fd600078ec0ff */
[----:B------:R-:W-:-:S05]  /*100120*/  @P0 LOP3.LUT R8, R8, 0x80000000, RZ, 0xfc, !PT ;  /* 0x8000000008080812 */ /* 0x000fca00078efcff */
[----:B------:R-:W-:Y:S04]  /*100130*/  STL.64 [R1+0x5af8], R8 ;  /* 0x005af80801007387 */ /* 0x000fe80000100a00 */
[----:B----4-:R0:W-:Y:S04]  /*100140*/  @P4 STG.E.U8 desc[UR6][R12.64], R0 ;  /* 0x000000000c004986 */ /* 0x0101e8000c101106 */
[----:B0-----:R-:W3:Y:S04]  /*100150*/  LDL.LU.64 R12, [R1+0x2f88] ;  /* 0x002f8800010c7983 */ /* 0x001ee80000300a00 */
[----:B------:R-:W4:Y:S04]  /*100160*/  LDL.LU R29, [R1+0x55c] ;  /* 0x00055c00011d7983 */ /* 0x000f280000300800 */
        /* <DEDUP_REMOVED lines=22> */
[----:B------:R-:W-:Y:S02]  /*1002d0*/  LOP3.LUT P6, RZ, R25, 0x8000, RZ, 0xc0, !PT ;  /* 0x0000800019ff7812 */ /* 0x000fe400078cc0ff */
[----:B--2---:R-:W-:Y:S02]  /*1002e0*/  PRMT R0, R19, 0x7770, RZ ;  /* 0x0000777013007816 */ /* 0x004fe400000000ff */
[----:B------:R-:W-:Y:S02]  /*1002f0*/  @P0 LOP3.LUT R7, R7, 0x20, RZ, 0xfc, !PT ;  /* 0x0000002007070812 */ /* 0x000fe400078efcff */
[----:B------:R-:W-:Y:S01]  /*100300*/  LOP3.LUT P0, RZ, R25, 0x20000, RZ, 0xc0, !PT ;  /* 0x0002000019ff7812 */ /* 0x000fe2000780c0ff */
[----:B------:R-:W2:Y:S01]  /*100310*/  LDL.LU.64 R8, [R1+0x2fb0] ;  /* 0x002fb00001087983 */ /* 0x000ea20000300a00 */
[----:B------:R-:W-:-:S03]  /*100320*/  LOP3.LUT R7, R7, 0xffffffbf, RZ, 0xc0, !PT ;  /* 0xffffffbf07077812 */ /* 0x000fc600078ec0ff */
[----:B------:R0:W-:Y:S08]  /*100330*/  @P5 STG.E.U8 desc[UR6][R16.64], R0 ;  /* 0x0000000010005986 */ /* 0x0001f0000c101106 */
[----:B------:R-:W-:Y:S02]  /*100340*/  @P0 LOP3.LUT R7, R7, 0x40, RZ, 0xfc, !PT ;  /* 0x0000004007070812 */ /* 0x000fe400078efcff */
[----:B------:R-:W-:-:S02]  /*100350*/  LOP3.LUT P0, RZ, R25, 0x10000, RZ, 0xc0, !PT ;  /* 0x0001000019ff7812 */ /* 0x000fc4000780c0ff */
[----:B0-----:R-:W-:-:S05]  /*100360*/  PRMT R0, R19, 0x7771, RZ ;  /* 0x0000777113007816 */ /* 0x001fca00000000ff */
[----:B------:R0:W-:Y:S02]  /*100370*/  @P6 STG.E.U8 desc[UR6][R26.64], R0 ;  /* 0x000000001a006986 */ /* 0x0001e4000c101106 */
[----:B0-----:R-:W-:Y:S02]  /*100380*/  PRMT R0, R19, 0x7772, RZ ;  /* 0x0000777213007816 */ /* 0x001fe400000000ff */
[----:B------:R-:W2:Y:S04]  /*100390*/  LDL.LU.64 R26, [R1+0x2fa8] ;  /* 0x002fa800011a7983 */ /* 0x000ea80000300a00 */
[----:B------:R0:W-:Y:S01]  /*1003a0*/  @P0 STG.E.U8 desc[UR6][R20.64], R0 ;  /* 0x0000000014000986 */ /* 0x0001e2000c101106 */
[----:B------:R-:W-:Y:S02]  /*1003b0*/  LOP3.LUT P0, RZ, R7, 0x40, RZ, 0xc0, !PT ;  /* 0x0000004007ff7812 */ /* 0x000fe4000780c0ff */
[----:B0-----:R-:W-:-:S11]  /*1003c0*/  PRMT R0, R19, 0x7773, RZ ;  /* 0x0000777313007816 */ /* 0x001fd600000000ff */
[----:B------:R0:W-:Y:S01]  /*1003d0*/  @P0 STG.E.U8 desc[UR6][R14.64], R0 ;  /* 0x000000000e000986 */ /* 0x0001e2000c101106 */
[----:B------:R-:W-:Y:S02]  /*1003e0*/  LOP3.LUT P0, RZ, R7, 0x20, RZ, 0xc0, !PT ;  /* 0x0000002007ff7812 */ /* 0x000fe4000780c0ff */
[C---:B------:R-:W-:Y:S02]  /*1003f0*/  LOP3.LUT P1, RZ, R25.reuse, 0x4000000, RZ, 0xc0, !PT ;  /* 0x0400000019ff7812 */ /* 0x040fe4000782c0ff */
[----:B------:R-:W-:Y:S02]  /*100400*/  LOP3.LUT P2, RZ, R25, 0x8000000, RZ, 0xc0, !PT ;  /* 0x0800000019ff7812 */ /* 0x000fe4000784c0ff */
[----:B0-----:R-:W-:Y:S02]  /*100410*/  PRMT R0, R3, 0x7770, RZ ;  /* 0x0000777003007816 */ /* 0x001fe400000000ff */
[----:B------:R-:W-:-:S05]  /*100420*/  LOP3.LUT P3, RZ, R25, 0x10000000, RZ, 0xc0, !PT ;  /* 0x1000000019ff7812 */ /* 0x000fca000786c0ff */
[----:B---3--:R0:W-:Y:S01]  /*100430*/  @P0 STG.E.U8 desc[UR6][R12.64], R0 ;  /* 0x000000000c000986 */ /* 0x0081e2000c101106 */
[----:B------:R-:W-:Y:S02]  /*100440*/  LOP3.LUT P0, RZ, R7, 0x10, RZ, 0xc0, !PT ;  /* 0x0000001007ff7812 */ /* 0x000fe4000780c0ff */
[C---:B------:R-:W-:Y:S02]  /*100450*/  LOP3.LUT P4, RZ, R25.reuse, 0x20000000, RZ, 0xc0, !PT ;  /* 0x2000000019ff7812 */ /* 0x040fe4000788c0ff */
[C---:B------:R-:W-:Y:S02]  /*100460*/  LOP3.LUT P5, RZ, R25.reuse, 0x40000000, RZ, 0xc0, !PT ;  /* 0x4000000019ff7812 */ /* 0x040fe400078ac0ff */
[----:B------:R-:W-:Y:S01]  /*100470*/  LOP3.LUT P6, RZ, R25, 0x80000000, RZ, 0xc0, !PT ;  /* 0x8000000019ff7812 */ /* 0x000fe200078cc0ff */
[----:B------:R1:W-:Y:S01]  /*100480*/  STL.64 [R1+0x5678], R24 ;  /* 0x0056781801007387 */ /* 0x0003e20000100a00 */
[----:B0-----:R-:W-:-:S03]  /*100490*/  PRMT R0, R3, 0x7771, RZ ;  /* 0x0000777103007816 */ /* 0x001fc600000000ff */
[----:B-1----:R-:W3:Y:S04]  /*1004a0*/  LDL.LU.64 R24, [R1+0x2fa0] ;  /* 0x002fa00001187983 */ /* 0x002ee80000300a00 */
[----:B------:R-:W2:Y:S04]  /*1004b0*/  LDL.LU.64 R22, [R1+0x2fd8] ;  /* 0x002fd80001167983 */ /* 0x000ea80000300a00 */
[----:B------:R-:W2:Y:S04]  /*1004c0*/  LDL.LU.64 R4, [R1+0x2fd0] ;  /* 0x002fd00001047983 */ /* 0x000ea80000300a00 */
[----:B------:R-:W2:Y:S04]  /*1004d0*/  LDL.LU.64 R10, [R1+0x2fc8] ;  /* 0x002fc800010a7983 */ /* 0x000ea80000300a00 */
[----:B------:R-:W2:Y:S04]  /*1004e0*/  LDL.LU.64 R16, [R1+0x3000] ;  /* 0x0030000001107983 */ /* 0x000ea80000300a00 */
        /* <DEDUP_REMOVED lines=8> */
[----:B------:R-:W-:-:S11]  /*100570*/  PRMT R0, R3, 0x7772, RZ ;  /* 0x0000777203007816 */ /* 0x000fd600000000ff */
[----:B----4-:R0:W-:Y:S04]  /*100580*/  @P0 STG.E.U8 desc[UR6][R28.64], R0 ;  /* 0x000000001c000986 */ /* 0x0101e8000c101106 */
[----:B0-----:R-:W4:Y:S01]  /*100590*/  LDL.LU.64 R28, [R1+0x5b00] ;  /* 0x005b0000011c7983 */ /* 0x001f220000300a00 */
[----:B------:R-:W-:Y:S02]  /*1005a0*/  LOP3.LUT P0, RZ, R7, 0x4, RZ, 0xc0, !PT ;  /* 0x0000000407ff7812 */ /* 0x000fe4000780c0ff */
[----:B------:R-:W-:-:S11]  /*1005b0*/  PRMT R0, R3, 0x7773, RZ ;  /* 0x0000777303007816 */ /* 0x000fd600000000ff */
[----:B--2---:R0:W-:Y:S04]  /*1005c0*/  @P0 STG.E.U8 desc[UR6][R8.64], R0 ;  /* 0x0000000008000986 */ /* 0x0041e8000c101106 */
[----:B0-----:R-:W2:Y:S01]  /*1005d0*/  LDL.LU.64 R8, [R1+0x5af8] ;  /* 0x005af80001087983 */ /* 0x001ea20000300a00 */
[----:B------:R-:W-:Y:S02]  /*1005e0*/  LOP3.LUT P0, RZ, R7, 0x2, RZ, 0xc0, !PT ;  /* 0x0000000207ff7812 */ /* 0x000fe4000780c0ff */
[----:B----4-:R-:W-:-:S11]  /*1005f0*/  PRMT R0, R29, 0x7770, RZ ;  /* 0x000077701d007816 */ /* 0x010fd600000000ff */
[----:B------:R0:W-:Y:S04]  /*100600*/  @P0 STG.E.U8 desc[UR6][R26.64], R0 ;  /* 0x000000001a000986 */ /* 0x0001e8000c101106 */
[----:B0-----:R-:W4:Y:S01]  /*100610*/  LDL.LU.64 R26, [R1+0x5af0] ;  /* 0x005af000011a7983 */ /* 0x001f220000300a00 */
[----:B------:R-:W-:Y:S02]  /*100620*/  LOP3.LUT P0, RZ, R7, 0x1, RZ, 0xc0, !PT ;  /* 0x0000000107ff7812 */ /* 0x000fe4000780c0ff */
[----:B------:R-:W-:-:S11]  /*100630*/  PRMT R0, R29, 0x7771, RZ ;  /* 0x000077711d007816 */ /* 0x000fd600000000ff */
[----:B---3--:R0:W-:Y:S01]  /*100640*/  @P0 STG.E.U8 desc[UR6][R24.64], R0 ;  /* 0x0000000018000986 */ /* 0x0081e2000c101106 */
[----:B--2---:R-:W-:Y:S02]  /*100650*/  LOP3.LUT P0, RZ, R8, 0x80000000, RZ, 0xc0, !PT ;  /* 0x8000000008ff7812 */ /* 0x004fe4000780c0ff */
[----:B0-----:R-:W-:-:S11]  /*100660*/  PRMT R0, R29, 0x7772, RZ ;  /* 0x000077721d007816 */ /* 0x001fd600000000ff */
[----:B------:R0:W-:Y:S01]  /*100670*/  @P0 STG.E.U8 desc[UR6][R22.64], R0 ;  /* 0x0000000016000986 */ /* 0x0001e2000c101106 */
[----:B------:R-:W-:Y:S02]  /*100680*/  LOP3.LUT P0, RZ, R8, 0x40000000, RZ, 0xc0, !PT ;  /* 0x4000000008ff7812 */ /* 0x000fe4000780c0ff */
[----:B0-----:R-:W-:-:S11]  /*100690*/  PRMT R0, R29, 0x7773, RZ ;  /* 0x000077731d007816 */ /* 0x001fd600000000ff */
[----:B------:R4:W-:Y:S02]  /*1006a0*/  @P0 STG.E.U8 desc[UR6][R4.64], R0 ;  /* 0x0000000004000986 */ /* 0x0009e4000c101106 */
[----:B----4-:R-:W-:-:S05]  /*1006b0*/  PRMT R0, R26, 0x7770, RZ ;  /* 0x000077701a007816 */ /* 0x010fca00000000ff */
[----:B------:R0:W-:Y:S02]  /*1006c0*/  @P1 STG.E.U8 desc[UR6][R10.64], R0 ;  /* 0x000000000a001986 */ /* 0x0001e4000c101106 */
        /* <DEDUP_REMOVED lines=8> */
[----:B------:R0:W-:Y:S02]  /*100750*/  @P5 STG.E.U8 desc[UR6][R14.64], R0 ;  /* 0x000000000e005986 */ /* 0x0001e4000c101106 */
[----:B0-----:R-:W-:-:S05]  /*100760*/  PRMT R0, R2, 0x7771, RZ ;  /* 0x0000777102007816 */ /* 0x001fca00000000ff */
[----:B------:R0:W-:Y:S04]  /*100770*/  @P6 STG.E.U8 desc[UR6][R12.64], R0 ;  /* 0x000000000c006986 */ /* 0x0001e8000c101106 */
[----:B0-----:R-:W3:Y:S01]  /*100780*/  LDL.LU.64 R12, [R1+0x3018] ;  /* 0x00301800010c7983 */ /* 0x001ee20000300a00 */
[----:B------:R-:W-:-:S03]  /*100790*/  PRMT R0, R2, 0x7772, RZ ;  /* 0x0000777202007816 */ /* 0x000fc600000000ff */
[----:B------:R-:W4:Y:S04]  /*1007a0*/  LDL.LU.64 R16, [R1+0x3010] ;  /* 0x0030100001107983 */ /* 0x000f280000300a00 */
[----:B------:R-:W4:Y:S04]  /*1007b0*/  LDL.LU.64 R18, [R1+0x3008] ;  /* 0x0030080001127983 */ /* 0x000f280000300a00 */
[----:B------:R-:W4:Y:S04]  /*1007c0*/  LDL.LU.64 R20, [R1+0x3040] ;  /* 0x0030400001147983 */ /* 0x000f280000300a00 */
[----:B------:R-:W4:Y:S04]  /*1007d0*/  LDL.LU.64 R14, [R1+0x3038] ;  /* 0x00303800010e7983 */ /* 0x000f280000300a00 */
[----:B------:R-:W4:Y:S01]  /*1007e0*/  LDL.LU R29, [R1+0x520] ;  /* 0x00052000011d7983 */ /* 0x000f220000300800 */
[----:B--2---:R-:W-:-:S13]  /*1007f0*/  LOP3.LUT P4, RZ, R26, 0x1, RZ, 0xc0, !PT ;  /* 0x000000011aff7812 */ /* 0x004fda000788c0ff */
[----:B---3--:R0:W-:Y:S04]  /*100800*/  @P4 STG.E.U8 desc[UR6][R12.64], R0 ;  /* 0x000000000c004986 */ /* 0x0081e8000c101106 */
[----:B0-----:R-:W2:Y:S04]  /*100810*/  LDL.LU.64 R12, [R1+0x3030] ;  /* 0x00303000010c7983 */ /* 0x001ea80000300a00 */
[----:B------:R-:W3:Y:S04]  /*100820*/  LDL.LU.64 R6, [R1+0x3050] ;  /* 0x0030500001067983 */ /* 0x000ee80000300a00 */
[----:B---3--:R0:W-:Y:S04]  /*100830*/  STL.64 [R1+0x5ad0], R6 ;  /* 0x005ad00601007387 */ /* 0x0081e80000100a00 */
        /* <DEDUP_REMOVED lines=25> */
[----:B------:R-:W-:-:S02]  /*1009d0*/  LOP3.LUT P5, RZ, R26, 0x2, RZ, 0xc0, !PT ;  /* 0x000000021aff7812 */ /* 0x000fc400078ac0ff */
[----:B------:R-:W-:Y:S02]  /*1009e0*/  LOP3.LUT P6, RZ, R26, 0x4, RZ, 0xc0, !PT ;  /* 0x000000041aff7812 */ /* 0x000fe400078cc0ff */
[----:B------:R-:W-:Y:S02]  /*1009f0*/  PRMT R0, R2, 0x7773, RZ ;  /* 0x0000777302007816 */ /* 0x000fe400000000ff */
        /* <DEDUP_REMOVED lines=11> */
[----:B----4-:R0:W-:Y:S10]  /*100ab0*/  @P5 STG.E.U8 desc[UR6][R16.64], R0 ;  /* 0x0000000010005986 */ /* 0x0101f4000c101106 */
[----:B------:R-:W-:-:S02]  /*100ac0*/  @P0 LOP3.LUT R8, R8, 0x20000000, RZ, 0xfc, !PT ;  /* 0x2000000008080812 */ /* 0x000fc400078efcff */
[----:B------:R-:W-:Y:S02]  /*100ad0*/  LOP3.LUT P0, RZ, R26, 0x8, RZ, 0xc0, !PT ;  /* 0x000000081aff7812 */ /* 0x000fe4000780c0ff */
[C---:B0-----:R-:W-:Y:S01]  /*100ae0*/  PRMT R0, R29.reuse, 0x7770, RZ ;  /* 0x000077701d007816 */ /* 0x041fe200000000ff */
[----:B------:R-:W4:Y:S04]  /*100af0*/  LDL.LU.64 R16, [R1+0x3068] ;  /* 0x0030680001107983 */ /* 0x000f280000300a00 */
[----:B------:R0:W-:Y:S02]  /*100b00*/  @P6 STG.E.U8 desc[UR6][R18.64], R0 ;  /* 0x0000000012006986 */ /* 0x0001e4000c101106 */
[----:B0-----:R-:W-:Y:S02]  /*100b10*/  PRMT R0, R29, 0x7771, RZ ;  /* 0x000077711d007816 */ /* 0x001fe400000000ff */
[----:B------:R-:W4:Y:S04]  /*100b20*/  LDL.LU.64 R18, [R1+0x3060] ;  /* 0x0030600001127983 */ /* 0x000f280000300a00 */
        /* <DEDUP_REMOVED lines=11> */
[----:B------:R-:W2:Y:S04]  /*100be0*/  LDL.LU.64 R12, [R1+0x3088] ;  /* 0x00308800010c7983 */ /* 0x000ea80000300a00 */
[----:B------:R-:W2:Y:S06]  /*100bf0*/  LDL.LU R29, [R1+0x524] ;  /* 0x00052400011d7983 */ /* 0x000eac0000300800 */
        /* <DEDUP_REMOVED lines=10> */
[----:B------:R-:W-:-:S03]  /*100ca0*/  PRMT R0, R27, 0x7773, RZ ;  /* 0x000077731b007816 */ /* 0x000fc600000000ff */
[----:B------:R-:W2:Y:S01]  /*100cb0*/  LDL.LU R27, [R1+0x5acc] ;  /* 0x005acc00011b7983 */ /* 0x000ea20000300800 */
[----:B------:R-:W-:Y:S02]  /*100cc0*/  LOP3.LUT P0, RZ, R8, 0x1000000, RZ, 0xc0, !PT ;  /* 0x0100000008ff7812 */ /* 0x000fe4000780c0ff */
[C---:B------:R-:W-:Y:S02]  /*100cd0*/  LOP3.LUT P1, RZ, R26.reuse, 0x2000, RZ, 0xc0, !PT ;  /* 0x000020001aff7812 */ /* 0x040fe4000782c0ff */
[C---:B------:R-:W-:Y:S02]  /*100ce0*/  LOP3.LUT P2, RZ, R26.reuse, 0x4000, RZ, 0xc0, !PT ;  /* 0x000040001aff7812 */ /* 0x040fe4000784c0ff */
[C---:B------:R-:W-:Y:S02]  /*100cf0*/  LOP3.LUT P3, RZ, R26.reuse, 0x8000, RZ, 0xc0, !PT ;  /* 0x000080001aff7812 */ /* 0x040fe4000786c0ff */
[C---:B------:R-:W-:Y:S02]  /*100d00*/  LOP3.LUT P4, RZ, R26.reuse, 0x10000, RZ, 0xc0, !PT ;  /* 0x000100001aff7812 */ /* 0x040fe4000788c0ff */
[----:B------:R-:W-:-:S03]  /*100d10*/  LOP3.LUT P5, RZ, R26, 0x20000, RZ, 0xc0, !PT ;  /* 0x000200001aff7812 */ /* 0x000fc600078ac0ff */
        /* <DEDUP_REMOVED lines=20> */
[----:B------:R0:W-:Y:S04]  /*100e60*/  @P5 STG.E.U8 desc[UR6][R14.64], R0 ;  /* 0x000000000e005986 */ /* 0x0001e8000c101106 */
[----:B0-----:R-:W3:Y:S01]  /*100e70*/  LDL.LU.64 R14, [R1+0x30c0] ;  /* 0x0030c000010e7983 */ /* 0x001ee20000300a00 */
[----:B------:R-:W-:-:S02]  /*100e80*/  LOP3.LUT P6, RZ, R26, 0x40000, RZ, 0xc0, !PT ;  /* 0x000400001aff7812 */ /* 0x000fc400078cc0ff */
[----:B------:R-:W-:Y:S02]  /*100e90*/  LOP3.LUT P4, RZ, R26, 0x80000, RZ, 0xc0, !PT ;  /* 0x000800001aff7812 */ /* 0x000fe4000788c0ff */
[C---:B------:R-:W-:Y:S01]  /*100ea0*/  PRMT R0, R29.reuse, 0x7770, RZ ;  /* 0x000077701d007816 */ /* 0x040fe200000000ff */
[----:B------:R-:W4:Y:S04]  /*100eb0*/  LDL.LU.64 R10, [R1+0x30b8] ;  /* 0x0030b800010a7983 */ /* 0x000f280000300a00 */
[----:B------:R-:W2:Y:S04]  /*100ec0*/  LDL.LU.64 R16, [R1+0x30b0] ;  /* 0x0030b00001107983 */ /* 0x000ea80000300a00 */
[----:B------:R-:W2:Y:S04]  /*100ed0*/  LDL.LU.64 R18, [R1+0x30a8] ;  /* 0x0030a80001127983 */ /* 0x000ea80000300a00 */
[----:B------:R-:W2:Y:S04]  /*100ee0*/  LDL.LU.64 R20, [R1+0x30a0] ;  /* 0x0030a00001147983 */ /* 0x000ea80000300a00 */
[----:B------:R0:W-:Y:S02]  /*100ef0*/  @P6 STG.E.U8 desc[UR6][R12.64], R0 ;  /* 0x000000000c006986 */ /* 0x0001e4000c101106 */
[----:B0-----:R-:W-:-:S02]  /*100f00*/  PRMT R0, R29, 0x7771, RZ ;  /* 0x000077711d007816 */ /* 0x001fc400000000ff */
[----:B------:R-:W2:Y:S04]  /*100f10*/  LDL.LU R13, [R1+0x514] ;  /* 0x00051400010d7983 */ /* 0x000ea80000300800 */
[----:B---3--:R0:W-:Y:S04]  /*100f20*/  @P4 STG.E.U8 desc[UR6][R14.64], R0 ;  /* 0x000000000e004986 */ /* 0x0081e8000c101106 */
[----:B0-----:R-:W3:Y:S04]  /*100f30*/  LDL.LU.64 R14, [R1+0x30d8] ;  /* 0x0030d800010e7983 */ /* 0x001ee80000300a00 */
[----:B------:R-:W2:Y:S04]  /*100f40*/  LDL.LU R3, [R1+0x548] ;  /* 0x0005480001037983 */ /* 0x000ea80000300800 */
[----:B------:R-:W2:Y:S04]  /*100f50*/  LDL.LU.64 R6, [R1+0x30f8] ;  /* 0x0030f80001067983 */ /* 0x000ea80000300a00 */
[----:B--2---:R0:W-:Y:S04]  /*100f60*/  STL.64 [R1+0x5ab0], R6 ;  /* 0x005ab00601007387 */ /* 0x0041e80000100a00 */
        /* <DEDUP_REMOVED lines=25> */
[----:B------:R-:W-:-:S02]  /*101100*/  LOP3.LUT P5, RZ, R26, 0x100000, RZ, 0xc0, !PT ;  /* 0x001000001aff7812 */ /* 0x000fc400078ac0ff */
[----:B------:R-:W-:Y:S02]  /*101110*/  LOP3.LUT P6, RZ, R26, 0x200000, RZ, 0xc0, !PT ;  /* 0x002000001aff7812 */ /* 0x000fe400078cc0ff */
[----:B------:R-:W-:Y:S02]  /*101120*/  PRMT R0, R29, 0x7772, RZ ;  /* 0x000077721d007816 */ /* 0x000fe400000000ff */
[----:B------:R-:W-:Y:S02]  /*101130*/  @P0 LOP3.LUT R8, R8, 0x40000, RZ, 0xfc, !PT ;  /* 0x0004000008080812 */ /* 0x000fe400078efcff */
[----:B------:R-:W-:Y:S01]  /*101140*/  LOP3.LUT P0, RZ, R26, 0x1000000, RZ, 0xc0, !PT ;  /* 0x010000001aff7812 */ /* 0x000fe2000780c0ff */
[----:B------:R-:W2:Y:S04]  /*101150*/  LDL.LU.64 R24, [R1+0x30f0] ;  /* 0x0030f00001187983 */ /* 0x000ea80000300a00 */
[----:B------:R-:W2:Y:S01]  /*101160*/  LDL.LU R2, [R1+0x538] ;  /* 0x0005380001027983 */ /* 0x000ea20000300800 */
[----:B------:R-:W-:-:S03]  /*101170*/  LOP3.LUT R8, R8, 0xfff7ffff, RZ, 0xc0, !PT ;  /* 0xfff7ffff08087812 */ /* 0x000fc600078ec0ff */
[----:B------:R-:W2:Y:S04]  /*101180*/  LDL.LU.64 R22, [R1+0x30e8] ;  /* 0x0030e80001167983 */ /* 0x000ea80000300a00 */
[----:B------:R-:W2:Y:S01]  /*101190*/  LDL.LU.64 R4, [R1+0x30e0] ;  /* 0x0030e00001047983 */ /* 0x000ea20000300a00 */
[----:B------:R-:W-:Y:S02]  /*1011a0*/  @P0 LOP3.LUT R8, R8, 0x80000, RZ, 0xfc, !PT ;  /* 0x0008000008080812 */ /* 0x000fe400078efcff */
[----:B------:R-:W-:Y:S02]  /*1011b0*/  LOP3.LUT P0, RZ, R26, 0x800000, RZ, 0xc0, !PT ;  /* 0x008000001aff7812 */ /* 0x000fe4000780c0ff */
[----:B------:R-:W-:Y:S01]  /*1011c0*/  LOP3.LUT R8, R8, 0xffefffff, RZ, 0xc0, !PT ;  /* 0xffefffff08087812 */ /* 0x000fe200078ec0ff */
[----:B----4-:R0:W-:Y:S10]  /*1011d0*/  @P5 STG.E.U8 desc[UR6][R10.64], R0 ;  /* 0x000000000a005986 */ /* 0x0101f4000c101106 */
[----:B------:R-:W-:-:S02]  /*1011e0*/  @P0 LOP3.LUT R8, R8, 0x100000, RZ, 0xfc, !PT ;  /* 0x0010000008080812 */ /* 0x000fc400078efcff */
[----:B------:R-:W-:Y:S02]  /*1011f0*/  LOP3.LUT P0, RZ, R26, 0x400000, RZ, 0xc0, !PT ;  /* 0x004000001aff7812 */ /* 0x000fe4000780c0ff */
[----:B0-----:R-:W-:Y:S02]  /*101200*/  PRMT R0, R29, 0x7773, RZ ;  /* 0x000077731d007816 */ /* 0x001fe400000000ff */
[----:B------:R-:W4:Y:S04]  /*101210*/  LDL.LU R29, [R1+0x528] ;  /* 0x00052800011d7983 */ /* 0x000f280000300800 */
[----:B------:R0:W-:Y:S04]  /*101220*/  @P6 STG.E.U8 desc[UR6][R16.64], R0 ;  /* 0x0000000010006986 */ /* 0x0001e8000c101106 */
[----:B------:R-:W4:Y:S01]  /*101230*/  LDL.LU.64 R10, [R1+0x3118] ;  /* 0x00311800010a7983 */ /* 0x000f220000300a00 */
[----:B0-----:R-:W-:-:S03]  /*101240*/  PRMT R0, R13, 0x7770, RZ ;  /* 0x000077700d007816 */ /* 0x001fc600000000ff */
[----:B------:R-:W4:Y:S04]  /*101250*/  LDL.LU.64 R16, [R1+0x3110] ;  /* 0x0031100001107983 */ /* 0x000f280000300a00 */
[----:B------:R0:W-:Y:S01]  /*101260*/  @P0 STG.E.U8 desc[UR6][R18.64], R0 ;  /* 0x0000000012000986 */ /* 0x0001e2000c101106 */
[C---:B------:R-:W-:Y:S02]  /*101270*/  LOP3.LUT P0, RZ, R8.reuse, 0x100000, RZ, 0xc0, !PT ;  /* 0x0010000008ff7812 */ /* 0x040fe4000780c0ff */
[----:B0-----:R-:W-:Y:S01]  /*101280*/  PRMT R0, R13, 0x7771, RZ ;  /* 0x000077710d007816 */ /* 0x001fe200000000ff */
[----:B------:R-:W4:Y:S10]  /*101290*/  LDL.LU.64 R18, [R1+0x3108] ;  /* 0x0031080001127983 */ /* 0x000f340000300a00 */
[----:B------:R0:W-:Y:S01]  /*1012a0*/  @P0 STG.E.U8 desc[UR6][R20.64], R0 ;  /* 0x0000000014000986 */ /* 0x0001e2000c101106 */
[----:B------:R-:W-:-:S02]  /*1012b0*/  LOP3.LUT P0, RZ, R8, 0x80000, RZ, 0xc0, !PT ;  /* 0x0008000008ff7812 */ /* 0x000fc4000780c0ff */
[----:B0-----:R-:W-:Y:S01]  /*1012c0*/  PRMT R0, R13, 0x7772, RZ ;  /* 0x000077720d007816 */ /* 0x001fe200000000ff */
[----:B------:R-:W4:Y:S10]  /*1012d0*/  LDL.LU.64 R20, [R1+0x3140] ;  /* 0x0031400001147983 */ /* 0x000f340000300a00 */
[----:B---3--:R0:W-:Y:S01]  /*1012e0*/  @P0 STG.E.U8 desc[UR6][R14.64], R0 ;  /* 0x000000000e000986 */ /* 0x0081e2000c101106 */
[----:B------:R-:W-:-:S02]  /*1012f0*/  LOP3.LUT P0, RZ, R8, 0x40000, RZ, 0xc0, !PT ;  /* 0x0004000008ff7812 */ /* 0x000fc4000780c0ff */
[----:B0-----:R-:W-:Y:S01]  /*101300*/  PRMT R0, R13, 0x7773, RZ ;  /* 0x000077730d007816 */ /* 0x001fe200000000ff */
[----:B------:R-:W3:Y:S04]  /*101310*/  LDL.LU.64 R14, [R1+0x3138] ;  /* 0x00313800010e7983 */ /* 0x000ee80000300a00 */
[----:B------:R-:W3:Y:S06]  /*101320*/  LDL.LU.64 R12, [R1+0x3130] ;  /* 0x00313000010c7983 */ /* 0x000eec0000300a00 */
        /* <DEDUP_REMOVED lines=29> */
[----:B----4-:R0:W-:Y:S02]  /*101500*/  @P1 STG.E.U8 desc[UR6][R10.64], R0 ;  /* 0x000000000a001986 */ /* 0x0101e4000c101106 */
[----:B0-----:R-:W-:-:S05]  /*101510*/  PRMT R0, R2, 0x7773, RZ ;  /* 0x0000777302007816 */ /* 0x001fca00000000ff */
[----:B------:R0:W-:Y:S02]  /*101520*/  @P2 STG.E.U8 desc[UR6][R16.64], R0 ;  /* 0x0000000010002986 */ /* 0x0001e4000c101106 */
[----:B0-----:R-:W-:-:S05]  /*101530*/  PRMT R0, R29, 0x7770, RZ ;  /* 0x000077701d007816 */ /* 0x001fca00000000ff */
[----:B------:R0:W-:Y:S02]  /*101540*/  @P3 STG.E.U8 desc[UR6][R18.64], R0 ;  /* 0x0000000012003986 */ /* 0x0001e4000c101106 */
[----:B0-----:R-:W-:-:S05]  /*101550*/  PRMT R0, R29, 0x7771, RZ ;  /* 0x000077711d007816 */ /* 0x001fca00000000ff */
[----:B------:R0:W-:Y:S02]  /*101560*/  @P4 STG.E.U8 desc[UR6][R20.64], R0 ;  /* 0x0000000014004986 */ /* 0x0001e4000c101106 */
[----:B0-----:R-:W-:-:S05]  /*101570*/  PRMT R0, R29, 0x7772, RZ ;  /* 0x000077721d007816 */ /* 0x001fca00000000ff */
[----:B---3--:R0:W-:Y:S02]  /*101580*/  @P5 STG.E.U8 desc[UR6][R14.64], R0 ;  /* 0x000000000e005986 */ /* 0x0081e4000c101106 */
[----:B0-----:R-:W-:Y:S02]  /*101590*/  PRMT R0, R29, 0x7773, RZ ;  /* 0x000077731d007816 */ /* 0x001fe400000000ff */
[----:B------:R-:W2:Y:S04]  /*1015a0*/  LDL.LU.64 R14, [R1+0x3128] ;  /* 0x00312800010e7983 */ /* 0x000ea80000300a00 */
[----:B------:R-:W3:Y:S04]  /*1015b0*/  LDL.LU.64 R2, [R1+0x3120] ;  /* 0x0031200001027983 */ /* 0x000ee80000300a00 */
[----:B------:R-:W4:Y:S04]  /*1015c0*/  LDL.LU.64 R16, [R1+0x3158] ;  /* 0x0031580001107983 */ /* 0x000f280000300a00 */
[----:B------:R0:W-:Y:S04]  /*1015d0*/  @P6 STG.E.U8 desc[UR6][R12.64], R0 ;  /* 0x000000000c006986 */ /* 0x0001e8000c101106 */
        /* <DEDUP_REMOVED lines=8> */
[----:B------:R-:W2:Y:S04]  /*101660*/  LDL.LU R29, [R1+0x53c] ;  /* 0x00053c00011d7983 */ /* 0x000ea80000300800 */
        /* <DEDUP_REMOVED lines=19> */
[----:B------:R-:W-:Y:S01]  /*1017a0*/  @P0 LOP3.LUT R8, R8, 0x100, RZ, 0xfc, !PT ;  /* 0x0000010008080812 */ /* 0x000fe200078efcff */
[----:B--2---:R0:W-:Y:S04]  /*1017b0*/  STL.64 [R1+0x5aa8], R28 ;  /* 0x005aa81c01007387 */ /* 0x0041e80000100a00 */
[----:B0-----:R-:W2:Y:S04]  /*1017c0*/  LDL.LU.64 R28, [R1+0x3178] ;  /* 0x00317800011c7983 */ /* 0x001ea80000300a00 */
[----:B------:R-:W2:Y:S01]  /*1017d0*/  LDL.LU.64 R6, [R1+0x3160] ;  /* 0x0031600001067983 */ /* 0x000ea20000300a00 */
[----:B------:R-:W-:-:S02]  /*1017e0*/  LOP3.LUT P0, RZ, R27, 0x1000, RZ, 0xc0, !PT ;  /* 0x000010001bff7812 */ /* 0x000fc4000780c0ff */
        /* <DEDUP_REMOVED lines=8> */
[----:B------:R-:W-:Y:S02]  /*101870*/  PRMT R0, R12, 0x7771, RZ ;  /* 0x000077710c007816 */ /* 0x000fe400000000ff */
[----:B------:R-:W-:-:S03]  /*101880*/  LOP3.LUT R8, R8, 0xfffff7ff, RZ, 0xc0, !PT ;  /* 0xfffff7ff08087812 */ /* 0x000fc600078ec0ff */
[----:B---3--:R0:W-:Y:S04]  /*101890*/  @P5 STG.E.U8 desc[UR6][R2.64], R0 ;  /* 0x0000000002005986 */ /* 0x0081e8000c101106 */
        /* <DEDUP_REMOVED lines=12> */
[C---:B------:R-:W-:Y:S02]  /*101960*/  LOP3.LUT P0, RZ, R8.reuse, 0x200, RZ, 0xc0, !PT ;  /* 0x0000020008ff7812 */ /* 0x040fe4000780c0ff */
[----:B0-----:R-:W-:Y:S01]  /*101970*/  PRMT R0, R13, 0x7772, RZ ;  /* 0x000077720d007816 */ /* 0x001fe200000000ff */
[----:B--2---:R0:W-:Y:S10]  /*101980*/  STL.64 [R1+0x5a98], R6 ;  /* 0x005a980601007387 */ /* 0x0041f40000100a00 */
[----:B------:R1:W-:Y:S04]  /*101990*/  @P0 STG.E.U8 desc[UR6][R28.64], R0 ;  /* 0x000000001c000986 */ /* 0x0003e8000c101106 */
[----:B0-----:R-:W2:Y:S04]  /*1019a0*/  LDL.LU.64 R6, [R1+0x3168] ;  /* 0x0031680001067983 */ /* 0x001ea80000300a00 */
[----:B------:R-:W3:Y:S04]  /*1019b0*/  LDL.LU.64 R24, [R1+0x3198] ;  /* 0x0031980001187983 */ /* 0x000ee80000300a00 */
[----:B------:R-:W4:Y:S04]  /*1019c0*/  LDL.LU.64 R22, [R1+0x3190] ;  /* 0x0031900001167983 */ /* 0x000f280000300a00 */
        /* <DEDUP_REMOVED lines=8> */
[----:B-1----:R-:W2:Y:S01]  /*101a50*/  LDL.LU.64 R28, [R1+0x5aa8] ;  /* 0x005aa800011c7983 */ /* 0x002ea20000300a00 */
[----:B------:R-:W-:-:S02]  /*101a60*/  LOP3.LUT P0, RZ, R8, 0x100, RZ, 0xc0, !PT ;  /* 0x0000010008ff7812 */ /* 0x000fc4000780c0ff */
[----:B------:R-:W-:-:S11]  /*101a70*/  PRMT R0, R13, 0x7773, RZ ;  /* 0x000077730d007816 */ /* 0x000fd600000000ff */
[----:B--2---:R0:W-:Y:S04]  /*101a80*/  @P0 STG.E.U8 desc[UR6][R28.64], R0 ;  /* 0x000000001c000986 */ /* 0x0041e8000c101106 */
[----:B0-----:R-:W2:Y:S01]  /*101a90*/  LDL.LU.64 R28, [R1+0x5aa0] ;  /* 0x005aa000011c7983 */ /* 0x001ea20000300a00 */
[----:B------:R-:W-:Y:S02]  /*101aa0*/  LOP3.LUT P0, RZ, R8, 0x80, RZ, 0xc0, !PT ;  /* 0x0000008008ff7812 */ /* 0x000fe4000780c0ff */
[----:B--2---:R-:W-:-:S11]  /*101ab0*/  PRMT R0, R29, 0x7770, RZ ;  /* 0x000077701d007816 */ /* 0x004fd600000000ff */
[----:B------:R0:W-:Y:S04]  /*101ac0*/  @P0 STG.E.U8 desc[UR6][R6.64], R0 ;  /* 0x0000000006000986 */ /* 0x0001e8000c101106 */
        /* <DEDUP_REMOVED lines=29> */
[----:B------:R0:W-:Y:S02]  /*101ca0*/  @P5 STG.E.U8 desc[UR6][R20.64], R0 ;  /* 0x0000000014005986 */ /* 0x0001e4000c101106 */
[----:B0-----:R-:W-:-:S05]  /*101cb0*/  PRMT R0, R12, 0x7772, RZ ;  /* 0x000077720c007816 */ /* 0x001fca00000000ff */
[----:B------:R0:W-:Y:S04]  /*101cc0*/  @P6 STG.E.U8 desc[UR6][R14.64], R0 ;  /* 0x000000000e006986 */ /* 0x0001e8000c101106 */
[----:B0-----:R-:W3:Y:S01]  /*101cd0*/  LDL.LU.64 R14, [R1+0x31d8] ;  /* 0x0031d800010e7983 */ /* 0x001ee20000300a00 */
[----:B------:R-:W-:-:S03]  /*101ce0*/  LOP3.LUT P4, RZ, R27, 0x2000000, RZ, 0xc0, !PT ;  /* 0x020000001bff7812 */ /* 0x000fc6000788c0ff */
[----:B------:R-:W4:Y:S04]  /*101cf0*/  LDL.LU.64 R2, [R1+0x31d0] ;  /* 0x0031d00001027983 */ /* 0x000f280000300a00 */
[----:B------:R-:W2:Y:S01]  /*101d00*/  LDL.LU.64 R16, [R1+0x3200] ;  /* 0x0032000001107983 */ /* 0x000ea20000300a00 */
[----:B------:R-:W-:-:S03]  /*101d10*/  PRMT R0, R12, 0x7773, RZ ;  /* 0x000077730c007816 */ /* 0x000fc600000000ff */
[----:B------:R-:W2:Y:S04]  /*101d20*/  LDL.LU.64 R18, [R1+0x31f8] ;  /* 0x0031f80001127983 */ /* 0x000ea80000300a00 */
[----:B------:R-:W2:Y:S04]  /*101d30*/  LDL.LU R13, [R1+0x500] ;  /* 0x00050000010d7983 */ /* 0x000ea80000300800 */
[----:B------:R-:W2:Y:S04]  /*101d40*/  LDL.LU.64 R20, [R1+0x31f0] ;  /* 0x0031f00001147983 */ /* 0x000ea80000300a00 */
[----:B------:R-:W2:Y:S04]  /*101d50*/  LDL.LU R29, [R1+0x4f0] ;  /* 0x0004f000011d7983 */ /* 0x000ea80000300800 */
[----:B------:R-:W-:Y:S04]  /*101d60*/  STL [R1+0x56d0], R26 ;  /* 0x0056d01a01007387 */ /* 0x000fe80000100800 */
        /* <DEDUP_REMOVED lines=38> */
[----:B----4-:R0:W-:Y:S04]  /*101fd0*/  @P5 STG.E.U8 desc[UR6][R2.64], R0 ;  /* 0x0000000002005986 */ /* 0x0101e8000c101106 */
[----:B------:R-:W-:Y:S02]  /*101fe0*/  @P0 LOP3.LUT R8, R8, 0x4, RZ, 0xfc, !PT ;  /* 0x0000000408080812 */ /* 0x000fe400078efcff */
[----:B------:R-:W-:Y:S02]  /*101ff0*/  LOP3.LUT P0, RZ, R27, 0x10000000, RZ, 0xc0, !PT ;  /* 0x100000001bff7812 */ /* 0x000fe4000780c0ff */
[----:B------:R-:W4:Y:S04]  /*102000*/  LDL.LU.64 R26, [R1+0x3208] ;  /* 0x00320800011a7983 */ /* 0x000f280000300a00 */
[----:B------:R-:W4:Y:S04]  /*102010*/  LDL.LU.64 R6, [R1+0x3240] ;  /* 0x0032400001067983 */ /* 0x000f280000300a00 */
[----:B------:R-:W4:Y:S01]  /*102020*/  LDL.LU.64 R24, [R1+0x3238] ;  /* 0x0032380001187983 */ /* 0x000f220000300a00 */
[----:B0-----:R-:W-:-:S03]  /*102030*/  PRMT R0, R13, 0x7771, RZ ;  /* 0x000077710d007816 */ /* 0x001fc600000000ff */
[----:B------:R-:W4:Y:S04]  /*102040*/  LDL.LU R12, [R1+0x4d0] ;  /* 0x0004d000010c7983 */ /* 0x000f280000300800 */
[----:B------:R-:W4:Y:S04]  /*102050*/  LDL.LU.64 R4, [R1+0x3230] ;  /* 0x0032300001047983 */ /* 0x000f280000300a00 */
[----:B------:R-:W4:Y:S04]  /*102060*/  LDL.LU.64 R10, [R1+0x3228] ;  /* 0x00322800010a7983 */ /* 0x000f280000300a00 */
[----:B------:R-:W4:Y:S04]  /*102070*/  LDL.LU.64 R2, [R1+0x3220] ;  /* 0x0032200001027983 */ /* 0x000f280000300a00 */
[----:B------:R0:W-:Y:S02]  /*102080*/  @P6 STG.E.U8 desc[UR6][R16.64], R0 ;  /* 0x0000000010006986 */ /* 0x0001e4000c101106 */
[----:B0-----:R-:W-:-:S02]  /*102090*/  PRMT R0, R13, 0x7772, RZ ;  /* 0x000077720d007816 */ /* 0x001fc400000000ff */
[----:B------:R-:W4:Y:S04]  /*1020a0*/  LDL.LU.64 R16, [R1+0x3258] ;  /* 0x0032580001107983 */ /* 0x000f280000300a00 */
[----:B------:R0:W-:Y:S01]  /*1020b0*/  @P0 STG.E.U8 desc[UR6][R18.64], R0 ;  /* 0x0000000012000986 */ /* 0x0001e2000c101106 */
[C---:B------:R-:W-:Y:S02]  /*1020c0*/  LOP3.LUT P0, RZ, R8.reuse, 0x4, RZ, 0xc0, !PT ;  /* 0x0000000408ff7812 */ /* 0x040fe4000780c0ff */
[----:B0-----:R-:W-:Y:S02]  /*1020d0*/  PRMT R0, R13, 0x7773, RZ ;  /* 0x000077730d007816 */ /* 0x001fe400000000ff */
[----:B------:R-:W4:Y:S09]  /*1020e0*/  LDL.LU R13, [R1+0x504] ;  /* 0x00050400010d7983 */ /* 0x000f320000300800 */
[----:B------:R0:W-:Y:S01]  /*1020f0*/  @P0 STG.E.U8 desc[UR6][R20.64], R0 ;  /* 0x0000000014000986 */ /* 0x0001e2000c101106 */
[----:B------:R-:W-:-:S03]  /*102100*/  LOP3.LUT P0, RZ, R8, 0x2, RZ, 0xc0, !PT ;  /* 0x0000000208ff7812 */ /* 0x000fc6000780c0ff */
[----:B------:R-:W4:Y:S01]  /*102110*/  LDL.LU.64 R18, [R1+0x3250] ;  /* 0x0032500001127983 */ /* 0x000f220000300a00 */
[----:B0-----:R-:W-:-:S03]  /*102120*/  PRMT R0, R29, 0x7770, RZ ;  /* 0x000077701d007816 */ /* 0x001fc600000000ff */
[----:B------:R-:W4:Y:S06]  /*102130*/  LDL.LU.64 R20, [R1+0x3248] ;  /* 0x0032480001147983 */ /* 0x000f2c0000300a00 */
[----:B---3--:R0:W-:Y:S01]  /*102140*/  @P0 STG.E.U8 desc[UR6][R14.64], R0 ;  /* 0x000000000e000986 */ /* 0x0081e2000c101106 */
[----:B------:R-:W-:Y:S02]  /*102150*/  LOP3.LUT P0, RZ, R8, 0x1, RZ, 0xc0, !PT ;  /* 0x0000000108ff7812 */ /* 0x000fe4000780c0ff */
        /* <DEDUP_REMOVED lines=10> */
[----:B------:R-:W3:Y:S09]  /*102200*/  LDL.LU R29, [R1+0x5a7c] ;  /* 0x005a7c00011d7983 */ /* 0x000ef20000300800 */
[----:B--2---:R0:W-:Y:S04]  /*102210*/  @P0 STG.E.U8 desc[UR6][R22.64], R0 ;  /* 0x0000000016000986 */ /* 0x0041e8000c101106 */
[----:B0-----:R-:W2:Y:S01]  /*102220*/  LDL.LU R23, [R1+0x5a78] ;  /* 0x005a780001177983 */ /* 0x001ea20000300800 */
[----:B------:R-:W-:-:S02]  /*102230*/  LOP3.LUT P0, RZ, R9, 0x20000000, RZ, 0xc0, !PT ;  /* 0x2000000009ff7812 */ /* 0x000fc4000780c0ff */
[C---:B------:R-:W-:Y:S02]  /*102240*/  LOP3.LUT P1, RZ, R28.reuse, 0x40, RZ, 0xc0, !PT ;  /* 0x000000401cff7812 */ /* 0x040fe4000782c0ff */
[C---:B------:R-:W-:Y:S02]  /*102250*/  LOP3.LUT P2, RZ, R28.reuse, 0x80, RZ, 0xc0, !PT ;  /* 0x000000801cff7812 */ /* 0x040fe4000784c0ff */
[C---:B------:R-:W-:Y:S02]  /*102260*/  LOP3.LUT P3, RZ, R28.reuse, 0x100, RZ, 0xc0, !PT ;  /* 0x000001001cff7812 */ /* 0x040fe4000786c0ff */
[C---:B------:R-:W-:Y:S02]  /*102270*/  LOP3.LUT P4, RZ, R28.reuse, 0x200, RZ, 0xc0, !PT ;  /* 0x000002001cff7812 */ /* 0x040fe4000788c0ff */
[C---:B------:R-:W-:Y:S02]  /*102280*/  LOP3.LUT P5, RZ, R28.reuse, 0x400, RZ, 0xc0, !PT ;  /* 0x000004001cff7812 */ /* 0x040fe400078ac0ff */
[----:B------:R-:W-:-:S02]  /*102290*/  LOP3.LUT P6, RZ, R28, 0x800, RZ, 0xc0, !PT ;  /* 0x000008001cff7812 */ /* 0x000fc400078cc0ff */
        /* <DEDUP_REMOVED lines=13> */
[C---:B0-----:R-:W-:Y:S02]  /*102370*/  PRMT R0, R12.reuse, 0x7771, RZ ;  /* 0x000077710c007816 */ /* 0x041fe400000000ff */
[----:B------:R-:W2:Y:S04]  /*102380*/  LDL.LU.64 R10, [R1+0x3278] ;  /* 0x00327800010a7983 */ /* 0x000ea80000300a00 */
[----:B------:R0:W-:Y:S02]  /*102390*/  @P2 STG.E.U8 desc[UR6][R2.64], R0 ;  /* 0x0000000002002986 */ /* 0x0001e4000c101106 */
[----:B0-----:R-:W-:-:S02]  /*1023a0*/  PRMT R0, R12, 0x7772, RZ ;  /* 0x000077720c007816 */ /* 0x001fc400000000ff */
[----:B------:R-:W4:Y:S04]  /*1023b0*/  LDL.LU.64 R2, [R1+0x3270] ;  /* 0x0032700001027983 */ /* 0x000f280000300a00 */
[----:B------:R0:W-:Y:S02]  /*1023c0*/  @P3 STG.E.U8 desc[UR6][R16.64], R0 ;  /* 0x0000000010003986 */ /* 0x0001e4000c101106 */
[----:B0-----:R-:W-:Y:S02]  /*1023d0*/  PRMT R0, R12, 0x7773, RZ ;  /* 0x000077730c007816 */ /* 0x001fe400000000ff */
[----:B------:R-:W2:Y:S04]  /*1023e0*/  LDL.LU.64 R16, [R1+0x3268] ;  /* 0x0032680001107983 */ /* 0x000ea80000300a00 */
[----:B------:R0:W-:Y:S02]  /*1023f0*/  @P4 STG.E.U8 desc[UR6][R18.64], R0 ;  /* 0x0000000012004986 */ /* 0x0001e4000c101106 */
[----:B0-----:R-:W-:-:S02]  /*102400*/  PRMT R0, R13, 0x7770, RZ ;  /* 0x000077700d007816 */ /* 0x001fc400000000ff */
[----:B------:R-:W2:Y:S04]  /*102410*/  LDL.LU.64 R18, [R1+0x3260] ;  /* 0x0032600001127983 */ /* 0x000ea80000300a00 */
[----:B------:R0:W-:Y:S02]  /*102420*/  @P5 STG.E.U8 desc[UR6][R20.64], R0 ;  /* 0x0000000014005986 */ /* 0x0001e4000c101106 */
[----:B0-----:R-:W-:Y:S02]  /*102430*/  PRMT R0, R13, 0x7771, RZ ;  /* 0x000077710d007816 */ /* 0x001fe400000000ff */
[----:B------:R-:W2:Y:S04]  /*102440*/  LDL.LU.64 R20, [R1+0x3298] ;  /* 0x0032980001147983 */ /* 0x000ea80000300a00 */
[----:B------:R-:W2:Y:S04]  /*102450*/  LDL.LU R12, [R1+0x4f4] ;  /* 0x0004f400010c7983 */ /* 0x000ea80000300800 */
[----:B---3--:R0:W-:Y:S04]  /*102460*/  @P6 STG.E.U8 desc[UR6][R14.64], R0 ;  /* 0x000000000e006986 */ /* 0x0081e8000c101106 */
[----:B0-----:R-:W3:Y:S04]  /*102470*/  LDL.LU.64 R14, [R1+0x3290] ;  /* 0x00329000010e7983 */ /* 0x001ee80000300a00 */
        /* <DEDUP_REMOVED lines=22> */
[----:B--2---:R0:W-:Y:S04]  /*1025e0*/  STL.64 [R1+0x5a70], R26 ;  /* 0x005a701a01007387 */ /* 0x0041e80000100a00 */
[----:B0-----:R-:W2:Y:S01]  /*1025f0*/  LDL.LU.64 R26, [R1+0x3288] ;  /* 0x00328800011a7983 */ /* 0x001ea20000300a00 */
[----:B------:R-:W-:Y:S02]  /*102600*/  LOP3.LUT R9, R9, 0xff7fffff, RZ, 0xc0, !PT ;  /* 0xff7fffff09097812 */ /* 0x000fe400078ec0ff */
[----:B------:R-:W-:-:S02]  /*102610*/  LOP3.LUT P4, RZ, R28, 0x1000, RZ, 0xc0, !PT ;  /* 0x000010001cff7812 */ /* 0x000fc4000788c0ff */
[C---:B------:R-:W-:Y:S02]  /*102620*/  LOP3.LUT P5, RZ, R28.reuse, 0x2000, RZ, 0xc0, !PT ;  /* 0x000020001cff7812 */ /* 0x040fe400078ac0ff */
[----:B------:R-:W-:Y:S02]  /*102630*/  PRMT R0, R13, 0x7772, RZ ;  /* 0x000077720d007816 */ /* 0x000fe400000000ff */
[----:B------:R-:W-:Y:S02]  /*102640*/  @P0 LOP3.LUT R9, R9, 0x800000, RZ, 0xfc, !PT ;  /* 0x0080000009090812 */ /* 0x000fe400078efcff */
[C---:B------:R-:W-:Y:S02]  /*102650*/  LOP3.LUT P0, RZ, R28.reuse, 0x20000, RZ, 0xc0, !PT ;  /* 0x000200001cff7812 */ /* 0x040fe4000780c0ff */
[----:B------:R-:W-:Y:S01]  /*102660*/  LOP3.LUT P6, RZ, R28, 0x4000, RZ, 0xc0, !PT ;  /* 0x000040001cff7812 */ /* 0x000fe200078cc0ff */
[----:B------:R-:W2:Y:S01]  /*102670*/  LDL.LU.64 R6, [R1+0x32b0] ;  /* 0x0032b00001067983 */ /* 0x000ea20000300a00 */
[----:B------:R-:W-:-:S03]  /*102680*/  LOP3.LUT R9, R9, 0xfeffffff, RZ, 0xc0, !PT ;  /* 0xfeffffff09097812 */ /* 0x000fc600078ec0ff */
[----:B------:R-:W2:Y:S06]  /*102690*/  LDL.LU.64 R24, [R1+0x32a8] ;  /* 0x0032a80001187983 */ /* 0x000eac0000300a00 */
[----:B------:R-:W-:Y:S02]  /*1026a0*/  @P0 LOP3.LUT R9, R9, 0x1000000, RZ, 0xfc, !PT ;  /* 0x0100000009090812 */ /* 0x000fe400078efcff */
[----:B------:R-:W-:Y:S01]  /*1026b0*/  LOP3.LUT P0, RZ, R28, 0x10000, RZ, 0xc0, !PT ;  /* 0x000100001cff7812 */ /* 0x000fe2000780c0ff */
[----:B------:R0:W-:Y:S01]  /*1026c0*/  @P4 STG.E.U8 desc[UR6][R10.64], R0 ;  /* 0x000000000a004986 */ /* 0x0001e2000c101106 */
[----:B------:R-:W-:-:S02]  /*1026d0*/  LOP3.LUT R9, R9, 0xfdffffff, RZ, 0xc0, !PT ;  /* 0xfdffffff09097812 */ /* 0x000fc400078ec0ff */
[----:B0-----:R-:W-:-:S09]  /*1026e0*/  PRMT R0, R13, 0x7773, RZ ;  /* 0x000077730d007816 */ /* 0x001fd200000000ff */
[----:B------:R-:W-:Y:S02]  /*1026f0*/  @P0 LOP3.LUT R9, R9, 0x2000000, RZ, 0xfc, !PT ;  /* 0x0200000009090812 */ /* 0x000fe400078efcff */
[----:B------:R-:W-:Y:S01]  /*102700*/  LOP3.LUT P0, RZ, R28, 0x8000, RZ, 0xc0, !PT ;  /* 0x000080001cff7812 */ /* 0x000fe2000780c0ff */
[----:B------:R-:W2:Y:S04]  /*102710*/  LDL.LU R13, [R1+0x4d4] ;  /* 0x0004d400010d7983 */ /* 0x000ea80000300800 */
[----:B----4-:R0:W-:Y:S04]  /*102720*/  @P5 STG.E.U8 desc[UR6][R2.64], R0 ;  /* 0x0000000002005986 */ /* 0x0101e8000c101106 */
[----:B------:R-:W4:Y:S04]  /*102730*/  LDL.LU.64 R22, [R1+0x32a0] ;  /* 0x0032a00001167983 */ /* 0x000f280000300a00 */
[----:B------:R-:W4:Y:S04]  /*102740*/  LDL.LU.64 R4, [R1+0x32d8] ;  /* 0x0032d80001047983 */ /* 0x000f280000300a00 */
[----:B------:R-:W4:Y:S01]  /*102750*/  LDL.LU.64 R10, [R1+0x32d0] ;  /* 0x0032d000010a7983 */ /* 0x000f220000300a00 */
[----:B0-----:R-:W-:-:S03]  /*102760*/  PRMT R0, R12, 0x7770, RZ ;  /* 0x000077700c007816 */ /* 0x001fc600000000ff */
        /* <DEDUP_REMOVED lines=42> */
[----:B------:R-:W-:Y:S02]  /*102a10*/  LOP3.LUT P4, RZ, R28, 0x10000000, RZ, 0xc0, !PT ;  /* 0x100000001cff7812 */ /* 0x000fe4000788c0ff */
[----:B0-----:R-:W-:-:S05]  /*102a20*/  PRMT R0, R13, 0x7773, RZ ;  /* 0x000077730d007816 */ /* 0x001fca00000000ff */
[----:B------:R2:W-:Y:S01]  /*102a30*/  @P1 STG.E.U8 desc[UR6][R10.64], R0 ;  /* 0x000000000a001986 */ /* 0x0005e2000c101106 */
        /* <DEDUP_REMOVED lines=10> */
[----:B0-----:R-:W4:Y:S01]  /*102ae0*/  LDL.LU.64 R20, [R1+0x32e0] ;  /* 0x0032e00001147983 */ /* 0x001f220000300a00 */
[----:B------:R-:W-:-:S02]  /*102af0*/  LOP3.LUT P6, RZ, R28, 0x40000000, RZ, 0xc0, !PT ;  /* 0x400000001cff7812 */ /* 0x000fc400078cc0ff */
[----:B------:R-:W-:Y:S02]  /*102b00*/  LOP3.LUT P4, RZ, R28, 0x80000000, RZ, 0xc0, !PT ;  /* 0x800000001cff7812 */ /* 0x000fe4000788c0ff */
[C---:B---3--:R-:W-:Y:S01]  /*102b10*/  PRMT R0, R12.reuse, 0x7770, RZ ;  /* 0x000077700c007816 */ /* 0x048fe200000000ff */
[----:B------:R-:W3:Y:S08]  /*102b20*/  LDL.LU.64 R2, [R1+0x3318] ;  /* 0x0033180001027983 */ /* 0x000ef00000300a00 */
[----:B------:R0:W-:Y:S02]  /*102b30*/  @P6 STG.E.U8 desc[UR6][R14.64], R0 ;  /* 0x000000000e006986 */ /* 0x0001e4000c101106 */
[----:B0-----:R-:W-:-:S02]  /*102b40*/  PRMT R0, R12, 0x7771, RZ ;  /* 0x000077710c007816 */ /* 0x001fc400000000ff */
[----:B------:R-:W2:Y:S04]  /*102b50*/  LDL.LU.64 R14, [R1+0x3310] ;  /* 0x00331000010e7983 */ /* 0x000ea80000300a00 */
[----:B------:R-:W2:Y:S04]  /*102b60*/  LDL.LU.64 R16, [R1+0x3308] ;  /* 0x0033080001107983 */ /* 0x000ea80000300a00 */
[----:B------:R-:W2:Y:S04]  /*102b70*/  LDL.LU.64 R18, [R1+0x3340] ;  /* 0x0033400001127983 */ /* 0x000ea80000300a00 */
[----:B------:R-:W2:Y:S04]  /*102b80*/  LDL.LU R13, [R1+0x4e8] ;  /* 0x0004e800010d7983 */ /* 0x000ea80000300800 */
[----:B----4-:R0:W-:Y:S04]  /*102b90*/  @P4 STG.E.U8 desc[UR6][R20.64], R0 ;  /* 0x0000000014004986 */ /* 0x0101e8000c101106 */
[----:B0-----:R-:W4:Y:S04]  /*102ba0*/  LDL.LU.64 R20, [R1+0x3338] ;  /* 0x0033380001147983 */ /* 0x001f280000300a00 */
        /* <DEDUP_REMOVED lines=23> */
[----:B0-----:R-:W2:Y:S01]  /*102d20*/  LDL.LU.64 R10, [R1+0x3320] ;  /* 0x00332000010a7983 */ /* 0x001ea20000300a00 */
        /* <DEDUP_REMOVED lines=55> */
[----:B------:R-:W-:Y:S01]  /*1030a0*/  LOP3.LUT P5, RZ, R29, 0x10000, RZ, 0xc0, !PT ;  /* 0x000100001dff7812 */ /* 0x000fe200078ac0ff */
[----:B--2---:R0:W-:Y:S01]  /*1030b0*/  @P0 STG.E.U8 desc[UR6][R10.64], R0 ;  /* 0x000000000a000986 */ /* 0x0041e2000c101106 */
[----:B------:R-:W-:Y:S02]  /*1030c0*/  LOP3.LUT P0, RZ, R9, 0x400, RZ, 0xc0, !PT ;  /* 0x0000040009ff7812 */ /* 0x000fe4000780c0ff */
[----:B0-----:R-:W-:Y:S01]  /*1030d0*/  PRMT R0, R27, 0x7773, RZ ;  /* 0x000077731b007816 */ /* 0x001fe200000000ff */
[----:B------:R-:W2:Y:S10]  /*1030e0*/  LDL.LU.64 R10, [R1+0x5a40] ;  /* 0x005a4000010a7983 */ /* 0x000eb40000300a00 */
[----:B---3--:R4:W-:Y:S01]  /*1030f0*/  @P0 STG.E.U8 desc[UR6][R6.64], R0 ;  /* 0x0000000006000986 */ /* 0x0089e2000c101106 */
[----:B------:R-:W-:-:S02]  /*103100*/  LOP3.LUT P0, RZ, R9, 0x200, RZ, 0xc0, !PT ;  /* 0x0000020009ff7812 */ /* 0x000fc4000780c0ff */
        /* <DEDUP_REMOVED lines=16> */
[----:B------:R-:W3:Y:S04]  /*103210*/  LDL.LU.64 R14, [R1+0x3398] ;  /* 0x00339800010e7983 */ /* 0x000ee80000300a00 */
[----:B------:R-:W4:Y:S04]  /*103220*/  LDL.LU.64 R4, [R1+0x33c0] ;  /* 0x0033c00001047983 */ /* 0x000f280000300a00 */
[----:B------:R-:W3:Y:S04]  /*103230*/  LDL.LU.64 R2, [R1+0x33b8] ;  /* 0x0033b80001027983 */ /* 0x000ee80000300a00 */
[----:B------:R-:W3:Y:S01]  /*103240*/  LDL.LU R17, [R1+0x4ec] ;  /* 0x0004ec0001117983 */ /* 0x000ee20000300800 */
[----:B------:R-:W-:-:S02]  /*103250*/  LOP3.LUT P6, RZ, R29, 0x20000, RZ, 0xc0, !PT ;  /* 0x000200001dff7812 */ /* 0x000fc400078cc0ff */
[C---:B------:R-:W-:Y:S02]  /*103260*/  LOP3.LUT P0, RZ, R29.reuse, 0x40000000, RZ, 0xc0, !PT ;  /* 0x400000001dff7812 */ /* 0x040fe4000780c0ff */
[----:B------:R-:W-:-:S09]  /*103270*/  LOP3.LUT P4, RZ, R29, 0x40000, RZ, 0xc0, !PT ;  /* 0x000400001dff7812 */ /* 0x000fd2000788c0ff */
[----:B------:R0:W-:Y:S04]  /*103280*/  @P6 STG.E.U8 desc[UR6][R12.64], R0 ;  /* 0x000000000c006986 */ /* 0x0001e8000c101106 */
[----:B0-----:R-:W4:Y:S04]  /*103290*/  LDL.LU.64 R12, [R1+0x33b0] ;  /* 0x0033b000010c7983 */ /* 0x001f280000300a00 */
[----:B------:R-:W4:Y:S04]  /*1032a0*/  LDL.LU.64 R20, [R1+0x33a8] ;  /* 0x0033a80001147983 */ /* 0x000f280000300a00 */
[----:B------:R-:W4:Y:S04]  /*1032b0*/  LDL.LU R8, [R1+0x4dc] ;  /* 0x0004dc0001087983 */ /* 0x000f280000300800 */
[----:B------:R-:W4:Y:S01]  /*1032c0*/  LDL.LU R18, [R1+0x3c0] ;  /* 0x0003c00001127983 */ /* 0x000f220000300800 */
[----:B--2---:R-:W-:-:S04]  /*1032d0*/  LOP3.LUT R10, R10, 0x7fffffff, RZ, 0xc0, !PT ;  /* 0x7fffffff0a0a7812 */ /* 0x004fc800078ec0ff */
[----:B------:R-:W-:-:S05]  /*1032e0*/  @P0 LOP3.LUT R10, R10, 0x80000000, RZ, 0xfc, !PT ;  /* 0x800000000a0a0812 */ /* 0x000fca00078efcff */
[----:B------:R-:W-:Y:S01]  /*1032f0*/  STL.64 [R1+0x5a28], R10 ;  /* 0x005a280a01007387 */ /* 0x000fe20000100a00 */
[----:B---3--:R-:W-:-:S05]  /*103300*/  PRMT R0, R17, 0x7770, RZ ;  /* 0x0000777011007816 */ /* 0x008fca00000000ff */
[----:B------:R0:W-:Y:S04]  /*103310*/  @P4 STG.E.U8 desc[UR6][R14.64], R0 ;  /* 0x000000000e004986 */ /* 0x0001e8000c101106 */
        /* <DEDUP_REMOVED lines=44> */
[----:B------:R-:W-:Y:S02]  /*1035e0*/  LOP3.LUT P1, RZ, R29, 0x80000000, RZ, 0xc0, !PT ;  /* 0x800000001dff7812 */ /* 0x000fe4000782c0ff */
[----:B------:R-:W4:Y:S04]  /*1035f0*/  LDL.LU.64 R28, [R1+0x3400] ;  /* 0x00340000011c7983 */ /* 0x000f280000300a00 */
[----:B------:R-:W3:Y:S04]  /*103600*/  LDL.LU.64 R26, [R1+0x33f8] ;  /* 0x0033f800011a7983 */ /* 0x000ee80000300a00 */
[----:B------:R-:W3:Y:S04]  /*103610*/  LDL.LU.64 R6, [R1+0x33f0] ;  /* 0x0033f00001067983 */ /* 0x000ee80000300a00 */
[----:B------:R-:W3:Y:S04]  /*103620*/  LDL.LU R12, [R1+0x4b0] ;  /* 0x0004b000010c7983 */ /* 0x000ee80000300800 */
[----:B------:R-:W3:Y:S04]  /*103630*/  LDL.LU.64 R24, [R1+0x33e8] ;  /* 0x0033e80001187983 */ /* 0x000ee80000300a00 */
[----:B------:R-:W3:Y:S04]  /*103640*/  LDL.LU.64 R22, [R1+0x33e0] ;  /* 0x0033e00001167983 */ /* 0x000ee80000300a00 */
[----:B------:R-:W3:Y:S04]  /*103650*/  LDL.LU.64 R4, [R1+0x3418] ;  /* 0x0034180001047983 */ /* 0x000ee80000300a00 */
[----:B------:R-:W3:Y:S01]  /*103660*/  LDL.LU.64 R2, [R1+0x3410] ;  /* 0x0034100001027983 */ /* 0x000ee20000300a00 */
[----:B0-----:R-:W-:-:S03]  /*103670*/  PRMT R0, R8, 0x7771, RZ ;  /* 0x0000777108007816 */ /* 0x001fc600000000ff */
[----:B------:R-:W3:Y:S04]  /*103680*/  LDL.LU R13, [R1+0x470] ;  /* 0x00047000010d7983 */ /* 0x000ee80000300800 */
[----:B------:R-:W3:Y:S04]  /*103690*/  LDL.LU.64 R16, [R1+0x3408] ;  /* 0x0034080001107983 */ /* 0x000ee80000300a00 */
[----:B------:R-:W3:Y:S04]  /*1036a0*/  LDL.LU.64 R20, [R1+0x3440] ;  /* 0x0034400001147983 */ /* 0x000ee80000300a00 */
        /* <DEDUP_REMOVED lines=11> */
[----:B---3--:R-:W-:-:S11]  /*103760*/  PRMT R0, R19, 0x7770, RZ ;  /* 0x0000777013007816 */ /* 0x008fd600000000ff */
[----:B--2---:R0:W-:Y:S04]  /*103770*/  @P0 STG.E.U8 desc[UR6][R10.64], R0 ;  /* 0x000000000a000986 */ /* 0x0041e8000c101106 */
[----:B0-----:R-:W2:Y:S01]  /*103780*/  LDL.LU.64 R10, [R1+0x5a28] ;  /* 0x005a2800010a7983 */ /* 0x001ea20000300a00 */
[----:B------:R-:W-:Y:S02]  /*103790*/  LOP3.LUT P0, RZ, R9, 0x4, RZ, 0xc0, !PT ;  /* 0x0000000409ff7812 */ /* 0x000fe4000780c0ff */
[----:B------:R-:W-:-:S11]  /*1037a0*/  PRMT R0, R19, 0x7771, RZ ;  /* 0x0000777113007816 */ /* 0x000fd600000000ff */
[----:B----4-:R0:W-:Y:S01]  /*1037b0*/  @P0 STG.E.U8 desc[UR6][R28.64], R0 ;  /* 0x000000001c000986 */ /* 0x0101e2000c101106 */
[----:B------:R-:W-:Y:S02]  /*1037c0*/  LOP3.LUT P0, RZ, R9, 0x2, RZ, 0xc0, !PT ;  /* 0x0000000209ff7812 */ /* 0x000fe4000780c0ff */
[----:B0-----:R-:W-:-:S11]  /*1037d0*/  PRMT R0, R19, 0x7772, RZ ;  /* 0x0000777213007816 */ /* 0x001fd600000000ff */
[----:B------:R0:W-:Y:S01]  /*1037e0*/  @P0 STG.E.U8 desc[UR6][R26.64], R0 ;  /* 0x000000001a000986 */ /* 0x0001e2000c101106 */
[----:B------:R-:W-:Y:S02]  /*1037f0*/  LOP3.LUT P0, RZ, R9, 0x1, RZ, 0xc0, !PT ;  /* 0x0000000109ff7812 */ /* 0x000fe4000780c0ff */
[----:B0-----:R-:W-:-:S11]  /*103800*/  PRMT R0, R19, 0x7773, RZ ;  /* 0x0000777313007816 */ /* 0x001fd600000000ff */
[----:B------:R0:W-:Y:S01]  /*103810*/  @P0 STG.E.U8 desc[UR6][R6.64], R0 ;  /* 0x0000000006000986 */ /* 0x0001e2000c101106 */
[C---:B------:R-:W-:Y:S02]  /*103820*/  LOP3.LUT P2, RZ, R18.reuse, 0x1, RZ, 0xc0, !PT ;  /* 0x0000000112ff7812 */ /* 0x040fe4000784c0ff */
[----:B------:R-:W-:Y:S02]  /*103830*/  LOP3.LUT P3, RZ, R18, 0x2, RZ, 0xc0, !PT ;  /* 0x0000000212ff7812 */ /* 0x000fe4000786c0ff */
[----:B0-----:R-:W-:Y:S02]  /*103840*/  PRMT R0, R12, 0x7770, RZ ;  /* 0x000077700c007816 */ /* 0x001fe400000000ff */
[C---:B------:R-:W-:Y:S02]  /*103850*/  LOP3.LUT P4, RZ, R18.reuse, 0x4, RZ, 0xc0, !PT ;  /* 0x0000000412ff7812 */ /* 0x040fe4000788c0ff */
[C---:B------:R-:W-:Y:S02]  /*103860*/  LOP3.LUT P5, RZ, R18.reuse, 0x8, RZ, 0xc0, !PT ;  /* 0x0000000812ff7812 */ /* 0x040fe400078ac0ff */
[----:B------:R-:W-:-:S02]  /*103870*/  LOP3.LUT P6, RZ, R18, 0x10, RZ, 0xc0, !PT ;  /* 0x0000001012ff7812 */ /* 0x000fc400078cc0ff */
[----:B--2---:R-:W-:-:S13]  /*103880*/  LOP3.LUT P0, RZ, R10, 0x80000000, RZ, 0xc0, !PT ;  /* 0x800000000aff7812 */ /* 0x004fda000780c0ff */
[----:B------:R0:W-:Y:S02]  /*103890*/  @P0 STG.E.U8 desc[UR6][R24.64], R0 ;  /* 0x0000000018000986 */ /* 0x0001e4000c101106 */
[----:B0-----:R-:W-:-:S05]  /*1038a0*/  PRMT R0, R12, 0x7771, RZ ;  /* 0x000077710c007816 */ /* 0x001fca00000000ff */
[----:B------:R0:W-:Y:S02]  /*1038b0*/  @P1 STG.E.U8 desc[UR6][R22.64], R0 ;  /* 0x0000000016001986 */ /* 0x0001e4000c101106 */
[----:B0-----:R-:W-:-:S05]  /*1038c0*/  PRMT R0, R12, 0x7772, RZ ;  /* 0x000077720c007816 */ /* 0x001fca00000000ff */
[----:B------:R0:W-:Y:S02]  /*1038d0*/  @P2 STG.E.U8 desc[UR6][R4.64], R0 ;  /* 0x0000000004002986 */ /* 0x0001e4000c101106 */
[----:B0-----:R-:W-:Y:S02]  /*1038e0*/  PRMT R0, R12, 0x7773, RZ ;  /* 0x000077730c007816 */ /* 0x001fe400000000ff */
[----:B------:R-:W2:Y:S04]  /*1038f0*/  LDL.LU.64 R4, [R1+0x3430] ;  /* 0x0034300001047983 */ /* 0x000ea80000300a00 */
[----:B------:R0:W-:Y:S02]  /*103900*/  @P3 STG.E.U8 desc[UR6][R2.64], R0 ;  /* 0x0000000002003986 */ /* 0x0001e4000c101106 */
[----:B0-----:R-:W-:-:S05]  /*103910*/  PRMT R0, R13, 0x7770, RZ ;  /* 0x000077700d007816 */ /* 0x001fca00000000ff */
[----:B------:R0:W-:Y:S02]  /*103920*/  @P4 STG.E.U8 desc[UR6][R16.64], R0 ;  /* 0x0000000010004986 */ /* 0x0001e4000c101106 */
[----:B0-----:R-:W-:-:S05]  /*103930*/  PRMT R0, R13, 0x7771, RZ ;  /* 0x000077710d007816 */ /* 0x001fca00000000ff */
[----:B------:R0:W-:Y:S02]  /*103940*/  @P5 STG.E.U8 desc[UR6][R20.64], R0 ;  /* 0x0000000014005986 */ /* 0x0001e4000c101106 */
[----:B0-----:R-:W-:-:S05]  /*103950*/  PRMT R0, R13, 0x7772, RZ ;  /* 0x000077720d007816 */ /* 0x001fca00000000ff */
[----:B------:R0:W-:Y:S04]  /*103960*/  @P6 STG.E.U8 desc[UR6][R14.64], R0 ;  /* 0x000000000e006986 */ /* 0x0001e8000c101106 */
[----:B0-----:R-:W3:Y:S04]  /*103970*/  LDL.LU.64 R14, [R1+0x3428] ;  /* 0x00342800010e7983 */ /* 0x001ee80000300a00 */
[----:B------:R-:W4:Y:S04]  /*103980*/  LDL.LU.64 R2, [R1+0x3420] ;  /* 0x0034200001027983 */ /* 0x000f280000300a00 */
[----:B------:R-:W3:Y:S04]  /*103990*/  LDL.LU.64 R16, [R1+0x3458] ;  /* 0x0034580001107983 */ /* 0x000ee80000300a00 */
[----:B------:R-:W3:Y:S01]  /*1039a0*/  LDL.LU R19, [R1+0x450] ;  /* 0x0004500001137983 */ /* 0x000ee20000300800 */
[----:B------:R-:W-:-:S02]  /*1039b0*/  LOP3.LUT P4, RZ, R18, 0x20, RZ, 0xc0, !PT ;  /* 0x0000002012ff7812 */ /* 0x000fc4000788c0ff */
[----:B------:R-:W-:Y:S02]  /*1039c0*/  LOP3.LUT P5, RZ, R18, 0x40, RZ, 0xc0, !PT ;  /* 0x0000004012ff7812 */ /* 0x000fe400078ac0ff */
[----:B------:R-:W-:Y:S01]  /*1039d0*/  PRMT R0, R13, 0x7773, RZ ;  /* 0x000077730d007816 */ /* 0x000fe200000000ff */
[----:B------:R-:W4:Y:S04]  /*1039e0*/  LDL.LU.64 R20, [R1+0x3450] ;  /* 0x0034500001147983 */ /* 0x000f280000300a00 */
[----:B------:R-:W4:Y:S04]  /*1039f0*/  LDL.LU R7, [R1+0x4c4] ;  /* 0x0004c40001077983 */ /* 0x000f280000300800 */
[----:B------:R-:W4:Y:S04]  /*103a00*/  LDL.LU.64 R12, [R1+0x3448] ;  /* 0x00344800010c7983 */ /* 0x000f280000300a00 */
[----:B--2---:R3:W-:Y:S02]  /*103a10*/  @P4 STG.E.U8 desc[UR6][R4.64], R0 ;  /* 0x0000000004004986 */ /* 0x0047e4000c101106 */
[----:B---3--:R-:W-:-:S05]  /*103a20*/  PRMT R0, R19, 0x7770, RZ ;  /* 0x0000777013007816 */ /* 0x008fca00000000ff */
[----:B------:R0:W-:Y:S04]  /*103a30*/  @P5 STG.E.U8 desc[UR6][R14.64], R0 ;  /* 0x000000000e005986 */ /* 0x0001e8000c101106 */
[----:B0-----:R-:W2:Y:S04]  /*103a40*/  LDL.LU.64 R14, [R1+0x3480] ;  /* 0x00348000010e7983 */ /* 0x001ea80000300a00 */
[----:B------:R-:W3:Y:S04]  /*103a50*/  LDL.LU.64 R8, [R1+0x3468] ;  /* 0x0034680001087983 */ /* 0x000ee80000300a00 */
        /* <DEDUP_REMOVED lines=23> */
[----:B0-----:R-:W3:Y:S06]  /*103bd0*/  LDL.LU.64 R8, [R1+0x3478] ;  /* 0x0034780001087983 */ /* 0x001eec0000300a00 */
[----:B------:R-:W-:-:S02]  /*103be0*/  @P0 LOP3.LUT R10, R10, 0x10000000, RZ, 0xfc, !PT ;  /* 0x100000000a0a0812 */ /* 0x000fc400078efcff */
[C---:B------:R-:W-:Y:S02]  /*103bf0*/  LOP3.LUT P0, RZ, R18.reuse, 0x400, RZ, 0xc0, !PT ;  /* 0x0000040012ff7812 */ /* 0x040fe4000780c0ff */
[----:B------:R-:W-:Y:S02]  /*103c00*/  LOP3.LUT P6, RZ, R18, 0x80, RZ, 0xc0, !PT ;  /* 0x0000008012ff7812 */ /* 0x000fe400078cc0ff */
[----:B------:R-:W-:Y:S02]  /*103c10*/  PRMT R0, R19, 0x7771, RZ ;  /* 0x0000777113007816 */ /* 0x000fe400000000ff */
[----:B------:R-:W-:Y:S01]  /*103c20*/  LOP3.LUT R10, R10, 0xdfffffff, RZ, 0xc0, !PT ;  /* 0xdfffffff0a0a7812 */ /* 0x000fe200078ec0ff */
[----:B------:R-:W3:Y:S04]  /*103c30*/  LDL.LU R6, [R1+0x4b4] ;  /* 0x0004b40001067983 */ /* 0x000ee80000300800 */
[----:B------:R-:W3:Y:S04]  /*103c40*/  LDL.LU.64 R28, [R1+0x3460] ;  /* 0x00346000011c7983 */ /* 0x000ee80000300a00 */
[----:B------:R-:W3:Y:S01]  /*103c50*/  LDL.LU.64 R26, [R1+0x3498] ;  /* 0x00349800011a7983 */ /* 0x000ee20000300a00 */
[----:B------:R-:W-:-:S02]  /*103c60*/  @P0 LOP3.LUT R10, R10, 0x20000000, RZ, 0xfc, !PT ;  /* 0x200000000a0a0812 */ /* 0x000fc400078efcff */
[----:B------:R-:W-:Y:S02]  /*103c70*/  LOP3.LUT P0, RZ, R18, 0x200, RZ, 0xc0, !PT ;  /* 0x0000020012ff7812 */ /* 0x000fe4000780c0ff */
[----:B------:R-:W-:Y:S01]  /*103c80*/  LOP3.LUT R10, R10, 0xbfffffff, RZ, 0xc0, !PT ;  /* 0xbfffffff0a0a7812 */ /* 0x000fe200078ec0ff */
[----:B----4-:R0:W-:Y:S10]  /*103c90*/  @P6 STG.E.U8 desc[UR6][R2.64], R0 ;  /* 0x0000000002006986 */ /* 0x0101f4000c101106 */
[----:B------:R-:W-:-:S02]  /*103ca0*/  @P0 LOP3.LUT R10, R10, 0x40000000, RZ, 0xfc, !PT ;  /* 0x400000000a0a0812 */ /* 0x000fc400078efcff */
[----:B------:R-:W-:Y:S02]  /*103cb0*/  LOP3.LUT P0, RZ, R18, 0x100, RZ, 0xc0, !PT ;  /* 0x0000010012ff7812 */ /* 0x000fe4000780c0ff */
[----:B0-----:R-:W-:-:S11]  /*103cc0*/  PRMT R0, R19, 0x7772, RZ ;  /* 0x0000777213007816 */ /* 0x001fd600000000ff */
[----:B------:R0:W-:Y:S01]  /*103cd0*/  @P0 STG.E.U8 desc[UR6][R16.64], R0 ;  /* 0x0000000010000986 */ /* 0x0001e2000c101106 */
[C---:B------:R-:W-:Y:S02]  /*103ce0*/  LOP3.LUT P0, RZ, R10.reuse, 0x40000000, RZ, 0xc0, !PT ;  /* 0x400000000aff7812 */ /* 0x040fe4000780c0ff */
[----:B0-----:R-:W-:Y:S02]  /*103cf0*/  PRMT R0, R19, 0x7773, RZ ;  /* 0x0000777313007816 */ /* 0x001fe400000000ff */
[----:B------:R-:W4:Y:S09]  /*103d00*/  LDL.LU R19, [R1+0x474] ;  /* 0x0004740001137983 */ /* 0x000f320000300800 */
[----:B------:R0:W-:Y:S01]  /*103d10*/  @P0 STG.E.U8 desc[UR6][R20.64], R0 ;  /* 0x0000000014000986 */ /* 0x0001e2000c101106 */
[----:B------:R-:W-:-:S03]  /*103d20*/  LOP3.LUT P0, RZ, R10, 0x20000000, RZ, 0xc0, !PT ;  /* 0x200000000aff7812 */ /* 0x000fc6000780c0ff */
[----:B------:R-:W4:Y:S04]  /*103d30*/  LDL.LU.64 R24, [R1+0x3490] ;  /* 0x0034900001187983 */ /* 0x000f280000300a00 */
[----:B------:R-:W4:Y:S04]  /*103d40*/  LDL.LU.64 R22, [R1+0x3488] ;  /* 0x0034880001167983 */ /* 0x000f280000300a00 */
[----:B------:R-:W4:Y:S04]  /*103d50*/  LDL.LU.64 R4, [R1+0x34c0] ;  /* 0x0034c00001047983 */ /* 0x000f280000300a00 */
[----:B------:R-:W4:Y:S04]  /*103d60*/  LDL.LU.64 R2, [R1+0x34b8] ;  /* 0x0034b80001027983 */ /* 0x000f280000300a00 */
[----:B------:R-:W4:Y:S01]  /*103d70*/  LDL.LU.64 R16, [R1+0x34b0] ;  /* 0x0034b00001107983 */ /* 0x000f220000300a00 */
[----:B0-----:R-:W-:-:S03]  /*103d80*/  PRMT R0, R7, 0x7770, RZ ;  /* 0x0000777007007816 */ /* 0x001fc600000000ff */
[----:B------:R-:W4:Y:S04]  /*103d90*/  LDL.LU.64 R20, [R1+0x34a8] ;  /* 0x0034a80001147983 */ /* 0x000f280000300a00 */
[----:B------:R0:W-:Y:S01]  /*103da0*/  @P0 STG.E.U8 desc[UR6][R12.64], R0 ;  /* 0x000000000c000986 */ /* 0x0001e2000c101106 */
[C---:B------:R-:W-:Y:S02]  /*103db0*/  LOP3.LUT P0, RZ, R10.reuse, 0x10000000, RZ, 0xc0, !PT ;  /* 0x100000000aff7812 */ /* 0x040fe4000780c0ff */
[----:B0-----:R-:W-:Y:S01]  /*103dc0*/  PRMT R0, R7, 0x7771, RZ ;  /* 0x0000777107007816 */ /* 0x001fe200000000ff */
[----:B------:R-:W4:Y:S10]  /*103dd0*/  LDL.LU R13, [R1+0x454] ;  /* 0x00045400010d7983 */ /* 0x000f340000300800 */
[----:B--2---:R0:W-:Y:S01]  /*103de0*/  @P0 STG.E.U8 desc[UR6][R14.64], R0 ;  /* 0x000000000e000986 */ /* 0x0041e2000c101106 */
[----:B------:R-:W-:-:S02]  /*103df0*/  LOP3.LUT P0, RZ, R10, 0x8000000, RZ, 0xc0, !PT ;  /* 0x080000000aff7812 */ /* 0x000fc4000780c0ff */
[----:B0-----:R-:W-:Y:S01]  /*103e00*/  PRMT R0, R7, 0x7772, RZ ;  /* 0x0000777207007816 */ /* 0x001fe200000000ff */
[----:B------:R-:W2:Y:S10]  /*103e10*/  LDL.LU.64 R14, [R1+0x34a0] ;  /* 0x0034a000010e7983 */ /* 0x000eb40000300a00 */
[----:B---3--:R0:W-:Y:S04]  /*103e20*/  @P0 STG.E.U8 desc[UR6][R8.64], R0 ;  /* 0x0000000008000986 */ /* 0x0081e8000c101106 */
[----:B0-----:R-:W3:Y:S01]  /*103e30*/  LDL.LU.64 R8, [R1+0x5a20] ;  /* 0x005a200001087983 */ /* 0x001ee20000300a00 */
[----:B------:R-:W-:-:S02]  /*103e40*/  LOP3.LUT P0, RZ, R10, 0x4000000, RZ, 0xc0, !PT ;  /* 0x040000000aff7812 */ /* 0x000fc4000780c0ff */
[----:B------:R-:W-:Y:S01]  /*103e50*/  PRMT R0, R7, 0x7773, RZ ;  /* 0x0000777307007816 */ /* 0x000fe200000000ff */
[----:B------:R-:W2:Y:S10]  /*103e60*/  LDL.LU R12, [R1+0x3c4] ;  /* 0x0003c400010c7983 */ /* 0x000eb40000300800 */
[----:B---3--:R0:W-:Y:S04]  /*103e70*/  @P0 STG.E.U8 desc[UR6][R8.64], R0 ;  /* 0x0000000008000986 */ /* 0x0081e8000c101106 */
[----:B0-----:R-:W3:Y:S01]  /*103e80*/  LDL.LU.64 R8, [R1+0x5a18] ;  /* 0x005a180001087983 */ /* 0x001ee20000300a00 */
[----:B------:R-:W-:-:S02]  /*103e90*/  LOP3.LUT P0, RZ, R10, 0x2000000, RZ, 0xc0, !PT ;  /* 0x020000000aff7812 */ /* 0x000fc4000780c0ff */
[----:B------:R-:W-:Y:S02]  /*103ea0*/  PRMT R0, R6, 0x7770, RZ ;  /* 0x0000777006007816 */ /* 0x000fe400000000ff */
[C---:B------:R-:W-:Y:S02]  /*103eb0*/  LOP3.LUT P1, RZ, R18.reuse, 0x40000, RZ, 0xc0, !PT ;  /* 0x0004000012ff7812 */ /* 0x040fe4000782c0ff */
[C---:B------:R-:W-:Y:S02]  /*103ec0*/  LOP3.LUT P2, RZ, R18.reuse, 0x80000, RZ, 0xc0, !PT ;  /* 0x0008000012ff7812 */ /* 0x040fe4000784c0ff */
[C---:B------:R-:W-:Y:S02]  /*103ed0*/  LOP3.LUT P3, RZ, R18.reuse, 0x100000, RZ, 0xc0, !PT ;  /* 0x0010000012ff7812 */ /* 0x040fe4000786c0ff */
[C---:B------:R-:W-:Y:S02]  /*103ee0*/  LOP3.LUT P4, RZ, R18.reuse, 0x200000, RZ, 0xc0, !PT ;  /* 0x0020000012ff7812 */ /* 0x040fe4000788c0ff */
[----:B------:R-:W-:-:S02]  /*103ef0*/  LOP3.LUT P5, RZ, R18, 0x400000, RZ, 0xc0, !PT ;  /* 0x0040000012ff7812 */ /* 0x000fc400078ac0ff */
        /* <DEDUP_REMOVED lines=73> */
[C---:B0-----:R-:W-:Y:S01]  /*104390*/  PRMT R0, R19.reuse, 0x7770, RZ ;  /* 0x0000777013007816 */ /* 0x041fe200000000ff */
[----:B------:R-:W3:Y:S04]  /*1043a0*/  LDL.LU R5, [R1+0x478] ;  /* 0x0004780001057983 */ /* 0x000ee80000300800 */
[----:B------:R-:W3:Y:S04]  /*1043b0*/  LDL.LU.64 R26, [R1+0x3508] ;  /* 0x00350800011a7983 */ /* 0x000ee80000300a00 */
[----:B------:R-:W3:Y:S04]  /*1043c0*/  LDL.LU.64 R6, [R1+0x3540] ;  /* 0x0035400001067983 */ /* 0x000ee80000300a00 */
[----:B------:R-:W3:Y:S04]  /*1043d0*/  LDL.LU R13, [R1+0x458] ;  /* 0x00045800010d7983 */ /* 0x000ee80000300800 */
[----:B----4-:R0:W-:Y:S04]  /*1043e0*/  @P6 STG.E.U8 desc[UR6][R2.64], R0 ;  /* 0x0000000002006986 */ /* 0x0101e8000c101106 */
[----:B------:R-:W4:Y:S04]  /*1043f0*/  LDL.LU.64 R24, [R1+0x3538] ;  /* 0x0035380001187983 */ /* 0x000f280000300a00 */
[----:B------:R-:W3:Y:S01]  /*104400*/  LDL.LU.64 R22, [R1+0x3530] ;  /* 0x0035300001167983 */ /* 0x000ee20000300a00 */
        /* <DEDUP_REMOVED lines=8> */
[----:B0-----:R-:W-:Y:S02]  /*104490*/  PRMT R0, R19, 0x7773, RZ ;  /* 0x0000777313007816 */ /* 0x001fe400000000ff */
[----:B------:R-:W3:Y:S09]  /*1044a0*/  LDL.LU.64 R18, [R1+0x3558] ;  /* 0x0035580001127983 */ /* 0x000ef20000300a00 */
[----:B------:R0:W-:Y:S01]  /*1044b0*/  @P0 STG.E.U8 desc[UR6][R14.64], R0 ;  /* 0x000000000e000986 */ /* 0x0001e2000c101106 */
[----:B------:R-:W-:-:S03]  /*1044c0*/  LOP3.LUT P0, RZ, R10, 0x80000, RZ, 0xc0, !PT ;  /* 0x000800000aff7812 */ /* 0x000fc6000780c0ff */
[----:B------:R-:W3:Y:S01]  /*1044d0*/  LDL.LU.64 R20, [R1+0x3550] ;  /* 0x0035500001147983 */ /* 0x000ee20000300a00 */
[----:B0-----:R-:W-:-:S03]  /*1044e0*/  PRMT R0, R8, 0x7770, RZ ;  /* 0x0000777008007816 */ /* 0x001fc600000000ff */
        /* <DEDUP_REMOVED lines=22> */
[----:B---3--:R-:W-:-:S11]  /*104650*/  PRMT R0, R5, 0x7770, RZ ;  /* 0x0000777005007816 */ /* 0x008fd600000000ff */
        /* <DEDUP_REMOVED lines=20> */
[----:B0-----:R-:W3:Y:S01]  /*1047a0*/  LDL.LU.64 R14, [R1+0x3578] ;  /* 0x00357800010e7983 */ /* 0x001ee20000300a00 */
[----:B------:R-:W-:-:S02]  /*1047b0*/  LOP3.LUT P4, RZ, R12, 0x800, RZ, 0xc0, !PT ;  /* 0x000008000cff7812 */ /* 0x000fc4000788c0ff */
[----:B------:R-:W-:Y:S02]  /*1047c0*/  LOP3.LUT P5, RZ, R12, 0x1000, RZ, 0xc0, !PT ;  /* 0x000010000cff7812 */ /* 0x000fe400078ac0ff */
[C---:B------:R-:W-:Y:S01]  /*1047d0*/  PRMT R0, R4.reuse, 0x7771, RZ ;  /* 0x0000777104007816 */ /* 0x040fe200000000ff */
[----:B------:R-:W4:Y:S04]  /*1047e0*/  LDL.LU.64 R18, [R1+0x3570] ;  /* 0x0035700001127983 */ /* 0x000f280000300a00 */
[----:B------:R-:W4:Y:S04]  /*1047f0*/  LDL.LU.64 R2, [R1+0x3568] ;  /* 0x0035680001027983 */ /* 0x000f280000300a00 */
[----:B------:R-:W4:Y:S04]  /*104800*/  LDL.LU.64 R16, [R1+0x3560] ;  /* 0x0035600001107983 */ /* 0x000f280000300a00 */
[----:B------:R-:W4:Y:S04]  /*104810*/  LDL.LU R13, [R1+0x4bc] ;  /* 0x0004bc00010d7983 */ /* 0x000f280000300800 */
[----:B--2---:R0:W-:Y:S02]  /*104820*/  @P4 STG.E.U8 desc[UR6][R20.64], R0 ;  /* 0x0000000014004986 */ /* 0x0041e4000c101106 */
[----:B0-----:R-:W-:-:S02]  /*104830*/  PRMT R0, R4, 0x7772, RZ ;  /* 0x0000777204007816 */ /* 0x001fc400000000ff */
[----:B------:R-:W2:Y:S04]  /*104840*/  LDL.LU.64 R20, [R1+0x3598] ;  /* 0x0035980001147983 */ /* 0x000ea80000300a00 */
[----:B---3--:R0:W-:Y:S04]  /*104850*/  @P5 STG.E.U8 desc[UR6][R14.64], R0 ;  /* 0x000000000e005986 */ /* 0x0081e8000c101106 */
[----:B0-----:R-:W3:Y:S04]  /*104860*/  LDL.LU.64 R14, [R1+0x3590] ;  /* 0x00359000010e7983 */ /* 0x001ee80000300a00 */
        /* <DEDUP_REMOVED lines=38> */
[----:B------:R-:W4:Y:S04]  /*104ad0*/  LDL.LU R18, [R1+0x45c] ;  /* 0x00045c0001127983 */ /* 0x000f280000300800 */
[----:B------:R-:W4:Y:S04]  /*104ae0*/  LDL.LU.64 R26, [R1+0x35b0] ;  /* 0x0035b000011a7983 */ /* 0x000f280000300a00 */
[----:B------:R-:W4:Y:S04]  /*104af0*/  LDL.LU.64 R6, [R1+0x35a8] ;  /* 0x0035a80001067983 */ /* 0x000f280000300a00 */
[----:B------:R-:W4:Y:S04]  /*104b00*/  LDL.LU.64 R24, [R1+0x35a0] ;  /* 0x0035a00001187983 */ /* 0x000f280000300a00 */
[----:B------:R0:W-:Y:S01]  /*104b10*/  @P0 STG.E.U8 desc[UR6][R2.64], R0 ;  /* 0x0000000002000986 */ /* 0x0001e2000c101106 */
[----:B------:R-:W-:-:S03]  /*104b20*/  LOP3.LUT P0, RZ, R10, 0x1000, RZ, 0xc0, !PT ;  /* 0x000010000aff7812 */ /* 0x000fc6000780c0ff */
[----:B------:R-:W4:Y:S04]  /*104b30*/  LDL.LU.64 R22, [R1+0x35d8] ;  /* 0x0035d80001167983 */ /* 0x000f280000300a00 */
[----:B------:R-:W4:Y:S04]  /*104b40*/  LDL.LU.64 R4, [R1+0x35d0] ;  /* 0x0035d00001047983 */ /* 0x000f280000300a00 */
[----:B------:R-:W4:Y:S01]  /*104b50*/  LDL.LU R19, [R1+0x430] ;  /* 0x0004300001137983 */ /* 0x000f220000300800 */
        /* <DEDUP_REMOVED lines=49> */
[----:B------:R0:W-:Y:S01]  /*104e70*/  @P5 STG.E.U8 desc[UR6][R20.64], R0 ;  /* 0x0000000014005986 */ /* 0x0001e2000c101106 */
[----:B------:R-:W-:-:S03]  /*104e80*/  LOP3.LUT P5, RZ, R12, 0x80000000, RZ, 0xc0, !PT ;  /* 0x800000000cff7812 */ /* 0x000fc600078ac0ff */
[----:B0-----:R-:W2:Y:S04]  /*104e90*/  LDL.LU.64 R20, [R1+0x3600] ;  /* 0x0036000001147983 */ /* 0x001ea80000300a00 */
[----:B------:R-:W4:Y:S04]  /*104ea0*/  LDL.LU.64 R4, [R1+0x35f8] ;  /* 0x0035f80001047983 */ /* 0x000f280000300a00 */
[----:B------:R-:W2:Y:S04]  /*104eb0*/  LDL.LU.64 R2, [R1+0x3618] ;  /* 0x0036180001027983 */ /* 0x000ea80000300a00 */
[----:B------:R-:W2:Y:S01]  /*104ec0*/  LDL.LU R12, [R1+0x410] ;  /* 0x00041000010c7983 */ /* 0x000ea20000300800 */
[----:B------:R-:W-:-:S03]  /*104ed0*/  PRMT R0, R19, 0x7773, RZ ;  /* 0x0000777313007816 */ /* 0x000fc600000000ff */
[----:B------:R-:W4:Y:S04]  /*104ee0*/  LDL.LU.64 R16, [R1+0x3610] ;  /* 0x0036100001107983 */ /* 0x000f280000300a00 */
[----:B------:R-:W4:Y:S04]  /*104ef0*/  LDL.LU.64 R18, [R1+0x3608] ;  /* 0x0036080001127983 */ /* 0x000f280000300a00 */
[----:B---3--:R0:W-:Y:S04]  /*104f00*/  @P6 STG.E.U8 desc[UR6][R14.64], R0 ;  /* 0x000000000e006986 */ /* 0x0081e8000c101106 */
[----:B0-----:R-:W3:Y:S01]  /*104f10*/  LDL.LU R14, [R1+0x3f0] ;  /* 0x0003f000010e7983 */ /* 0x001ee20000300800 */
[----:B--2---:R-:W-:-:S05]  /*104f20*/  PRMT R0, R12, 0x7770, RZ ;  /* 0x000077700c007816 */ /* 0x004fca00000000ff */
[----:B------:R0:W-:Y:S04]  /*104f30*/  @P4 STG.E.U8 desc[UR6][R20.64], R0 ;  /* 0x0000000014004986 */ /* 0x0001e8000c101106 */
[----:B0-----:R-:W2:Y:S04]  /*104f40*/  LDL.LU.64 R20, [R1+0x3640] ;  /* 0x0036400001147983 */ /* 0x001ea80000300a00 */
[----:B------:R-:W2:Y:S04]  /*104f50*/  LDL.LU R27, [R1+0x3d0] ;  /* 0x0003d000011b7983 */ /* 0x000ea80000300800 */
[----:B--2---:R0:W-:Y:S04]  /*104f60*/  STL [R1+0x59e0], R27 ;  /* 0x0059e01b01007387 */ /* 0x0041e80000100800 */
        /* <DEDUP_REMOVED lines=29> */
[----:B------:R-:W-:Y:S02]  /*105140*/  LOP3.LUT P0, RZ, R13, 0x4, RZ, 0xc0, !PT ;  /* 0x000000040dff7812 */ /* 0x000fe4000780c0ff */
[----:B------:R-:W-:Y:S02]  /*105150*/  PRMT R0, R12, 0x7771, RZ ;  /* 0x000077710c007816 */ /* 0x000fe400000000ff */
[----:B------:R-:W-:-:S03]  /*105160*/  LOP3.LUT R10, R10, 0xfffffff7, RZ, 0xc0, !PT ;  /* 0xfffffff70a0a7812 */ /* 0x000fc600078ec0ff */
[----:B----4-:R0:W-:Y:S06]  /*105170*/  @P5 STG.E.U8 desc[UR6][R4.64], R0 ;  /* 0x0000000004005986 */ /* 0x0101ec000c101106 */
[----:B------:R-:W-:Y:S02]  /*105180*/  @P0 LOP3.LUT R10, R10, 0x8, RZ, 0xfc, !PT ;  /* 0x000000080a0a0812 */ /* 0x000fe400078efcff */
[----:B------:R-:W-:Y:S02]  /*105190*/  LOP3.LUT P0, RZ, R13, 0x2, RZ, 0xc0, !PT ;  /* 0x000000020dff7812 */ /* 0x000fe4000780c0ff */
[----:B0-----:R-:W-:-:S05]  /*1051a0*/  PRMT R0, R12, 0x7772, RZ ;  /* 0x000077720c007816 */ /* 0x001fca00000000ff */
[----:B------:R0:W-:Y:S02]  /*1051b0*/  @P6 STG.E.U8 desc[UR6][R2.64], R0 ;  /* 0x0000000002006986 */ /* 0x0001e4000c101106 */
[----:B0-----:R-:W-:-:S05]  /*1051c0*/  PRMT R0, R12, 0x7773, RZ ;  /* 0x000077730c007816 */ /* 0x001fca00000000ff */
[----:B------:R3:W-:Y:S01]  /*1051d0*/  @P0 STG.E.U8 desc[UR6][R16.64], R0 ;  /* 0x0000000010000986 */ /* 0x0007e2000c101106 */
[----:B------:R-:W-:Y:S02]  /*1051e0*/  LOP3.LUT P0, RZ, R10, 0x8, RZ, 0xc0, !PT ;  /* 0x000000080aff7812 */ /* 0x000fe4000780c0ff */
[----:B---3--:R-:W-:-:S11]  /*1051f0*/  PRMT R0, R14, 0x7770, RZ ;  /* 0x000077700e007816 */ /* 0x008fd600000000ff */
[----:B------:R0:W-:Y:S01]  /*105200*/  @P0 STG.E.U8 desc[UR6][R18.64], R0 ;  /* 0x0000000012000986 */ /* 0x0001e2000c101106 */
[----:B------:R-:W-:Y:S02]  /*105210*/  LOP3.LUT P0, RZ, R10, 0x4, RZ, 0xc0, !PT ;  /* 0x000000040aff7812 */ /* 0x000fe4000780c0ff */
[----:B0-----:R-:W-:-:S11]  /*105220*/  PRMT R0, R14, 0x7771, RZ ;  /* 0x000077710e007816 */ /* 0x001fd600000000ff */
[----:B------:R0:W-:Y:S01]  /*105230*/  @P0 STG.E.U8 desc[UR6][R20.64], R0 ;  /* 0x0000000014000986 */ /* 0x0001e2000c101106 */
[----:B------:R-:W-:Y:S02]  /*105240*/  LOP3.LUT P0, RZ, R10, 0x2, RZ, 0xc0, !PT ;  /* 0x000000020aff7812 */ /* 0x000fe4000780c0ff */
[----:B0-----:R-:W-:Y:S01]  /*105250*/  PRMT R0, R14, 0x7772, RZ ;  /* 0x000077720e007816 */ /* 0x001fe200000000ff */
[----:B--2---:R0:W-:Y:S10]  /*105260*/  STL.64 [R1+0x59d8], R8 ;  /* 0x0059d80801007387 */ /* 0x0041f40000100a00 */
[----:B------:R1:W-:Y:S04]  /*105270*/  @P0 STG.E.U8 desc[UR6][R26.64], R0 ;  /* 0x000000001a000986 */ /* 0x0003e8000c101106 */
[----:B0-----:R-:W2:Y:S04]  /*105280*/  LDL.LU.64 R8, [R1+0x3628] ;  /* 0x0036280001087983 */ /* 0x001ea80000300a00 */
[----:B------:R-:W3:Y:S04]  /*105290*/  LDL.LU.64 R28, [R1+0x3658] ;  /* 0x00365800011c7983 */ /* 0x000ee80000300a00 */
[----:B------:R-:W4:Y:S04]  /*1052a0*/  LDL.LU.64 R6, [R1+0x3650] ;  /* 0x0036500001067983 */ /* 0x000f280000300a00 */
[----:B------:R-:W2:Y:S04]  /*1052b0*/  LDL.LU R15, [R1+0x434] ;  /* 0x00043400010f7983 */ /* 0x000ea80000300800 */
        /* <DEDUP_REMOVED lines=10> */
[----:B------:R-:W-:Y:S02]  /*105360*/  PRMT R0, R14, 0x7773, RZ ;  /* 0x000077730e007816 */ /* 0x000fe400000000ff */
[----:B------:R-:W3:Y:S09]  /*105370*/  LDL.LU R14, [R1+0x59e4] ;  /* 0x0059e400010e7983 */ /* 0x000ef20000300800 */
[----:B--2---:R0:W-:Y:S04]  /*105380*/  @P0 STG.E.U8 desc[UR6][R26.64], R0 ;  /* 0x000000001a000986 */ /* 0x0041e8000c101106 */
[----:B0-----:R-:W2:Y:S01]  /*105390*/  LDL.LU R27, [R1+0x59e0] ;  /* 0x0059e000011b7983 */ /* 0x001ea20000300800 */
[----:B------:R-:W-:-:S02]  /*1053a0*/  LOP3.LUT P0, RZ, R11, 0x80000000, RZ, 0xc0, !PT ;  /* 0x800000000bff7812 */ /* 0x000fc4000780c0ff */
        /* <DEDUP_REMOVED lines=38> */
[----:B0-----:R-:W-:-:S09]  /*105610*/  PRMT R0, R15, 0x7771, RZ ;  /* 0x000077710f007816 */ /* 0x001fd200000000ff */
[----:B------:R-:W-:Y:S02]  /*105620*/  @P0 LOP3.LUT R11, R11, 0x800000, RZ, 0xfc, !PT ;  /* 0x008000000b0b0812 */ /* 0x000fe400078efcff */
[----:B------:R-:W-:Y:S01]  /*105630*/  LOP3.LUT P0, RZ, R13, 0x800000, RZ, 0xc0, !PT ;  /* 0x008000000dff7812 */ /* 0x000fe2000780c0ff */
[----:B------:R0:W-:Y:S01]  /*105640*/  @P1 STG.E.U8 desc[UR6][R22.64], R0 ;  /* 0x0000000016001986 */ /* 0x0001e2000c101106 */
[----:B------:R-:W-:Y:S02]  /*105650*/  LOP3.LUT R11, R11, 0xfeffffff, RZ, 0xc0, !PT ;  /* 0xfeffffff0b0b7812 */ /* 0x000fe400078ec0ff */
[----:B0-----:R-:W-:-:S09]  /*105660*/  PRMT R0, R15, 0x7772, RZ ;  /* 0x000077720f007816 */ /* 0x001fd200000000ff */
[----:B------:R-:W-:Y:S02]  /*105670*/  @P0 LOP3.LUT R11, R11, 0x1000000, RZ, 0xfc, !PT ;  /* 0x010000000b0b0812 */ /* 0x000fe400078efcff */
[----:B------:R-:W-:Y:S01]  /*105680*/  LOP3.LUT P0, RZ, R13, 0x400000, RZ, 0xc0, !PT ;  /* 0x004000000dff7812 */ /* 0x000fe2000780c0ff */
[----:B------:R-:W2:Y:S04]  /*105690*/  LDL.LU.64 R22, [R1+0x3690] ;  /* 0x0036900001167983 */ /* 0x000ea80000300a00 */
[----:B------:R0:W-:Y:S01]  /*1056a0*/  @P2 STG.E.U8 desc[UR6][R4.64], R0 ;  /* 0x0000000004002986 */ /* 0x0001e2000c101106 */
[----:B------:R-:W-:Y:S02]  /*1056b0*/  LOP3.LUT R11, R11, 0xfdffffff, RZ, 0xc0, !PT ;  /* 0xfdffffff0b0b7812 */ /* 0x000fe400078ec0ff */
[----:B0-----:R-:W-:Y:S01]  /*1056c0*/  PRMT R0, R15, 0x7773, RZ ;  /* 0x000077730f007816 */ /* 0x001fe200000000ff */
[----:B------:R-:W3:Y:S04]  /*1056d0*/  LDL.LU.64 R4, [R1+0x3688] ;  /* 0x0036880001047983 */ /* 0x000ee80000300a00 */
[----:B------:R0:W-:Y:S01]  /*1056e0*/  @P3 STG.E.U8 desc[UR6][R2.64], R0 ;  /* 0x0000000002003986 */ /* 0x0001e2000c101106 */
[----:B------:R-:W-:-:S02]  /*1056f0*/  @P0 LOP3.LUT R11, R11, 0x2000000, RZ, 0xfc, !PT ;  /* 0x020000000b0b0812 */ /* 0x000fc400078efcff */
[----:B------:R-:W-:Y:S02]  /*105700*/  LOP3.LUT P0, RZ, R13, 0x200000, RZ, 0xc0, !PT ;  /* 0x002000000dff7812 */ /* 0x000fe4000780c0ff */
[C---:B0-----:R-:W-:Y:S01]  /*105710*/  PRMT R0, R12.reuse, 0x7770, RZ ;  /* 0x000077700c007816 */ /* 0x041fe200000000ff */
[----:B------:R-:W4:Y:S04]  /*105720*/  LDL.LU.64 R2, [R1+0x36a8] ;  /* 0x0036a80001027983 */ /* 0x000f280000300a00 */
[----:B------:R0:W-:Y:S01]  /*105730*/  @P4 STG.E.U8 desc[UR6][R16.64], R0 ;  /* 0x0000000010004986 */ /* 0x0001e2000c101106 */
[----:B------:R-:W-:Y:S02]  /*105740*/  LOP3.LUT R11, R11, 0xfbffffff, RZ, 0xc0, !PT ;  /* 0xfbffffff0b0b7812 */ /* 0x000fe400078ec0ff */
[----:B0-----:R-:W-:Y:S01]  /*105750*/  PRMT R0, R12, 0x7771, RZ ;  /* 0x000077710c007816 */ /* 0x001fe200000000ff */
[----:B------:R-:W2:Y:S04]  /*105760*/  LDL.LU.64 R16, [R1+0x36a0] ;  /* 0x0036a00001107983 */ /* 0x000ea80000300a00 */
[----:B------:R0:W-:Y:S01]  /*105770*/  @P5 STG.E.U8 desc[UR6][R18.64], R0 ;  /* 0x0000000012005986 */ /* 0x0001e2000c101106 */
[----:B------:R-:W-:-:S02]  /*105780*/  @P0 LOP3.LUT R11, R11, 0x4000000, RZ, 0xfc, !PT ;  /* 0x040000000b0b0812 */ /* 0x000fc400078efcff */
[C---:B------:R-:W-:Y:S02]  /*105790*/  LOP3.LUT P4, RZ, R13.reuse, 0x20000, RZ, 0xc0, !PT ;  /* 0x000200000dff7812 */ /* 0x040fe4000788c0ff */
[C---:B------:R-:W-:Y:S02]  /*1057a0*/  LOP3.LUT P5, RZ, R13.reuse, 0x40000, RZ, 0xc0, !PT ;  /* 0x000400000dff7812 */ /* 0x040fe400078ac0ff */
[----:B0-----:R-:W-:Y:S02]  /*1057b0*/  PRMT R0, R12, 0x7772, RZ ;  /* 0x000077720c007816 */ /* 0x001fe400000000ff */
[----:B------:R-:W-:-:S03]  /*1057c0*/  LOP3.LUT P0, RZ, R13, 0x100000, RZ, 0xc0, !PT ;  /* 0x001000000dff7812 */ /* 0x000fc6000780c0ff */
[----:B------:R0:W-:Y:S01]  /*1057d0*/  @P6 STG.E.U8 desc[UR6][R20.64], R0 ;  /* 0x0000000014006986 */ /* 0x0001e2000c101106 */
[C---:B------:R-:W-:Y:S02]  /*1057e0*/  LOP3.LUT P6, RZ, R13.reuse, 0x80000, RZ, 0xc0, !PT ;  /* 0x000800000dff7812 */ /* 0x040fe400078cc0ff */
[C---:B------:R-:W-:Y:S02]  /*1057f0*/  LOP3.LUT P1, RZ, R13.reuse, 0x40000000, RZ, 0xc0, !PT ;  /* 0x400000000dff7812 */ /* 0x040fe4000782c0ff */
[----:B------:R-:W-:Y:S01]  /*105800*/  LOP3.LUT P2, RZ, R13, 0x80000000, RZ, 0xc0, !PT ;  /* 0x800000000dff7812 */ /* 0x000fe2000784c0ff */
[----:B0-----:R-:W2:Y:S04]  /*105810*/  LDL.LU R21, [R1+0x3f4] ;  /* 0x0003f40001157983 */ /* 0x001ea80000300800 */
[----:B------:R-:W2:Y:S04]  /*105820*/  LDL.LU.64 R18, [R1+0x36b0] ;  /* 0x0036b00001127983 */ /* 0x000ea80000300a00 */
[----:B------:R-:W2:Y:S04]  /*105830*/  LDL.LU R10, [R1+0x3d4] ;  /* 0x0003d400010a7983 */ /* 0x000ea80000300800 */
[----:B------:R-:W2:Y:S01]  /*105840*/  LDL.LU R20, [R1+0x3cc] ;  /* 0x0003cc0001147983 */ /* 0x000ea20000300800 */
[----:B------:R-:W-:-:S03]  /*105850*/  PRMT R0, R12, 0x7773, RZ ;  /* 0x000077730c007816 */ /* 0x000fc600000000ff */
[----:B------:R-:W2:Y:S04]  /*105860*/  LDL.LU.64 R12, [R1+0x36b8] ;  /* 0x0036b800010c7983 */ /* 0x000ea80000300a00 */
[----:B------:R-:W2:Y:S04]  /*105870*/  LDL.LU R6, [R1+0x438] ;  /* 0x0004380001067983 */ /* 0x000ea80000300800 */
[----:B--2---:R0:W-:Y:S04]  /*105880*/  STL [R1+0x59c4], R6 ;  /* 0x0059c40601007387 */ /* 0x0041e80000100800 */
[----:B0-----:R-:W2:Y:S04]  /*105890*/  LDL.LU.64 R6, [R1+0x36d0] ;  /* 0x0036d00001067983 */ /* 0x001ea80000300a00 */
[----:B--2---:R0:W-:Y:S04]  /*1058a0*/  STL.64 [R1+0x59c8], R6 ;  /* 0x0059c80601007387 */ /* 0x0041e80000100a00 */
[----:B0-----:R-:W2:Y:S04]  /*1058b0*/  LDL.LU.64 R6, [R1+0x36c8] ;  /* 0x0036c80001067983 */ /* 0x001ea80000300a00 */
[----:B------:R0:W-:Y:S02]  /*1058c0*/  @P4 STG.E.U8 desc[UR6][R22.64], R0 ;  /* 0x0000000016004986 */ /* 0x0001e4000c101106 */
[----:B0-----:R-:W-:-:S05]  /*1058d0*/  PRMT R0, R21, 0x7770, RZ ;  /* 0x0000777015007816 */ /* 0x001fca00000000ff */
[----:B---3--:R0:W-:Y:S02]  /*1058e0*/  @P5 STG.E.U8 desc[UR6][R4.64], R0 ;  /* 0x0000000004005986 */ /* 0x0081e4000c101106 */
[----:B0-----:R-:W-:-:S05]  /*1058f0*/  PRMT R0, R21, 0x7771, RZ ;  /* 0x0000777115007816 */ /* 0x001fca00000000ff */
[----:B----4-:R-:W-:Y:S04]  /*105900*/  @P6 STG.E.U8 desc[UR6][R2.64], R0 ;  /* 0x0000000002006986 */ /* 0x010fe8000c101106 */
[----:B--2---:R0:W-:Y:S04]  /*105910*/  STL.64 [R1+0x59d0], R6 ;  /* 0x0059d00601007387 */ /* 0x0041e80000100a00 */
[----:B0-----:R-:W2:Y:S01]  /*105920*/  LDL.LU.64 R6, [R1+0x36c0] ;  /* 0x0036c00001067983 */ /* 0x001ea20000300a00 */
[----:B------:R-:W-:-:S03]  /*105930*/  PRMT R0, R21, 0x7772, RZ ;  /* 0x0000777215007816 */ /* 0x000fc600000000ff */
[----:B------:R-:W3:Y:S04]  /*105940*/  LDL.LU.64 R8, [R1+0x36d8] ;  /* 0x0036d80001087983 */ /* 0x000ee80000300a00 */
[----:B------:R-:W4:Y:S04]  /*105950*/  LDL.LU.64 R28, [R1+0x36e0] ;  /* 0x0036e000011c7983 */ /* 0x000f280000300a00 */
[----:B------:R-:W3:Y:S04]  /*105960*/  LDL.LU.64 R26, [R1+0x36e8] ;  /* 0x0036e800011a7983 */ /* 0x000ee80000300a00 */
[----:B------:R0:W-:Y:S01]  /*105970*/  @P0 STG.E.U8 desc[UR6][R16.64], R0 ;  /* 0x0000000010000986 */ /* 0x0001e2000c101106 */
[----:B------:R-:W-:-:S03]  /*105980*/  LOP3.LUT P0, RZ, R11, 0x4000000, RZ, 0xc0, !PT ;  /* 0x040000000bff7812 */ /* 0x000fc6000780c0ff */
[----:B------:R-:W3:Y:S04]  /*105990*/  LDL.LU R15, [R1+0x418] ;  /* 0x00041800010f7983 */ /* 0x000ee80000300800 */
[----:B------:R-:W3:Y:S04]  /*1059a0*/  LDL.LU.64 R24, [R1+0x36f0] ;  /* 0x0036f00001187983 */ /* 0x000ee80000300a00 */
[----:B------:R-:W3:Y:S04]  /*1059b0*/  LDL.LU.64 R22, [R1+0x36f8] ;  /* 0x0036f80001167983 */ /* 0x000ee80000300a00 */
[----:B------:R-:W3:Y:S04]  /*1059c0*/  LDL.LU.64 R4, [R1+0x3700] ;  /* 0x0037000001047983 */ /* 0x000ee80000300a00 */
[----:B------:R-:W3:Y:S01]  /*1059d0*/  LDL.LU.64 R2, [R1+0x3708] ;  /* 0x0037080001027983 */ /* 0x000ee20000300a00 */
[----:B0-----:R-:W-:-:S03]  /*1059e0*/  PRMT R0, R21, 0x7773, RZ ;  /* 0x0000777315007816 */ /* 0x001fc600000000ff */
[----:B------:R-:W3:Y:S04]  /*1059f0*/  LDL.LU R21, [R1+0x3f8] ;  /* 0x0003f80001157983 */ /* 0x000ee80000300800 */
        /* <DEDUP_REMOVED lines=23> */
[----:B------:R-:W-:Y:S02]  /*105b70*/  LOP3.LUT P6, RZ, R20, 0x8, RZ, 0xc0, !PT ;  /* 0x0000000814ff7812 */ /* 0x000fe400078cc0ff */
[----:B--2---:R-:W-:-:S05]  /*105b80*/  PRMT R0, R6, 0x7770, RZ ;  /* 0x0000777006007816 */ /* 0x004fca00000000ff */
        /* <DEDUP_REMOVED lines=25> */
[----:B------:R-:W4:Y:S04]  /*105d20*/  LDL.LU.64 R4, [R1+0x3740] ;  /* 0x0037400001047983 */ /* 0x000f280000300a00 */
[----:B------:R-:W4:Y:S04]  /*105d30*/  LDL.LU.64 R2, [R1+0x3748] ;  /* 0x0037480001027983 */ /* 0x000f280000300a00 */
[----:B------:R-:W4:Y:S01]  /*105d40*/  LDL.LU R15, [R1+0x3d8] ;  /* 0x0003d800010f7983 */ /* 0x000f220000300800 */
[----:B------:R-:W-:-:S02]  /*105d50*/  LOP3.LUT P4, RZ, R20, 0x10, RZ, 0xc0, !PT ;  /* 0x0000001014ff7812 */ /* 0x000fc4000788c0ff */
[C---:B------:R-:W-:Y:S02]  /*105d60*/  LOP3.LUT P5, RZ, R20.reuse, 0x20, RZ, 0xc0, !PT ;  /* 0x0000002014ff7812 */ /* 0x040fe400078ac0ff */
[----:B------:R-:W-:Y:S02]  /*105d70*/  PRMT R0, R21, 0x7772, RZ ;  /* 0x0000777215007816 */ /* 0x000fe400000000ff */
[----:B------:R-:W-:-:S07]  /*105d80*/  LOP3.LUT P6, RZ, R20, 0x40, RZ, 0xc0, !PT ;  /* 0x0000004014ff7812 */ /* 0x000fce00078cc0ff */
[----:B--2---:R0:W-:Y:S02]  /*105d90*/  @P4 STG.E.U8 desc[UR6][R16.64], R0 ;  /* 0x0000000010004986 */ /* 0x0041e4000c101106 */
[----:B0-----:R-:W-:Y:S02]  /*105da0*/  PRMT R0, R21, 0x7773, RZ ;  /* 0x0000777315007816 */ /* 0x001fe400000000ff */
[----:B------:R-:W2:Y:S04]  /*105db0*/  LDL.LU.64 R16, [R1+0x3750] ;  /* 0x0037500001107983 */ /* 0x000ea80000300a00 */
[----:B------:R-:W2:Y:S04]  /*105dc0*/  LDL.LU R10, [R1+0x43c] ;  /* 0x00043c00010a7983 */ /* 0x000ea80000300800 */
[----:B---3--:R0:W-:Y:S04]  /*105dd0*/  @P5 STG.E.U8 desc[UR6][R18.64], R0 ;  /* 0x0000000012005986 */ /* 0x0081e8000c101106 */
[----:B0-----:R-:W3:Y:S01]  /*105de0*/  LDL.LU.64 R18, [R1+0x3758] ;  /* 0x0037580001127983 */ /* 0x001ee20000300a00 */
[----:B----4-:R-:W-:-:S05]  /*105df0*/  PRMT R0, R15, 0x7770, RZ ;  /* 0x000077700f007816 */ /* 0x010fca00000000ff */
[----:B------:R0:W-:Y:S04]  /*105e00*/  @P6 STG.E.U8 desc[UR6][R12.64], R0 ;  /* 0x000000000c006986 */ /* 0x0001e8000c101106 */
[----:B0-----:R-:W4:Y:S04]  /*105e10*/  LDL.LU.64 R12, [R1+0x3760] ;  /* 0x00376000010c7983 */ /* 0x001f280000300a00 */
        /* <DEDUP_REMOVED lines=29> */
[----:B------:R-:W2:Y:S04]  /*105ff0*/  LDL.LU.64 R8, [R1+0x3778] ;  /* 0x0037780001087983 */ /* 0x000ea80000300a00 */
[----:B------:R-:W2:Y:S01]  /*106000*/  LDL.LU.64 R28, [R1+0x3780] ;  /* 0x00378000011c7983 */ /* 0x000ea20000300a00 */
[----:B------:R-:W-:-:S02]  /*106010*/  @P0 LOP3.LUT R11, R11, 0x10000, RZ, 0xfc, !PT ;  /* 0x000100000b0b0812 */ /* 0x000fc400078efcff */
[----:B------:R-:W-:Y:S01]  /*106020*/  LOP3.LUT P0, RZ, R20, 0x100, RZ, 0xc0, !PT ;  /* 0x0000010014ff7812 */ /* 0x000fe2000780c0ff */
[----:B------:R-:W2:Y:S04]  /*106030*/  LDL.LU.64 R26, [R1+0x3788] ;  /* 0x00378800011a7983 */ /* 0x000ea80000300a00 */
[----:B------:R-:W2:Y:S01]  /*106040*/  LDL.LU R21, [R1+0x3fc] ;  /* 0x0003fc0001157983 */ /* 0x000ea20000300800 */
[----:B------:R-:W-:-:S03]  /*106050*/  LOP3.LUT R11, R11, 0xfffdffff, RZ, 0xc0, !PT ;  /* 0xfffdffff0b0b7812 */ /* 0x000fc600078ec0ff */
[----:B------:R-:W2:Y:S04]  /*106060*/  LDL.LU.64 R24, [R1+0x3790] ;  /* 0x0037900001187983 */ /* 0x000ea80000300a00 */
[----:B------:R-:W2:Y:S01]  /*106070*/  LDL.LU.64 R22, [R1+0x3798] ;  /* 0x0037980001167983 */ /* 0x000ea20000300a00 */
[----:B------:R-:W-:Y:S02]  /*106080*/  @P0 LOP3.LUT R11, R11, 0x20000, RZ, 0xfc, !PT ;  /* 0x000200000b0b0812 */ /* 0x000fe400078efcff */
[----:B------:R-:W-:-:S13]  /*106090*/  LOP3.LUT P0, RZ, R20, 0x80, RZ, 0xc0, !PT ;  /* 0x0000008014ff7812 */ /* 0x000fda000780c0ff */
[----:B------:R0:W-:Y:S01]  /*1060a0*/  @P0 STG.E.U8 desc[UR6][R4.64], R0 ;  /* 0x0000000004000986 */ /* 0x0001e2000c101106 */
[----:B------:R-:W-:Y:S02]  /*1060b0*/  LOP3.LUT P0, RZ, R11, 0x20000, RZ, 0xc0, !PT ;  /* 0x000200000bff7812 */ /* 0x000fe4000780c0ff */
[----:B0-----:R-:W-:Y:S01]  /*1060c0*/  PRMT R0, R15, 0x7772, RZ ;  /* 0x000077720f007816 */ /* 0x001fe200000000ff */
[----:B------:R-:W2:Y:S10]  /*1060d0*/  LDL.LU.64 R4, [R1+0x37a0] ;  /* 0x0037a00001047983 */ /* 0x000eb40000300a00 */
[----:B------:R0:W-:Y:S01]  /*1060e0*/  @P0 STG.E.U8 desc[UR6][R2.64], R0 ;  /* 0x0000000002000986 */ /* 0x0001e2000c101106 */
[----:B------:R-:W-:-:S02]  /*1060f0*/  LOP3.LUT P0, RZ, R11, 0x10000, RZ, 0xc0, !PT ;  /* 0x000100000bff7812 */ /* 0x000fc4000780c0ff */
[----:B0-----:R-:W-:Y:S01]  /*106100*/  PRMT R0, R15, 0x7773, RZ ;  /* 0x000077730f007816 */ /* 0x001fe200000000ff */
[----:B------:R-:W2:Y:S10]  /*106110*/  LDL.LU.64 R2, [R1+0x37a8] ;  /* 0x0037a80001027983 */ /* 0x000eb40000300a00 */
[----:B------:R0:W-:Y:S01]  /*106120*/  @P0 STG.E.U8 desc[UR6][R16.64], R0 ;  /* 0x0000000010000986 */ /* 0x0001e2000c101106 */
[----:B------:R-:W-:-:S02]  /*106130*/  LOP3.LUT P0, RZ, R11, 0x8000, RZ, 0xc0, !PT ;  /* 0x000080000bff7812 */ /* 0x000fc4000780c0ff */
[----:B0-----:R-:W-:Y:S01]  /*106140*/  PRMT R0, R10, 0x7770, RZ ;  /* 0x000077700a007816 */ /* 0x001fe200000000ff */
[----:B------:R-:W2:Y:S04]  /*106150*/  LDL.LU.64 R16, [R1+0x37b0] ;  /* 0x0037b00001107983 */ /* 0x000ea80000300a00 */
[----:B------:R-:W2:Y:S06]  /*106160*/  LDL.LU R15, [R1+0x3dc] ;  /* 0x0003dc00010f7983 */ /* 0x000eac0000300800 */
[----:B---3--:R0:W-:Y:S01]  /*106170*/  @P0 STG.E.U8 desc[UR6][R18.64], R0 ;  /* 0x0000000012000986 */ /* 0x0081e2000c101106 */
[----:B------:R-:W-:-:S02]  /*106180*/  LOP3.LUT P0, RZ, R11, 0x4000, RZ, 0xc0, !PT ;  /* 0x000040000bff7812 */ /* 0x000fc4000780c0ff */
[----:B0-----:R-:W-:Y:S01]  /*106190*/  PRMT R0, R10, 0x7771, RZ ;  /* 0x000077710a007816 */ /* 0x001fe200000000ff */
[----:B------:R-:W3:Y:S10]  /*1061a0*/  LDL.LU.64 R18, [R1+0x37b8] ;  /* 0x0037b80001127983 */ /* 0x000ef40000300a00 */
[----:B----4-:R0:W-:Y:S01]  /*1061b0*/  @P0 STG.E.U8 desc[UR6][R12.64], R0 ;  /* 0x000000000c000986 */ /* 0x0101e2000c101106 */
[----:B------:R-:W-:-:S02]  /*1061c0*/  LOP3.LUT P0, RZ, R11, 0x2000, RZ, 0xc0, !PT ;  /* 0x000020000bff7812 */ /* 0x000fc4000780c0ff */
[----:B0-----:R-:W-:Y:S01]  /*1061d0*/  PRMT R0, R10, 0x7772, RZ ;  /* 0x000077720a007816 */ /* 0x001fe200000000ff */
[----:B------:R-:W4:Y:S04]  /*1061e0*/  LDL.LU R12, [R1+0x59c0] ;  /* 0x0059c000010c7983 */ /* 0x000f280000300800 */
[----:B------:R-:W3:Y:S06]  /*1061f0*/  LDL.LU R13, [R1+0x3e0] ;  /* 0x0003e000010d7983 */ /* 0x000eec0000300800 */
[----:B--2---:R0:W-:Y:S04]  /*106200*/  @P0 STG.E.U8 desc[UR6][R6.64], R0 ;  /* 0x0000000006000986 */ /* 0x0041e8000c101106 */
[----:B0-----:R-:W2:Y:S01]  /*106210*/  LDL.LU.64 R6, [R1+0x59b8] ;  /* 0x0059b80001067983 */ /* 0x001ea20000300a00 */
[----:B------:R-:W-:-:S02]  /*106220*/  LOP3.LUT P0, RZ, R11, 0x1000, RZ, 0xc0, !PT ;  /* 0x000010000bff7812 */ /* 0x000fc4000780c0ff */
        /* <DEDUP_REMOVED lines=94> */
[----:B------:R-:W2:Y:S04]  /*106810*/  LDL.LU R15, [R1+0x390] ;  /* 0x00039000010f7983 */ /* 0x000ea80000300800 */
        /* <DEDUP_REMOVED lines=48> */
[----:B------:R-:W3:Y:S04]  /*106b20*/  LDL.LU.64 R18, [R1+0x3858] ;  /* 0x0038580001127983 */ /* 0x000ee80000300a00 */
[----:B0-----:R-:W4:Y:S04]  /*106b30*/  LDL.LU.64 R20, [R1+0x3860] ;  /* 0x0038600001147983 */ /* 0x001f280000300a00 */
        /* <DEDUP_REMOVED lines=12> */
[----:B0-----:R-:W3:Y:S04]  /*106c00*/  LDL.LU.64 R20, [R1+0x3888] ;  /* 0x0038880001147983 */ /* 0x001ee80000300a00 */
[----:B------:R-:W4:Y:S01]  /*106c10*/  LDL.LU R8, [R1+0x394] ;  /* 0x0003940001087983 */ /* 0x000f220000300800 */
        /* <DEDUP_REMOVED lines=20> */
[----:B----4-:R0:W-:Y:S04]  /*106d60*/  STL [R1+0x5998], R8 ;  /* 0x0059980801007387 */ /* 0x0101e80000100800 */
[----:B0-----:R-:W4:Y:S04]  /*106d70*/  LDL.LU.64 R8, [R1+0x3890] ;  /* 0x0038900001087983 */ /* 0x001f280000300a00 */
[----:B------:R-:W4:Y:S02]  /*106d80*/  LDL.LU.64 R10, [R1+0x38a0] ;  /* 0x0038a000010a7983 */ /* 0x000f240000300a00 */
[----:B------:R-:W-:-:S02]  /*106d90*/  @P0 LOP3.LUT R12, R12, 0x20000000, RZ, 0xfc, !PT ;  /* 0x200000000c0c0812 */ /* 0x000fc400078efcff */
[C---:B------:R-:W-:Y:S02]  /*106da0*/  LOP3.LUT P0, RZ, R13.reuse, 0x8000, RZ, 0xc0, !PT ;  /* 0x000080000dff7812 */ /* 0x040fe4000780c0ff */
        /* <DEDUP_REMOVED lines=8> */
[----:B------:R0:W-:Y:S02]  /*106e30*/  @P6 STG.E.U8 desc[UR6][R22.64], R0 ;  /* 0x0000000016006986 */ /* 0x0001e4000c101106 */
[----:B0-----:R-:W-:-:S10]  /*106e40*/  PRMT R0, R15, 0x7773, RZ ;  /* 0x000077730f007816 */ /* 0x001fd400000000ff */
[----:B------:R0:W-:Y:S01]  /*106e50*/  @P0 STG.E.U8 desc[UR6][R2.64], R0 ;  /* 0x0000000002000986 */ /* 0x0001e2000c101106 */
[----:B------:R-:W-:Y:S02]  /*106e60*/  LOP3.LUT P0, RZ, R12, 0x80000000, RZ, 0xc0, !PT ;  /* 0x800000000cff7812 */ /* 0x000fe4000780c0ff */
[----:B0-----:R-:W-:-:S11]  /*106e70*/  PRMT R0, R4, 0x7770, RZ ;  /* 0x0000777004007816 */ /* 0x001fd600000000ff */
[----:B------:R0:W-:Y:S01]  /*106e80*/  @P0 STG.E.U8 desc[UR6][R16.64], R0 ;  /* 0x0000000010000986 */ /* 0x0001e2000c101106 */
[----:B------:R-:W-:Y:S02]  /*106e90*/  LOP3.LUT P0, RZ, R12, 0x40000000, RZ, 0xc0, !PT ;  /* 0x400000000cff7812 */ /* 0x000fe4000780c0ff */
[----:B0-----:R-:W-:-:S11]  /*106ea0*/  PRMT R0, R4, 0x7771, RZ ;  /* 0x0000777104007816 */ /* 0x001fd600000000ff */
[----:B--2---:R0:W-:Y:S01]  /*106eb0*/  @P0 STG.E.U8 desc[UR6][R18.64], R0 ;  /* 0x0000000012000986 */ /* 0x0041e2000c101106 */
[----:B------:R-:W-:Y:S02]  /*106ec0*/  LOP3.LUT P0, RZ, R12, 0x20000000, RZ, 0xc0, !PT ;  /* 0x200000000cff7812 */ /* 0x000fe4000780c0ff */
[----:B0-----:R-:W-:-:S11]  /*106ed0*/  PRMT R0, R4, 0x7772, RZ ;  /* 0x0000777204007816 */ /* 0x001fd600000000ff */
[----:B---3--:R0:W-:Y:S01]  /*106ee0*/  @P0 STG.E.U8 desc[UR6][R20.64], R0 ;  /* 0x0000000014000986 */ /* 0x0081e2000c101106 */
[----:B------:R-:W-:Y:S02]  /*106ef0*/  LOP3.LUT P0, RZ, R12, 0x10000000, RZ, 0xc0, !PT ;  /* 0x100000000cff7812 */ /* 0x000fe4000780c0ff */
[----:B0-----:R-:W-:Y:S01]  /*106f00*/  PRMT R0, R4, 0x7773, RZ ;  /* 0x0000777304007816 */ /* 0x001fe200000000ff */
[----:B----4-:R0:W-:Y:S10]  /*106f10*/  STL.64 [R1+0x5990], R10 ;  /* 0x0059900a01007387 */ /* 0x0101f40000100a00 */
        /* <DEDUP_REMOVED lines=8> */
[----:B------:R-:W2:Y:S04]  /*106fa0*/  LDL.LU R15, [R1+0x3b8] ;  /* 0x0003b800010f7983 */ /* 0x000ea80000300800 */
[----:B------:R-:W2:Y:S04]  /*106fb0*/  LDL.LU.64 R2, [R1+0x38d0] ;  /* 0x0038d00001027983 */ /* 0x000ea80000300a00 */
[----:B------:R-:W2:Y:S04]  /*106fc0*/  LDL.LU.64 R16, [R1+0x38d8] ;  /* 0x0038d80001107983 */ /* 0x000ea80000300a00 */
[----:B------:R-:W2:Y:S04]  /*106fd0*/  LDL.LU.64 R18, [R1+0x38e0] ;  /* 0x0038e00001127983 */ /* 0x000ea80000300a00 */
[----:B------:R-:W2:Y:S04]  /*106fe0*/  LDL.LU.64 R20, [R1+0x38e8] ;  /* 0x0038e80001147983 */ /* 0x000ea80000300a00 */
[----:B-1----:R-:W2:Y:S01]  /*106ff0*/  LDL.LU R8, [R1+0x5998] ;  /* 0x0059980001087983 */ /* 0x002ea20000300800 */
[----:B------:R-:W-:-:S03]  /*107000*/  LOP3.LUT P0, RZ, R12, 0x8000000, RZ, 0xc0, !PT ;  /* 0x080000000cff7812 */ /* 0x000fc6000780c0ff */
[----:B------:R-:W3:Y:S01]  /*107010*/  LDL.LU R4, [R1+0x3e4] ;  /* 0x0003e40001047983 */ /* 0x000ee20000300800 */
[----:B--2---:R-:W-:-:S09]  /*107020*/  PRMT R0, R8, 0x7770, RZ ;  /* 0x0000777008007816 */ /* 0x004fd200000000ff */
        /* <DEDUP_REMOVED lines=32> */
[----:B0-----:R-:W2:Y:S01]  /*107230*/  LDL.LU.64 R20, [R1+0x38f0] ;  /* 0x0038f00001147983 */ /* 0x001ea20000300a00 */
[----:B------:R-:W-:-:S03]  /*107240*/  LOP3.LUT P4, RZ, R13, 0x20000000, RZ, 0xc0, !PT ;  /* 0x200000000dff7812 */ /* 0x000fc6000788c0ff */
[----:B------:R-:W3:Y:S01]  /*107250*/  LDL.LU.64 R24, [R1+0x38f8] ;  /* 0x0038f80001187983 */ /* 0x000ee20000300a00 */
[----:B------:R-:W-:-:S03]  /*107260*/  PRMT R0, R15, 0x7773, RZ ;  /* 0x000077730f007816 */ /* 0x000fc600000000ff */
[----:B------:R-:W4:Y:S04]  /*107270*/  LDL.LU.64 R22, [R1+0x3900] ;  /* 0x0039000001167983 */ /* 0x000f280000300a00 */
[----:B------:R-:W3:Y:S04]  /*107280*/  LDL.LU.64 R2, [R1+0x3908] ;  /* 0x0039080001027983 */ /* 0x000ee80000300a00 */
[----:B------:R-:W3:Y:S01]  /*107290*/  LDL.LU R17, [R1+0x3a8] ;  /* 0x0003a80001117983 */ /* 0x000ee20000300800 */
[C---:B------:R-:W-:Y:S02]  /*1072a0*/  LOP3.LUT P5, RZ, R13.reuse, 0x40000000, RZ, 0xc0, !PT ;  /* 0x400000000dff7812 */ /* 0x040fe400078ac0ff */
[----:B------:R-:W-:Y:S01]  /*1072b0*/  LOP3.LUT P6, RZ, R13, 0x80000000, RZ, 0xc0, !PT ;  /* 0x800000000dff7812 */ /* 0x000fe200078cc0ff */
[----:B------:R-:W3:Y:S04]  /*1072c0*/  LDL.LU.64 R18, [R1+0x3910] ;  /* 0x0039100001127983 */ /* 0x000ee80000300a00 */
[----:B------:R-:W3:Y:S04]  /*1072d0*/  LDL.LU R13, [R1+0x398] ;  /* 0x00039800010d7983 */ /* 0x000ee80000300800 */
[----:B--2---:R0:W-:Y:S04]  /*1072e0*/  @P4 STG.E.U8 desc[UR6][R20.64], R0 ;  /* 0x0000000014004986 */ /* 0x0041e8000c101106 */
[----:B0-----:R-:W2:Y:S04]  /*1072f0*/  LDL.LU.64 R20, [R1+0x3918] ;  /* 0x0039180001147983 */ /* 0x001ea80000300a00 */
        /* <DEDUP_REMOVED lines=27> */
[----:B---3--:R-:W-:Y:S01]  /*1074b0*/  PRMT R0, R17, 0x7770, RZ ;  /* 0x0000777011007816 */ /* 0x008fe200000000ff */
[----:B------:R-:W3:Y:S04]  /*1074c0*/  LDL.LU.64 R10, [R1+0x3938] ;  /* 0x00393800010a7983 */ /* 0x000ee80000300a00 */
[----:B------:R-:W3:Y:S01]  /*1074d0*/  LDL.LU.64 R8, [R1+0x3940] ;  /* 0x0039400001087983 */ /* 0x000ee20000300a00 */
[----:B------:R-:W-:-:S02]  /*1074e0*/  @P0 LOP3.LUT R12, R12, 0x100000, RZ, 0xfc, !PT ;  /* 0x001000000c0c0812 */ /* 0x000fc400078efcff */
[----:B------:R-:W-:Y:S01]  /*1074f0*/  LOP3.LUT P0, RZ, R4, 0x4, RZ, 0xc0, !PT ;  /* 0x0000000404ff7812 */ /* 0x000fe2000780c0ff */
[----:B------:R0:W-:Y:S04]  /*107500*/  @P5 STG.E.U8 desc[UR6][R24.64], R0 ;  /* 0x0000000018005986 */ /* 0x0001e8000c101106 */
[----:B------:R-:W3:Y:S01]  /*107510*/  LDL.LU.64 R28, [R1+0x3948] ;  /* 0x00394800011c7983 */ /* 0x000ee20000300a00 */
[----:B------:R-:W-:-:S03]  /*107520*/  LOP3.LUT R12, R12, 0xffdfffff, RZ, 0xc0, !PT ;  /* 0xffdfffff0c0c7812 */ /* 0x000fc600078ec0ff */
[----:B------:R-:W3:Y:S04]  /*107530*/  LDL.LU R15, [R1+0x3bc] ;  /* 0x0003bc00010f7983 */ /* 0x000ee80000300800 */
[----:B------:R-:W3:Y:S01]  /*107540*/  LDL.LU.64 R6, [R1+0x3950] ;  /* 0x0039500001067983 */ /* 0x000ee20000300a00 */
[----:B------:R-:W-:Y:S02]  /*107550*/  @P0 LOP3.LUT R12, R12, 0x200000, RZ, 0xfc, !PT ;  /* 0x002000000c0c0812 */ /* 0x000fe400078efcff */
[----:B------:R-:W-:Y:S02]  /*107560*/  LOP3.LUT P0, RZ, R4, 0x2, RZ, 0xc0, !PT ;  /* 0x0000000204ff7812 */ /* 0x000fe4000780c0ff */
[----:B0-----:R-:W-:Y:S01]  /*107570*/  PRMT R0, R17, 0x7771, RZ ;  /* 0x0000777111007816 */ /* 0x001fe200000000ff */
[----:B------:R-:W3:Y:S01]  /*107580*/  LDL.LU.64 R24, [R1+0x3958] ;  /* 0x0039580001187983 */ /* 0x000ee20000300a00 */
[----:B------:R-:W-:-:S09]  /*107590*/  LOP3.LUT R12, R12, 0xffbfffff, RZ, 0xc0, !PT ;  /* 0xffbfffff0c0c7812 */ /* 0x000fd200078ec0ff */
[----:B------:R-:W-:Y:S02]  /*1075a0*/  @P0 LOP3.LUT R12, R12, 0x400000, RZ, 0xfc, !PT ;  /* 0x004000000c0c0812 */ /* 0x000fe400078efcff */
[----:B------:R-:W-:Y:S01]  /*1075b0*/  LOP3.LUT P0, RZ, R4, 0x1, RZ, 0xc0, !PT ;  /* 0x0000000104ff7812 */ /* 0x000fe2000780c0ff */
[----:B----4-:R0:W-:Y:S02]  /*1075c0*/  @P6 STG.E.U8 desc[UR6][R22.64], R0 ;  /* 0x0000000016006986 */ /* 0x0101e4000c101106 */
[----:B0-----:R-:W-:Y:S02]  /*1075d0*/  PRMT R0, R17, 0x7772, RZ ;  /* 0x0000777211007816 */ /* 0x001fe400000000ff */
[----:B------:R-:W4:Y:S08]  /*1075e0*/  LDL.LU.64 R22, [R1+0x3960] ;  /* 0x0039600001167983 */ /* 0x000f300000300a00 */
[----:B------:R0:W-:Y:S01]  /*1075f0*/  @P0 STG.E.U8 desc[UR6][R2.64], R0 ;  /* 0x0000000002000986 */ /* 0x0001e2000c101106 */
[----:B------:R-:W-:-:S02]  /*107600*/  LOP3.LUT P0, RZ, R12, 0x400000, RZ, 0xc0, !PT ;  /* 0x004000000cff7812 */ /* 0x000fc4000780c0ff */
[----:B0-----:R-:W-:Y:S01]  /*107610*/  PRMT R0, R17, 0x7773, RZ ;  /* 0x0000777311007816 */ /* 0x001fe200000000ff */
[----:B------:R-:W3:Y:S04]  /*107620*/  LDL.LU.64 R2, [R1+0x3968] ;  /* 0x0039680001027983 */ /* 0x000ee80000300a00 */
[----:B------:R-:W3:Y:S04]  /*107630*/  LDL.LU R5, [R1+0x3ac] ;  /* 0x0003ac0001057983 */ /* 0x000ee80000300800 */
[----:B------:R-:W3:Y:S04]  /*107640*/  LDL.LU.64 R16, [R1+0x3970] ;  /* 0x0039700001107983 */ /* 0x000ee80000300a00 */
        /* <DEDUP_REMOVED lines=14> */
[C---:B------:R-:W-:Y:S02]  /*107730*/  LOP3.LUT P0, RZ, R12.reuse, 0x40000, RZ, 0xc0, !PT ;  /* 0x000400000cff7812 */ /* 0x040fe4000780c0ff */
        /* <DEDUP_REMOVED lines=40> */
[----:B------:R-:W3:Y:S04]  /*1079c0*/  LDL.LU.64 R18, [R1+0x39a8] ;  /* 0x0039a80001127983 */ /* 0x000ee80000300a00 */
[----:B------:R-:W3:Y:S04]  /*1079d0*/  LDL.LU R15, [R1+0x39c] ;  /* 0x00039c00010f7983 */ /* 0x000ee80000300800 */
        /* <DEDUP_REMOVED lines=44> */
[----:B---3--:R0:W-:Y:S10]  /*107ca0*/  @P5 STG.E.U8 desc[UR6][R22.64], R0 ;  /* 0x0000000016005986 */ /* 0x0081f4000c101106 */
[----:B------:R-:W-:-:S02]  /*107cb0*/  @P0 LOP3.LUT R12, R12, 0x2000, RZ, 0xfc, !PT ;  /* 0x000020000c0c0812 */ /* 0x000fc400078efcff */
[C---:B------:R-:W-:Y:S02]  /*107cc0*/  LOP3.LUT P0, RZ, R4.reuse, 0x80000, RZ, 0xc0, !PT ;  /* 0x0008000004ff7812 */ /* 0x040fe4000780c0ff */
[C---:B0-----:R-:W-:Y:S02]  /*107cd0*/  PRMT R0, R15.reuse, 0x7770, RZ ;  /* 0x000077700f007816 */ /* 0x041fe400000000ff */
[C---:B------:R-:W-:Y:S02]  /*107ce0*/  LOP3.LUT P1, RZ, R4.reuse, 0x20000000, RZ, 0xc0, !PT ;  /* 0x2000000004ff7812 */ /* 0x040fe4000782c0ff */
[C---:B------:R-:W-:Y:S02]  /*107cf0*/  LOP3.LUT P2, RZ, R4.reuse, 0x40000000, RZ, 0xc0, !PT ;  /* 0x4000000004ff7812 */ /* 0x040fe4000784c0ff */
[----:B------:R-:W-:Y:S01]  /*107d00*/  LOP3.LUT P3, RZ, R4, 0x80000000, RZ, 0xc0, !PT ;  /* 0x8000000004ff7812 */ /* 0x000fe2000786c0ff */
        /* <DEDUP_REMOVED lines=32> */
[----:B------:R-:W-:-:S05]  /*107f10*/  LOP3.LUT P6, RZ, R6, 0x4, RZ, 0xc0, !PT ;  /* 0x0000000406ff7812 */ /* 0x000fca00078cc0ff */
        /* <DEDUP_REMOVED lines=11> */
[----:B---3--:R0:W-:Y:S02]  /*107fd0*/  @P1 STG.E.U8 desc[UR6][R22.64], R0 ;  /* 0x0000000016001986 */ /* 0x0081e4000c101106 */
[----:B0-----:R-:W-:-:S05]  /*107fe0*/  PRMT R0, R13, 0x7770, RZ ;  /* 0x000077700d007816 */ /* 0x001fca00000000ff */
        /* <DEDUP_REMOVED lines=8> */
[----:B------:R-:W3:Y:S01]  /*108070*/  LDL.LU.64 R16, [R1+0x3a20] ;  /* 0x003a200001107983 */ /* 0x000ee20000300a00 */
[----:B0-----:R-:W-:-:S05]  /*108080*/  PRMT R0, R15, 0x7770, RZ ;  /* 0x000077700f007816 */ /* 0x001fca00000000ff */
[----:B------:R0:W-:Y:S04]  /*108090*/  @P6 STG.E.U8 desc[UR6][R20.64], R0 ;  /* 0x0000000014006986 */ /* 0x0001e8000c101106 */
[----:B0-----:R-:W4:Y:S01]  /*1080a0*/  LDL.LU.64 R20, [R1+0x3a28] ;  /* 0x003a280001147983 */ /* 0x001f220000300a00 */
[C---:B------:R-:W-:Y:S02]  /*1080b0*/  LOP3.LUT P4, RZ, R6.reuse, 0x8, RZ, 0xc0, !PT ;  /* 0x0000000806ff7812 */ /* 0x040fe4000788c0ff */
[----:B------:R-:W-:Y:S02]  /*1080c0*/  LOP3.LUT P5, RZ, R6, 0x10, RZ, 0xc0, !PT ;  /* 0x0000001006ff7812 */ /* 0x000fe400078ac0ff */
[C---:B------:R-:W-:Y:S01]  /*1080d0*/  PRMT R0, R15.reuse, 0x7771, RZ ;  /* 0x000077710f007816 */ /* 0x040fe200000000ff */
[----:B------:R-:W2:Y:S04]  /*1080e0*/  LDL.LU.64 R22, [R1+0x3a30] ;  /* 0x003a300001167983 */ /* 0x000ea80000300a00 */
[----:B------:R-:W2:Y:S04]  /*1080f0*/  LDL.LU.64 R4, [R1+0x3a38] ;  /* 0x003a380001047983 */ /* 0x000ea80000300a00 */
[----:B------:R-:W2:Y:S04]  /*108100*/  LDL.LU.64 R2, [R1+0x3a40] ;  /* 0x003a400001027983 */ /* 0x000ea80000300a00 */
[----:B------:R-:W2:Y:S04]  /*108110*/  LDL.LU R19, [R1+0x340] ;  /* 0x0003400001137983 */ /* 0x000ea80000300800 */
[----:B---3--:R0:W-:Y:S02]  /*108120*/  @P4 STG.E.U8 desc[UR6][R16.64], R0 ;  /* 0x0000000010004986 */ /* 0x0081e4000c101106 */
[----:B0-----:R-:W-:-:S02]  /*108130*/  PRMT R0, R15, 0x7772, RZ ;  /* 0x000077720f007816 */ /* 0x001fc400000000ff */
[----:B------:R-:W3:Y:S04]  /*108140*/  LDL.LU.64 R16, [R1+0x3a48] ;  /* 0x003a480001107983 */ /* 0x000ee80000300a00 */
[----:B------:R-:W2:Y:S04]  /*108150*/  LDL.LU R7, [R1+0x374] ;  /* 0x0003740001077983 */ /* 0x000ea80000300800 */
[----:B----4-:R0:W-:Y:S04]  /*108160*/  @P5 STG.E.U8 desc[UR6][R20.64], R0 ;  /* 0x0000000014005986 */ /* 0x0101e8000c101106 */
[----:B0-----:R-:W4:Y:S04]  /*108170*/  LDL.LU.64 R20, [R1+0x3a50] ;  /* 0x003a500001147983 */ /* 0x001f280000300a00 */
        /* <DEDUP_REMOVED lines=27> */
[----:B------:R-:W-:Y:S02]  /*108330*/  LOP3.LUT P6, RZ, R6, 0x20, RZ, 0xc0, !PT ;  /* 0x0000002006ff7812 */ /* 0x000fe400078cc0ff */
[----:B------:R-:W-:Y:S02]  /*108340*/  PRMT R0, R15, 0x7773, RZ ;  /* 0x000077730f007816 */ /* 0x000fe400000000ff */
[----:B------:R-:W-:Y:S01]  /*108350*/  LOP3.LUT R12, R12, 0xfffffff7, RZ, 0xc0, !PT ;  /* 0xfffffff70c0c7812 */ /* 0x000fe200078ec0ff */
[----:B------:R-:W2:Y:S04]  /*108360*/  LDL.LU R18, [R1+0x364] ;  /* 0x0003640001127983 */ /* 0x000ea80000300800 */
[----:B------:R-:W2:Y:S04]  /*108370*/  LDL.LU.64 R8, [R1+0x3a70] ;  /* 0x003a700001087983 */ /* 0x000ea80000300a00 */
[----:B------:R-:W2:Y:S04]  /*108380*/  LDL.LU.64 R28, [R1+0x3a78] ;  /* 0x003a7800011c7983 */ /* 0x000ea80000300a00 */
[----:B------:R-:W2:Y:S04]  /*108390*/  LDL.LU.64 R26, [R1+0x3a80] ;  /* 0x003a8000011a7983 */ /* 0x000ea80000300a00 */
[----:B------:R-:W2:Y:S01]  /*1083a0*/  LDL.LU.64 R24, [R1+0x3a88] ;  /* 0x003a880001187983 */ /* 0x000ea20000300a00 */
[----:B------:R-:W-:-:S02]  /*1083b0*/  @P0 LOP3.LUT R12, R12, 0x8, RZ, 0xfc, !PT ;  /* 0x000000080c0c0812 */ /* 0x000fc400078efcff */
[----:B------:R-:W-:Y:S02]  /*1083c0*/  LOP3.LUT P0, RZ, R6, 0x80, RZ, 0xc0, !PT ;  /* 0x0000008006ff7812 */ /* 0x000fe4000780c0ff */
[----:B------:R-:W-:Y:S01]  /*1083d0*/  LOP3.LUT R12, R12, 0xffffffef, RZ, 0xc0, !PT ;  /* 0xffffffef0c0c7812 */ /* 0x000fe200078ec0ff */
[----:B------:R0:W-:Y:S10]  /*1083e0*/  @P6 STG.E.U8 desc[UR6][R22.64], R0 ;  /* 0x0000000016006986 */ /* 0x0001f4000c101106 */
[----:B------:R-:W-:-:S02]  /*1083f0*/  @P0 LOP3.LUT R12, R12, 0x10, RZ, 0xfc, !PT ;  /* 0x000000100c0c0812 */ /* 0x000fc400078efcff */
[----:B------:R-:W-:Y:S02]  /*108400*/  LOP3.LUT P0, RZ, R6, 0x40, RZ, 0xc0, !PT ;  /* 0x0000004006ff7812 */ /* 0x000fe4000780c0ff */
[----:B0-----:R-:W-:Y:S01]  /*108410*/  PRMT R0, R19, 0x7770, RZ ;  /* 0x0000777013007816 */ /* 0x001fe200000000ff */
[----:B------:R-:W2:Y:S04]  /*108420*/  LDL.LU.64 R22, [R1+0x3a90] ;  /* 0x003a900001167983 */ /* 0x000ea80000300a00 */
[----:B------:R-:W2:Y:S06]  /*108430*/  LDL.LU R15, [R1+0x354] ;  /* 0x00035400010f7983 */ /* 0x000eac0000300800 */
[----:B------:R0:W-:Y:S01]  /*108440*/  @P0 STG.E.U8 desc[UR6][R4.64], R0 ;  /* 0x0000000004000986 */ /* 0x0001e2000c101106 */
[----:B------:R-:W-:-:S02]  /*108450*/  LOP3.LUT P0, RZ, R12, 0x10, RZ, 0xc0, !PT ;  /* 0x000000100cff7812 */ /* 0x000fc4000780c0ff */
[----:B0-----:R-:W-:Y:S01]  /*108460*/  PRMT R0, R19, 0x7771, RZ ;  /* 0x0000777113007816 */ /* 0x001fe200000000ff */
[----:B------:R-:W2:Y:S10]  /*108470*/  LDL.LU.64 R4, [R1+0x3a98] ;  /* 0x003a980001047983 */ /* 0x000eb40000300a00 */
[----:B------:R0:W-:Y:S01]  /*108480*/  @P0 STG.E.U8 desc[UR6][R2.64], R0 ;  /* 0x0000000002000986 */ /* 0x0001e2000c101106 */
[----:B------:R-:W-:-:S02]  /*108490*/  LOP3.LUT P0, RZ, R12, 0x8, RZ, 0xc0, !PT ;  /* 0x000000080cff7812 */ /* 0x000fc4000780c0ff */
[----:B0-----:R-:W-:Y:S01]  /*1084a0*/  PRMT R0, R19, 0x7772, RZ ;  /* 0x0000777213007816 */ /* 0x001fe200000000ff */
[----:B------:R-:W2:Y:S10]  /*1084b0*/  LDL.LU.64 R2, [R1+0x3aa0] ;  /* 0x003aa00001027983 */ /* 0x000eb40000300a00 */
[----:B---3--:R0:W-:Y:S01]  /*1084c0*/  @P0 STG.E.U8 desc[UR6][R16.64], R0 ;  /* 0x0000000010000986 */ /* 0x0081e2000c101106 */
[----:B------:R-:W-:-:S02]  /*1084d0*/  LOP3.LUT P0, RZ, R12, 0x4, RZ, 0xc0, !PT ;  /* 0x000000040cff7812 */ /* 0x000fc4000780c0ff */
[----:B0-----:R-:W-:Y:S01]  /*1084e0*/  PRMT R0, R19, 0x7773, RZ ;  /* 0x0000777313007816 */ /* 0x001fe200000000ff */
[----:B------:R-:W3:Y:S10]  /*1084f0*/  LDL.LU.64 R16, [R1+0x3aa8] ;  /* 0x003aa80001107983 */ /* 0x000ef40000300a00 */
[----:B----4-:R0:W-:Y:S01]  /*108500*/  @P0 STG.E.U8 desc[UR6][R20.64], R0 ;  /* 0x0000000014000986 */ /* 0x0101e2000c101106 */
[----:B------:R-:W-:-:S02]  /*108510*/  LOP3.LUT P0, RZ, R12, 0x2, RZ, 0xc0, !PT ;  /* 0x000000020cff7812 */ /* 0x000fc4000780c0ff */
[----:B0-----:R-:W-:Y:S01]  /*108520*/  PRMT R0, R7, 0x7770, RZ ;  /* 0x0000777007007816 */ /* 0x001fe200000000ff */
[----:B------:R-:W4:Y:S10]  /*108530*/  LDL.LU.64 R20, [R1+0x3ab0] ;  /* 0x003ab00001147983 */ /* 0x000f340000300a00 */
[----:B--2---:R0:W-:Y:S04]  /*108540*/  @P0 STG.E.U8 desc[UR6][R10.64], R0 ;  /* 0x000000000a000986 */ /* 0x0041e8000c101106 */
[----:B0-----:R-:W2:Y:S01]  /*108550*/  LDL.LU.64 R10, [R1+0x5950] ;  /* 0x00595000010a7983 */ /* 0x001ea20000300a00 */
[----:B------:R-:W-:-:S02]  /*108560*/  LOP3.LUT P0, RZ, R12, 0x1, RZ, 0xc0, !PT ;  /* 0x000000010cff7812 */ /* 0x000fc4000780c0ff */
[----:B------:R-:W-:Y:S01]  /*108570*/  PRMT R0, R7, 0x7771, RZ ;  /* 0x0000777107007816 */ /* 0x000fe200000000ff */
[----:B------:R-:W3:Y:S10]  /*108580*/  LDL.LU R19, [R1+0x3ec] ;  /* 0x0003ec0001137983 */ /* 0x000ef40000300800 */
[----:B--2---:R0:W-:Y:S04]  /*108590*/  @P0 STG.E.U8 desc[UR6][R10.64], R0 ;  /* 0x000000000a000986 */ /* 0x0041e8000c101106 */
[----:B0-----:R-:W2:Y:S01]  /*1085a0*/  LDL.LU.64 R10, [R1+0x5948] ;  /* 0x00594800010a7983 */ /* 0x001ea20000300a00 */
        /* <DEDUP_REMOVED lines=30> */
[----:B----4-:R0:W-:Y:S04]  /*108790*/  @P6 STG.E.U8 desc[UR6][R20.64], R0 ;  /* 0x0000000014006986 */ /* 0x0101e8000c101106 */
        /* <DEDUP_REMOVED lines=13> */
[----:B0-----:R-:W3:Y:S04]  /*108870*/  LDL.LU R20, [R1+0x368] ;  /* 0x0003680001147983 */ /* 0x001ee80000300800 */
        /* <DEDUP_REMOVED lines=28> */
[----:B------:R-:W-:Y:S01]  /*108a40*/  PRMT R0, R15, 0x7772, RZ ;  /* 0x000077720f007816 */ /* 0x000fe200000000ff */
[----:B------:R-:W3:Y:S02]  /*108a50*/  LDL.LU.64 R8, [R1+0x3b10] ;  /* 0x003b100001087983 */ /* 0x000ee40000300a00 */
[----:B------:R-:W-:Y:S02]  /*108a60*/  @P0 LOP3.LUT R13, R13, 0x2000000, RZ, 0xfc, !PT ;  /* 0x020000000d0d0812 */ /* 0x000fe400078efcff */
[----:B------:R-:W-:Y:S01]  /*108a70*/  LOP3.LUT P0, RZ, R6, 0x8000000, RZ, 0xc0, !PT ;  /* 0x0800000006ff7812 */ /* 0x000fe2000780c0ff */
[----:B------:R-:W3:Y:S01]  /*108a80*/  LDL.LU.64 R28, [R1+0x3b18] ;  /* 0x003b1800011c7983 */ /* 0x000ee20000300a00 */
[----:B------:R-:W-:-:S11]  /*108a90*/  LOP3.LUT R13, R13, 0xfbffffff, RZ, 0xc0, !PT ;  /* 0xfbffffff0d0d7812 */ /* 0x000fd600078ec0ff */
        /* <DEDUP_REMOVED lines=8> */
[----:B------:R-:W3:Y:S04]  /*108b20*/  LDL.LU.64 R26, [R1+0x3b20] ;  /* 0x003b2000011a7983 */ /* 0x000ee80000300a00 */
[----:B------:R-:W3:Y:S04]  /*108b30*/  LDL.LU.64 R6, [R1+0x3b28] ;  /* 0x003b280001067983 */ /* 0x000ee80000300a00 */
[----:B------:R-:W3:Y:S04]  /*108b40*/  LDL.LU.64 R24, [R1+0x3b30] ;  /* 0x003b300001187983 */ /* 0x000ee80000300a00 */
[----:B------:R-:W3:Y:S04]  /*108b50*/  LDL.LU.64 R22, [R1+0x3b38] ;  /* 0x003b380001167983 */ /* 0x000ee80000300a00 */
[----:B------:R-:W3:Y:S04]  /*108b60*/  LDL.LU R21, [R1+0x348] ;  /* 0x0003480001157983 */ /* 0x000ee80000300800 */
        /* <DEDUP_REMOVED lines=38> */
[----:B----4-:R-:W-:-:S11]  /*108dd0*/  PRMT R0, R15, 0x7770, RZ ;  /* 0x000077700f007816 */ /* 0x010fd600000000ff */
        /* <DEDUP_REMOVED lines=69> */
[----:B------:R-:W-:Y:S02]  /*109230*/  LOP3.LUT P0, RZ, R13, 0x40000, RZ, 0xc0, !PT ;  /* 0x000400000dff7812 */ /* 0x000fe4000780c0ff */
        /* <DEDUP_REMOVED lines=43> */
[----:B----4-:R0:W-:Y:S01]  /*1094f0*/  @P0 STG.E.U8 desc[UR6][R26.64], R0 ;  /* 0x000000001a000986 */ /* 0x0101e2000c101106 */
[----:B--2---:R-:W-:Y:S02]  /*109500*/  LOP3.LUT P0, RZ, R20, 0x100, RZ, 0xc0, !PT ;  /* 0x0000010014ff7812 */ /* 0x004fe4000780c0ff */
        /* <DEDUP_REMOVED lines=24> */
[----:B------:R0:W-:Y:S01]  /*109690*/  @P2 STG.E.U8 desc[UR6][R24.64], R0 ;  /* 0x0000000018002986 */ /* 0x0001e2000c101106 */
[----:B------:R-:W-:Y:S02]  /*1096a0*/  LOP3.LUT R13, R13, 0xfffffeff, RZ, 0xc0, !PT ;  /* 0xfffffeff0d0d7812 */ /* 0x000fe400078ec0ff */
[----:B0-----:R-:W-:Y:S01]  /*1096b0*/  PRMT R0, R15, 0x7772, RZ ;  /* 0x000077720f007816 */ /* 0x001fe200000000ff */
[----:B------:R-:W2:Y:S04]  /*1096c0*/  LDL.LU.64 R24, [R1+0x3bf0] ;  /* 0x003bf00001187983 */ /* 0x000ea80000300a00 */
[----:B------:R0:W-:Y:S04]  /*1096d0*/  @P3 STG.E.U8 desc[UR6][R22.64], R0 ;  /* 0x0000000016003986 */ /* 0x0001e8000c101106 */
[----:B------:R-:W-:-:S02]  /*1096e0*/  @P0 LOP3.LUT R13, R13, 0x100, RZ, 0xfc, !PT ;  /* 0x000001000d0d0812 */ /* 0x000fc400078efcff */
[----:B------:R-:W-:Y:S02]  /*1096f0*/  LOP3.LUT P0, RZ, R20, 0x1, RZ, 0xc0, !PT ;  /* 0x0000000114ff7812 */ /* 0x000fe4000780c0ff */
[----:B0-----:R-:W-:Y:S01]  /*109700*/  PRMT R0, R15, 0x7773, RZ ;  /* 0x000077730f007816 */ /* 0x001fe200000000ff */
[----:B------:R-:W3:Y:S04]  /*109710*/  LDL.LU.64 R22, [R1+0x3bf8] ;  /* 0x003bf80001167983 */ /* 0x000ee80000300a00 */
[----:B------:R0:W-:Y:S01]  /*109720*/  @P4 STG.E.U8 desc[UR6][R4.64], R0 ;  /* 0x0000000004004986 */ /* 0x0001e2000c101106 */
[----:B------:R-:W-:Y:S02]  /*109730*/  LOP3.LUT R13, R13, 0xfffffdff, RZ, 0xc0, !PT ;  /* 0xfffffdff0d0d7812 */ /* 0x000fe400078ec0ff */
[----:B0-----:R-:W-:Y:S01]  /*109740*/  PRMT R0, R21, 0x7770, RZ ;  /* 0x0000777015007816 */ /* 0x001fe200000000ff */
[----:B------:R-:W4:Y:S04]  /*109750*/  LDL.LU.64 R4, [R1+0x3c00] ;  /* 0x003c000001047983 */ /* 0x000f280000300a00 */
[----:B------:R0:W-:Y:S01]  /*109760*/  @P5 STG.E.U8 desc[UR6][R2.64], R0 ;  /* 0x0000000002005986 */ /* 0x0001e2000c101106 */
[----:B------:R-:W-:-:S02]  /*109770*/  @P0 LOP3.LUT R13, R13, 0x200, RZ, 0xfc, !PT ;  /* 0x000002000d0d0812 */ /* 0x000fc400078efcff */
[C---:B------:R-:W-:Y:S02]  /*109780*/  LOP3.LUT P4, RZ, R19.reuse, 0x10000000, RZ, 0xc0, !PT ;  /* 0x1000000013ff7812 */ /* 0x040fe4000788c0ff */
[C---:B------:R-:W-:Y:S02]  /*109790*/  LOP3.LUT P5, RZ, R19.reuse, 0x20000000, RZ, 0xc0, !PT ;  /* 0x2000000013ff7812 */ /* 0x040fe400078ac0ff */
[----:B------:R-:W-:Y:S02]  /*1097a0*/  LOP3.LUT P0, RZ, R19, 0x80000000, RZ, 0xc0, !PT ;  /* 0x8000000013ff7812 */ /* 0x000fe4000780c0ff */
[----:B0-----:R-:W-:Y:S01]  /*1097b0*/  PRMT R0, R21, 0x7771, RZ ;  /* 0x0000777115007816 */ /* 0x001fe200000000ff */
[----:B------:R-:W2:Y:S04]  /*1097c0*/  LDL.LU.64 R2, [R1+0x3c08] ;  /* 0x003c080001027983 */ /* 0x000ea80000300a00 */
[----:B------:R0:W-:Y:S01]  /*1097d0*/  @P6 STG.E.U8 desc[UR6][R16.64], R0 ;  /* 0x0000000010006986 */ /* 0x0001e2000c101106 */
[----:B------:R-:W-:-:S03]  /*1097e0*/  LOP3.LUT P6, RZ, R19, 0x40000000, RZ, 0xc0, !PT ;  /* 0x4000000013ff7812 */ /* 0x000fc600078cc0ff */
[----:B0-----:R-:W2:Y:S04]  /*1097f0*/  LDL.LU.64 R16, [R1+0x3c10] ;  /* 0x003c100001107983 */ /* 0x001ea80000300a00 */
[----:B------:R-:W2:Y:S04]  /*109800*/  LDL.LU R15, [R1+0x320] ;  /* 0x00032000010f7983 */ /* 0x000ea80000300800 */
[----:B------:R-:W2:Y:S04]  /*109810*/  LDL.LU.64 R18, [R1+0x3c18] ;  /* 0x003c180001127983 */ /* 0x000ea80000300a00 */
[----:B------:R-:W2:Y:S04]  /*109820*/  LDL.LU.64 R10, [R1+0x3c30] ;  /* 0x003c3000010a7983 */ /* 0x000ea80000300a00 */
[----:B--2---:R0:W-:Y:S04]  /*109830*/  STL.64 [R1+0x5910], R10 ;  /* 0x0059100a01007387 */ /* 0x0041e80000100a00 */
[----:B0-----:R-:W2:Y:S01]  /*109840*/  LDL.LU.64 R10, [R1+0x3c28] ;  /* 0x003c2800010a7983 */ /* 0x001ea20000300a00 */
[----:B------:R-:W-:-:S05]  /*109850*/  PRMT R0, R21, 0x7772, RZ ;  /* 0x0000777215007816 */ /* 0x000fca00000000ff */
        /* <DEDUP_REMOVED lines=10> */
[----:B------:R-:W3:Y:S04]  /*109900*/  LDL.LU R21, [R1+0x300] ;  /* 0x0003000001157983 */ /* 0x000ee80000300800 */
[----:B------:R0:W-:Y:S01]  /*109910*/  @P0 STG.E.U8 desc[UR6][R2.64], R0 ;  /* 0x0000000002000986 */ /* 0x0001e2000c101106 */
[----:B------:R-:W-:-:S03]  /*109920*/  LOP3.LUT P0, RZ, R13, 0x200, RZ, 0xc0, !PT ;  /* 0x000002000dff7812 */ /* 0x000fc6000780c0ff */
[----:B------:R-:W3:Y:S04]  /*109930*/  LDL.LU.64 R26, [R1+0x3c48] ;  /* 0x003c4800011a7983 */ /* 0x000ee80000300a00 */
[----:B------:R-:W3:Y:S04]  /*109940*/  LDL.LU.64 R6, [R1+0x3c50] ;  /* 0x003c500001067983 */ /* 0x000ee80000300a00 */
[----:B------:R-:W3:Y:S04]  /*109950*/  LDL.LU.64 R24, [R1+0x3c58] ;  /* 0x003c580001187983 */ /* 0x000ee80000300a00 */
[----:B------:R-:W3:Y:S04]  /*109960*/  LDL.LU.64 R22, [R1+0x3c60] ;  /* 0x003c600001167983 */ /* 0x000ee80000300a00 */
        /* <DEDUP_REMOVED lines=34> */
[----:B------:R-:W-:Y:S02]  /*109b90*/  LOP3.LUT P3, RZ, R20, 0x800, RZ, 0xc0, !PT ;  /* 0x0000080014ff7812 */ /* 0x000fe4000786c0ff */
[----:B0-----:R-:W-:-:S09]  /*109ba0*/  PRMT R0, R21, 0x7772, RZ ;  /* 0x0000777215007816 */ /* 0x001fd200000000ff */
        /* <DEDUP_REMOVED lines=18> */
[----:B------:R-:W-:-:S03]  /*109cd0*/  LOP3.LUT P4, RZ, R20, 0x8000, RZ, 0xc0, !PT ;  /* 0x0000800014ff7812 */ /* 0x000fc6000788c0ff */
[----:B------:R-:W4:Y:S01]  /*109ce0*/  LDL.LU.64 R24, [R1+0x3c90] ;  /* 0x003c900001187983 */ /* 0x000f220000300a00 */
[----:B------:R-:W-:-:S03]  /*109cf0*/  PRMT R0, R15, 0x7771, RZ ;  /* 0x000077710f007816 */ /* 0x000fc600000000ff */
[----:B------:R-:W2:Y:S04]  /*109d00*/  LDL.LU.64 R4, [R1+0x3c98] ;  /* 0x003c980001047983 */ /* 0x000ea80000300a00 */
[----:B------:R-:W2:Y:S04]  /*109d10*/  LDL.LU.64 R2, [R1+0x3ca0] ;  /* 0x003ca00001027983 */ /* 0x000ea80000300a00 */
[----:B------:R-:W2:Y:S04]  /*109d20*/  LDL.LU.64 R16, [R1+0x3ca8] ;  /* 0x003ca80001107983 */ /* 0x000ea80000300a00 */
[----:B------:R-:W2:Y:S04]  /*109d30*/  LDL.LU R21, [R1+0x314] ;  /* 0x0003140001157983 */ /* 0x000ea80000300800 */
[----:B------:R-:W2:Y:S04]  /*109d40*/  LDL.LU R6, [R1+0x404] ;  /* 0x0004040001067983 */ /* 0x000ea80000300800 */
        /* <DEDUP_REMOVED lines=30> */
[----:B------:R-:W-:Y:S02]  /*109f30*/  LOP3.LUT R13, R13, 0xfffffffe, RZ, 0xc0, !PT ;  /* 0xfffffffe0d0d7812 */ /* 0x000fe400078ec0ff */
[----:B------:R-:W-:Y:S02]  /*109f40*/  @P0 LOP3.LUT R14, R14, 0x40000000, RZ, 0xfc, !PT ;  /* 0x400000000e0e0812 */ /* 0x000fe400078efcff */
[----:B------:R-:W-:Y:S02]  /*109f50*/  LOP3.LUT P0, RZ, R20, 0x100000, RZ, 0xc0, !PT ;  /* 0x0010000014ff7812 */ /* 0x000fe4000780c0ff */
[----:B------:R-:W-:Y:S01]  /*109f60*/  PRMT R0, R15, 0x7772, RZ ;  /* 0x000077720f007816 */ /* 0x000fe200000000ff */
[----:B------:R-:W2:Y:S01]  /*109f70*/  LDL.LU.64 R8, [R1+0x3cd8] ;  /* 0x003cd80001087983 */ /* 0x000ea20000300a00 */
[----:B------:R-:W-:-:S03]  /*109f80*/  LOP3.LUT R14, R14, 0x7fffffff, RZ, 0xc0, !PT ;  /* 0x7fffffff0e0e7812 */ /* 0x000fc600078ec0ff */
[----:B------:R-:W2:Y:S04]  /*109f90*/  LDL.LU R23, [R1+0x338] ;  /* 0x0003380001177983 */ /* 0x000ea80000300800 */
[----:B------:R-:W2:Y:S04]  /*109fa0*/  LDL.LU.64 R28, [R1+0x3ce0] ;  /* 0x003ce000011c7983 */ /* 0x000ea80000300a00 */
[----:B------:R-:W2:Y:S01]  /*109fb0*/  LDL.LU.64 R26, [R1+0x3ce8] ;  /* 0x003ce800011a7983 */ /* 0x000ea20000300a00 */
[----:B------:R-:W-:Y:S02]  /*109fc0*/  @P0 LOP3.LUT R14, R14, 0x80000000, RZ, 0xfc, !PT ;  /* 0x800000000e0e0812 */ /* 0x000fe400078efcff */
[----:B------:R-:W-:Y:S01]  /*109fd0*/  LOP3.LUT P0, RZ, R20, 0x80000, RZ, 0xc0, !PT ;  /* 0x0008000014ff7812 */ /* 0x000fe2000780c0ff */
[----:B----4-:R0:W-:-:S12]  /*109fe0*/  @P5 STG.E.U8 desc[UR6][R24.64], R0 ;  /* 0x0000000018005986 */ /* 0x0101d8000c101106 */
[----:B------:R-:W-:Y:S02]  /*109ff0*/  @P0 LOP3.LUT R13, R13, 0x1, RZ, 0xfc, !PT ;  /* 0x000000010d0d0812 */ /* 0x000fe400078efcff */
[----:B------:R-:W-:Y:S02]  /*10a000*/  LOP3.LUT P0, RZ, R20, 0x40000, RZ, 0xc0, !PT ;  /* 0x0004000014ff7812 */ /* 0x000fe4000780c0ff */
[----:B0-----:R-:W-:Y:S02]  /*10a010*/  PRMT R0, R15, 0x7773, RZ ;  /* 0x000077730f007816 */ /* 0x001fe400000000ff */
[----:B------:R-:W4:Y:S04]  /*10a020*/  LDL.LU R15, [R1+0x328] ;  /* 0x00032800010f7983 */ /* 0x000f280000300800 */
[----:B------:R0:W-:Y:S02]  /*10a030*/  @P6 STG.E.U8 desc[UR6][R4.64], R0 ;  /* 0x0000000004006986 */ /* 0x0001e4000c101106 */
[----:B0-----:R-:W-:-:S05]  /*10a040*/  PRMT R0, R21, 0x7770, RZ ;  /* 0x0000777015007816 */ /* 0x001fca00000000ff */
[----:B------:R0:W-:Y:S01]  /*10a050*/  @P0 STG.E.U8 desc[UR6][R2.64], R0 ;  /* 0x0000000002000986 */ /* 0x0001e2000c101106 */
[----:B------:R-:W-:-:S03]  /*10a060*/  LOP3.LUT P0, RZ, R13, 0x1, RZ, 0xc0, !PT ;  /* 0x000000010dff7812 */ /* 0x000fc6000780c0ff */
        /* <DEDUP_REMOVED lines=8> */
[----:B------:R-:W4:Y:S10]  /*10a0f0*/  LDL.LU.64 R16, [R1+0x3d08] ;  /* 0x003d080001107983 */ /* 0x000f340000300a00 */
[----:B---3--:R0:W-:Y:S01]  /*10a100*/  @P0 STG.E.U8 desc[UR6][R18.64], R0 ;  /* 0x0000000012000986 */ /* 0x0081e2000c101106 */
[----:B------:R-:W-:-:S02]  /*10a110*/  LOP3.LUT P0, RZ, R14, 0x40000000, RZ, 0xc0, !PT ;  /* 0x400000000eff7812 */ /* 0x000fc4000780c0ff */
[C---:B------:R-:W-:Y:S02]  /*10a120*/  LOP3.LUT P1, RZ, R20.reuse, 0x10000000, RZ, 0xc0, !PT ;  /* 0x1000000014ff7812 */ /* 0x040fe4000782c0ff */
[C---:B------:R-:W-:Y:S02]  /*10a130*/  LOP3.LUT P2, RZ, R20.reuse, 0x20000000, RZ, 0xc0, !PT ;  /* 0x2000000014ff7812 */ /* 0x040fe4000784c0ff */
[C---:B------:R-:W-:Y:S02]  /*10a140*/  LOP3.LUT P3, RZ, R20.reuse, 0x40000000, RZ, 0xc0, !PT ;  /* 0x4000000014ff7812 */ /* 0x040fe4000786c0ff */
[----:B------:R-:W-:Y:S02]  /*10a150*/  LOP3.LUT P4, RZ, R20, 0x80000000, RZ, 0xc0, !PT ;  /* 0x8000000014ff7812 */ /* 0x000fe4000788c0ff */
[----:B0-----:R-:W-:Y:S01]  /*10a160*/  PRMT R0, R21, 0x7773, RZ ;  /* 0x0000777315007816 */ /* 0x001fe200000000ff */
        /* <DEDUP_REMOVED lines=34> */
[----:B---3--:R0:W-:Y:S04]  /*10a390*/  @P5 STG.E.U8 desc[UR6][R18.64], R0 ;  /* 0x0000000012005986 */ /* 0x0081e8000c101106 */
[----:B0-----:R-:W3:Y:S04]  /*10a3a0*/  LDL.LU.64 R18, [R1+0x3d28] ;  /* 0x003d280001127983 */ /* 0x001ee80000300a00 */
[----:B------:R-:W4:Y:S04]  /*10a3b0*/  LDL.LU.64 R24, [R1+0x3d30] ;  /* 0x003d300001187983 */ /* 0x000f280000300a00 */
[----:B------:R-:W2:Y:S01]  /*10a3c0*/  LDL.LU R23, [R1+0x318] ;  /* 0x0003180001177983 */ /* 0x000ea20000300800 */
[----:B------:R-:W-:-:S02]  /*10a3d0*/  LOP3.LUT P6, RZ, R6, 0x2, RZ, 0xc0, !PT ;  /* 0x0000000206ff7812 */ /* 0x000fc400078cc0ff */
[C---:B------:R-:W-:Y:S02]  /*10a3e0*/  LOP3.LUT P4, RZ, R6.reuse, 0x4, RZ, 0xc0, !PT ;  /* 0x0000000406ff7812 */ /* 0x040fe4000788c0ff */
[----:B------:R-:W-:Y:S02]  /*10a3f0*/  PRMT R0, R15, 0x7773, RZ ;  /* 0x000077730f007816 */ /* 0x000fe400000000ff */
[----:B------:R-:W-:-:S07]  /*10a400*/  LOP3.LUT P5, RZ, R6, 0x8, RZ, 0xc0, !PT ;  /* 0x0000000806ff7812 */ /* 0x000fce00078ac0ff */
[----:B------:R0:W-:Y:S04]  /*10a410*/  @P6 STG.E.U8 desc[UR6][R20.64], R0 ;  /* 0x0000000014006986 */ /* 0x0001e8000c101106 */
[----:B0-----:R-:W4:Y:S04]  /*10a420*/  LDL.LU.64 R20, [R1+0x3d38] ;  /* 0x003d380001147983 */ /* 0x001f280000300a00 */
[----:B------:R-:W4:Y:S04]  /*10a430*/  LDL.LU.64 R4, [R1+0x3d40] ;  /* 0x003d400001047983 */ /* 0x000f280000300a00 */
[----:B------:R-:W4:Y:S01]  /*10a440*/  LDL.LU R15, [R1+0x308] ;  /* 0x00030800010f7983 */ /* 0x000f220000300800 */
[----:B--2---:R-:W-:-:S05]  /*10a450*/  PRMT R0, R23, 0x7770, RZ ;  /* 0x0000777017007816 */ /* 0x004fca00000000ff */
[----:B------:R0:W-:Y:S02]  /*10a460*/  @P4 STG.E.U8 desc[UR6][R16.64], R0 ;  /* 0x0000000010004986 */ /* 0x0001e4000c101106 */
[----:B0-----:R-:W-:Y:S02]  /*10a470*/  PRMT R0, R23, 0x7771, RZ ;  /* 0x0000777117007816 */ /* 0x001fe400000000ff */
[----:B------:R-:W2:Y:S04]  /*10a480*/  LDL.LU.64 R16, [R1+0x3d48] ;  /* 0x003d480001107983 */ /* 0x000ea80000300a00 */
[----:B---3--:R0:W-:Y:S04]  /*10a490*/  @P5 STG.E.U8 desc[UR6][R18.64], R0 ;  /* 0x0000000012005986 */ /* 0x0081e8000c101106 */
[----:B0-----:R-:W3:Y:S04]  /*10a4a0*/  LDL.LU.64 R18, [R1+0x3d50] ;  /* 0x003d500001127983 */ /* 0x001ee80000300a00 */
[----:B------:R-:W2:Y:S01]  /*10a4b0*/  LDL.LU R3, [R1+0x33c] ;  /* 0x00033c0001037983 */ /* 0x000ea20000300800 */
        /* <DEDUP_REMOVED lines=20> */
[----:B--2---:R0:W-:Y:S04]  /*10a600*/  STL [R1+0x58ec], R3 ;  /* 0x0058ec0301007387 */ /* 0x0041e80000100800 */
        /* <DEDUP_REMOVED lines=12> */
[----:B0-----:R-:W-:-:S10]  /*10a6d0*/  PRMT R0, R23, 0x7773, RZ ;  /* 0x0000777317007816 */ /* 0x001fd400000000ff */
        /* <DEDUP_REMOVED lines=14> */
[----:B0-----:R-:W-:Y:S01]  /*10a7c0*/  PRMT R0, R15, 0x7772, RZ ;  /* 0x000077720f007816 */ /* 0x001fe200000000ff */
[----:B------:R0:W-:Y:S04]  /*10a7d0*/  STL [R1+0x58e8], R6 ;  /* 0x0058e80601007387 */ /* 0x0001e80000100800 */
[----:B---3--:R1:W-:Y:S01]  /*10a7e0*/  @P0 STG.E.U8 desc[UR6][R18.64], R0 ;  /* 0x0000000012000986 */ /* 0x0083e2000c101106 */
[----:B------:R-:W-:-:S03]  /*10a7f0*/  LOP3.LUT P0, RZ, R14, 0x100000, RZ, 0xc0, !PT ;  /* 0x001000000eff7812 */ /* 0x000fc6000780c0ff */
[----:B0-----:R-:W3:Y:S04]  /*10a800*/  LDL.LU.64 R6, [R1+0x3d60] ;  /* 0x003d600001067983 */ /* 0x001ee80000300a00 */
[----:B------:R-:W4:Y:S04]  /*10a810*/  LDL.LU.64 R12, [R1+0x3d68] ;  /* 0x003d6800010c7983 */ /* 0x000f280000300a00 */
[----:B------:R-:W3:Y:S04]  /*10a820*/  LDL.LU.64 R10, [R1+0x3d70] ;  /* 0x003d7000010a7983 */ /* 0x000ee80000300a00 */
[----:B------:R-:W3:Y:S04]  /*10a830*/  LDL.LU.64 R8, [R1+0x3d78] ;  /* 0x003d780001087983 */ /* 0x000ee80000300a00 */
[----:B------:R-:W3:Y:S04]  /*10a840*/  LDL.LU R21, [R1+0x32c] ;  /* 0x00032c0001157983 */ /* 0x000ee80000300800 */
[----:B------:R-:W3:Y:S04]  /*10a850*/  LDL.LU.64 R28, [R1+0x3d80] ;  /* 0x003d8000011c7983 */ /* 0x000ee80000300a00 */
[----:B------:R-:W3:Y:S04]  /*10a860*/  LDL.LU.64 R26, [R1+0x3d88] ;  /* 0x003d8800011a7983 */ /* 0x000ee80000300a00 */
[----:B------:R-:W3:Y:S04]  /*10a870*/  LDL.LU.64 R24, [R1+0x3d90] ;  /* 0x003d900001187983 */ /* 0x000ee80000300a00 */
[----:B------:R-:W3:Y:S01]  /*10a880*/  LDL.LU R20, [R1+0x31c] ;  /* 0x00031c0001147983 */ /* 0x000ee20000300800 */
[----:B-1----:R-:W-:-:S03]  /*10a890*/  PRMT R0, R15, 0x7773, RZ ;  /* 0x000077730f007816 */ /* 0x002fc600000000ff */
[----:B------:R-:W3:Y:S04]  /*10a8a0*/  LDL.LU.64 R22, [R1+0x3d98] ;  /* 0x003d980001167983 */ /* 0x000ee80000300a00 */
[----:B------:R-:W3:Y:S04]  /*10a8b0*/  LDL.LU.64 R4, [R1+0x3da0] ;  /* 0x003da00001047983 */ /* 0x000ee80000300a00 */
[----:B------:R-:W3:Y:S04]  /*10a8c0*/  LDL.LU.64 R16, [R1+0x3da8] ;  /* 0x003da80001107983 */ /* 0x000ee80000300a00 */
[----:B------:R-:W3:Y:S04]  /*10a8d0*/  LDL.LU.64 R18, [R1+0x3db0] ;  /* 0x003db00001127983 */ /* 0x000ee80000300a00 */
[----:B------:R-:W3:Y:S04]  /*10a8e0*/  LDL.LU R15, [R1+0x58f0] ;  /* 0x0058f000010f7983 */ /* 0x000ee80000300800 */
[----:B--2---:R0:W-:Y:S04]  /*10a8f0*/  @P0 STG.E.U8 desc[UR6][R2.64], R0 ;  /* 0x0000000002000986 */ /* 0x0041e8000c101106 */
[----:B0-----:R-:W2:Y:S01]  /*10a900*/  LDL.LU R3, [R1+0x58ec] ;  /* 0x0058ec0001037983 */ /* 0x001ea20000300800 */
[----:B------:R-:W-:-:S03]  /*10a910*/  LOP3.LUT P0, RZ, R14, 0x80000, RZ, 0xc0, !PT ;  /* 0x000800000eff7812 */ /* 0x000fc6000780c0ff */
[----:B------:R-:W3:Y:S01]  /*10a920*/  LDL.LU R2, [R1+0x408] ;  /* 0x0004080001027983 */ /* 0x000ee20000300800 */
[----:B--2---:R-:W-:-:S09]  /*10a930*/  PRMT R0, R3, 0x7770, RZ ;  /* 0x0000777003007816 */ /* 0x004fd200000000ff */
[----:B---3--:R0:W-:Y:S01]  /*10a940*/  @P0 STG.E.U8 desc[UR6][R6.64], R0 ;  /* 0x0000000006000986 */ /* 0x0081e2000c101106 */
[C---:B------:R-:W-:Y:S02]  /*10a950*/  LOP3.LUT P0, RZ, R14.reuse, 0x40000, RZ, 0xc0, !PT ;  /* 0x000400000eff7812 */ /* 0x040fe4000780c0ff */
[----:B0-----:R-:W-:Y:S01]  /*10a960*/  PRMT R0, R3, 0x7771, RZ ;  /* 0x0000777103007816 */ /* 0x001fe200000000ff */
[----:B------:R-:W2:Y:S10]  /*10a970*/  LDL.LU R6, [R1+0x58e8] ;  /* 0x0058e80001067983 */ /* 0x000eb40000300800 */
[----:B----4-:R0:W-:Y:S01]  /*10a980*/  @P0 STG.E.U8 desc[UR6][R12.64], R0 ;  /* 0x000000000c000986 */ /* 0x0101e2000c101106 */
[----:B------:R-:W-:-:S02]  /*10a990*/  LOP3.LUT P0, RZ, R14, 0x20000, RZ, 0xc0, !PT ;  /* 0x000200000eff7812 */ /* 0x000fc4000780c0ff */
        /* <DEDUP_REMOVED lines=21> */
[----:B------:R-:W4:Y:S01]  /*10aaf0*/  LDL.LU.64 R24, [R1+0x3dc0] ;  /* 0x003dc00001187983 */ /* 0x000f220000300a00 */
[----:B------:R-:W-:-:S03]  /*10ab00*/  PRMT R0, R20, 0x7773, RZ ;  /* 0x0000777314007816 */ /* 0x000fc600000000ff */
[----:B------:R-:W4:Y:S04]  /*10ab10*/  LDL.LU.64 R22, [R1+0x3dc8] ;  /* 0x003dc80001167983 */ /* 0x000f280000300a00 */
[----:B------:R-:W4:Y:S04]  /*10ab20*/  LDL.LU.64 R4, [R1+0x3dd0] ;  /* 0x003dd00001047983 */ /* 0x000f280000300a00 */
[----:B------:R-:W4:Y:S04]  /*10ab30*/  LDL.LU R21, [R1+0x30c] ;  /* 0x00030c0001157983 */ /* 0x000f280000300800 */
[----:B------:R-:W4:Y:S04]  /*10ab40*/  LDL.LU.64 R16, [R1+0x3dd8] ;  /* 0x003dd80001107983 */ /* 0x000f280000300a00 */
[----:B------:R-:W4:Y:S01]  /*10ab50*/  LDL.LU R3, [R1+0x2f0] ;  /* 0x0002f00001037983 */ /* 0x000f220000300800 */
[----:B--2---:R-:W-:-:S13]  /*10ab60*/  LOP3.LUT P4, RZ, R6, 0x200000, RZ, 0xc0, !PT ;  /* 0x0020000006ff7812 */ /* 0x004fda000788c0ff */
[----:B---3--:R0:W-:Y:S04]  /*10ab70*/  @P4 STG.E.U8 desc[UR6][R18.64], R0 ;  /* 0x0000000012004986 */ /* 0x0081e8000c101106 */
        /* <DEDUP_REMOVED lines=28> */
[----:B----4-:R-:W-:Y:S02]  /*10ad40*/  PRMT R0, R21, 0x7770, RZ ;  /* 0x0000777015007816 */ /* 0x010fe400000000ff */
[----:B------:R-:W-:Y:S02]  /*10ad50*/  @P0 LOP3.LUT R14, R14, 0x1000, RZ, 0xfc, !PT ;  /* 0x000010000e0e0812 */ /* 0x000fe400078efcff */
[----:B------:R-:W-:Y:S01]  /*10ad60*/  LOP3.LUT P0, RZ, R6, 0x4000000, RZ, 0xc0, !PT ;  /* 0x0400000006ff7812 */ /* 0x000fe2000780c0ff */
[----:B------:R-:W4:Y:S04]  /*10ad70*/  LDL.LU R20, [R1+0x2e0] ;  /* 0x0002e00001147983 */ /* 0x000f280000300800 */
[----:B------:R-:W4:Y:S01]  /*10ad80*/  LDL.LU.64 R10, [R1+0x3e00] ;  /* 0x003e0000010a7983 */ /* 0x000f220000300a00 */
[----:B------:R-:W-:-:S03]  /*10ad90*/  LOP3.LUT R14, R14, 0xffffdfff, RZ, 0xc0, !PT ;  /* 0xffffdfff0e0e7812 */ /* 0x000fc600078ec0ff */
[----:B------:R-:W4:Y:S04]  /*10ada0*/  LDL.LU.64 R8, [R1+0x3e08] ;  /* 0x003e080001087983 */ /* 0x000f280000300a00 */
[----:B------:R-:W4:Y:S04]  /*10adb0*/  LDL.LU.64 R28, [R1+0x3e10] ;  /* 0x003e1000011c7983 */ /* 0x000f280000300a00 */
[----:B------:R-:W4:Y:S01]  /*10adc0*/  LDL.LU.64 R26, [R1+0x3e18] ;  /* 0x003e1800011a7983 */ /* 0x000f220000300a00 */
[----:B------:R-:W-:Y:S02]  /*10add0*/  @P0 LOP3.LUT R14, R14, 0x2000, RZ, 0xfc, !PT ;  /* 0x000020000e0e0812 */ /* 0x000fe400078efcff */
[----:B------:R-:W-:-:S02]  /*10ade0*/  LOP3.LUT P0, RZ, R6, 0x2000000, RZ, 0xc0, !PT ;  /* 0x0200000006ff7812 */ /* 0x000fc4000780c0ff */
[----:B------:R-:W-:Y:S01]  /*10adf0*/  LOP3.LUT R14, R14, 0xffffbfff, RZ, 0xc0, !PT ;  /* 0xffffbfff0e0e7812 */ /* 0x000fe200078ec0ff */
[----:B------:R0:W-:Y:S10]  /*10ae00*/  @P5 STG.E.U8 desc[UR6][R24.64], R0 ;  /* 0x0000000018005986 */ /* 0x0001f4000c101106 */
[----:B------:R-:W-:-:S02]  /*10ae10*/  @P0 LOP3.LUT R14, R14, 0x4000, RZ, 0xfc, !PT ;  /* 0x000040000e0e0812 */ /* 0x000fc400078efcff */
[----:B------:R-:W-:Y:S02]  /*10ae20*/  LOP3.LUT P0, RZ, R6, 0x1000000, RZ, 0xc0, !PT ;  /* 0x0100000006ff7812 */ /* 0x000fe4000780c0ff */
[C---:B0-----:R-:W-:Y:S01]  /*10ae30*/  PRMT R0, R21.reuse, 0x7771, RZ ;  /* 0x0000777115007816 */ /* 0x041fe200000000ff */
        /* <DEDUP_REMOVED lines=56> */
[----:B0-----:R-:W-:Y:S02]  /*10b1c0*/  PRMT R0, R21, 0x7771, RZ ;  /* 0x0000777115007816 */ /* 0x001fe400000000ff */
[----:B------:R-:W4:Y:S04]  /*10b1d0*/  LDL.LU.64 R16, [R1+0x3e50] ;  /* 0x003e500001107983 */ /* 0x000f280000300a00 */
[----:B--2---:R0:W-:Y:S04]  /*10b1e0*/  @P6 STG.E.U8 desc[UR6][R18.64], R0 ;  /* 0x0000000012006986 */ /* 0x0041e8000c101106 */
[----:B0-----:R-:W2:Y:S01]  /*10b1f0*/  LDL.LU.64 R18, [R1+0x3e58] ;  /* 0x003e580001127983 */ /* 0x001ea20000300a00 */
[----:B------:R-:W-:-:S02]  /*10b200*/  LOP3.LUT P4, RZ, R2, 0x100, RZ, 0xc0, !PT ;  /* 0x0000010002ff7812 */ /* 0x000fc4000788c0ff */
[----:B------:R-:W-:Y:S02]  /*10b210*/  LOP3.LUT P5, RZ, R2, 0x200, RZ, 0xc0, !PT ;  /* 0x0000020002ff7812 */ /* 0x000fe400078ac0ff */
[C---:B------:R-:W-:Y:S01]  /*10b220*/  PRMT R0, R21.reuse, 0x7772, RZ ;  /* 0x0000777215007816 */ /* 0x040fe200000000ff */
[----:B------:R-:W2:Y:S04]  /*10b230*/  LDL.LU.64 R24, [R1+0x3e60] ;  /* 0x003e600001187983 */ /* 0x000ea80000300a00 */
[----:B------:R-:W3:Y:S04]  /*10b240*/  LDL.LU.64 R22, [R1+0x3e68] ;  /* 0x003e680001167983 */ /* 0x000ee80000300a00 */
[----:B------:R-:W3:Y:S04]  /*10b250*/  LDL.LU.64 R4, [R1+0x3e70] ;  /* 0x003e700001047983 */ /* 0x000ee80000300a00 */
[----:B------:R-:W3:Y:S04]  /*10b260*/  LDL.LU R20, [R1+0x2f4] ;  /* 0x0002f40001147983 */ /* 0x000ee80000300800 */
[----:B----4-:R0:W-:Y:S02]  /*10b270*/  @P4 STG.E.U8 desc[UR6][R16.64], R0 ;  /* 0x0000000010004986 */ /* 0x0101e4000c101106 */
[----:B0-----:R-:W-:-:S02]  /*10b280*/  PRMT R0, R21, 0x7773, RZ ;  /* 0x0000777315007816 */ /* 0x001fc400000000ff */
[----:B------:R-:W4:Y:S04]  /*10b290*/  LDL.LU.64 R16, [R1+0x3e78] ;  /* 0x003e780001107983 */ /* 0x000f280000300a00 */
[----:B------:R-:W3:Y:S04]  /*10b2a0*/  LDL.LU R26, [R1+0x2e4] ;  /* 0x0002e400011a7983 */ /* 0x000ee80000300800 */
[----:B--2---:R0:W-:Y:S04]  /*10b2b0*/  @P5 STG.E.U8 desc[UR6][R18.64], R0 ;  /* 0x0000000012005986 */ /* 0x0041e8000c101106 */
[----:B0-----:R-:W2:Y:S04]  /*10b2c0*/  LDL.LU.64 R18, [R1+0x3e80] ;  /* 0x003e800001127983 */ /* 0x001ea80000300a00 */
[----:B------:R-:W2:Y:S04]  /*10b2d0*/  LDL.LU.64 R12, [R1+0x3e98] ;  /* 0x003e9800010c7983 */ /* 0x000ea80000300a00 */
[----:B--2---:R0:W-:Y:S04]  /*10b2e0*/  STL.64 [R1+0x58c0], R12 ;  /* 0x0058c00c01007387 */ /* 0x0041e80000100a00 */
[----:B0-----:R-:W2:Y:S01]  /*10b2f0*/  LDL.LU.64 R12, [R1+0x3e90] ;  /* 0x003e9000010c7983 */ /* 0x001ea20000300a00 */
[----:B------:R-:W-:-:S02]  /*10b300*/  LOP3.LUT P0, RZ, R2, 0x100000, RZ, 0xc0, !PT ;  /* 0x0010000002ff7812 */ /* 0x000fc4000780c0ff */
        /* <DEDUP_REMOVED lines=26> */
[----:B------:R-:W3:Y:S04]  /*10b4b0*/  LDL.LU R27, [R1+0x2d4] ;  /* 0x0002d400011b7983 */ /* 0x000ee80000300800 */
[----:B------:R-:W3:Y:S04]  /*10b4c0*/  LDL.LU.64 R10, [R1+0x3ea0] ;  /* 0x003ea000010a7983 */ /* 0x000ee80000300a00 */
[----:B------:R-:W3:Y:S04]  /*10b4d0*/  LDL.LU.64 R8, [R1+0x3ea8] ;  /* 0x003ea80001087983 */ /* 0x000ee80000300a00 */
[----:B------:R-:W3:Y:S04]  /*10b4e0*/  LDL.LU.64 R28, [R1+0x3eb0] ;  /* 0x003eb000011c7983 */ /* 0x000ee80000300a00 */
[----:B------:R-:W3:Y:S04]  /*10b4f0*/  LDL.LU R21, [R1+0x2c4] ;  /* 0x0002c40001157983 */ /* 0x000ee80000300800 */
[----:B------:R-:W3:Y:S01]  /*10b500*/  LDL.LU.64 R6, [R1+0x3eb8] ;  /* 0x003eb80001067983 */ /* 0x000ee20000300a00 */
[----:B------:R-:W-:-:S02]  /*10b510*/  @P0 LOP3.LUT R14, R14, 0x10, RZ, 0xfc, !PT ;  /* 0x000000100e0e0812 */ /* 0x000fc400078efcff */
[----:B------:R-:W-:Y:S02]  /*10b520*/  LOP3.LUT P0, RZ, R2, 0x1000, RZ, 0xc0, !PT ;  /* 0x0000100002ff7812 */ /* 0x000fe4000780c0ff */
[----:B------:R-:W-:Y:S01]  /*10b530*/  LOP3.LUT R14, R14, 0xffffffdf, RZ, 0xc0, !PT ;  /* 0xffffffdf0e0e7812 */ /* 0x000fe200078ec0ff */
[----:B------:R0:W-:Y:S10]  /*10b540*/  @P6 STG.E.U8 desc[UR6][R24.64], R0 ;  /* 0x0000000018006986 */ /* 0x0001f4000c101106 */
[----:B------:R-:W-:-:S02]  /*10b550*/  @P0 LOP3.LUT R14, R14, 0x20, RZ, 0xfc, !PT ;  /* 0x000000200e0e0812 */ /* 0x000fc400078efcff */
        /* <DEDUP_REMOVED lines=11> */
[----:B----4-:R0:W-:Y:S01]  /*10b610*/  @P0 STG.E.U8 desc[UR6][R16.64], R0 ;  /* 0x0000000010000986 */ /* 0x0101e2000c101106 */
[----:B------:R-:W-:-:S02]  /*10b620*/  LOP3.LUT P0, RZ, R14, 0x8, RZ, 0xc0, !PT ;  /* 0x000000080eff7812 */ /* 0x000fc4000780c0ff */
[----:B0-----:R-:W-:Y:S01]  /*10b630*/  PRMT R0, R26, 0x7770, RZ ;  /* 0x000077701a007816 */ /* 0x001fe200000000ff */
[----:B------:R-:W4:Y:S04]  /*10b640*/  LDL.LU.64 R16, [R1+0x3ed8] ;  /* 0x003ed80001107983 */ /* 0x000f280000300a00 */
[----:B------:R-:W3:Y:S06]  /*10b650*/  LDL.LU R20, [R1+0x2f8] ;  /* 0x0002f80001147983 */ /* 0x000eec0000300800 */
[----:B------:R0:W-:Y:S01]  /*10b660*/  @P0 STG.E.U8 desc[UR6][R18.64], R0 ;  /* 0x0000000012000986 */ /* 0x0001e2000c101106 */
[----:B------:R-:W-:-:S02]  /*10b670*/  LOP3.LUT P0, RZ, R14, 0x4, RZ, 0xc0, !PT ;  /* 0x000000040eff7812 */ /* 0x000fc4000780c0ff */
[----:B0-----:R-:W-:Y:S01]  /*10b680*/  PRMT R0, R26, 0x7771, RZ ;  /* 0x000077711a007816 */ /* 0x001fe200000000ff */
[----:B------:R-:W3:Y:S10]  /*10b690*/  LDL.LU.64 R18, [R1+0x3ee0] ;  /* 0x003ee00001127983 */ /* 0x000ef40000300a00 */
        /* <DEDUP_REMOVED lines=13> */
[----:B------:R-:W-:Y:S01]  /*10b770*/  LOP3.LUT P5, RZ, R2, 0x2000000, RZ, 0xc0, !PT ;  /* 0x0200000002ff7812 */ /* 0x000fe200078ac0ff */
[----:B--2---:R3:W-:Y:S01]  /*10b780*/  @P0 STG.E.U8 desc[UR6][R12.64], R0 ;  /* 0x000000000c000986 */ /* 0x0047e2000c101106 */
[----:B------:R-:W-:-:S02]  /*10b790*/  LOP3.LUT P0, RZ, R15, 0x80000000, RZ, 0xc0, !PT ;  /* 0x800000000fff7812 */ /* 0x000fc4000780c0ff */
[----:B---3--:R-:W-:-:S11]  /*10b7a0*/  PRMT R0, R27, 0x7770, RZ ;  /* 0x000077701b007816 */ /* 0x008fd600000000ff */
        /* <DEDUP_REMOVED lines=16> */
[----:B----4-:R0:W-:Y:S04]  /*10b8b0*/  @P5 STG.E.U8 desc[UR6][R16.64], R0 ;  /* 0x0000000010005986 */ /* 0x0101e8000c101106 */
[----:B0-----:R-:W2:Y:S01]  /*10b8c0*/  LDL.LU.64 R16, [R1+0x3ee8] ;  /* 0x003ee80001107983 */ /* 0x001ea20000300a00 */
[----:B------:R-:W-:Y:S02]  /*10b8d0*/  LOP3.LUT P0, RZ, R3, 0x80, RZ, 0xc0, !PT ;  /* 0x0000008003ff7812 */ /* 0x000fe4000780c0ff */
[----:B------:R-:W-:Y:S02]  /*10b8e0*/  LOP3.LUT R15, R15, 0xffefffff, RZ, 0xc0, !PT ;  /* 0xffefffff0f0f7812 */ /* 0x000fe400078ec0ff */
[C---:B------:R-:W-:Y:S02]  /*10b8f0*/  LOP3.LUT P6, RZ, R2.reuse, 0x4000000, RZ, 0xc0, !PT ;  /* 0x0400000002ff7812 */ /* 0x040fe400078cc0ff */
[----:B------:R-:W-:-:S02]  /*10b900*/  LOP3.LUT P4, RZ, R2, 0x8000000, RZ, 0xc0, !PT ;  /* 0x0800000002ff7812 */ /* 0x000fc4000788c0ff */
[----:B------:R-:W-:Y:S01]  /*10b910*/  PRMT R0, R20, 0x7770, RZ ;  /* 0x0000777014007816 */ /* 0x000fe200000000ff */
[----:B------:R-:W3:Y:S04]  /*10b920*/  LDL.LU.64 R24, [R1+0x3ef0] ;  /* 0x003ef00001187983 */ /* 0x000ee80000300a00 */
        /* <DEDUP_REMOVED lines=21> */
[----:B------:R0:W-:Y:S10]  /*10ba80*/  @P6 STG.E.U8 desc[UR6][R18.64], R0 ;  /* 0x0000000012006986 */ /* 0x0001f4000c101106 */
[----:B------:R-:W-:-:S02]  /*10ba90*/  @P0 LOP3.LUT R15, R15, 0x8000000, RZ, 0xfc, !PT ;  /* 0x080000000f0f0812 */ /* 0x000fc400078efcff */
[----:B------:R-:W-:Y:S02]  /*10baa0*/  LOP3.LUT P0, RZ, R2, 0x80000000, RZ, 0xc0, !PT ;  /* 0x8000000002ff7812 */ /* 0x000fe4000780c0ff */
[----:B0-----:R-:W-:Y:S02]  /*10bab0*/  PRMT R0, R20, 0x7771, RZ ;  /* 0x0000777114007816 */ /* 0x001fe400000000ff */
[----:B------:R-:W-:Y:S01]  /*10bac0*/  LOP3.LUT R15, R15, 0xefffffff, RZ, 0xc0, !PT ;  /* 0xefffffff0f0f7812 */ /* 0x000fe200078ec0ff */
[----:B------:R-:W4:Y:S04]  /*10bad0*/  LDL.LU.64 R18, [R1+0x3ef8] ;  /* 0x003ef80001127983 */ /* 0x000f280000300a00 */
[----:B------:R-:W3:Y:S04]  /*10bae0*/  LDL.LU.64 R22, [R1+0x3f00] ;  /* 0x003f000001167983 */ /* 0x000ee80000300a00 */
[----:B------:R-:W3:Y:S04]  /*10baf0*/  LDL.LU.64 R4, [R1+0x3f08] ;  /* 0x003f080001047983 */ /* 0x000ee80000300a00 */
[----:B------:R-:W3:Y:S01]  /*10bb00*/  LDL.LU R21, [R1+0x2e8] ;  /* 0x0002e80001157983 */ /* 0x000ee20000300800 */
[----:B------:R-:W-:-:S02]  /*10bb10*/  LOP3.LUT P5, RZ, R2, 0x10000000, RZ, 0xc0, !PT ;  /* 0x1000000002ff7812 */ /* 0x000fc400078ac0ff */
[C---:B------:R-:W-:Y:S02]  /*10bb20*/  LOP3.LUT P6, RZ, R2.reuse, 0x20000000, RZ, 0xc0, !PT ;  /* 0x2000000002ff7812 */ /* 0x040fe400078cc0ff */
[----:B------:R-:W-:Y:S02]  /*10bb30*/  @P0 LOP3.LUT R15, R15, 0x10000000, RZ, 0xfc, !PT ;  /* 0x100000000f0f0812 */ /* 0x000fe400078efcff */
[----:B------:R-:W-:Y:S01]  /*10bb40*/  LOP3.LUT P0, RZ, R2, 0x40000000, RZ, 0xc0, !PT ;  /* 0x4000000002ff7812 */ /* 0x000fe2000780c0ff */
[----:B--2---:R0:W-:Y:S04]  /*10bb50*/  @P4 STG.E.U8 desc[UR6][R16.64], R0 ;  /* 0x0000000010004986 */ /* 0x0041e8000c101106 */
[----:B0-----:R-:W2:Y:S04]  /*10bb60*/  LDL.LU.64 R16, [R1+0x3f10] ;  /* 0x003f100001107983 */ /* 0x001ea80000300a00 */
[----:B------:R-:W2:Y:S04]  /*10bb70*/  LDL.LU R2, [R1+0x2d8] ;  /* 0x0002d80001027983 */ /* 0x000ea80000300800 */
[----:B------:R-:W2:Y:S04]  /*10bb80*/  LDL.LU.64 R12, [R1+0x3f28] ;  /* 0x003f2800010c7983 */ /* 0x000ea80000300a00 */
[----:B--2---:R0:W-:Y:S04]  /*10bb90*/  STL.64 [R1+0x58b0], R12 ;  /* 0x0058b00c01007387 */ /* 0x0041e80000100a00 */
[----:B0-----:R-:W2:Y:S01]  /*10bba0*/  LDL.LU.64 R12, [R1+0x3f20] ;  /* 0x003f2000010c7983 */ /* 0x001ea20000300a00 */
[----:B------:R-:W-:-:S05]  /*10bbb0*/  PRMT R0, R20, 0x7772, RZ ;  /* 0x0000777214007816 */ /* 0x000fca00000000ff */
[----:B---3--:R0:W-:Y:S02]  /*10bbc0*/  @P5 STG.E.U8 desc[UR6][R24.64], R0 ;  /* 0x0000000018005986 */ /* 0x0081e4000c101106 */
[----:B0-----:R-:W-:-:S05]  /*10bbd0*/  PRMT R0, R20, 0x7773, RZ ;  /* 0x0000777314007816 */ /* 0x001fca00000000ff */
[----:B----4-:R0:W-:Y:S02]  /*10bbe0*/  @P6 STG.E.U8 desc[UR6][R18.64], R0 ;  /* 0x0000000012006986 */ /* 0x0101e4000c101106 */
[----:B0-----:R-:W-:-:S05]  /*10bbf0*/  PRMT R0, R21, 0x7770, RZ ;  /* 0x0000777015007816 */ /* 0x001fca00000000ff */
[----:B------:R-:W-:Y:S04]  /*10bc00*/  @P0 STG.E.U8 desc[UR6][R22.64], R0 ;  /* 0x0000000016000986 */ /* 0x000fe8000c101106 */
[----:B--2---:R0:W-:Y:S04]  /*10bc10*/  STL.64 [R1+0x58b8], R12 ;  /* 0x0058b80c01007387 */ /* 0x0041e80000100a00 */
[----:B0-----:R-:W2:Y:S01]  /*10bc20*/  LDL.LU.64 R12, [R1+0x3f18] ;  /* 0x003f1800010c7983 */ /* 0x001ea20000300a00 */
[----:B------:R-:W-:Y:S02]  /*10bc30*/  LOP3.LUT P0, RZ, R15, 0x10000000, RZ, 0xc0, !PT ;  /* 0x100000000fff7812 */ /* 0x000fe4000780c0ff */
[----:B------:R-:W-:Y:S01]  /*10bc40*/  PRMT R0, R21, 0x7771, RZ ;  /* 0x0000777115007816 */ /* 0x000fe200000000ff */
[----:B------:R-:W3:Y:S04]  /*10bc50*/  LDL.LU.64 R10, [R1+0x3f30] ;  /* 0x003f3000010a7983 */ /* 0x000ee80000300a00 */
[----:B------:R-:W4:Y:S04]  /*10bc60*/  LDL.LU.64 R8, [R1+0x3f38] ;  /* 0x003f380001087983 */ /* 0x000f280000300a00 */
[----:B------:R-:W3:Y:S04]  /*10bc70*/  LDL.LU R18, [R1+0x2c8] ;  /* 0x0002c80001127983 */ /* 0x000ee80000300800 */
[----:B------:R-:W3:Y:S04]  /*10bc80*/  LDL.LU.64 R28, [R1+0x3f40] ;  /* 0x003f4000011c7983 */ /* 0x000ee80000300a00 */
[----:B------:R-:W3:Y:S04]  /*10bc90*/  LDL.LU.64 R26, [R1+0x3f48] ;  /* 0x003f4800011a7983 */ /* 0x000ee80000300a00 */
[----:B------:R-:W3:Y:S04]  /*10bca0*/  LDL.LU R19, [R1+0x2fc] ;  /* 0x0002fc0001137983 */ /* 0x000ee80000300800 */
[----:B------:R-:W3:Y:S04]  /*10bcb0*/  LDL.LU.64 R6, [R1+0x3f50] ;  /* 0x003f500001067983 */ /* 0x000ee80000300a00 */
[----:B------:R-:W3:Y:S04]  /*10bcc0*/  LDL.LU.64 R24, [R1+0x3f58] ;  /* 0x003f580001187983 */ /* 0x000ee80000300a00 */
        /* <DEDUP_REMOVED lines=52> */
[----:B------:R-:W2:Y:S01]  /*10c010*/  LDL.LU R2, [R1+0x2ec] ;  /* 0x0002ec0001027983 */ /* 0x000ea20000300800 */
[----:B------:R-:W-:-:S03]  /*10c020*/  LOP3.LUT P4, RZ, R3, 0x4000, RZ, 0xc0, !PT ;  /* 0x0000400003ff7812 */ /* 0x000fc6000788c0ff */
[----:B------:R-:W3:Y:S04]  /*10c030*/  LDL.LU.64 R18, [R1+0x3f98] ;  /* 0x003f980001127983 */ /* 0x000ee80000300a00 */
[----:B------:R-:W3:Y:S04]  /*10c040*/  LDL.LU.64 R16, [R1+0x3fa0] ;  /* 0x003fa00001107983 */ /* 0x000ee80000300a00 */
[----:B------:R-:W3:Y:S04]  /*10c050*/  LDL.LU R14, [R1+0x2dc] ;  /* 0x0002dc00010e7983 */ /* 0x000ee80000300800 */
[----:B------:R-:W3:Y:S01]  /*10c060*/  LDL.LU R6, [R1+0x420] ;  /* 0x0004200001067983 */ /* 0x000ee20000300800 */
[----:B--2---:R-:W-:-:S05]  /*10c070*/  PRMT R0, R2, 0x7770, RZ ;  /* 0x0000777002007816 */ /* 0x004fca00000000ff */
[----:B------:R0:W-:Y:S04]  /*10c080*/  @P4 STG.E.U8 desc[UR6][R20.64], R0 ;  /* 0x0000000014004986 */ /* 0x0001e8000c101106 */
        /* <DEDUP_REMOVED lines=33> */
[----:B------:R-:W2:Y:S01]  /*10c2a0*/  LDL.LU.64 R8, [R1+0x3fd0] ;  /* 0x003fd00001087983 */ /* 0x000ea20000300a00 */
[----:B------:R-:W-:-:S03]  /*10c2b0*/  LOP3.LUT R15, R15, 0xfffbffff, RZ, 0xc0, !PT ;  /* 0xfffbffff0f0f7812 */ /* 0x000fc600078ec0ff */
[----:B------:R-:W2:Y:S04]  /*10c2c0*/  LDL.LU.64 R28, [R1+0x3fd8] ;  /* 0x003fd800011c7983 */ /* 0x000ea80000300a00 */
[----:B------:R-:W-:Y:S02]  /*10c2d0*/  @P0 LOP3.LUT R15, R15, 0x40000, RZ, 0xfc, !PT ;  /* 0x000400000f0f0812 */ /* 0x000fe400078efcff */
[----:B------:R-:W-:Y:S02]  /*10c2e0*/  LOP3.LUT P0, RZ, R3, 0x40000, RZ, 0xc0, !PT ;  /* 0x0004000003ff7812 */ /* 0x000fe4000780c0ff */
[----:B------:R-:W-:Y:S01]  /*10c2f0*/  LOP3.LUT R15, R15, 0xfff7ffff, RZ, 0xc0, !PT ;  /* 0xfff7ffff0f0f7812 */ /* 0x000fe200078ec0ff */
[----:B---3--:R0:W-:Y:S10]  /*10c300*/  @P5 STG.E.U8 desc[UR6][R22.64], R0 ;  /* 0x0000000016005986 */ /* 0x0081f4000c101106 */
[----:B------:R-:W-:-:S02]  /*10c310*/  @P0 LOP3.LUT R15, R15, 0x80000, RZ, 0xfc, !PT ;  /* 0x000800000f0f0812 */ /* 0x000fc400078efcff */
[----:B------:R-:W-:Y:S02]  /*10c320*/  LOP3.LUT P0, RZ, R3, 0x20000, RZ, 0xc0, !PT ;  /* 0x0002000003ff7812 */ /* 0x000fe4000780c0ff */
[----:B0-----:R-:W-:-:S05]  /*10c330*/  PRMT R0, R2, 0x7772, RZ ;  /* 0x0000777202007816 */ /* 0x001fca00000000ff */
[----:B----4-:R0:W-:Y:S02]  /*10c340*/  @P6 STG.E.U8 desc[UR6][R4.64], R0 ;  /* 0x0000000004006986 */ /* 0x0101e4000c101106 */
[----:B0-----:R-:W-:-:S05]  /*10c350*/  PRMT R0, R2, 0x7773, RZ ;  /* 0x0000777302007816 */ /* 0x001fca00000000ff */
[----:B------:R0:W-:Y:S01]  /*10c360*/  @P0 STG.E.U8 desc[UR6][R18.64], R0 ;  /* 0x0000000012000986 */ /* 0x0001e2000c101106 */
[C---:B------:R-:W-:Y:S02]  /*10c370*/  LOP3.LUT P0, RZ, R15.reuse, 0x80000, RZ, 0xc0, !PT ;  /* 0x000800000fff7812 */ /* 0x040fe4000780c0ff */
[----:B0-----:R-:W-:Y:S01]  /*10c380*/  PRMT R0, R14, 0x7770, RZ ;  /* 0x000077700e007816 */ /* 0x001fe200000000ff */
[----:B------:R-:W3:Y:S04]  /*10c390*/  LDL.LU R18, [R1+0x2b0] ;  /* 0x0002b00001127983 */ /* 0x000ee80000300800 */
[----:B------:R-:W4:Y:S04]  /*10c3a0*/  LDL.LU.64 R26, [R1+0x3fe0] ;  /* 0x003fe000011a7983 */ /* 0x000f280000300a00 */
[----:B------:R-:W3:Y:S04]  /*10c3b0*/  LDL.LU.64 R24, [R1+0x3fe8] ;  /* 0x003fe80001187983 */ /* 0x000ee80000300a00 */
[----:B------:R-:W3:Y:S04]  /*10c3c0*/  LDL.LU.64 R22, [R1+0x3ff0] ;  /* 0x003ff00001167983 */ /* 0x000ee80000300a00 */
[----:B------:R0:W-:Y:S01]  /*10c3d0*/  @P0 STG.E.U8 desc[UR6][R16.64], R0 ;  /* 0x0000000010000986 */ /* 0x0001e2000c101106 */
[----:B------:R-:W-:-:S03]  /*10c3e0*/  LOP3.LUT P0, RZ, R15, 0x40000, RZ, 0xc0, !PT ;  /* 0x000400000fff7812 */ /* 0x000fc6000780c0ff */
[----:B------:R-:W3:Y:S01]  /*10c3f0*/  LDL.LU.64 R4, [R1+0x3ff8] ;  /* 0x003ff80001047983 */ /* 0x000ee20000300a00 */
[C---:B------:R-:W-:Y:S02]  /*10c400*/  LOP3.LUT P1, RZ, R3.reuse, 0x8000000, RZ, 0xc0, !PT ;  /* 0x0800000003ff7812 */ /* 0x040fe4000782c0ff */
[C---:B------:R-:W-:Y:S02]  /*10c410*/  LOP3.LUT P2, RZ, R3.reuse, 0x10000000, RZ, 0xc0, !PT ;  /* 0x1000000003ff7812 */ /* 0x040fe4000784c0ff */
[C---:B------:R-:W-:Y:S02]  /*10c420*/  LOP3.LUT P3, RZ, R3.reuse, 0x20000000, RZ, 0xc0, !PT ;  /* 0x2000000003ff7812 */ /* 0x040fe4000786c0ff */
[C---:B------:R-:W-:Y:S02]  /*10c430*/  LOP3.LUT P4, RZ, R3.reuse, 0x40000000, RZ, 0xc0, !PT ;  /* 0x4000000003ff7812 */ /* 0x040fe4000788c0ff */
[----:B------:R-:W-:Y:S01]  /*10c440*/  LOP3.LUT P5, RZ, R3, 0x80000000, RZ, 0xc0, !PT ;  /* 0x8000000003ff7812 */ /* 0x000fe200078ac0ff */
[----:B------:R-:W3:Y:S04]  /*10c450*/  LDL.LU R19, [R1+0x2a0] ;  /* 0x0002a00001137983 */ /* 0x000ee80000300800 */
[----:B------:R-:W3:Y:S01]  /*10c460*/  LDL.LU.64 R2, [R1+0x4000] ;  /* 0x0040000001027983 */ /* 0x000ee20000300a00 */
[----:B0-----:R-:W-:-:S03]  /*10c470*/  PRMT R0, R14, 0x7771, RZ ;  /* 0x000077710e007816 */ /* 0x001fc600000000ff */
[----:B------:R-:W3:Y:S04]  /*10c480*/  LDL.LU.64 R16, [R1+0x4008] ;  /* 0x0040080001107983 */ /* 0x000ee80000300a00 */
        /* <DEDUP_REMOVED lines=24> */
[----:B---3--:R-:W-:-:S11]  /*10c610*/  PRMT R0, R18, 0x7770, RZ ;  /* 0x0000777012007816 */ /* 0x008fd600000000ff */
[----:B----4-:R0:W-:Y:S02]  /*10c620*/  @P0 STG.E.U8 desc[UR6][R26.64], R0 ;  /* 0x000000001a000986 */ /* 0x0101e4000c101106 */
[----:B0-----:R-:W-:-:S05]  /*10c630*/  PRMT R0, R18, 0x7771, RZ ;  /* 0x0000777112007816 */ /* 0x001fca00000000ff */
[----:B------:R0:W-:Y:S02]  /*10c640*/  @P1 STG.E.U8 desc[UR6][R24.64], R0 ;  /* 0x0000000018001986 */ /* 0x0001e4000c101106 */
[C---:B0-----:R-:W-:Y:S02]  /*10c650*/  PRMT R0, R18.reuse, 0x7772, RZ ;  /* 0x0000777212007816 */ /* 0x041fe400000000ff */
[----:B------:R-:W2:Y:S04]  /*10c660*/  LDL.LU.64 R24, [R1+0x4018] ;  /* 0x0040180001187983 */ /* 0x000ea80000300a00 */
        /* <DEDUP_REMOVED lines=14> */
[C---:B------:R-:W-:Y:S02]  /*10c750*/  LOP3.LUT P5, RZ, R6.reuse, 0x4, RZ, 0xc0, !PT ;  /* 0x0000000406ff7812 */ /* 0x040fe400078ac0ff */
[----:B------:R-:W-:Y:S02]  /*10c760*/  PRMT R0, R19, 0x7773, RZ ;  /* 0x0000777313007816 */ /* 0x000fe400000000ff */
[----:B------:R-:W-:Y:S01]  /*10c770*/  LOP3.LUT P6, RZ, R6, 0x8, RZ, 0xc0, !PT ;  /* 0x0000000806ff7812 */ /* 0x000fe200078cc0ff */
[----:B------:R-:W4:Y:S04]  /*10c780*/  LDL.LU.64 R4, [R1+0x4038] ;  /* 0x0040380001047983 */ /* 0x000f280000300a00 */
[----:B------:R-:W4:Y:S04]  /*10c790*/  LDL.LU.64 R2, [R1+0x4040] ;  /* 0x0040400001027983 */ /* 0x000f280000300a00 */
[----:B------:R-:W4:Y:S04]  /*10c7a0*/  LDL.LU R14, [R1+0x280] ;  /* 0x00028000010e7983 */ /* 0x000f280000300800 */
[----:B--2---:R3:W-:Y:S02]  /*10c7b0*/  @P4 STG.E.U8 desc[UR6][R24.64], R0 ;  /* 0x0000000018004986 */ /* 0x0047e4000c101106 */
[----:B---3--:R-:W-:-:S05]  /*10c7c0*/  PRMT R0, R18, 0x7770, RZ ;  /* 0x0000777012007816 */ /* 0x008fca00000000ff */
[----:B------:R0:W-:Y:S02]  /*10c7d0*/  @P5 STG.E.U8 desc[UR6][R20.64], R0 ;  /* 0x0000000014005986 */ /* 0x0001e4000c101106 */
[----:B0-----:R-:W-:Y:S02]  /*10c7e0*/  PRMT R0, R18, 0x7771, RZ ;  /* 0x0000777112007816 */ /* 0x001fe400000000ff */
[----:B------:R-:W2:Y:S04]  /*10c7f0*/  LDL.LU.64 R20, [R1+0x4048] ;  /* 0x0040480001147983 */ /* 0x000ea80000300a00 */
[----:B------:R-:W3:Y:S04]  /*10c800*/  LDL.LU R19, [R1+0x2b4] ;  /* 0x0002b40001137983 */ /* 0x000ee80000300800 */
[----:B----4-:R0:W-:Y:S04]  /*10c810*/  @P6 STG.E.U8 desc[UR6][R16.64], R0 ;  /* 0x0000000010006986 */ /* 0x0101e8000c101106 */
        /* <DEDUP_REMOVED lines=21> */
[----:B----4-:R0:W-:Y:S04]  /*10c970*/  STL.64 [R1+0x5898], R16 ;  /* 0x0058981001007387 */ /* 0x0101e80000100a00 */
[----:B0-----:R-:W4:Y:S06]  /*10c980*/  LDL.LU.64 R16, [R1+0x4050] ;  /* 0x0040500001107983 */ /* 0x001f2c0000300a00 */
[----:B------:R-:W-:-:S02]  /*10c990*/  @P0 LOP3.LUT R15, R15, 0x100, RZ, 0xfc, !PT ;  /* 0x000001000f0f0812 */ /* 0x000fc400078efcff */
[----:B------:R-:W-:Y:S02]  /*10c9a0*/  LOP3.LUT P0, RZ, R6, 0x40, RZ, 0xc0, !PT ;  /* 0x0000004006ff7812 */ /* 0x000fe4000780c0ff */
[----:B------:R-:W-:Y:S01]  /*10c9b0*/  PRMT R0, R18, 0x7772, RZ ;  /* 0x0000777212007816 */ /* 0x000fe200000000ff */
[----:B------:R-:W3:Y:S01]  /*10c9c0*/  LDL.LU.64 R12, [R1+0x4060] ;  /* 0x00406000010c7983 */ /* 0x000ee20000300a00 */
[----:B------:R-:W-:-:S03]  /*10c9d0*/  LOP3.LUT R15, R15, 0xfffffdff, RZ, 0xc0, !PT ;  /* 0xfffffdff0f0f7812 */ /* 0x000fc600078ec0ff */
[----:B------:R-:W3:Y:S04]  /*10c9e0*/  LDL.LU.64 R10, [R1+0x4068] ;  /* 0x00406800010a7983 */ /* 0x000ee80000300a00 */
[----:B------:R-:W3:Y:S04]  /*10c9f0*/  LDL.LU.64 R8, [R1+0x4070] ;  /* 0x0040700001087983 */ /* 0x000ee80000300a00 */
[----:B------:R-:W3:Y:S04]  /*10ca00*/  LDL.LU.64 R28, [R1+0x4078] ;  /* 0x00407800011c7983 */ /* 0x000ee80000300a00 */
[----:B------:R-:W3:Y:S04]  /*10ca10*/  LDL.LU.64 R26, [R1+0x4080] ;  /* 0x00408000011a7983 */ /* 0x000ee80000300a00 */
[----:B------:R-:W3:Y:S01]  /*10ca20*/  LDL.LU.64 R24, [R1+0x4088] ;  /* 0x0040880001187983 */ /* 0x000ee20000300a00 */
[----:B------:R-:W-:-:S02]  /*10ca30*/  @P0 LOP3.LUT R15, R15, 0x200, RZ, 0xfc, !PT ;  /* 0x000002000f0f0812 */ /* 0x000fc400078efcff */
[----:B------:R-:W-:Y:S02]  /*10ca40*/  LOP3.LUT P0, RZ, R6, 0x20, RZ, 0xc0, !PT ;  /* 0x0000002006ff7812 */ /* 0x000fe4000780c0ff */
[----:B------:R-:W-:-:S11]  /*10ca50*/  LOP3.LUT R15, R15, 0xfffffbff, RZ, 0xc0, !PT ;  /* 0xfffffbff0f0f7812 */ /* 0x000fd600078ec0ff */
[----:B------:R-:W-:Y:S02]  /*10ca60*/  @P0 LOP3.LUT R15, R15, 0x400, RZ, 0xfc, !PT ;  /* 0x000004000f0f0812 */ /* 0x000fe400078efcff */
[----:B------:R-:W-:-:S13]  /*10ca70*/  LOP3.LUT P0, RZ, R6, 0x10, RZ, 0xc0, !PT ;  /* 0x0000001006ff7812 */ /* 0x000fda000780c0ff */
        /* <DEDUP_REMOVED lines=13> */
[----:B--2---:R0:W-:Y:S01]  /*10cb50*/  @P0 STG.E.U8 desc[UR6][R20.64], R0 ;  /* 0x0000000014000986 */ /* 0x0041e2000c101106 */
[----:B------:R-:W-:-:S02]  /*10cb60*/  LOP3.LUT P0, RZ, R15, 0x80, RZ, 0xc0, !PT ;  /* 0x000000800fff7812 */ /* 0x000fc4000780c0ff */
[----:B0-----:R-:W-:Y:S01]  /*10cb70*/  PRMT R0, R14, 0x7772, RZ ;  /* 0x000077720e007816 */ /* 0x001fe200000000ff */
[----:B------:R-:W2:Y:S10]  /*10cb80*/  LDL.LU.64 R20, [R1+0x40a8] ;  /* 0x0040a80001147983 */ /* 0x000eb40000300a00 */
[----:B----4-:R0:W-:Y:S04]  /*10cb90*/  @P0 STG.E.U8 desc[UR6][R16.64], R0 ;  /* 0x0000000010000986 */ /* 0x0101e8000c101106 */
[----:B0-----:R-:W4:Y:S01]  /*10cba0*/  LDL.LU.64 R16, [R1+0x5898] ;  /* 0x0058980001107983 */ /* 0x001f220000300a00 */
[----:B------:R-:W-:-:S02]  /*10cbb0*/  LOP3.LUT P0, RZ, R15, 0x40, RZ, 0xc0, !PT ;  /* 0x000000400fff7812 */ /* 0x000fc4000780c0ff */
[----:B------:R-:W-:Y:S01]  /*10cbc0*/  PRMT R0, R14, 0x7773, RZ ;  /* 0x000077730e007816 */ /* 0x000fe200000000ff */
[----:B------:R-:W2:Y:S01]  /*10cbd0*/  LDL.LU R7, [R1+0x424] ;  /* 0x0004240001077983 */ /* 0x000ea20000300800 */
[----:B------:R-:W-:-:S09]  /*10cbe0*/  LOP3.LUT P1, RZ, R6, 0x4000, RZ, 0xc0, !PT ;  /* 0x0000400006ff7812 */ /* 0x000fd2000782c0ff */
[----:B----4-:R0:W-:Y:S04]  /*10cbf0*/  @P0 STG.E.U8 desc[UR6][R16.64], R0 ;  /* 0x0000000010000986 */ /* 0x0101e8000c101106 */
[----:B0-----:R-:W4:Y:S01]  /*10cc00*/  LDL.LU.64 R16, [R1+0x5890] ;  /* 0x0058900001107983 */ /* 0x001f220000300a00 */
        /* <DEDUP_REMOVED lines=71> */
[C---:B------:R-:W-:Y:S02]  /*10d080*/  LOP3.LUT P5, RZ, R6.reuse, 0x200000, RZ, 0xc0, !PT ;  /* 0x0020000006ff7812 */ /* 0x040fe400078ac0ff */
[----:B------:R-:W-:-:S07]  /*10d090*/  LOP3.LUT P6, RZ, R6, 0x400000, RZ, 0xc0, !PT ;  /* 0x0040000006ff7812 */ /* 0x000fce00078cc0ff */
[----:B------:R-:W-:Y:S02]  /*10d0a0*/  @P0 LOP3.LUT R15, R15, 0x1, RZ, 0xfc, !PT ;  /* 0x000000010f0f0812 */ /* 0x000fe400078efcff */
[----:B------:R-:W-:Y:S02]  /*10d0b0*/  LOP3.LUT P0, RZ, R6, 0x1000000, RZ, 0xc0, !PT ;  /* 0x0100000006ff7812 */ /* 0x000fe4000780c0ff */
[----:B------:R-:W-:Y:S02]  /*10d0c0*/  PRMT R0, R18, 0x7773, RZ ;  /* 0x0000777312007816 */ /* 0x000fe400000000ff */
[----:B------:R-:W-:-:S03]  /*10d0d0*/  LOP3.LUT R15, R15, 0xfffffffd, RZ, 0xc0, !PT ;  /* 0xfffffffd0f0f7812 */ /* 0x000fc600078ec0ff */
[----:B----4-:R0:W-:Y:S06]  /*10d0e0*/  @P5 STG.E.U8 desc[UR6][R24.64], R0 ;  /* 0x0000000018005986 */ /* 0x0101ec000c101106 */
[----:B------:R-:W-:Y:S02]  /*10d0f0*/  @P0 LOP3.LUT R15, R15, 0x2, RZ, 0xfc, !PT ;  /* 0x000000020f0f0812 */ /* 0x000fe400078efcff */
[----:B------:R-:W-:Y:S02]  /*10d100*/  LOP3.LUT P0, RZ, R6, 0x800000, RZ, 0xc0, !PT ;  /* 0x0080000006ff7812 */ /* 0x000fe4000780c0ff */
[----:B------:R-:W3:Y:S04]  /*10d110*/  LDL.LU R6, [R1+0x2a8] ;  /* 0x0002a80001067983 */ /* 0x000ee80000300800 */
[----:B------:R-:W4:Y:S01]  /*10d120*/  LDL.LU.64 R10, [R1+0x4100] ;  /* 0x00410000010a7983 */ /* 0x000f220000300a00 */
[----:B0-----:R-:W-:-:S03]  /*10d130*/  PRMT R0, R19, 0x7770, RZ ;  /* 0x0000777013007816 */ /* 0x001fc600000000ff */
[----:B------:R-:W3:Y:S04]  /*10d140*/  LDL.LU.64 R8, [R1+0x4108] ;  /* 0x0041080001087983 */ /* 0x000ee80000300a00 */
[----:B------:R0:W-:Y:S02]  /*10d150*/  @P6 STG.E.U8 desc[UR6][R22.64], R0 ;  /* 0x0000000016006986 */ /* 0x0001e4000c101106 */
[----:B0-----:R-:W-:-:S05]  /*10d160*/  PRMT R0, R19, 0x7771, RZ ;  /* 0x0000777113007816 */ /* 0x001fca00000000ff */
[----:B------:R0:W-:Y:S01]  /*10d170*/  @P0 STG.E.U8 desc[UR6][R2.64], R0 ;  /* 0x0000000002000986 */ /* 0x0001e2000c101106 */
[----:B------:R-:W-:Y:S02]  /*10d180*/  LOP3.LUT P0, RZ, R15, 0x2, RZ, 0xc0, !PT ;  /* 0x000000020fff7812 */ /* 0x000fe4000780c0ff */
[----:B0-----:R-:W-:Y:S01]  /*10d190*/  PRMT R0, R19, 0x7772, RZ ;  /* 0x0000777213007816 */ /* 0x001fe200000000ff */
[----:B------:R-:W3:Y:S04]  /*10d1a0*/  LDL.LU R2, [R1+0x298] ;  /* 0x0002980001027983 */ /* 0x000ee80000300800 */
[----:B------:R-:W3:Y:S04]  /*10d1b0*/  LDL.LU.64 R28, [R1+0x4110] ;  /* 0x00411000011c7983 */ /* 0x000ee80000300a00 */
[----:B------:R-:W3:Y:S04]  /*10d1c0*/  LDL.LU.64 R26, [R1+0x4118] ;  /* 0x00411800011a7983 */ /* 0x000ee80000300a00 */
[----:B------:R-:W3:Y:S04]  /*10d1d0*/  LDL.LU.64 R24, [R1+0x4120] ;  /* 0x0041200001187983 */ /* 0x000ee80000300a00 */
[----:B------:R0:W-:Y:S01]  /*10d1e0*/  @P0 STG.E.U8 desc[UR6][R4.64], R0 ;  /* 0x0000000004000986 */ /* 0x0001e2000c101106 */
[----:B------:R-:W-:-:S03]  /*10d1f0*/  LOP3.LUT P0, RZ, R15, 0x1, RZ, 0xc0, !PT ;  /* 0x000000010fff7812 */ /* 0x000fc6000780c0ff */
[----:B------:R-:W3:Y:S01]  /*10d200*/  LDL.LU.64 R22, [R1+0x4128] ;  /* 0x0041280001167983 */ /* 0x000ee20000300a00 */
[----:B0-----:R-:W-:-:S03]  /*10d210*/  PRMT R0, R19, 0x7773, RZ ;  /* 0x0000777313007816 */ /* 0x001fc600000000ff */
[----:B------:R-:W3:Y:S04]  /*10d220*/  LDL.LU.64 R4, [R1+0x4130] ;  /* 0x0041300001047983 */ /* 0x000ee80000300a00 */
[----:B------:R-:W3:Y:S04]  /*10d230*/  LDL.LU.64 R18, [R1+0x4138] ;  /* 0x0041380001127983 */ /* 0x000ee80000300a00 */
[----:B------:R0:W-:Y:S01]  /*10d240*/  @P0 STG.E.U8 desc[UR6][R20.64], R0 ;  /* 0x0000000014000986 */ /* 0x0001e2000c101106 */
[----:B------:R-:W-:Y:S02]  /*10d250*/  LOP3.LUT P0, RZ, R16, 0x80000000, RZ, 0xc0, !PT ;  /* 0x8000000010ff7812 */ /* 0x000fe4000780c0ff */
        /* <DEDUP_REMOVED lines=43> */
[----:B------:R0:W-:Y:S04]  /*10d510*/  @P6 STG.E.U8 desc[UR6][R20.64], R0 ;  /* 0x0000000014006986 */ /* 0x0001e8000c101106 */
[----:B0-----:R-:W3:Y:S01]  /*10d520*/  LDL.LU.64 R20, [R1+0x4150] ;  /* 0x0041500001147983 */ /* 0x001ee20000300a00 */
[C---:B------:R-:W-:Y:S02]  /*10d530*/  LOP3.LUT P4, RZ, R7.reuse, 0x80, RZ, 0xc0, !PT ;  /* 0x0000008007ff7812 */ /* 0x040fe4000788c0ff */
        /* <DEDUP_REMOVED lines=55> */
[----:B------:R-:W4:Y:S01]  /*10d8b0*/  LDL.LU.64 R26, [R1+0x41b0] ;  /* 0x0041b000011a7983 */ /* 0x000f220000300a00 */
[----:B0-----:R-:W-:-:S03]  /*10d8c0*/  PRMT R0, R2, 0x7771, RZ ;  /* 0x0000777102007816 */ /* 0x001fc600000000ff */
[----:B------:R-:W4:Y:S04]  /*10d8d0*/  LDL.LU.64 R24, [R1+0x41b8] ;  /* 0x0041b80001187983 */ /* 0x000f280000300a00 */
[----:B------:R-:W4:Y:S04]  /*10d8e0*/  LDL.LU R19, [R1+0x28c] ;  /* 0x00028c0001137983 */ /* 0x000f280000300800 */
[----:B------:R0:W-:Y:S01]  /*10d8f0*/  @P0 STG.E.U8 desc[UR6][R22.64], R0 ;  /* 0x0000000016000986 */ /* 0x0001e2000c101106 */
[----:B------:R-:W-:Y:S02]  /*10d900*/  LOP3.LUT P0, RZ, R16, 0x800000, RZ, 0xc0, !PT ;  /* 0x0080000010ff7812 */ /* 0x000fe4000780c0ff */
[----:B0-----:R-:W-:Y:S01]  /*10d910*/  PRMT R0, R2, 0x7772, RZ ;  /* 0x0000777202007816 */ /* 0x001fe200000000ff */
[----:B------:R-:W4:Y:S10]  /*10d920*/  LDL.LU.64 R22, [R1+0x41c0] ;  /* 0x0041c00001167983 */ /* 0x000f340000300a00 */
[----:B------:R0:W-:Y:S01]  /*10d930*/  @P0 STG.E.U8 desc[UR6][R4.64], R0 ;  /* 0x0000000004000986 */ /* 0x0001e2000c101106 */
[----:B------:R-:W-:-:S02]  /*10d940*/  LOP3.LUT P0, RZ, R16, 0x400000, RZ, 0xc0, !PT ;  /* 0x0040000010ff7812 */ /* 0x000fc4000780c0ff */
[----:B0-----:R-:W-:Y:S01]  /*10d950*/  PRMT R0, R2, 0x7773, RZ ;  /* 0x0000777302007816 */ /* 0x001fe200000000ff */
[----:B------:R-:W4:Y:S04]  /*10d960*/  LDL.LU.64 R4, [R1+0x41c8] ;  /* 0x0041c80001047983 */ /* 0x000f280000300a00 */
[----:B------:R-:W4:Y:S06]  /*10d970*/  LDL.LU.64 R2, [R1+0x41d0] ;  /* 0x0041d00001027983 */ /* 0x000f2c0000300a00 */
[----:B---3--:R0:W-:Y:S01]  /*10d980*/  @P0 STG.E.U8 desc[UR6][R20.64], R0 ;  /* 0x0000000014000986 */ /* 0x0081e2000c101106 */
        /* <DEDUP_REMOVED lines=40> */
[----:B0-----:R-:W2:Y:S04]  /*10dc10*/  LDL.LU.64 R20, [R1+0x41e0] ;  /* 0x0041e00001147983 */ /* 0x001ea80000300a00 */
[----:B------:R-:W3:Y:S04]  /*10dc20*/  LDL.LU.64 R24, [R1+0x41e8] ;  /* 0x0041e80001187983 */ /* 0x000ee80000300a00 */
[----:B------:R-:W4:Y:S04]  /*10dc30*/  LDL.LU.64 R22, [R1+0x41f0] ;  /* 0x0041f00001167983 */ /* 0x000f280000300a00 */
[----:B------:R-:W2:Y:S01]  /*10dc40*/  LDL.LU R19, [R1+0x270] ;  /* 0x0002700001137983 */ /* 0x000ea20000300800 */
        /* <DEDUP_REMOVED lines=115> */
[----:B------:R-:W3:Y:S01]  /*10e380*/  LDL.LU R19, [R1+0x264] ;  /* 0x0002640001137983 */ /* 0x000ee20000300800 */
[----:B------:R-:W-:-:S02]  /*10e390*/  LOP3.LUT P4, RZ, R6, 0x2000, RZ, 0xc0, !PT ;  /* 0x0000200006ff7812 */ /* 0x000fc4000788c0ff */
[----:B------:R-:W-:Y:S02]  /*10e3a0*/  LOP3.LUT P5, RZ, R6, 0x4000, RZ, 0xc0, !PT ;  /* 0x0000400006ff7812 */ /* 0x000fe400078ac0ff */
[----:B------:R-:W-:Y:S01]  /*10e3b0*/  PRMT R0, R7, 0x7773, RZ ;  /* 0x0000777307007816 */ /* 0x000fe200000000ff */
[----:B------:R-:W4:Y:S08]  /*10e3c0*/  LDL.LU.64 R4, [R1+0x4298] ;  /* 0x0042980001047983 */ /* 0x000f300000300a00 */
[----:B--2---:R3:W-:Y:S02]  /*10e3d0*/  @P4 STG.E.U8 desc[UR6][R20.64], R0 ;  /* 0x0000000014004986 */ /* 0x0047e4000c101106 */
[----:B---3--:R-:W-:-:S02]  /*10e3e0*/  PRMT R0, R19, 0x7770, RZ ;  /* 0x0000777013007816 */ /* 0x008fc400000000ff */
[----:B------:R-:W2:Y:S04]  /*10e3f0*/  LDL.LU.64 R20, [R1+0x42a0] ;  /* 0x0042a00001147983 */ /* 0x000ea80000300a00 */
[----:B------:R0:W-:Y:S04]  /*10e400*/  @P5 STG.E.U8 desc[UR6][R2.64], R0 ;  /* 0x0000000002005986 */ /* 0x0001e8000c101106 */
[----:B0-----:R-:W3:Y:S04]  /*10e410*/  LDL.LU.64 R2, [R1+0x42a8] ;  /* 0x0042a80001027983 */ /* 0x001ee80000300a00 */
[----:B------:R-:W2:Y:S04]  /*10e420*/  LDL.LU R8, [R1+0x244] ;  /* 0x0002440001087983 */ /* 0x000ea80000300800 */
[----:B--2---:R0:W-:Y:S04]  /*10e430*/  STL [R1+0x5838], R8 ;  /* 0x0058380801007387 */ /* 0x0041e80000100800 */
[----:B0-----:R-:W2:Y:S04]  /*10e440*/  LDL.LU.64 R8, [R1+0x42b8] ;  /* 0x0042b80001087983 */ /* 0x001ea80000300a00 */
[----:B--2---:R0:W-:Y:S04]  /*10e450*/  STL.64 [R1+0x5840], R8 ;  /* 0x0058400801007387 */ /* 0x0041e80000100a00 */
[----:B0-----:R-:W2:Y:S04]  /*10e460*/  LDL.LU.64 R8, [R1+0x42b0] ;  /* 0x0042b00001087983 */ /* 0x001ea80000300a00 */
[----:B------:R-:W2:Y:S04]  /*10e470*/  LDL.LU.64 R14, [R1+0x42c0] ;  /* 0x0042c000010e7983 */ /* 0x000ea80000300a00 */
[----:B------:R-:W2:Y:S04]  /*10e480*/  LDL.LU.64 R12, [R1+0x42c8] ;  /* 0x0042c800010c7983 */ /* 0x000ea80000300a00 */
        /* <DEDUP_REMOVED lines=19> */
[----:B0-----:R-:W2:Y:S06]  /*10e5c0*/  LDL.LU R11, [R1+0x254] ;  /* 0x00025400010b7983 */ /* 0x001eac0000300800 */
[----:B------:R-:W-:-:S02]  /*10e5d0*/  @P0 LOP3.LUT R16, R16, 0x8, RZ, 0xfc, !PT ;  /* 0x0000000810100812 */ /* 0x000fc400078efcff */
[C---:B------:R-:W-:Y:S02]  /*10e5e0*/  LOP3.LUT P0, RZ, R6.reuse, 0x80000, RZ, 0xc0, !PT ;  /* 0x0008000006ff7812 */ /* 0x040fe4000780c0ff */
[----:B------:R-:W-:Y:S02]  /*10e5f0*/  LOP3.LUT P6, RZ, R6, 0x8000, RZ, 0xc0, !PT ;  /* 0x0000800006ff7812 */ /* 0x000fe400078cc0ff */
[----:B------:R-:W-:Y:S02]  /*10e600*/  PRMT R0, R19, 0x7771, RZ ;  /* 0x0000777113007816 */ /* 0x000fe400000000ff */
[----:B------:R-:W-:Y:S01]  /*10e610*/  LOP3.LUT R16, R16, 0xffffffef, RZ, 0xc0, !PT ;  /* 0xffffffef10107812 */ /* 0x000fe200078ec0ff */
[----:B------:R-:W3:Y:S06]  /*10e620*/  LDL.LU.64 R28, [R1+0x42d8] ;  /* 0x0042d800011c7983 */ /* 0x000eec0000300a00 */
[----:B------:R-:W-:-:S02]  /*10e630*/  @P0 LOP3.LUT R16, R16, 0x10, RZ, 0xfc, !PT ;  /* 0x0000001010100812 */ /* 0x000fc400078efcff */
[----:B------:R-:W-:Y:S02]  /*10e640*/  LOP3.LUT P0, RZ, R6, 0x40000, RZ, 0xc0, !PT ;  /* 0x0004000006ff7812 */ /* 0x000fe4000780c0ff */
[----:B------:R-:W-:-:S11]  /*10e650*/  LOP3.LUT R16, R16, 0xffffffdf, RZ, 0xc0, !PT ;  /* 0xffffffdf10107812 */ /* 0x000fd600078ec0ff */
[----:B------:R-:W-:Y:S02]  /*10e660*/  @P0 LOP3.LUT R16, R16, 0x20, RZ, 0xfc, !PT ;  /* 0x0000002010100812 */ /* 0x000fe400078efcff */
        /* <DEDUP_REMOVED lines=9> */
[----:B------:R-:W-:Y:S01]  /*10e700*/  LOP3.LUT P1, RZ, R6, 0x4000000, RZ, 0xc0, !PT ;  /* 0x0400000006ff7812 */ /* 0x000fe2000782c0ff */
[----:B------:R-:W4:Y:S08]  /*10e710*/  LDL.LU R19, [R1+0x278] ;  /* 0x0002780001137983 */ /* 0x000f300000300800 */
[----:B------:R2:W-:Y:S01]  /*10e720*/  @P0 STG.E.U8 desc[UR6][R4.64], R0 ;  /* 0x0000000004000986 */ /* 0x0005e2000c101106 */
[----:B------:R-:W-:-:S02]  /*10e730*/  LOP3.LUT P0, RZ, R16, 0x20, RZ, 0xc0, !PT ;  /* 0x0000002010ff7812 */ /* 0x000fc4000780c0ff */
[C---:B------:R-:W-:Y:S02]  /*10e740*/  LOP3.LUT P2, RZ, R6.reuse, 0x8000000, RZ, 0xc0, !PT ;  /* 0x0800000006ff7812 */ /* 0x040fe4000784c0ff */
[C---:B------:R-:W-:Y:S02]  /*10e750*/  LOP3.LUT P3, RZ, R6.reuse, 0x10000000, RZ, 0xc0, !PT ;  /* 0x1000000006ff7812 */ /* 0x040fe4000786c0ff */
[C---:B------:R-:W-:Y:S02]  /*10e760*/  LOP3.LUT P4, RZ, R6.reuse, 0x20000000, RZ, 0xc0, !PT ;  /* 0x2000000006ff7812 */ /* 0x040fe4000788c0ff */
[C---:B------:R-:W-:Y:S02]  /*10e770*/  LOP3.LUT P5, RZ, R6.reuse, 0x40000000, RZ, 0xc0, !PT ;  /* 0x4000000006ff7812 */ /* 0x040fe400078ac0ff */
[----:B------:R-:W-:Y:S01]  /*10e780*/  LOP3.LUT P6, RZ, R6, 0x80000000, RZ, 0xc0, !PT ;  /* 0x8000000006ff7812 */ /* 0x000fe200078cc0ff */
[----:B------:R-:W4:Y:S04]  /*10e790*/  LDL.LU.64 R26, [R1+0x42e0] ;  /* 0x0042e000011a7983 */ /* 0x000f280000300a00 */
[----:B------:R-:W4:Y:S04]  /*10e7a0*/  LDL.LU.64 R6, [R1+0x42e8] ;  /* 0x0042e80001067983 */ /* 0x000f280000300a00 */
[----:B------:R-:W4:Y:S04]  /*10e7b0*/  LDL.LU.64 R24, [R1+0x42f0] ;  /* 0x0042f00001187983 */ /* 0x000f280000300a00 */
[----:B------:R-:W4:Y:S01]  /*10e7c0*/  LDL.LU.64 R22, [R1+0x42f8] ;  /* 0x0042f80001167983 */ /* 0x000f220000300a00 */
[----:B--2---:R-:W-:-:S05]  /*10e7d0*/  PRMT R0, R11, 0x7770, RZ ;  /* 0x000077700b007816 */ /* 0x004fca00000000ff */
[----:B------:R0:W-:Y:S01]  /*10e7e0*/  @P0 STG.E.U8 desc[UR6][R20.64], R0 ;  /* 0x0000000014000986 */ /* 0x0001e2000c101106 */
[C---:B------:R-:W-:Y:S02]  /*10e7f0*/  LOP3.LUT P0, RZ, R16.reuse, 0x10, RZ, 0xc0, !PT ;  /* 0x0000001010ff7812 */ /* 0x040fe4000780c0ff */
[----:B0-----:R-:W-:Y:S01]  /*10e800*/  PRMT R0, R11, 0x7771, RZ ;  /* 0x000077710b007816 */ /* 0x001fe200000000ff */
[----:B------:R-:W2:Y:S04]  /*10e810*/  LDL.LU R21, [R1+0x268] ;  /* 0x0002680001157983 */ /* 0x000ea80000300800 */
[----:B------:R-:W2:Y:S06]  /*10e820*/  LDL.LU.64 R4, [R1+0x4300] ;  /* 0x0043000001047983 */ /* 0x000eac0000300a00 */
[----:B---3--:R0:W-:Y:S01]  /*10e830*/  @P0 STG.E.U8 desc[UR6][R2.64], R0 ;  /* 0x0000000002000986 */ /* 0x0081e2000c101106 */
[----:B------:R-:W-:-:S02]  /*10e840*/  LOP3.LUT P0, RZ, R16, 0x8, RZ, 0xc0, !PT ;  /* 0x0000000810ff7812 */ /* 0x000fc4000780c0ff */
[----:B0-----:R-:W-:Y:S01]  /*10e850*/  PRMT R0, R11, 0x7772, RZ ;  /* 0x000077720b007816 */ /* 0x001fe200000000ff */
[----:B------:R-:W3:Y:S04]  /*10e860*/  LDL.LU.64 R2, [R1+0x4308] ;  /* 0x0043080001027983 */ /* 0x000ee80000300a00 */
[----:B------:R-:W2:Y:S06]  /*10e870*/  LDL.LU R20, [R1+0x42c] ;  /* 0x00042c0001147983 */ /* 0x000eac0000300800 */
[----:B------:R0:W-:Y:S04]  /*10e880*/  @P0 STG.E.U8 desc[UR6][R8.64], R0 ;  /* 0x0000000008000986 */ /* 0x0001e8000c101106 */
[----:B0-----:R-:W2:Y:S01]  /*10e890*/  LDL.LU.64 R8, [R1+0x5840] ;  /* 0x0058400001087983 */ /* 0x001ea20000300a00 */
[----:B------:R-:W-:-:S02]  /*10e8a0*/  LOP3.LUT P0, RZ, R16, 0x4, RZ, 0xc0, !PT ;  /* 0x0000000410ff7812 */ /* 0x000fc4000780c0ff */
[----:B------:R-:W-:Y:S02]  /*10e8b0*/  PRMT R0, R11, 0x7773, RZ ;  /* 0x000077730b007816 */ /* 0x000fe400000000ff */
[----:B------:R-:W3:Y:S09]  /*10e8c0*/  LDL.LU R11, [R1+0x583c] ;  /* 0x00583c00010b7983 */ /* 0x000ef20000300800 */
[----:B--2---:R0:W-:Y:S04]  /*10e8d0*/  @P0 STG.E.U8 desc[UR6][R8.64], R0 ;  /* 0x0000000008000986 */ /* 0x0041e8000c101106 */
[----:B0-----:R-:W2:Y:S01]  /*10e8e0*/  LDL.LU R8, [R1+0x5838] ;  /* 0x0058380001087983 */ /* 0x001ea20000300800 */
[----:B------:R-:W-:-:S03]  /*10e8f0*/  LOP3.LUT P0, RZ, R16, 0x2, RZ, 0xc0, !PT ;  /* 0x0000000210ff7812 */ /* 0x000fc6000780c0ff */
[----:B------:R-:W-:Y:S01]  /*10e900*/  STL [R1+0x5560], R17 ;  /* 0x0055601101007387 */ /* 0x000fe20000100800 */
[----:B--2---:R-:W-:-:S09]  /*10e910*/  PRMT R0, R8, 0x7770, RZ ;  /* 0x0000777008007816 */ /* 0x004fd200000000ff */
        /* <DEDUP_REMOVED lines=23> */
[C---:B------:R-:W-:Y:S02]  /*10ea90*/  LOP3.LUT P4, RZ, R20.reuse, 0x1, RZ, 0xc0, !PT ;  /* 0x0000000114ff7812 */ /* 0x040fe4000788c0ff */
        /* <DEDUP_REMOVED lines=43> */
[----:B------:R-:W2:Y:S04]  /*10ed50*/  LDL.LU.64 R10, [R1+0x4368] ;  /* 0x00436800010a7983 */ /* 0x000ea80000300a00 */
[----:B------:R-:W2:Y:S04]  /*10ed60*/  LDL.LU R21, [R1+0x26c] ;  /* 0x00026c0001157983 */ /* 0x000ea80000300800 */
[----:B------:R-:W2:Y:S04]  /*10ed70*/  LDL.LU.64 R28, [R1+0x4370] ;  /* 0x00437000011c7983 */ /* 0x000ea80000300a00 */
[----:B------:R-:W2:Y:S01]  /*10ed80*/  LDL.LU.64 R26, [R1+0x4378] ;  /* 0x00437800011a7983 */ /* 0x000ea20000300a00 */
[----:B------:R-:W-:-:S02]  /*10ed90*/  @P0 LOP3.LUT R18, R18, 0x10000000, RZ, 0xfc, !PT ;  /* 0x1000000012120812 */ /* 0x000fc400078efcff */
[----:B------:R-:W-:Y:S02]  /*10eda0*/  LOP3.LUT P0, RZ, R20, 0x10, RZ, 0xc0, !PT ;  /* 0x0000001014ff7812 */ /* 0x000fe4000780c0ff */
[----:B------:R-:W-:Y:S01]  /*10edb0*/  LOP3.LUT R18, R18, 0xdfffffff, RZ, 0xc0, !PT ;  /* 0xdfffffff12127812 */ /* 0x000fe200078ec0ff */
[----:B---3--:R0:W-:Y:S10]  /*10edc0*/  @P5 STG.E.U8 desc[UR6][R6.64], R0 ;  /* 0x0000000006005986 */ /* 0x0081f4000c101106 */
[----:B------:R-:W-:-:S02]  /*10edd0*/  @P0 LOP3.LUT R18, R18, 0x20000000, RZ, 0xfc, !PT ;  /* 0x2000000012120812 */ /* 0x000fc400078efcff */
[----:B------:R-:W-:Y:S02]  /*10ede0*/  LOP3.LUT P0, RZ, R20, 0x8, RZ, 0xc0, !PT ;  /* 0x0000000814ff7812 */ /* 0x000fe4000780c0ff */
[C---:B0-----:R-:W-:Y:S01]  /*10edf0*/  PRMT R0, R19.reuse, 0x7770, RZ ;  /* 0x0000777013007816 */ /* 0x041fe200000000ff */
[----:B------:R-:W3:Y:S04]  /*10ee00*/  LDL.LU.64 R6, [R1+0x4380] ;  /* 0x0043800001067983 */ /* 0x000ee80000300a00 */
[----:B----4-:R0:W-:Y:S02]  /*10ee10*/  @P6 STG.E.U8 desc[UR6][R24.64], R0 ;  /* 0x0000000018006986 */ /* 0x0101e4000c101106 */
[----:B0-----:R-:W-:Y:S02]  /*10ee20*/  PRMT R0, R19, 0x7771, RZ ;  /* 0x0000777113007816 */ /* 0x001fe400000000ff */
[----:B------:R-:W4:Y:S04]  /*10ee30*/  LDL.LU.64 R24, [R1+0x4388] ;  /* 0x0043880001187983 */ /* 0x000f280000300a00 */
        /* <DEDUP_REMOVED lines=97> */
[----:B------:R-:W2:Y:S04]  /*10f450*/  LDL.LU R6, [R1+0x220] ;  /* 0x0002200001067983 */ /* 0x000ea80000300800 */
[----:B------:R-:W2:Y:S04]  /*10f460*/  LDL.LU.64 R10, [R1+0x4400] ;  /* 0x00440000010a7983 */ /* 0x000ea80000300a00 */
[----:B------:R-:W2:Y:S01]  /*10f470*/  LDL.LU.64 R8, [R1+0x4408] ;  /* 0x0044080001087983 */ /* 0x000ea20000300a00 */
[----:B------:R-:W-:Y:S02]  /*10f480*/  @P0 LOP3.LUT R18, R18, 0x80000, RZ, 0xfc, !PT ;  /* 0x0008000012120812 */ /* 0x000fe400078efcff */
[----:B------:R-:W-:-:S02]  /*10f490*/  LOP3.LUT P0, RZ, R20, 0x800000, RZ, 0xc0, !PT ;  /* 0x0080000014ff7812 */ /* 0x000fc4000780c0ff */
[----:B------:R-:W-:Y:S01]  /*10f4a0*/  LOP3.LUT R18, R18, 0xffefffff, RZ, 0xc0, !PT ;  /* 0xffefffff12127812 */ /* 0x000fe200078ec0ff */
[----:B---3--:R0:W-:Y:S10]  /*10f4b0*/  @P5 STG.E.U8 desc[UR6][R28.64], R0 ;  /* 0x000000001c005986 */ /* 0x0081f4000c101106 */
[----:B------:R-:W-:-:S02]  /*10f4c0*/  @P0 LOP3.LUT R18, R18, 0x100000, RZ, 0xfc, !PT ;  /* 0x0010000012120812 */ /* 0x000fc400078efcff */
[----:B------:R-:W-:Y:S02]  /*10f4d0*/  LOP3.LUT P0, RZ, R20, 0x400000, RZ, 0xc0, !PT ;  /* 0x0040000014ff7812 */ /* 0x000fe4000780c0ff */
[----:B0-----:R-:W-:Y:S02]  /*10f4e0*/  PRMT R0, R19, 0x7773, RZ ;  /* 0x0000777313007816 */ /* 0x001fe400000000ff */
[----:B------:R-:W3:Y:S04]  /*10f4f0*/  LDL.LU R19, [R1+0x210] ;  /* 0x0002100001137983 */ /* 0x000ee80000300800 */
        /* <DEDUP_REMOVED lines=47> */
[----:B---3--:R0:W-:Y:S02]  /*10f7f0*/  @P2 STG.E.U8 desc[UR6][R24.64], R0 ;  /* 0x0000000018002986 */ /* 0x0081e4000c101106 */
        /* <DEDUP_REMOVED lines=23> */
[----:B0-----:R-:W3:Y:S01]  /*10f970*/  LDL.LU R20, [R1+0x224] ;  /* 0x0002240001147983 */ /* 0x001ee20000300800 */
        /* <DEDUP_REMOVED lines=20> */
[----:B---3--:R0:W-:Y:S04]  /*10fac0*/  STL [R1+0x580c], R20 ;  /* 0x00580c1401007387 */ /* 0x0081e80000100800 */
[----:B0-----:R-:W3:Y:S06]  /*10fad0*/  LDL.LU.64 R20, [R1+0x4478] ;  /* 0x0044780001147983 */ /* 0x001eec0000300a00 */
[----:B------:R-:W-:-:S02]  /*10fae0*/  @P0 LOP3.LUT R18, R18, 0x200, RZ, 0xfc, !PT ;  /* 0x0000020012120812 */ /* 0x000fc400078efcff */
[C---:B------:R-:W-:Y:S02]  /*10faf0*/  LOP3.LUT P0, RZ, R26.reuse, 0x800, RZ, 0xc0, !PT ;  /* 0x000008001aff7812 */ /* 0x040fe4000780c0ff */
[----:B------:R-:W-:Y:S02]  /*10fb00*/  LOP3.LUT P6, RZ, R26, 0x100, RZ, 0xc0, !PT ;  /* 0x000001001aff7812 */ /* 0x000fe400078cc0ff */
[----:B------:R-:W-:Y:S02]  /*10fb10*/  PRMT R0, R6, 0x7772, RZ ;  /* 0x0000777206007816 */ /* 0x000fe400000000ff */
[----:B------:R-:W-:Y:S01]  /*10fb20*/  LOP3.LUT R18, R18, 0xfffffbff, RZ, 0xc0, !PT ;  /* 0xfffffbff12127812 */ /* 0x000fe200078ec0ff */
[----:B------:R-:W3:Y:S04]  /*10fb30*/  LDL.LU.64 R16, [R1+0x4488] ;  /* 0x0044880001107983 */ /* 0x000ee80000300a00 */
[----:B------:R-:W3:Y:S04]  /*10fb40*/  LDL.LU.64 R14, [R1+0x4490] ;  /* 0x00449000010e7983 */ /* 0x000ee80000300a00 */
[----:B------:R-:W3:Y:S04]  /*10fb50*/  LDL.LU.64 R12, [R1+0x44a0] ;  /* 0x0044a000010c7983 */ /* 0x000ee80000300a00 */
        /* <DEDUP_REMOVED lines=8> */
[----:B0-----:R-:W-:Y:S01]  /*10fbe0*/  PRMT R0, R6, 0x7773, RZ ;  /* 0x0000777306007816 */ /* 0x001fe200000000ff */
        /* <DEDUP_REMOVED lines=21> */
[----:B0-----:R-:W3:Y:S01]  /*10fd40*/  LDL.LU R20, [R1+0x580c] ;  /* 0x00580c0001147983 */ /* 0x001ee20000300800 */
[----:B------:R-:W-:-:S02]  /*10fd50*/  LOP3.LUT P0, RZ, R18, 0x80, RZ, 0xc0, !PT ;  /* 0x0000008012ff7812 */ /* 0x000fc4000780c0ff */
[C---:B------:R-:W-:Y:S02]  /*10fd60*/  LOP3.LUT P1, RZ, R26.reuse, 0x80000, RZ, 0xc0, !PT ;  /* 0x000800001aff7812 */ /* 0x040fe4000782c0ff */
[C---:B------:R-:W-:Y:S02]  /*10fd70*/  LOP3.LUT P2, RZ, R26.reuse, 0x100000, RZ, 0xc0, !PT ;  /* 0x001000001aff7812 */ /* 0x040fe4000784c0ff */
[C---:B------:R-:W-:Y:S02]  /*10fd80*/  LOP3.LUT P3, RZ, R26.reuse, 0x200000, RZ, 0xc0, !PT ;  /* 0x002000001aff7812 */ /* 0x040fe4000786c0ff */
[C---:B------:R-:W-:Y:S02]  /*10fd90*/  LOP3.LUT P4, RZ, R26.reuse, 0x400000, RZ, 0xc0, !PT ;  /* 0x004000001aff7812 */ /* 0x040fe4000788c0ff */
[C---:B------:R-:W-:Y:S02]  /*10fda0*/  LOP3.LUT P5, RZ, R26.reuse, 0x800000, RZ, 0xc0, !PT ;  /* 0x008000001aff7812 */ /* 0x040fe400078ac0ff */
[----:B------:R-:W-:Y:S01]  /*10fdb0*/  LOP3.LUT P6, RZ, R26, 0x1000000, RZ, 0xc0, !PT ;  /* 0x010000001aff7812 */ /* 0x000fe200078cc0ff */
[----:B------:R-:W2:Y:S01]  /*10fdc0*/  LDL.LU R21, [R1+0x444] ;  /* 0x0004440001157983 */ /* 0x000ea20000300800 */
[----:B---3--:R-:W-:-:S05]  /*10fdd0*/  PRMT R0, R20, 0x7770, RZ ;  /* 0x0000777014007816 */ /* 0x008fca00000000ff */
        /* <DEDUP_REMOVED lines=11> */
[----:B--2---:R-:W-:-:S11]  /*10fe90*/  PRMT R0, R19, 0x7770, RZ ;  /* 0x0000777013007816 */ /* 0x004fd600000000ff */
[----:B------:R0:W-:Y:S02]  /*10fea0*/  @P0 STG.E.U8 desc[UR6][R8.64], R0 ;  /* 0x0000000008000986 */ /* 0x0001e4000c101106 */
[----:B0-----:R-:W-:-:S05]  /*10feb0*/  PRMT R0, R19, 0x7771, RZ ;  /* 0x0000777113007816 */ /* 0x001fca00000000ff */
[----:B----4-:R0:W-:Y:S02]  /*10fec0*/  @P1 STG.E.U8 desc[UR6][R28.64], R0 ;  /* 0x000000001c001986 */ /* 0x0101e4000c101106 */
[----:B0-----:R-:W-:-:S05]  /*10fed0*/  PRMT R0, R19, 0x7772, RZ ;  /* 0x0000777213007816 */ /* 0x001fca00000000ff */
[----:B------:R0:W-:Y:S02]  /*10fee0*/  @P2 STG.E.U8 desc[UR6][R6.64], R0 ;  /* 0x0000000006002986 */ /* 0x0001e4000c101106 */
[----:B0-----:R-:W-:Y:S02]  /*10fef0*/  PRMT R0, R19, 0x7773, RZ ;  /* 0x0000777313007816 */ /* 0x001fe400000000ff */
[----:B------:R-:W2:Y:S04]  /*10ff00*/  LDL.LU R19, [R1+0x5808] ;  /* 0x0058080001137983 */ /* 0x000ea80000300800 */
[----:B------:R0:W-:Y:S04]  /*10ff10*/  @P3 STG.E.U8 desc[UR6][R24.64], R0 ;  /* 0x0000000018003986 */ /* 0x0001e8000c101106 */
[----:B------:R-:W3:Y:S01]  /*10ff20*/  LDL.LU.64 R6, [R1+0x4508] ;  /* 0x0045080001067983 */ /* 0x000ee20000300a00 */
[----:B0-----:R-:W-:-:S05]  /*10ff30*/  PRMT R0, R27, 0x7770, RZ ;  /* 0x000077701b007816 */ /* 0x001fca00000000ff */
[----:B------:R0:W-:Y:S02]  /*10ff40*/  @P4 STG.E.U8 desc[UR6][R22.64], R0 ;  /* 0x0000000016004986 */ /* 0x0001e4000c101106 */
[----:B0-----:R-:W-:-:S05]  /*10ff50*/  PRMT R0, R27, 0x7771, RZ ;  /* 0x000077711b007816 */ /* 0x001fca00000000ff */
[----:B------:R0:W-:Y:S02]  /*10ff60*/  @P5 STG.E.U8 desc[UR6][R4.64], R0 ;  /* 0x0000000004005986 */ /* 0x0001e4000c101106 */
[----:B0-----:R-:W-:-:S05]  /*10ff70*/  PRMT R0, R27, 0x7772, RZ ;  /* 0x000077721b007816 */ /* 0x001fca00000000ff */
[----:B------:R0:W-:Y:S04]  /*10ff80*/  @P6 STG.E.U8 desc[UR6][R2.64], R0 ;  /* 0x0000000002006986 */ /* 0x0001e8000c101106 */
[----:B0-----:R-:W4:Y:S04]  /*10ff90*/  LDL.LU.64 R2, [R1+0x4510] ;  /* 0x0045100001027983 */ /* 0x001f280000300a00 */
[----:B------:R-:W2:Y:S04]  /*10ffa0*/  LDL.LU.64 R24, [R1+0x4520] ;  /* 0x0045200001187983 */ /* 0x000ea80000300a00 */
[----:B------:R-:W2:Y:S04]  /*10ffb0*/  LDL.LU.64 R22, [R1+0x4528] ;  /* 0x0045280001167983 */ /* 0x000ea80000300a00 */
[----:B------:R-:W2:Y:S01]  /*10ffc0*/  LDL.LU R20, [R1+0x238] ;  /* 0x0002380001147983 */ /* 0x000ea20000300800 */
[----:B------:R-:W-:-:S02]  /*10ffd0*/  LOP3.LUT P4, RZ, R26, 0x2000000, RZ, 0xc0, !PT ;  /* 0x020000001aff7812 */ /* 0x000fc4000788c0ff */
[----:B------:R-:W-:Y:S02]  /*10ffe0*/  LOP3.LUT P5, RZ, R26, 0x4000000, RZ, 0xc0, !PT ;  /* 0x040000001aff7812 */ /* 0x000fe400078ac0ff */
[----:B------:R-:W-:Y:S01]  /*10fff0*/  PRMT R0, R27, 0x7773, RZ ;  /* 0x000077731b007816 */ /* 0x000fe200000000ff */
[----:B------:R-:W4:Y:S08]  /*110000*/  LDL.LU.64 R4, [R1+0x4538] ;  /* 0x0045380001047983 */ /* 0x000f300000300a00 */
[----:B---3--:R2:W-:Y:S02]  /*110010*/  @P4 STG.E.U8 desc[UR6][R6.64], R0 ;  /* 0x0000000006004986 */ /* 0x0085e4000c101106 */
[----:B--2---:R-:W-:-:S05]  /*110020*/  PRMT R0, R20, 0x7770, RZ ;  /* 0x0000777014007816 */ /* 0x004fca00000000ff */
[----:B----4-:R0:W-:Y:S04]  /*110030*/  @P5 STG.E.U8 desc[UR6][R2.64], R0 ;  /* 0x0000000002005986 */ /* 0x0101e8000c101106 */
[----:B0-----:R-:W2:Y:S04]  /*110040*/  LDL.LU.64 R2, [R1+0x4540] ;  /* 0x0045400001027983 */ /* 0x001ea80000300a00 */
[----:B------:R-:W3:Y:S04]  /*110050*/  LDL.LU R7, [R1+0x218] ;  /* 0x0002180001077983 */ /* 0x000ee80000300800 */
[----:B------:R-:W4:Y:S01]  /*110060*/  LDL.LU.64 R16, [R1+0x4560] ;  /* 0x0045600001107983 */ /* 0x000f220000300a00 */
[----:B------:R-:W-:-:S02]  /*110070*/  LOP3.LUT P0, RZ, R21, 0x20, RZ, 0xc0, !PT ;  /* 0x0000002015ff7812 */ /* 0x000fc4000780c0ff */
        /* <DEDUP_REMOVED lines=8> */
[----:B------:R-:W-:-:S07]  /*110100*/  LOP3.LUT R19, R19, 0xefffffff, RZ, 0xc0, !PT ;  /* 0xefffffff13137812 */ /* 0x000fce00078ec0ff */
[----:B------:R-:W-:Y:S02]  /*110110*/  @P0 LOP3.LUT R19, R19, 0x10000000, RZ, 0xfc, !PT ;  /* 0x1000000013130812 */ /* 0x000fe400078efcff */
[----:B------:R-:W-:Y:S02]  /*110120*/  LOP3.LUT P0, RZ, R21, 0x4, RZ, 0xc0, !PT ;  /* 0x0000000415ff7812 */ /* 0x000fe4000780c0ff */
[----:B------:R-:W-:Y:S02]  /*110130*/  LOP3.LUT R19, R19, 0xdfffffff, RZ, 0xc0, !PT ;  /* 0xdfffffff13137812 */ /* 0x000fe400078ec0ff */
[----:B------:R-:W-:-:S09]  /*110140*/  LOP3.LUT P6, RZ, R26, 0x8000000, RZ, 0xc0, !PT ;  /* 0x080000001aff7812 */ /* 0x000fd200078cc0ff */
[----:B------:R-:W-:Y:S02]  /*110150*/  @P0 LOP3.LUT R19, R19, 0x20000000, RZ, 0xfc, !PT ;  /* 0x2000000013130812 */ /* 0x000fe400078efcff */
[----:B------:R-:W-:Y:S02]  /*110160*/  LOP3.LUT P0, RZ, R21, 0x2, RZ, 0xc0, !PT ;  /* 0x0000000215ff7812 */ /* 0x000fe4000780c0ff */
[----:B------:R-:W-:Y:S02]  /*110170*/  PRMT R0, R20, 0x7771, RZ ;  /* 0x0000777114007816 */ /* 0x000fe400000000ff */
[----:B------:R-:W-:Y:S02]  /*110180*/  LOP3.LUT R19, R19, 0xbfffffff, RZ, 0xc0, !PT ;  /* 0xbfffffff13137812 */ /* 0x000fe400078ec0ff */
[C---:B------:R-:W-:Y:S02]  /*110190*/  LOP3.LUT P1, RZ, R21.reuse, 0x40, RZ, 0xc0, !PT ;  /* 0x0000004015ff7812 */ /* 0x040fe4000782c0ff */
[C---:B------:R-:W-:Y:S01]  /*1101a0*/  LOP3.LUT P2, RZ, R21.reuse, 0x80, RZ, 0xc0, !PT ;  /* 0x0000008015ff7812 */ /* 0x040fe2000784c0ff */
[----:B------:R-:W-:Y:S01]  /*1101b0*/  @P6 STG.E.U8 desc[UR6][R24.64], R0 ;  /* 0x0000000018006986 */ /* 0x000fe2000c101106 */
[----:B------:R-:W-:-:S02]  /*1101c0*/  LOP3.LUT P3, RZ, R21, 0x100, RZ, 0xc0, !PT ;  /* 0x0000010015ff7812 */ /* 0x000fc4000786c0ff */
[C---:B------:R-:W-:Y:S02]  /*1101d0*/  LOP3.LUT P4, RZ, R21.reuse, 0x200, RZ, 0xc0, !PT ;  /* 0x0000020015ff7812 */ /* 0x040fe4000788c0ff */
[C---:B------:R-:W-:Y:S02]  /*1101e0*/  LOP3.LUT P5, RZ, R21.reuse, 0x400, RZ, 0xc0, !PT ;  /* 0x0000040015ff7812 */ /* 0x040fe400078ac0ff */
[----:B------:R-:W-:Y:S02]  /*1101f0*/  LOP3.LUT P6, RZ, R21, 0x800, RZ, 0xc0, !PT ;  /* 0x0000080015ff7812 */ /* 0x000fe400078cc0ff */
[----:B------:R-:W-:Y:S02]  /*110200*/  @P0 LOP3.LUT R19, R19, 0x40000000, RZ, 0xfc, !PT ;  /* 0x4000000013130812 */ /* 0x000fe400078efcff */
[----:B------:R-:W-:Y:S02]  /*110210*/  LOP3.LUT P0, RZ, R21, 0x1, RZ, 0xc0, !PT ;  /* 0x0000000115ff7812 */ /* 0x000fe4000780c0ff */
[----:B------:R-:W-:-:S11]  /*110220*/  LOP3.LUT R19, R19, 0x7fffffff, RZ, 0xc0, !PT ;  /* 0x7fffffff13137812 */ /* 0x000fd600078ec0ff */
[----:B------:R-:W-:Y:S02]  /*110230*/  @P0 LOP3.LUT R19, R19, 0x80000000, RZ, 0xfc, !PT ;  /* 0x8000000013130812 */ /* 0x000fe400078efcff */
[----:B------:R-:W-:Y:S02]  /*110240*/  LOP3.LUT P0, RZ, R26, 0x80000000, RZ, 0xc0, !PT ;  /* 0x800000001aff7812 */ /* 0x000fe4000780c0ff */
[----:B------:R-:W-:-:S11]  /*110250*/  LOP3.LUT R18, R18, 0xfffffffe, RZ, 0xc0, !PT ;  /* 0xfffffffe12127812 */ /* 0x000fd600078ec0ff */
[----:B------:R-:W-:Y:S01]  /*110260*/  @P0 LOP3.LUT R18, R18, 0x1, RZ, 0xfc, !PT ;  /* 0x0000000112120812 */ /* 0x000fe200078efcff */
[----:B----4-:R0:W-:Y:S04]  /*110270*/  STL.64 [R1+0x5800], R16 ;  /* 0x0058001001007387 */ /* 0x0101e80000100a00 */
[----:B0-----:R-:W4:Y:S04]  /*110280*/  LDL.LU.64 R16, [R1+0x4548] ;  /* 0x0045480001107983 */ /* 0x001f280000300a00 */
[----:B------:R-:W2:Y:S04]  /*110290*/  LDL.LU.64 R14, [R1+0x4570] ;  /* 0x00457000010e7983 */ /* 0x000ea80000300a00 */
[----:B------:R0:W-:Y:S04]  /*1102a0*/  STL [R1+0x57f0], R21 ;  /* 0x0057f01501007387 */ /* 0x0001e80000100800 */
[----:B0-----:R-:W2:Y:S01]  /*1102b0*/  LDL.LU R21, [R1+0x228] ;  /* 0x0002280001157983 */ /* 0x001ea20000300800 */
[----:B------:R-:W-:-:S02]  /*1102c0*/  LOP3.LUT P0, RZ, R26, 0x40000000, RZ, 0xc0, !PT ;  /* 0x400000001aff7812 */ /* 0x000fc4000780c0ff */
[----:B------:R-:W-:Y:S02]  /*1102d0*/  LOP3.LUT R18, R18, 0xfffffffd, RZ, 0xc0, !PT ;  /* 0xfffffffd12127812 */ /* 0x000fe400078ec0ff */
[----:B------:R-:W-:Y:S01]  /*1102e0*/  PRMT R0, R20, 0x7772, RZ ;  /* 0x0000777214007816 */ /* 0x000fe200000000ff */
[----:B------:R-:W3:Y:S04]  /*1102f0*/  LDL.LU.64 R12, [R1+0x4578] ;  /* 0x00457800010c7983 */ /* 0x000ee80000300a00 */
[----:B------:R-:W3:Y:S04]  /*110300*/  LDL.LU.64 R10, [R1+0x4588] ;  /* 0x00458800010a7983 */ /* 0x000ee80000300a00 */
[----:B------:R-:W3:Y:S04]  /*110310*/  LDL.LU R6, [R1+0x208] ;  /* 0x0002080001067983 */ /* 0x000ee80000300800 */
[----:B------:R-:W3:Y:S04]  /*110320*/  LDL.LU.64 R8, [R1+0x4590] ;  /* 0x0045900001087983 */ /* 0x000ee80000300a00 */
[----:B------:R-:W3:Y:S01]  /*110330*/  LDL.LU.64 R28, [R1+0x4598] ;  /* 0x00459800011c7983 */ /* 0x000ee20000300a00 */
[----:B------:R-:W-:-:S02]  /*110340*/  @P0 LOP3.LUT R18, R18, 0x2, RZ, 0xfc, !PT ;  /* 0x0000000212120812 */ /* 0x000fc400078efcff */
[----:B------:R-:W-:Y:S02]  /*110350*/  LOP3.LUT P0, RZ, R26, 0x20000000, RZ, 0xc0, !PT ;  /* 0x200000001aff7812 */ /* 0x000fe4000780c0ff */
[----:B------:R-:W-:-:S11]  /*110360*/  LOP3.LUT R18, R18, 0xfffffffb, RZ, 0xc0, !PT ;  /* 0xfffffffb12127812 */ /* 0x000fd600078ec0ff */
[----:B------:R-:W-:Y:S02]  /*110370*/  @P0 LOP3.LUT R18, R18, 0x4, RZ, 0xfc, !PT ;  /* 0x0000000412120812 */ /* 0x000fe400078efcff */
[----:B------:R-:W-:Y:S02]  /*110380*/  LOP3.LUT P0, RZ, R26, 0x10000000, RZ, 0xc0, !PT ;  /* 0x100000001aff7812 */ /* 0x000fe4000780c0ff */
[----:B------:R-:W3:Y:S04]  /*110390*/  LDL.LU.64 R26, [R1+0x45a0] ;  /* 0x0045a000011a7983 */ /* 0x000ee80000300a00 */
[----:B------:R-:W3:Y:S07]  /*1103a0*/  LDL.LU.64 R24, [R1+0x45a8] ;  /* 0x0045a80001187983 */ /* 0x000eee0000300a00 */
[----:B------:R0:W-:Y:S01]  /*1103b0*/  @P0 STG.E.U8 desc[UR6][R22.64], R0 ;  /* 0x0000000016000986 */ /* 0x0001e2000c101106 */
[----:B------:R-:W-:-:S02]  /*1103c0*/  LOP3.LUT P0, RZ, R18, 0x4, RZ, 0xc0, !PT ;  /* 0x0000000412ff7812 */ /* 0x000fc4000780c0ff */
[----:B0-----:R-:W-:Y:S02]  /*1103d0*/  PRMT R0, R20, 0x7773, RZ ;  /* 0x0000777314007816 */ /* 0x001fe400000000ff */
[----:B------:R-:W3:Y:S09]  /*1103e0*/  LDL.LU R20, [R1+0x23c] ;  /* 0x00023c0001147983 */ /* 0x000ef20000300800 */
[----:B------:R0:W-:Y:S01]  /*1103f0*/  @P0 STG.E.U8 desc[UR6][R4.64], R0 ;  /* 0x0000000004000986 */ /* 0x0001e2000c101106 */
[----:B------:R-:W-:-:S03]  /*110400*/  LOP3.LUT P0, RZ, R18, 0x2, RZ, 0xc0, !PT ;  /* 0x0000000212ff7812 */ /* 0x000fc6000780c0ff */
[----:B------:R-:W3:Y:S04]  /*110410*/  LDL.LU.64 R22, [R1+0x45b0] ;  /* 0x0045b00001167983 */ /* 0x000ee80000300a00 */
[----:B0-----:R-:W3:Y:S01]  /*110420*/  LDL.LU.64 R4, [R1+0x45b8] ;  /* 0x0045b80001047983 */ /* 0x001ee20000300a00 */
[----:B--2---:R-:W-:-:S05]  /*110430*/  PRMT R0, R21, 0x7770, RZ ;  /* 0x0000777015007816 */ /* 0x004fca00000000ff */
[----:B------:R0:W-:Y:S01]  /*110440*/  @P0 STG.E.U8 desc[UR6][R2.64], R0 ;  /* 0x0000000002000986 */ /* 0x0001e2000c101106 */
[----:B------:R-:W-:Y:S02]  /*110450*/  LOP3.LUT P0, RZ, R18, 0x1, RZ, 0xc0, !PT ;  /* 0x0000000112ff7812 */ /* 0x000fe4000780c0ff */
        /* <DEDUP_REMOVED lines=10> */
[----:B------:R-:W2:Y:S09]  /*110500*/  LDL.LU R21, [R1+0x57f0] ;  /* 0x0057f00001157983 */ /* 0x000eb20000300800 */
[----:B----4-:R3:W-:Y:S01]  /*110510*/  @P0 STG.E.U8 desc[UR6][R16.64], R0 ;  /* 0x0000000010000986 */ /* 0x0107e2000c101106 */
        /* <DEDUP_REMOVED lines=24> */
[----:B--2---:R-:W-:Y:S02]  /*1106a0*/  LOP3.LUT P4, RZ, R21, 0x1000, RZ, 0xc0, !PT ;  /* 0x0000100015ff7812 */ /* 0x004fe4000788c0ff */
[----:B------:R-:W-:-:S02]  /*1106b0*/  PRMT R0, R20, 0x7771, RZ ;  /* 0x0000777114007816 */ /* 0x000fc400000000ff */
[----:B------:R-:W-:Y:S01]  /*1106c0*/  LOP3.LUT P5, RZ, R21, 0x2000, RZ, 0xc0, !PT ;  /* 0x0000200015ff7812 */ /* 0x000fe200078ac0ff */
[----:B------:R-:W2:Y:S04]  /*1106d0*/  LDL.LU.64 R28, [R1+0x45d8] ;  /* 0x0045d800011c7983 */ /* 0x000ea80000300a00 */
[----:B------:R0:W-:Y:S04]  /*1106e0*/  @P6 STG.E.U8 desc[UR6][R2.64], R0 ;  /* 0x0000000002006986 */ /* 0x0001e8000c101106 */
[----:B------:R-:W2:Y:S04]  /*1106f0*/  LDL.LU.64 R26, [R1+0x45e0] ;  /* 0x0045e000011a7983 */ /* 0x000ea80000300a00 */
[----:B------:R-:W2:Y:S01]  /*110700*/  LDL.LU.64 R6, [R1+0x45e8] ;  /* 0x0045e80001067983 */ /* 0x000ea20000300a00 */
[----:B0-----:R-:W-:-:S03]  /*110710*/  PRMT R0, R20, 0x7772, RZ ;  /* 0x0000777214007816 */ /* 0x001fc600000000ff */
[----:B------:R-:W2:Y:S04]  /*110720*/  LDL.LU R3, [R1+0x22c] ;  /* 0x00022c0001037983 */ /* 0x000ea80000300800 */
[----:B------:R-:W2:Y:S04]  /*110730*/  LDL.LU.64 R24, [R1+0x45f0] ;  /* 0x0045f00001187983 */ /* 0x000ea80000300a00 */
[----:B---3--:R0:W-:Y:S02]  /*110740*/  @P4 STG.E.U8 desc[UR6][R4.64], R0 ;  /* 0x0000000004004986 */ /* 0x0081e4000c101106 */
[----:B0-----:R-:W-:-:S02]  /*110750*/  PRMT R0, R20, 0x7773, RZ ;  /* 0x0000777314007816 */ /* 0x001fc400000000ff */
[----:B------:R-:W3:Y:S04]  /*110760*/  LDL.LU R5, [R1+0x21c] ;  /* 0x00021c0001057983 */ /* 0x000ee80000300800 */
        /* <DEDUP_REMOVED lines=36> */
[----:B------:R-:W2:Y:S04]  /*1109b0*/  LDL.LU R20, [R1+0x1f0] ;  /* 0x0001f00001147983 */ /* 0x000ea80000300800 */
        /* <DEDUP_REMOVED lines=19> */
[----:B---3--:R-:W-:Y:S01]  /*110af0*/  PRMT R0, R5, 0x7770, RZ ;  /* 0x0000777005007816 */ /* 0x008fe200000000ff */
[----:B------:R-:W3:Y:S04]  /*110b00*/  LDL.LU.64 R24, [R1+0x4650] ;  /* 0x0046500001187983 */ /* 0x000ee80000300a00 */
[----:B------:R-:W3:Y:S06]  /*110b10*/  LDL.LU R3, [R1+0x1e0] ;  /* 0x0001e00001037983 */ /* 0x000eec0000300800 */
[----:B----4-:R0:W-:Y:S01]  /*110b20*/  @P0 STG.E.U8 desc[UR6][R22.64], R0 ;  /* 0x0000000016000986 */ /* 0x0101e2000c101106 */
[----:B------:R-:W-:-:S02]  /*110b30*/  LOP3.LUT P0, RZ, R19, 0x400000, RZ, 0xc0, !PT ;  /* 0x0040000013ff7812 */ /* 0x000fc4000780c0ff */
[----:B0-----:R-:W-:Y:S01]  /*110b40*/  PRMT R0, R5, 0x7771, RZ ;  /* 0x0000777105007816 */ /* 0x001fe200000000ff */
[----:B------:R-:W4:Y:S04]  /*110b50*/  LDL.LU.64 R22, [R1+0x4658] ;  /* 0x0046580001167983 */ /* 0x000f280000300a00 */
        /* <DEDUP_REMOVED lines=32> */
[----:B0-----:R-:W-:-:S05]  /*110d60*/  PRMT R0, R20, 0x7772, RZ ;  /* 0x0000777214007816 */ /* 0x001fca00000000ff */
[----:B------:R0:W-:Y:S01]  /*110d70*/  @P4 STG.E.U8 desc[UR6][R6.64], R0 ;  /* 0x0000000006004986 */ /* 0x0001e2000c101106 */
[----:B------:R-:W-:Y:S02]  /*110d80*/  LOP3.LUT P4, RZ, R21, 0x80000000, RZ, 0xc0, !PT ;  /* 0x8000000015ff7812 */ /* 0x000fe4000788c0ff */
[----:B0-----:R-:W-:Y:S02]  /*110d90*/  PRMT R0, R20, 0x7773, RZ ;  /* 0x0000777314007816 */ /* 0x001fe400000000ff */
[----:B------:R-:W2:Y:S04]  /*110da0*/  LDL.LU.64 R20, [R1+0x4668] ;  /* 0x0046680001147983 */ /* 0x000ea80000300a00 */
[----:B---3--:R0:W-:Y:S04]  /*110db0*/  @P5 STG.E.U8 desc[UR6][R24.64], R0 ;  /* 0x0000000018005986 */ /* 0x0081e8000c101106 */
[----:B------:R-:W3:Y:S04]  /*110dc0*/  LDL.LU.64 R26, [R1+0x4670] ;  /* 0x00467000011a7983 */ /* 0x000ee80000300a00 */
[----:B------:R-:W3:Y:S01]  /*110dd0*/  LDL.LU.64 R6, [R1+0x4678] ;  /* 0x0046780001067983 */ /* 0x000ee20000300a00 */
[----:B0-----:R-:W-:-:S03]  /*110de0*/  PRMT R0, R3, 0x7770, RZ ;  /* 0x0000777003007816 */ /* 0x001fc600000000ff */
[----:B------:R-:W3:Y:S04]  /*110df0*/  LDL.LU.64 R24, [R1+0x4680] ;  /* 0x0046800001187983 */ /* 0x000ee80000300a00 */
[----:B----4-:R0:W-:Y:S04]  /*110e00*/  @P6 STG.E.U8 desc[UR6][R22.64], R0 ;  /* 0x0000000016006986 */ /* 0x0101e8000c101106 */
[----:B0-----:R-:W4:Y:S04]  /*110e10*/  LDL.LU.64 R22, [R1+0x4688] ;  /* 0x0046880001167983 */ /* 0x001f280000300a00 */
        /* <DEDUP_REMOVED lines=13> */
[----:B--2---:R0:W-:Y:S02]  /*110ef0*/  @P4 STG.E.U8 desc[UR6][R28.64], R0 ;  /* 0x000000001c004986 */ /* 0x0041e4000c101106 */
[----:B0-----:R-:W-:-:S05]  /*110f00*/  PRMT R0, R3, 0x7772, RZ ;  /* 0x0000777203007816 */ /* 0x001fca00000000ff */
[----:B------:R0:W-:Y:S04]  /*110f10*/  @P5 STG.E.U8 desc[UR6][R20.64], R0 ;  /* 0x0000000014005986 */ /* 0x0001e8000c101106 */
[----:B0-----:R-:W2:Y:S04]  /*110f20*/  LDL.LU.64 R20, [R1+0x4690] ;  /* 0x0046900001147983 */ /* 0x001ea80000300a00 */
[----:B------:R-:W2:Y:S01]  /*110f30*/  LDL.LU.64 R16, [R1+0x46a0] ;  /* 0x0046a00001107983 */ /* 0x000ea20000300a00 */
        /* <DEDUP_REMOVED lines=20> */
[----:B---3--:R0:W-:Y:S02]  /*111080*/  @P6 STG.E.U8 desc[UR6][R26.64], R0 ;  /* 0x000000001a006986 */ /* 0x0081e4000c101106 */
[----:B0-----:R-:W-:-:S10]  /*111090*/  PRMT R0, R2, 0x7770, RZ ;  /* 0x0000777002007816 */ /* 0x001fd400000000ff */
[----:B------:R0:W-:Y:S01]  /*1110a0*/  @P0 STG.E.U8 desc[UR6][R6.64], R0 ;  /* 0x0000000006000986 */ /* 0x0001e2000c101106 */
[----:B------:R-:W-:Y:S02]  /*1110b0*/  LOP3.LUT P0, RZ, R19, 0x10000, RZ, 0xc0, !PT ;  /* 0x0001000013ff7812 */ /* 0x000fe4000780c0ff */
[----:B0-----:R-:W-:-:S11]  /*1110c0*/  PRMT R0, R2, 0x7771, RZ ;  /* 0x0000777102007816 */ /* 0x001fd600000000ff */
[----:B------:R0:W-:Y:S01]  /*1110d0*/  @P0 STG.E.U8 desc[UR6][R24.64], R0 ;  /* 0x0000000018000986 */ /* 0x0001e2000c101106 */
[----:B------:R-:W-:Y:S02]  /*1110e0*/  LOP3.LUT P0, RZ, R19, 0x8000, RZ, 0xc0, !PT ;  /* 0x0000800013ff7812 */ /* 0x000fe4000780c0ff */
[----:B0-----:R-:W-:-:S11]  /*1110f0*/  PRMT R0, R2, 0x7772, RZ ;  /* 0x0000777202007816 */ /* 0x001fd600000000ff */
[----:B----4-:R0:W-:Y:S01]  /*111100*/  @P0 STG.E.U8 desc[UR6][R22.64], R0 ;  /* 0x0000000016000986 */ /* 0x0101e2000c101106 */
[C---:B------:R-:W-:Y:S02]  /*111110*/  LOP3.LUT P0, RZ, R19.reuse, 0x4000, RZ, 0xc0, !PT ;  /* 0x0000400013ff7812 */ /* 0x040fe4000780c0ff */
        /* <DEDUP_REMOVED lines=15> */
[----:B-1----:R-:W2:Y:S01]  /*111210*/  LDL.LU.64 R20, [R1+0x57d8] ;  /* 0x0057d80001147983 */ /* 0x002ea20000300a00 */
[----:B------:R-:W-:-:S02]  /*111220*/  LOP3.LUT P0, RZ, R19, 0x2000, RZ, 0xc0, !PT ;  /* 0x0000200013ff7812 */ /* 0x000fc4000780c0ff */
[----:B--2---:R-:W-:-:S11]  /*111230*/  PRMT R0, R20, 0x7770, RZ ;  /* 0x0000777014007816 */ /* 0x004fd600000000ff */
[----:B------:R0:W-:Y:S04]  /*111240*/  @P0 STG.E.U8 desc[UR6][R16.64], R0 ;  /* 0x0000000010000986 */ /* 0x0001e8000c101106 */
[----:B0-----:R-:W2:Y:S01]  /*111250*/  LDL.LU.64 R16, [R1+0x57d0] ;  /* 0x0057d00001107983 */ /* 0x001ea20000300a00 */
[----:B------:R-:W-:Y:S02]  /*111260*/  LOP3.LUT P0, RZ, R19, 0x1000, RZ, 0xc0, !PT ;  /* 0x0000100013ff7812 */ /* 0x000fe4000780c0ff */
[----:B------:R-:W-:Y:S02]  /*111270*/  PRMT R0, R20, 0x7771, RZ ;  /* 0x0000777114007816 */ /* 0x000fe400000000ff */
[----:B------:R-:W-:-:S09]  /*111280*/  LOP3.LUT P1, RZ, R4, 0x1000, RZ, 0xc0, !PT ;  /* 0x0000100004ff7812 */ /* 0x000fd2000782c0ff */
[----:B--2---:R0:W-:Y:S01]  /*111290*/  @P0 STG.E.U8 desc[UR6][R16.64], R0 ;  /* 0x0000000010000986 */ /* 0x0041e2000c101106 */
[----:B------:R-:W-:Y:S02]  /*1112a0*/  LOP3.LUT P0, RZ, R19, 0x800, RZ, 0xc0, !PT ;  /* 0x0000080013ff7812 */ /* 0x000fe4000780c0ff */
[----:B0-----:R-:W-:-:S11]  /*1112b0*/  PRMT R0, R20, 0x7772, RZ ;  /* 0x0000777214007816 */ /* 0x001fd600000000ff */
[----:B---3--:R0:W-:Y:S02]  /*1112c0*/  @P0 STG.E.U8 desc[UR6][R14.64], R0 ;  /* 0x000000000e000986 */ /* 0x0081e4000c101106 */
[----:B0-----:R-:W-:Y:S02]  /*1112d0*/  PRMT R0, R20, 0x7773, RZ ;  /* 0x0000777314007816 */ /* 0x001fe400000000ff */
[----:B------:R-:W2:Y:S01]  /*1112e0*/  LDL.LU R20, [R1+0x57cc] ;  /* 0x0057cc0001147983 */ /* 0x000ea20000300800 */
[----:B------:R-:W-:-:S13]  /*1112f0*/  LOP3.LUT P0, RZ, R19, 0x400, RZ, 0xc0, !PT ;  /* 0x0000040013ff7812 */ /* 0x000fda000780c0ff */
        /* <DEDUP_REMOVED lines=10> */
[----:B0-----:R-:W-:-:S05]  /*1113a0*/  PRMT R0, R5, 0x7772, RZ ;  /* 0x0000777205007816 */ /* 0x001fca00000000ff */
[----:B------:R0:W-:Y:S01]  /*1113b0*/  @P1 STG.E.U8 desc[UR6][R28.64], R0 ;  /* 0x000000001c001986 */ /* 0x0001e2000c101106 */
[----:B------:R-:W-:Y:S02]  /*1113c0*/  LOP3.LUT P5, RZ, R4, 0x10000, RZ, 0xc0, !PT ;  /* 0x0001000004ff7812 */ /* 0x000fe400078ac0ff */
[----:B0-----:R-:W-:-:S05]  /*1113d0*/  PRMT R0, R5, 0x7773, RZ ;  /* 0x0000777305007816 */ /* 0x001fca00000000ff */
[----:B------:R2:W-:Y:S02]  /*1113e0*/  @P2 STG.E.U8 desc[UR6][R26.64], R0 ;  /* 0x000000001a002986 */ /* 0x0005e4000c101106 */
[----:B--2---:R-:W-:-:S05]  /*1113f0*/  PRMT R0, R20, 0x7770, RZ ;  /* 0x0000777014007816 */ /* 0x004fca00000000ff */
[----:B------:R0:W-:Y:S02]  /*111400*/  @P3 STG.E.U8 desc[UR6][R6.64], R0 ;  /* 0x0000000006003986 */ /* 0x0001e4000c101106 */
[----:B0-----:R-:W-:-:S05]  /*111410*/  PRMT R0, R20, 0x7771, RZ ;  /* 0x0000777114007816 */ /* 0x001fca00000000ff */
[----:B------:R0:W-:Y:S02]  /*111420*/  @P4 STG.E.U8 desc[UR6][R24.64], R0 ;  /* 0x0000000018004986 */ /* 0x0001e4000c101106 */
[----:B0-----:R-:W-:-:S05]  /*111430*/  PRMT R0, R20, 0x7772, RZ ;  /* 0x0000777214007816 */ /* 0x001fca00000000ff */
[----:B------:R0:W-:Y:S02]  /*111440*/  @P5 STG.E.U8 desc[UR6][R22.64], R0 ;  /* 0x0000000016005986 */ /* 0x0001e4000c101106 */
[----:B0-----:R-:W-:Y:S02]  /*111450*/  PRMT R0, R20, 0x7773, RZ ;  /* 0x0000777314007816 */ /* 0x001fe400000000ff */
[----:B------:R-:W2:Y:S01]  /*111460*/  LDL.LU R20, [R1+0x57c8] ;  /* 0x0057c80001147983 */ /* 0x000ea20000300800 */
[C---:B------:R-:W-:Y:S02]  /*111470*/  LOP3.LUT P0, RZ, R4.reuse, 0x40000000, RZ, 0xc0, !PT ;  /* 0x4000000004ff7812 */ /* 0x040fe4000780c0ff */
[----:B------:R-:W-:Y:S02]  /*111480*/  LOP3.LUT R19, R19, 0xfffffffe, RZ, 0xc0, !PT ;  /* 0xfffffffe13137812 */ /* 0x000fe400078ec0ff */
[C---:B------:R-:W-:Y:S01]  /*111490*/  LOP3.LUT P6, RZ, R4.reuse, 0x20000, RZ, 0xc0, !PT ;  /* 0x0002000004ff7812 */ /* 0x040fe200078cc0ff */
[----:B------:R-:W3:Y:S04]  /*1114a0*/  LDL.LU.64 R8, [R1+0x46f8] ;  /* 0x0046f80001087983 */ /* 0x000ee80000300a00 */
[----:B------:R-:W4:Y:S04]  /*1114b0*/  LDL.LU.64 R28, [R1+0x4700] ;  /* 0x00470000011c7983 */ /* 0x000f280000300a00 */
[----:B------:R-:W3:Y:S04]  /*1114c0*/  LDL.LU.64 R26, [R1+0x4708] ;  /* 0x00470800011a7983 */ /* 0x000ee80000300a00 */
[----:B------:R-:W3:Y:S01]  /*1114d0*/  LDL.LU R6, [R1+0x1d4] ;  /* 0x0001d40001067983 */ /* 0x000ee20000300800 */
[----:B------:R-:W-:-:S02]  /*1114e0*/  LOP3.LUT P4, RZ, R4, 0x40000, RZ, 0xc0, !PT ;  /* 0x0004000004ff7812 */ /* 0x000fc4000788c0ff */
[C---:B------:R-:W-:Y:S02]  /*1114f0*/  LOP3.LUT P5, RZ, R4.reuse, 0x80000, RZ, 0xc0, !PT ;  /* 0x0008000004ff7812 */ /* 0x040fe400078ac0ff */
[C---:B------:R-:W-:Y:S01]  /*111500*/  LOP3.LUT P1, RZ, R4.reuse, 0x80000000, RZ, 0xc0, !PT ;  /* 0x8000000004ff7812 */ /* 0x040fe2000782c0ff */
[----:B------:R0:W-:Y:S01]  /*111510*/  @P6 STG.E.U8 desc[UR6][R2.64], R0 ;  /* 0x0000000002006986 */ /* 0x0001e2000c101106 */
[----:B------:R-:W-:-:S03]  /*111520*/  LOP3.LUT P6, RZ, R4, 0x100000, RZ, 0xc0, !PT ;  /* 0x0010000004ff7812 */ /* 0x000fc600078cc0ff */
[----:B0-----:R-:W3:Y:S04]  /*111530*/  LDL.LU.64 R2, [R1+0x4710] ;  /* 0x0047100001027983 */ /* 0x001ee80000300a00 */
[----:B------:R-:W3:Y:S04]  /*111540*/  LDL.LU.64 R24, [R1+0x4718] ;  /* 0x0047180001187983 */ /* 0x000ee80000300a00 */
[----:B------:R-:W3:Y:S04]  /*111550*/  LDL.LU R18, [R1+0x1c4] ;  /* 0x0001c40001127983 */ /* 0x000ee80000300800 */
[----:B------:R-:W3:Y:S01]  /*111560*/  LDL.LU R22, [R1+0x44c] ;  /* 0x00044c0001167983 */ /* 0x000ee20000300800 */
[----:B--2---:R-:W-:-:S04]  /*111570*/  LOP3.LUT R20, R20, 0x7fffffff, RZ, 0xc0, !PT ;  /* 0x7fffffff14147812 */ /* 0x004fc800078ec0ff */
        /* <DEDUP_REMOVED lines=23> */
[----:B------:R0:W-:Y:S10]  /*1116f0*/  STL.64 [R1+0x57b0], R20 ;  /* 0x0057b01401007387 */ /* 0x0001f40000100a00 */
[----:B------:R-:W-:-:S02]  /*111700*/  @P0 LOP3.LUT R19, R19, 0x80, RZ, 0xfc, !PT ;  /* 0x0000008013130812 */ /* 0x000fc400078efcff */
[----:B------:R-:W-:Y:S02]  /*111710*/  LOP3.LUT P0, RZ, R4, 0x200000, RZ, 0xc0, !PT ;  /* 0x0020000004ff7812 */ /* 0x000fe4000780c0ff */
[----:B------:R-:W2:Y:S04]  /*111720*/  LDL.LU.64 R4, [R1+0x4720] ;  /* 0x0047200001047983 */ /* 0x000ea80000300a00 */
[----:B------:R-:W2:Y:S04]  /*111730*/  LDL.LU R23, [R1+0x1f8] ;  /* 0x0001f80001177983 */ /* 0x000ea80000300800 */
[----:B0-----:R-:W2:Y:S04]  /*111740*/  LDL.LU.64 R20, [R1+0x4738] ;  /* 0x0047380001147983 */ /* 0x001ea80000300a00 */
[----:B--2---:R0:W-:Y:S04]  /*111750*/  STL.64 [R1+0x57b8], R20 ;  /* 0x0057b81401007387 */ /* 0x0041e80000100a00 */
[----:B0-----:R-:W2:Y:S01]  /*111760*/  LDL.LU.64 R20, [R1+0x4730] ;  /* 0x0047300001147983 */ /* 0x001ea20000300a00 */
[----:B---3--:R-:W-:-:S05]  /*111770*/  PRMT R0, R6, 0x7770, RZ ;  /* 0x0000777006007816 */ /* 0x008fca00000000ff */
[----:B------:R0:W-:Y:S02]  /*111780*/  @P4 STG.E.U8 desc[UR6][R8.64], R0 ;  /* 0x0000000008004986 */ /* 0x0001e4000c101106 */
[----:B0-----:R-:W-:-:S05]  /*111790*/  PRMT R0, R6, 0x7771, RZ ;  /* 0x0000777106007816 */ /* 0x001fca00000000ff */
[----:B----4-:R0:W-:Y:S02]  /*1117a0*/  @P5 STG.E.U8 desc[UR6][R28.64], R0 ;  /* 0x000000001c005986 */ /* 0x0101e4000c101106 */
[----:B0-----:R-:W-:-:S05]  /*1117b0*/  PRMT R0, R6, 0x7772, RZ ;  /* 0x0000777206007816 */ /* 0x001fca00000000ff */
[----:B------:R-:W-:Y:S04]  /*1117c0*/  @P6 STG.E.U8 desc[UR6][R26.64], R0 ;  /* 0x000000001a006986 */ /* 0x000fe8000c101106 */
[----:B--2---:R0:W-:Y:S04]  /*1117d0*/  STL.64 [R1+0x57c0], R20 ;  /* 0x0057c01401007387 */ /* 0x0041e80000100a00 */
[----:B0-----:R-:W2:Y:S01]  /*1117e0*/  LDL.LU.64 R20, [R1+0x4728] ;  /* 0x0047280001147983 */ /* 0x001ea20000300a00 */
[----:B------:R-:W-:-:S03]  /*1117f0*/  PRMT R0, R6, 0x7773, RZ ;  /* 0x0000777306007816 */ /* 0x000fc600000000ff */
[----:B------:R-:W3:Y:S04]  /*111800*/  LDL.LU.64 R16, [R1+0x4740] ;  /* 0x0047400001107983 */ /* 0x000ee80000300a00 */
[----:B------:R-:W4:Y:S04]  /*111810*/  LDL.LU.64 R14, [R1+0x4748] ;  /* 0x00474800010e7983 */ /* 0x000f280000300a00 */
[----:B------:R-:W3:Y:S04]  /*111820*/  LDL.LU.64 R12, [R1+0x4750] ;  /* 0x00475000010c7983 */ /* 0x000ee80000300a00 */
[----:B------:R0:W-:Y:S01]  /*111830*/  @P0 STG.E.U8 desc[UR6][R2.64], R0 ;  /* 0x0000000002000986 */ /* 0x0001e2000c101106 */
[----:B------:R-:W-:-:S02]  /*111840*/  LOP3.LUT P0, RZ, R19, 0x80, RZ, 0xc0, !PT ;  /* 0x0000008013ff7812 */ /* 0x000fc4000780c0ff */
[----:B0-----:R-:W-:Y:S01]  /*111850*/  PRMT R0, R18, 0x7770, RZ ;  /* 0x0000777012007816 */ /* 0x001fe200000000ff */
[----:B------:R-:W3:Y:S04]  /*111860*/  LDL.LU R3, [R1+0x1e8] ;  /* 0x0001e80001037983 */ /* 0x000ee80000300800 */
[----:B------:R-:W3:Y:S04]  /*111870*/  LDL.LU.64 R10, [R1+0x4758] ;  /* 0x00475800010a7983 */ /* 0x000ee80000300a00 */
[----:B------:R-:W3:Y:S04]  /*111880*/  LDL.LU.64 R8, [R1+0x4760] ;  /* 0x0047600001087983 */ /* 0x000ee80000300a00 */
[----:B------:R-:W3:Y:S04]  /*111890*/  LDL.LU.64 R28, [R1+0x4768] ;  /* 0x00476800011c7983 */ /* 0x000ee80000300a00 */
[----:B------:R0:W-:Y:S01]  /*1118a0*/  @P0 STG.E.U8 desc[UR6][R24.64], R0 ;  /* 0x0000000018000986 */ /* 0x0001e2000c101106 */
[----:B------:R-:W-:-:S03]  /*1118b0*/  LOP3.LUT P0, RZ, R19, 0x40, RZ, 0xc0, !PT ;  /* 0x0000004013ff7812 */ /* 0x000fc6000780c0ff */
[----:B------:R-:W3:Y:S04]  /*1118c0*/  LDL.LU.64 R26, [R1+0x4770] ;  /* 0x00477000011a7983 */ /* 0x000ee80000300a00 */
        /* <DEDUP_REMOVED lines=20> */
[----:B---3--:R0:W-:Y:S01]  /*111a10*/  @P0 STG.E.U8 desc[UR6][R16.64], R0 ;  /* 0x0000000010000986 */ /* 0x0081e2000c101106 */
[----:B------:R-:W-:Y:S02]  /*111a20*/  LOP3.LUT P0, RZ, R19, 0x2, RZ, 0xc0, !PT ;  /* 0x0000000213ff7812 */ /* 0x000fe4000780c0ff */
[----:B0-----:R-:W-:-:S11]  /*111a30*/  PRMT R0, R23, 0x7772, RZ ;  /* 0x0000777217007816 */ /* 0x001fd600000000ff */
[----:B----4-:R0:W-:Y:S01]  /*111a40*/  @P0 STG.E.U8 desc[UR6][R14.64], R0 ;  /* 0x000000000e000986 */ /* 0x0101e2000c101106 */
[----:B------:R-:W-:Y:S02]  /*111a50*/  LOP3.LUT P0, RZ, R19, 0x1, RZ, 0xc0, !PT ;  /* 0x0000000113ff7812 */ /* 0x000fe4000780c0ff */
[----:B0-----:R-:W-:-:S11]  /*111a60*/  PRMT R0, R23, 0x7773, RZ ;  /* 0x0000777317007816 */ /* 0x001fd600000000ff */
[----:B------:R0:W-:Y:S01]  /*111a70*/  @P0 STG.E.U8 desc[UR6][R12.64], R0 ;  /* 0x000000000c000986 */ /* 0x0001e2000c101106 */
[C---:B------:R-:W-:Y:S02]  /*111a80*/  LOP3.LUT P2, RZ, R22.reuse, 0x1, RZ, 0xc0, !PT ;  /* 0x0000000116ff7812 */ /* 0x040fe4000784c0ff */
[C---:B------:R-:W-:Y:S02]  /*111a90*/  LOP3.LUT P3, RZ, R22.reuse, 0x2, RZ, 0xc0, !PT ;  /* 0x0000000216ff7812 */ /* 0x040fe4000786c0ff */
        /* <DEDUP_REMOVED lines=250> */
[----:B------:R-:W2:Y:S04]  /*112a40*/  LDL.LU.64 R22, [R1+0x48e8] ;  /* 0x0048e80001167983 */ /* 0x000ea80000300a00 */
[----:B------:R-:W2:Y:S04]  /*112a50*/  LDL.LU R2, [R1+0x1a4] ;  /* 0x0001a40001027983 */ /* 0x000ea80000300800 */
[----:B---3--:R0:W-:Y:S04]  /*112a60*/  @P4 STG.E.U8 desc[UR6][R4.64], R0 ;  /* 0x0000000004004986 */ /* 0x0081e8000c101106 */
[----:B0-----:R-:W3:Y:S04]  /*112a70*/  LDL.LU.64 R4, [R1+0x48f0] ;  /* 0x0048f00001047983 */ /* 0x001ee80000300a00 */
        /* <DEDUP_REMOVED lines=25> */
[C---:B------:R-:W-:Y:S02]  /*112c10*/  LOP3.LUT P5, RZ, R3.reuse, 0x1000, RZ, 0xc0, !PT ;  /* 0x0000100003ff7812 */ /* 0x040fe400078ac0ff */
[----:B------:R-:W-:Y:S02]  /*112c20*/  LOP3.LUT P6, RZ, R3, 0x2000, RZ, 0xc0, !PT ;  /* 0x0000200003ff7812 */ /* 0x000fe400078cc0ff */
[----:B------:R-:W-:Y:S02]  /*112c30*/  LOP3.LUT R20, R20, 0xfffff7ff, RZ, 0xc0, !PT ;  /* 0xfffff7ff14147812 */ /* 0x000fe400078ec0ff */
[----:B------:R-:W-:Y:S01]  /*112c40*/  PRMT R0, R8, 0x7772, RZ ;  /* 0x0000777208007816 */ /* 0x000fe200000000ff */
[----:B------:R-:W2:Y:S04]  /*112c50*/  LDL.LU.64 R16, [R1+0x4908] ;  /* 0x0049080001107983 */ /* 0x000ea80000300a00 */
[----:B------:R-:W2:Y:S01]  /*112c60*/  LDL.LU.64 R14, [R1+0x4910] ;  /* 0x00491000010e7983 */ /* 0x000ea20000300a00 */
[----:B------:R-:W-:-:S02]  /*112c70*/  @P0 LOP3.LUT R20, R20, 0x800, RZ, 0xfc, !PT ;  /* 0x0000080014140812 */ /* 0x000fc400078efcff */
        /* <DEDUP_REMOVED lines=8> */
[----:B------:R-:W4:Y:S04]  /*112d00*/  LDL.LU.64 R12, [R1+0x4918] ;  /* 0x00491800010c7983 */ /* 0x000f280000300a00 */
[----:B------:R-:W4:Y:S04]  /*112d10*/  LDL.LU.64 R10, [R1+0x4920] ;  /* 0x00492000010a7983 */ /* 0x000f280000300a00 */
        /* <DEDUP_REMOVED lines=23> */
[----:B------:R-:W-:Y:S02]  /*112e90*/  PRMT R0, R21, 0x7771, RZ ;  /* 0x0000777115007816 */ /* 0x000fe400000000ff */
[----:B------:R-:W-:-:S09]  /*112ea0*/  LOP3.LUT P1, RZ, R3, 0x1000000, RZ, 0xc0, !PT ;  /* 0x0100000003ff7812 */ /* 0x000fd2000782c0ff */
[----:B--2---:R0:W-:Y:S01]  /*112eb0*/  @P0 STG.E.U8 desc[UR6][R18.64], R0 ;  /* 0x0000000012000986 */ /* 0x0041e2000c101106 */
[----:B------:R-:W-:Y:S02]  /*112ec0*/  LOP3.LUT P0, RZ, R20, 0x80, RZ, 0xc0, !PT ;  /* 0x0000008014ff7812 */ /* 0x000fe4000780c0ff */
[----:B0-----:R-:W-:-:S11]  /*112ed0*/  PRMT R0, R21, 0x7772, RZ ;  /* 0x0000777215007816 */ /* 0x001fd600000000ff */
[----:B------:R0:W-:Y:S02]  /*112ee0*/  @P0 STG.E.U8 desc[UR6][R16.64], R0 ;  /* 0x0000000010000986 */ /* 0x0001e4000c101106 */
[----:B0-----:R-:W-:Y:S02]  /*112ef0*/  PRMT R0, R21, 0x7773, RZ ;  /* 0x0000777315007816 */ /* 0x001fe400000000ff */
[----:B------:R-:W2:Y:S01]  /*112f00*/  LDL.LU R21, [R1+0x577c] ;  /* 0x00577c0001157983 */ /* 0x000ea20000300800 */
[----:B------:R-:W-:-:S13]  /*112f10*/  LOP3.LUT P0, RZ, R20, 0x40, RZ, 0xc0, !PT ;  /* 0x0000004014ff7812 */ /* 0x000fda000780c0ff */
[----:B------:R4:W-:Y:S01]  /*112f20*/  @P0 STG.E.U8 desc[UR6][R14.64], R0 ;  /* 0x000000000e000986 */ /* 0x0009e2000c101106 */
[----:B------:R-:W-:Y:S02]  /*112f30*/  LOP3.LUT P0, RZ, R20, 0x20, RZ, 0xc0, !PT ;  /* 0x0000002014ff7812 */ /* 0x000fe4000780c0ff */
[----:B----4-:R-:W-:-:S11]  /*112f40*/  PRMT R0, R8, 0x7770, RZ ;  /* 0x0000777008007816 */ /* 0x010fd600000000ff */
        /* <DEDUP_REMOVED lines=18> */
[----:B------:R0:W-:Y:S01]  /*113070*/  @P5 STG.E.U8 desc[UR6][R22.64], R0 ;  /* 0x0000000016005986 */ /* 0x0001e2000c101106 */
[C---:B------:R-:W-:Y:S02]  /*113080*/  LOP3.LUT P4, RZ, R3.reuse, 0x40000000, RZ, 0xc0, !PT ;  /* 0x4000000003ff7812 */ /* 0x040fe4000788c0ff */
[----:B------:R-:W-:Y:S02]  /*113090*/  LOP3.LUT P5, RZ, R3, 0x80000000, RZ, 0xc0, !PT ;  /* 0x8000000003ff7812 */ /* 0x000fe400078ac0ff */
[----:B0-----:R-:W-:Y:S02]  /*1130a0*/  PRMT R0, R21, 0x7773, RZ ;  /* 0x0000777315007816 */ /* 0x001fe400000000ff */
[----:B------:R-:W2:Y:S04]  /*1130b0*/  LDL.LU R21, [R1+0x5778] ;  /* 0x0057780001157983 */ /* 0x000ea80000300800 */
[----:B---3--:R0:W-:Y:S04]  /*1130c0*/  @P6 STG.E.U8 desc[UR6][R4.64], R0 ;  /* 0x0000000004006986 */ /* 0x0081e8000c101106 */
[----:B------:R-:W3:Y:S04]  /*1130d0*/  LDL.LU.64 R26, [R1+0x4958] ;  /* 0x00495800011a7983 */ /* 0x000ee80000300a00 */
[----:B0-----:R-:W4:Y:S04]  /*1130e0*/  LDL.LU.64 R4, [R1+0x4960] ;  /* 0x0049600001047983 */ /* 0x001f280000300a00 */
[----:B------:R-:W2:Y:S04]  /*1130f0*/  LDL.LU.64 R6, [R1+0x4968] ;  /* 0x0049680001067983 */ /* 0x000ea80000300a00 */
[----:B------:R-:W2:Y:S04]  /*113100*/  LDL.LU R3, [R1+0x1a8] ;  /* 0x0001a80001037983 */ /* 0x000ea80000300800 */
[----:B------:R-:W3:Y:S04]  /*113110*/  LDL.LU.64 R24, [R1+0x4970] ;  /* 0x0049700001187983 */ /* 0x000ee80000300a00 */
[----:B------:R-:W4:Y:S01]  /*113120*/  LDL.LU.64 R22, [R1+0x4978] ;  /* 0x0049780001167983 */ /* 0x000f220000300a00 */
[----:B--2---:R-:W-:-:S05]  /*113130*/  PRMT R0, R3, 0x7770, RZ ;  /* 0x0000777003007816 */ /* 0x004fca00000000ff */
[----:B---3--:R0:W-:Y:S02]  /*113140*/  @P4 STG.E.U8 desc[UR6][R26.64], R0 ;  /* 0x000000001a004986 */ /* 0x0081e4000c101106 */
[----:B0-----:R-:W-:-:S05]  /*113150*/  PRMT R0, R3, 0x7771, RZ ;  /* 0x0000777103007816 */ /* 0x001fca00000000ff */
        /* <DEDUP_REMOVED lines=42> */
[----:B------:R-:W-:Y:S01]  /*113400*/  LOP3.LUT P0, RZ, R2, 0x2, RZ, 0xc0, !PT ;  /* 0x0000000202ff7812 */ /* 0x000fe2000780c0ff */
[----:B----4-:R0:W-:Y:S04]  /*113410*/  STL.64 [R1+0x5770], R18 ;  /* 0x0057701201007387 */ /* 0x0101e80000100a00 */
[----:B0-----:R-:W4:Y:S04]  /*113420*/  LDL.LU.64 R18, [R1+0x4988] ;  /* 0x0049880001127983 */ /* 0x001f280000300a00 */
[----:B------:R-:W2:Y:S04]  /*113430*/  LDL.LU.64 R16, [R1+0x49a0] ;  /* 0x0049a00001107983 */ /* 0x000ea80000300a00 */
[----:B------:R0:W-:Y:S04]  /*113440*/  STL [R1+0x5768], R2 ;  /* 0x0057680201007387 */ /* 0x0001e80000100800 */
[----:B0-----:R-:W2:Y:S01]  /*113450*/  LDL.LU R2, [R1+0x198] ;  /* 0x0001980001027983 */ /* 0x001ea20000300800 */
[----:B------:R-:W-:-:S03]  /*113460*/  PRMT R0, R3, 0x7773, RZ ;  /* 0x0000777303007816 */ /* 0x000fc600000000ff */
[----:B------:R-:W3:Y:S04]  /*113470*/  LDL.LU.64 R14, [R1+0x49a8] ;  /* 0x0049a800010e7983 */ /* 0x000ee80000300a00 */
[----:B------:R-:W3:Y:S04]  /*113480*/  LDL.LU.64 R12, [R1+0x49b0] ;  /* 0x0049b000010c7983 */ /* 0x000ee80000300a00 */
[----:B------:R-:W3:Y:S04]  /*113490*/  LDL.LU R27, [R1+0x1bc] ;  /* 0x0001bc00011b7983 */ /* 0x000ee80000300800 */
[----:B------:R0:W-:Y:S01]  /*1134a0*/  @P0 STG.E.U8 desc[UR6][R24.64], R0 ;  /* 0x0000000018000986 */ /* 0x0001e2000c101106 */
[----:B------:R-:W-:-:S03]  /*1134b0*/  LOP3.LUT P0, RZ, R20, 0x8, RZ, 0xc0, !PT ;  /* 0x0000000814ff7812 */ /* 0x000fc6000780c0ff */
[----:B------:R-:W3:Y:S04]  /*1134c0*/  LDL.LU.64 R10, [R1+0x49b8] ;  /* 0x0049b800010a7983 */ /* 0x000ee80000300a00 */
[----:B------:R-:W3:Y:S04]  /*1134d0*/  LDL.LU.64 R8, [R1+0x49c0] ;  /* 0x0049c00001087983 */ /* 0x000ee80000300a00 */
[----:B------:R-:W3:Y:S04]  /*1134e0*/  LDL.LU.64 R28, [R1+0x49c8] ;  /* 0x0049c800011c7983 */ /* 0x000ee80000300a00 */
[----:B------:R-:W3:Y:S04]  /*1134f0*/  LDL.LU.64 R6, [R1+0x49d0] ;  /* 0x0049d00001067983 */ /* 0x000ee80000300a00 */
[----:B------:R-:W3:Y:S04]  /*113500*/  LDL.LU R3, [R1+0x1ac] ;  /* 0x0001ac0001037983 */ /* 0x000ee80000300800 */
[----:B0-----:R-:W3:Y:S01]  /*113510*/  LDL.LU.64 R24, [R1+0x49d8] ;  /* 0x0049d80001187983 */ /* 0x001ee20000300a00 */
[----:B--2---:R-:W-:-:S05]  /*113520*/  PRMT R0, R2, 0x7770, RZ ;  /* 0x0000777002007816 */ /* 0x004fca00000000ff */
        /* <DEDUP_REMOVED lines=42> */
[C---:B------:R-:W-:Y:S01]  /*1137d0*/  PRMT R0, R3.reuse, 0x7772, RZ ;  /* 0x0000777203007816 */ /* 0x040fe200000000ff */
[----:B------:R-:W3:Y:S04]  /*1137e0*/  LDL.LU.64 R28, [R1+0x49f8] ;  /* 0x0049f800011c7983 */ /* 0x000ee80000300a00 */
[----:B------:R-:W4:Y:S04]  /*1137f0*/  LDL.LU.64 R26, [R1+0x4a00] ;  /* 0x004a0000011a7983 */ /* 0x000f280000300a00 */
[----:B------:R0:W-:Y:S04]  /*113800*/  @P6 STG.E.U8 desc[UR6][R4.64], R0 ;  /* 0x0000000004006986 */ /* 0x0001e8000c101106 */
[----:B------:R-:W3:Y:S01]  /*113810*/  LDL.LU.64 R6, [R1+0x4a08] ;  /* 0x004a080001067983 */ /* 0x000ee20000300a00 */
[----:B0-----:R-:W-:-:S03]  /*113820*/  PRMT R0, R3, 0x7773, RZ ;  /* 0x0000777303007816 */ /* 0x001fc600000000ff */
[----:B------:R-:W3:Y:S04]  /*113830*/  LDL.LU R5, [R1+0x19c] ;  /* 0x00019c0001057983 */ /* 0x000ee80000300800 */
[----:B------:R-:W3:Y:S04]  /*113840*/  LDL.LU.64 R24, [R1+0x4a10] ;  /* 0x004a100001187983 */ /* 0x000ee80000300a00 */
[----:B------:R-:W3:Y:S04]  /*113850*/  LDL.LU R20, [R1+0x18c] ;  /* 0x00018c0001147983 */ /* 0x000ee80000300800 */
[----:B------:R-:W3:Y:S04]  /*113860*/  LDL.LU R4, [R1+0x464] ;  /* 0x0004640001047983 */ /* 0x000ee80000300800 */
[----:B------:R-:W-:Y:S04]  /*113870*/  STL [R1+0x55b0], R2 ;  /* 0x0055b00201007387 */ /* 0x000fe80000100800 */
        /* <DEDUP_REMOVED lines=31> */
[----:B---3--:R-:W-:Y:S02]  /*113a70*/  PRMT R0, R5, 0x7770, RZ ;  /* 0x0000777005007816 */ /* 0x008fe400000000ff */
[----:B------:R-:W-:Y:S02]  /*113a80*/  @P0 LOP3.LUT R21, R21, 0x1000000, RZ, 0xfc, !PT ;  /* 0x0100000015150812 */ /* 0x000fe400078efcff */
[----:B------:R-:W-:Y:S01]  /*113a90*/  LOP3.LUT P0, RZ, R2, 0x1000000, RZ, 0xc0, !PT ;  /* 0x0100000002ff7812 */ /* 0x000fe2000780c0ff */
[----:B------:R-:W3:Y:S04]  /*113aa0*/  LDL.LU.64 R18, [R1+0x4a38] ;  /* 0x004a380001127983 */ /* 0x000ee80000300a00 */
[----:B------:R-:W3:Y:S01]  /*113ab0*/  LDL.LU.64 R16, [R1+0x4a40] ;  /* 0x004a400001107983 */ /* 0x000ee20000300a00 */
[----:B------:R-:W-:-:S03]  /*113ac0*/  LOP3.LUT R21, R21, 0xfdffffff, RZ, 0xc0, !PT ;  /* 0xfdffffff15157812 */ /* 0x000fc600078ec0ff */
[----:B------:R-:W3:Y:S04]  /*113ad0*/  LDL.LU.64 R14, [R1+0x4a48] ;  /* 0x004a4800010e7983 */ /* 0x000ee80000300a00 */
[----:B------:R-:W3:Y:S04]  /*113ae0*/  LDL.LU R3, [R1+0x160] ;  /* 0x0001600001037983 */ /* 0x000ee80000300800 */
[----:B------:R-:W3:Y:S04]  /*113af0*/  LDL.LU.64 R10, [R1+0x4a50] ;  /* 0x004a5000010a7983 */ /* 0x000ee80000300a00 */
[----:B------:R-:W3:Y:S01]  /*113b00*/  LDL.LU.64 R8, [R1+0x4a58] ;  /* 0x004a580001087983 */ /* 0x000ee20000300a00 */
[----:B------:R-:W-:-:S02]  /*113b10*/  @P0 LOP3.LUT R21, R21, 0x2000000, RZ, 0xfc, !PT ;  /* 0x0200000015150812 */ /* 0x000fc400078efcff */
[----:B------:R-:W-:Y:S02]  /*113b20*/  LOP3.LUT P0, RZ, R2, 0x800000, RZ, 0xc0, !PT ;  /* 0x0080000002ff7812 */ /* 0x000fe4000780c0ff */
[----:B------:R-:W-:Y:S01]  /*113b30*/  LOP3.LUT R21, R21, 0xfbffffff, RZ, 0xc0, !PT ;  /* 0xfbffffff15157812 */ /* 0x000fe200078ec0ff */
[----:B------:R0:W-:Y:S10]  /*113b40*/  @P5 STG.E.U8 desc[UR6][R28.64], R0 ;  /* 0x000000001c005986 */ /* 0x0001f4000c101106 */
        /* <DEDUP_REMOVED lines=107> */
[----:B----4-:R-:W-:-:S09]  /*114200*/  PRMT R0, R3, 0x7770, RZ ;  /* 0x0000777003007816 */ /* 0x010fd200000000ff */
[----:B------:R-:W-:Y:S02]  /*114210*/  @P0 LOP3.LUT R21, R21, 0x20000, RZ, 0xfc, !PT ;  /* 0x0002000015150812 */ /* 0x000fe400078efcff */
[----:B------:R-:W-:Y:S01]  /*114220*/  LOP3.LUT P0, RZ, R4, 0x200, RZ, 0xc0, !PT ;  /* 0x0000020004ff7812 */ /* 0x000fe2000780c0ff */
[----:B------:R0:W-:Y:S02]  /*114230*/  @P6 STG.E.U8 desc[UR6][R6.64], R0 ;  /* 0x0000000006006986 */ /* 0x0001e4000c101106 */
[----:B0-----:R-:W-:Y:S02]  /*114240*/  PRMT R0, R3, 0x7771, RZ ;  /* 0x0000777103007816 */ /* 0x001fe400000000ff */
[----:B------:R-:W4:Y:S04]  /*114250*/  LDL.LU R7, [R1+0x164] ;  /* 0x0001640001077983 */ /* 0x000f280000300800 */
[----:B------:R-:W4:Y:S04]  /*114260*/  LDL.LU.64 R16, [R1+0x4ad8] ;  /* 0x004ad80001107983 */ /* 0x000f280000300a00 */
[----:B------:R-:W4:Y:S04]  /*114270*/  LDL.LU.64 R14, [R1+0x4ae0] ;  /* 0x004ae000010e7983 */ /* 0x000f280000300a00 */
[----:B------:R-:W4:Y:S04]  /*114280*/  LDL.LU.64 R12, [R1+0x4ae8] ;  /* 0x004ae800010c7983 */ /* 0x000f280000300a00 */
[----:B------:R0:W-:Y:S01]  /*114290*/  @P0 STG.E.U8 desc[UR6][R28.64], R0 ;  /* 0x000000001c000986 */ /* 0x0001e2000c101106 */
[----:B------:R-:W-:-:S03]  /*1142a0*/  LOP3.LUT P0, RZ, R21, 0x20000, RZ, 0xc0, !PT ;  /* 0x0002000015ff7812 */ /* 0x000fc6000780c0ff */
[----:B------:R-:W4:Y:S04]  /*1142b0*/  LDL.LU R6, [R1+0x154] ;  /* 0x0001540001067983 */ /* 0x000f280000300800 */
        /* <DEDUP_REMOVED lines=12> */
[----:B------:R-:W4:Y:S06]  /*114380*/  LDL.LU R3, [R1+0x144] ;  /* 0x0001440001037983 */ /* 0x000f2c0000300800 */
        /* <DEDUP_REMOVED lines=41> */
[----:B---3--:R0:W-:Y:S04]  /*114620*/  @P6 STG.E.U8 desc[UR6][R22.64], R0 ;  /* 0x0000000016006986 */ /* 0x0081e8000c101106 */
[----:B0-----:R-:W3:Y:S01]  /*114630*/  LDL.LU.64 R22, [R1+0x4b28] ;  /* 0x004b280001167983 */ /* 0x001ee20000300a00 */
[----:B------:R-:W-:Y:S02]  /*114640*/  LOP3.LUT P0, RZ, R5, 0x20, RZ, 0xc0, !PT ;  /* 0x0000002005ff7812 */ /* 0x000fe4000780c0ff */
[----:B------:R-:W-:Y:S02]  /*114650*/  LOP3.LUT R21, R21, 0xfffffffe, RZ, 0xc0, !PT ;  /* 0xfffffffe15157812 */ /* 0x000fe400078ec0ff */
[C---:B------:R-:W-:Y:S02]  /*114660*/  LOP3.LUT P4, RZ, R4.reuse, 0x2000000, RZ, 0xc0, !PT ;  /* 0x0200000004ff7812 */ /* 0x040fe4000788c0ff */
[----:B------:R-:W-:-:S02]  /*114670*/  LOP3.LUT P5, RZ, R4, 0x4000000, RZ, 0xc0, !PT ;  /* 0x0400000004ff7812 */ /* 0x000fc400078ac0ff */
[----:B------:R-:W-:Y:S01]  /*114680*/  PRMT R0, R3, 0x7771, RZ ;  /* 0x0000777103007816 */ /* 0x000fe200000000ff */
[----:B------:R-:W4:Y:S04]  /*114690*/  LDL.LU.64 R8, [R1+0x4b30] ;  /* 0x004b300001087983 */ /* 0x000f280000300a00 */
[----:B------:R-:W4:Y:S04]  /*1146a0*/  LDL.LU.64 R28, [R1+0x4b38] ;  /* 0x004b3800011c7983 */ /* 0x000f280000300a00 */
[----:B------:R-:W4:Y:S04]  /*1146b0*/  LDL.LU.64 R26, [R1+0x4b40] ;  /* 0x004b4000011a7983 */ /* 0x000f280000300a00 */
[----:B------:R-:W4:Y:S01]  /*1146c0*/  LDL.LU R25, [R1+0x178] ;  /* 0x0001780001197983 */ /* 0x000f220000300800 */
[----:B------:R-:W-:-:S02]  /*1146d0*/  @P0 LOP3.LUT R21, R21, 0x1, RZ, 0xfc, !PT ;  /* 0x0000000115150812 */ /* 0x000fc400078efcff */
        /* <DEDUP_REMOVED lines=25> */
[----:B------:R-:W-:Y:S01]  /*114870*/  LOP3.LUT P0, RZ, R4, 0x10000000, RZ, 0xc0, !PT ;  /* 0x1000000004ff7812 */ /* 0x000fe2000780c0ff */
[----:B--2---:R0:W-:Y:S02]  /*114880*/  @P4 STG.E.U8 desc[UR6][R6.64], R0 ;  /* 0x0000000006004986 */ /* 0x0041e4000c101106 */
[C---:B0-----:R-:W-:Y:S02]  /*114890*/  PRMT R0, R3.reuse, 0x7772, RZ ;  /* 0x0000777203007816 */ /* 0x041fe400000000ff */
[----:B------:R-:W2:Y:S04]  /*1148a0*/  LDL.LU.64 R6, [R1+0x4b48] ;  /* 0x004b480001067983 */ /* 0x000ea80000300a00 */
[----:B------:R-:W2:Y:S04]  /*1148b0*/  LDL.LU R4, [R1+0x168] ;  /* 0x0001680001047983 */ /* 0x000ea80000300800 */
[----:B---3--:R0:W-:Y:S04]  /*1148c0*/  @P5 STG.E.U8 desc[UR6][R22.64], R0 ;  /* 0x0000000016005986 */ /* 0x0081e8000c101106 */
[----:B0-----:R-:W3:Y:S04]  /*1148d0*/  LDL.LU.64 R22, [R1+0x4b60] ;  /* 0x004b600001167983 */ /* 0x001ee80000300a00 */
[----:B---3--:R0:W-:Y:S04]  /*1148e0*/  STL.64 [R1+0x5728], R22 ;  /* 0x0057281601007387 */ /* 0x0081e80000100a00 */
[----:B0-----:R-:W3:Y:S01]  /*1148f0*/  LDL.LU.64 R22, [R1+0x4b58] ;  /* 0x004b580001167983 */ /* 0x001ee20000300a00 */
[----:B------:R-:W-:-:S05]  /*114900*/  PRMT R0, R3, 0x7773, RZ ;  /* 0x0000777303007816 */ /* 0x000fca00000000ff */
[----:B----4-:R0:W-:Y:S02]  /*114910*/  @P6 STG.E.U8 desc[UR6][R8.64], R0 ;  /* 0x0000000008006986 */ /* 0x0101e4000c101106 */
[----:B0-----:R-:W-:-:S05]  /*114920*/  PRMT R0, R25, 0x7770, RZ ;  /* 0x0000777019007816 */ /* 0x001fca00000000ff */
[----:B------:R-:W-:Y:S01]  /*114930*/  @P0 STG.E.U8 desc[UR6][R28.64], R0 ;  /* 0x000000001c000986 */ /* 0x000fe2000c101106 */
[----:B------:R-:W-:-:S03]  /*114940*/  LOP3.LUT P0, RZ, R21, 0x100, RZ, 0xc0, !PT ;  /* 0x0000010015ff7812 */ /* 0x000fc6000780c0ff */
[----:B---3--:R0:W-:Y:S04]  /*114950*/  STL.64 [R1+0x5730], R22 ;  /* 0x0057301601007387 */ /* 0x0081e80000100a00 */
[----:B0-----:R-:W3:Y:S01]  /*114960*/  LDL.LU.64 R22, [R1+0x4b50] ;  /* 0x004b500001167983 */ /* 0x001ee20000300a00 */
[----:B------:R-:W-:-:S03]  /*114970*/  PRMT R0, R25, 0x7771, RZ ;  /* 0x0000777119007816 */ /* 0x000fc600000000ff */
[----:B------:R-:W4:Y:S04]  /*114980*/  LDL.LU.64 R18, [R1+0x4b68] ;  /* 0x004b680001127983 */ /* 0x000f280000300a00 */
[----:B------:R-:W4:Y:S04]  /*114990*/  LDL.LU.64 R16, [R1+0x4b70] ;  /* 0x004b700001107983 */ /* 0x000f280000300a00 */
[----:B------:R-:W4:Y:S04]  /*1149a0*/  LDL.LU R3, [R1+0x158] ;  /* 0x0001580001037983 */ /* 0x000f280000300800 */
        /* <DEDUP_REMOVED lines=9> */
[----:B--2---:R0:W-:Y:S01]  /*114a40*/  @P0 STG.E.U8 desc[UR6][R6.64], R0 ;  /* 0x0000000006000986 */ /* 0x0041e2000c101106 */
[----:B------:R-:W-:Y:S02]  /*114a50*/  LOP3.LUT P0, RZ, R21, 0x40, RZ, 0xc0, !PT ;  /* 0x0000004015ff7812 */ /* 0x000fe4000780c0ff */
[----:B0-----:R-:W-:Y:S01]  /*114a60*/  PRMT R0, R25, 0x7773, RZ ;  /* 0x0000777319007816 */ /* 0x001fe200000000ff */
[----:B------:R-:W2:Y:S04]  /*114a70*/  LDL.LU.64 R6, [R1+0x4ba8] ;  /* 0x004ba80001067983 */ /* 0x000ea80000300a00 */
[----:B------:R-:W2:Y:S06]  /*114a80*/  LDL.LU.64 R24, [R1+0x4bb0] ;  /* 0x004bb00001187983 */ /* 0x000eac0000300a00 */
        /* <DEDUP_REMOVED lines=10> */
[----:B------:R-:W-:-:S05]  /*114b30*/  LOP3.LUT P3, RZ, R5, 0x100, RZ, 0xc0, !PT ;  /* 0x0000010005ff7812 */ /* 0x000fca000786c0ff */
[----:B---3--:R0:W-:Y:S04]  /*114b40*/  @P0 STG.E.U8 desc[UR6][R22.64], R0 ;  /* 0x0000000016000986 */ /* 0x0081e8000c101106 */
[----:B0-----:R-:W3:Y:S01]  /*114b50*/  LDL.LU.64 R22, [R1+0x5720] ;  /* 0x0057200001167983 */ /* 0x001ee20000300a00 */
        /* <DEDUP_REMOVED lines=18> */
[----:B------:R-:W-:Y:S02]  /*114c80*/  LOP3.LUT P6, RZ, R5, 0x800, RZ, 0xc0, !PT ;  /* 0x0000080005ff7812 */ /* 0x000fe400078cc0ff */
[----:B---3--:R-:W-:-:S05]  /*114c90*/  PRMT R0, R22, 0x7770, RZ ;  /* 0x0000777016007816 */ /* 0x008fca00000000ff */
[----:B------:R0:W-:Y:S02]  /*114ca0*/  @P3 STG.E.U8 desc[UR6][R28.64], R0 ;  /* 0x000000001c003986 */ /* 0x0001e4000c101106 */
[----:B0-----:R-:W-:-:S05]  /*114cb0*/  PRMT R0, R22, 0x7771, RZ ;  /* 0x0000777116007816 */ /* 0x001fca00000000ff */
[----:B------:R0:W-:Y:S02]  /*114cc0*/  @P4 STG.E.U8 desc[UR6][R26.64], R0 ;  /* 0x000000001a004986 */ /* 0x0001e4000c101106 */
[----:B0-----:R-:W-:-:S05]  /*114cd0*/  PRMT R0, R22, 0x7772, RZ ;  /* 0x0000777216007816 */ /* 0x001fca00000000ff */
[----:B--2---:R0:W-:Y:S02]  /*114ce0*/  @P5 STG.E.U8 desc[UR6][R6.64], R0 ;  /* 0x0000000006005986 */ /* 0x0041e4000c101106 */
        /* <DEDUP_REMOVED lines=18> */
[----:B------:R-:W4:Y:S04]  /*114e10*/  LDL.LU R9, [R1+0x15c] ;  /* 0x00015c0001097983 */ /* 0x000f280000300800 */
        /* <DEDUP_REMOVED lines=30> */
[----:B------:R-:W4:Y:S04]  /*115000*/  LDL.LU.64 R18, [R1+0x4c08] ;  /* 0x004c080001127983 */ /* 0x000f280000300a00 */
[----:B------:R-:W4:Y:S04]  /*115010*/  LDL.LU.64 R16, [R1+0x4c10] ;  /* 0x004c100001107983 */ /* 0x000f280000300a00 */
[----:B------:R-:W4:Y:S04]  /*115020*/  LDL.LU R8, [R1+0x14c] ;  /* 0x00014c0001087983 */ /* 0x000f280000300800 */
[----:B------:R-:W4:Y:S04]  /*115030*/  LDL.LU.64 R14, [R1+0x4c18] ;  /* 0x004c1800010e7983 */ /* 0x000f280000300a00 */
[----:B------:R-:W4:Y:S01]  /*115040*/  LDL.LU.64 R12, [R1+0x4c20] ;  /* 0x004c2000010c7983 */ /* 0x000f220000300a00 */
[----:B------:R-:W-:-:S02]  /*115050*/  @P0 LOP3.LUT R22, R22, 0x40000000, RZ, 0xfc, !PT ;  /* 0x4000000016160812 */ /* 0x000fc400078efcff */
[----:B------:R-:W-:Y:S02]  /*115060*/  LOP3.LUT P0, RZ, R5, 0x10000, RZ, 0xc0, !PT ;  /* 0x0001000005ff7812 */ /* 0x000fe4000780c0ff */
[----:B------:R-:W-:Y:S01]  /*115070*/  LOP3.LUT R22, R22, 0x7fffffff, RZ, 0xc0, !PT ;  /* 0x7fffffff16167812 */ /* 0x000fe200078ec0ff */
[----:B------:R0:W-:Y:S10]  /*115080*/  @P6 STG.E.U8 desc[UR6][R10.64], R0 ;  /* 0x000000000a006986 */ /* 0x0001f4000c101106 */
[----:B------:R-:W-:-:S02]  /*115090*/  @P0 LOP3.LUT R22, R22, 0x80000000, RZ, 0xfc, !PT ;  /* 0x8000000016160812 */ /* 0x000fc400078efcff */
[----:B------:R-:W-:Y:S02]  /*1150a0*/  LOP3.LUT P0, RZ, R5, 0x8000, RZ, 0xc0, !PT ;  /* 0x0000800005ff7812 */ /* 0x000fe4000780c0ff */
[----:B0-----:R-:W-:Y:S01]  /*1150b0*/  PRMT R0, R3, 0x7773, RZ ;  /* 0x0000777303007816 */ /* 0x001fe200000000ff */
[----:B------:R-:W4:Y:S04]  /*1150c0*/  LDL.LU.64 R10, [R1+0x4c28] ;  /* 0x004c2800010a7983 */ /* 0x000f280000300a00 */
[----:B------:R-:W4:Y:S06]  /*1150d0*/  LDL.LU R3, [R1+0x130] ;  /* 0x0001300001037983 */ /* 0x000f2c0000300800 */
        /* <DEDUP_REMOVED lines=20> */
[----:B----4-:R-:W-:-:S11]  /*115220*/  PRMT R0, R9, 0x7770, RZ ;  /* 0x0000777009007816 */ /* 0x010fd600000000ff */
        /* <DEDUP_REMOVED lines=33> */
[----:B------:R-:W-:-:S03]  /*115440*/  LOP3.LUT P4, RZ, R5, 0x80000000, RZ, 0xc0, !PT ;  /* 0x8000000005ff7812 */ /* 0x000fc6000788c0ff */
[----:B------:R-:W3:Y:S01]  /*115450*/  LDL.LU.64 R12, [R1+0x4c58] ;  /* 0x004c5800010c7983 */ /* 0x000ee20000300a00 */
[----:B------:R-:W-:-:S03]  /*115460*/  PRMT R0, R3, 0x7773, RZ ;  /* 0x0000777303007816 */ /* 0x000fc600000000ff */
[----:B------:R-:W4:Y:S04]  /*115470*/  LDL.LU.64 R10, [R1+0x4c60] ;  /* 0x004c6000010a7983 */ /* 0x000f280000300a00 */
[----:B------:R-:W3:Y:S04]  /*115480*/  LDL.LU.64 R28, [R1+0x4c68] ;  /* 0x004c6800011c7983 */ /* 0x000ee80000300a00 */
[----:B------:R-:W3:Y:S04]  /*115490*/  LDL.LU R27, [R1+0x120] ;  /* 0x00012000011b7983 */ /* 0x000ee80000300800 */
        /* <DEDUP_REMOVED lines=34> */
[----:B---3--:R-:W-:Y:S02]  /*1156c0*/  PRMT R0, R27, 0x7770, RZ ;  /* 0x000077701b007816 */ /* 0x008fe400000000ff */
[----:B------:R-:W-:Y:S02]  /*1156d0*/  @P0 LOP3.LUT R22, R22, 0x100000, RZ, 0xfc, !PT ;  /* 0x0010000016160812 */ /* 0x000fe400078efcff */
[----:B------:R-:W-:Y:S01]  /*1156e0*/  LOP3.LUT P0, RZ, R4, 0x10, RZ, 0xc0, !PT ;  /* 0x0000001004ff7812 */ /* 0x000fe2000780c0ff */
[----:B------:R-:W3:Y:S04]  /*1156f0*/  LDL.LU.64 R18, [R1+0x4ca0] ;  /* 0x004ca00001127983 */ /* 0x000ee80000300a00 */
[----:B------:R-:W3:Y:S01]  /*115700*/  LDL.LU.64 R16, [R1+0x4ca8] ;  /* 0x004ca80001107983 */ /* 0x000ee20000300a00 */
[----:B------:R-:W-:-:S03]  /*115710*/  LOP3.LUT R22, R22, 0xffdfffff, RZ, 0xc0, !PT ;  /* 0xffdfffff16167812 */ /* 0x000fc600078ec0ff */
[----:B------:R-:W3:Y:S04]  /*115720*/  LDL.LU R3, [R1+0x134] ;  /* 0x0001340001037983 */ /* 0x000ee80000300800 */
[----:B------:R-:W3:Y:S01]  /*115730*/  LDL.LU.64 R14, [R1+0x4cb0] ;  /* 0x004cb000010e7983 */ /* 0x000ee20000300a00 */
[----:B------:R-:W-:Y:S02]  /*115740*/  @P0 LOP3.LUT R22, R22, 0x200000, RZ, 0xfc, !PT ;  /* 0x0020000016160812 */ /* 0x000fe400078efcff */
        /* <DEDUP_REMOVED lines=54> */
[----:B----4-:R0:W-:Y:S02]  /*115ab0*/  @P2 STG.E.U8 desc[UR6][R10.64], R0 ;  /* 0x000000000a002986 */ /* 0x0101e4000c101106 */
[----:B0-----:R-:W-:-:S05]  /*115ac0*/  PRMT R0, R3, 0x7772, RZ ;  /* 0x0000777203007816 */ /* 0x001fca00000000ff */
[----:B------:R0:W-:Y:S02]  /*115ad0*/  @P3 STG.E.U8 desc[UR6][R28.64], R0 ;  /* 0x000000001c003986 */ /* 0x0001e4000c101106 */
[----:B0-----:R-:W-:-:S05]  /*115ae0*/  PRMT R0, R3, 0x7773, RZ ;  /* 0x0000777303007816 */ /* 0x001fca00000000ff */
[----:B------:R0:W-:Y:S04]  /*115af0*/  @P4 STG.E.U8 desc[UR6][R26.64], R0 ;  /* 0x000000001a004986 */ /* 0x0001e8000c101106 */
[----:B0-----:R-:W3:Y:S01]  /*115b00*/  LDL.LU.64 R26, [R1+0x4cf0] ;  /* 0x004cf000011a7983 */ /* 0x001ee20000300a00 */
        /* <DEDUP_REMOVED lines=21> */
[----:B------:R-:W-:-:S07]  /*115c60*/  LOP3.LUT P6, RZ, R4, 0x20000, RZ, 0xc0, !PT ;  /* 0x0002000004ff7812 */ /* 0x000fce00078cc0ff */
[----:B------:R-:W-:Y:S02]  /*115c70*/  @P0 LOP3.LUT R22, R22, 0x800, RZ, 0xfc, !PT ;  /* 0x0000080016160812 */ /* 0x000fe400078efcff */
[----:B------:R-:W-:Y:S02]  /*115c80*/  LOP3.LUT P0, RZ, R4, 0x800000, RZ, 0xc0, !PT ;  /* 0x0080000004ff7812 */ /* 0x000fe4000780c0ff */
[----:B------:R-:W-:Y:S02]  /*115c90*/  PRMT R0, R8, 0x7770, RZ ;  /* 0x0000777008007816 */ /* 0x000fe400000000ff */
[----:B------:R-:W-:Y:S02]  /*115ca0*/  LOP3.LUT R22, R22, 0xffffefff, RZ, 0xc0, !PT ;  /* 0xffffefff16167812 */ /* 0x000fe400078ec0ff */
[C---:B------:R-:W-:Y:S01]  /*115cb0*/  LOP3.LUT P4, RZ, R4.reuse, 0x40000, RZ, 0xc0, !PT ;  /* 0x0004000004ff7812 */ /* 0x040fe2000788c0ff */
[----:B------:R0:W-:Y:S01]  /*115cc0*/  @P5 STG.E.U8 desc[UR6][R6.64], R0 ;  /* 0x0000000006005986 */ /* 0x0001e2000c101106 */
[----:B------:R-:W-:-:S05]  /*115cd0*/  LOP3.LUT P5, RZ, R4, 0x80000, RZ, 0xc0, !PT ;  /* 0x0008000004ff7812 */ /* 0x000fca00078ac0ff */
[----:B------:R-:W-:Y:S02]  /*115ce0*/  @P0 LOP3.LUT R22, R22, 0x1000, RZ, 0xfc, !PT ;  /* 0x0000100016160812 */ /* 0x000fe400078efcff */
[----:B------:R-:W-:Y:S02]  /*115cf0*/  LOP3.LUT P0, RZ, R4, 0x400000, RZ, 0xc0, !PT ;  /* 0x0040000004ff7812 */ /* 0x000fe4000780c0ff */
[----:B0-----:R-:W-:Y:S01]  /*115d00*/  PRMT R0, R8, 0x7771, RZ ;  /* 0x0000777108007816 */ /* 0x001fe200000000ff */
[----:B------:R-:W4:Y:S01]  /*115d10*/  LDL.LU.64 R6, [R1+0x4cf8] ;  /* 0x004cf80001067983 */ /* 0x000f220000300a00 */
[----:B------:R-:W-:-:S03]  /*115d20*/  LOP3.LUT R22, R22, 0xffffdfff, RZ, 0xc0, !PT ;  /* 0xffffdfff16167812 */ /* 0x000fc600078ec0ff */
[----:B------:R-:W4:Y:S04]  /*115d30*/  LDL.LU.64 R28, [R1+0x4d00] ;  /* 0x004d0000011c7983 */ /* 0x000f280000300a00 */
[----:B------:R0:W-:Y:S01]  /*115d40*/  @P6 STG.E.U8 desc[UR6][R24.64], R0 ;  /* 0x0000000018006986 */ /* 0x0001e2000c101106 */
[C---:B------:R-:W-:Y:S02]  /*115d50*/  LOP3.LUT P6, RZ, R4.reuse, 0x100000, RZ, 0xc0, !PT ;  /* 0x0010000004ff7812 */ /* 0x040fe400078cc0ff */
[----:B------:R-:W-:Y:S02]  /*115d60*/  LOP3.LUT P1, RZ, R4, 0x80000000, RZ, 0xc0, !PT ;  /* 0x8000000004ff7812 */ /* 0x000fe4000782c0ff */
[----:B------:R-:W-:Y:S02]  /*115d70*/  @P0 LOP3.LUT R22, R22, 0x2000, RZ, 0xfc, !PT ;  /* 0x0000200016160812 */ /* 0x000fe400078efcff */
[----:B0-----:R-:W-:Y:S01]  /*115d80*/  PRMT R0, R8, 0x7772, RZ ;  /* 0x0000777208007816 */ /* 0x001fe200000000ff */
[----:B------:R-:W4:Y:S04]  /*115d90*/  LDL.LU.64 R24, [R1+0x4d08] ;  /* 0x004d080001187983 */ /* 0x000f280000300a00 */
[----:B------:R-:W4:Y:S04]  /*115da0*/  LDL.LU R3, [R1+0x114] ;  /* 0x0001140001037983 */ /* 0x000f280000300800 */
[----:B------:R-:W4:Y:S01]  /*115db0*/  LDL.LU R10, [R1+0x480] ;  /* 0x00048000010a7983 */ /* 0x000f220000300800 */
[----:B------:R-:W-:-:S03]  /*115dc0*/  LOP3.LUT P0, RZ, R4, 0x200000, RZ, 0xc0, !PT ;  /* 0x0020000004ff7812 */ /* 0x000fc6000780c0ff */
[----:B------:R-:W4:Y:S04]  /*115dd0*/  LDL.LU.64 R4, [R1+0x4d10] ;  /* 0x004d100001047983 */ /* 0x000f280000300a00 */
[----:B------:R-:W4:Y:S04]  /*115de0*/  LDL.LU R11, [R1+0x104] ;  /* 0x00010400010b7983 */ /* 0x000f280000300800 */
[----:B--2---:R0:W-:Y:S02]  /*115df0*/  @P4 STG.E.U8 desc[UR6][R12.64], R0 ;  /* 0x000000000c004986 */ /* 0x0041e4000c101106 */
[----:B0-----:R-:W-:-:S05]  /*115e00*/  PRMT R0, R8, 0x7773, RZ ;  /* 0x0000777308007816 */ /* 0x001fca00000000ff */
[----:B---3--:R0:W-:Y:S04]  /*115e10*/  @P5 STG.E.U8 desc[UR6][R26.64], R0 ;  /* 0x000000001a005986 */ /* 0x0081e8000c101106 */
[----:B0-----:R-:W2:Y:S04]  /*115e20*/  LDL.LU.64 R26, [R1+0x4530] ;  /* 0x00453000011a7983 */ /* 0x001ea80000300a00 */
[----:B--2---:R0:W-:Y:S04]  /*115e30*/  STL.64 [R1+0x56d8], R26 ;  /* 0x0056d81a01007387 */ /* 0x0041e80000100a00 */
[----:B0-----:R-:W2:Y:S04]  /*115e40*/  LDL.LU.64 R26, [R1+0x4550] ;  /* 0x00455000011a7983 */ /* 0x001ea80000300a00 */
[----:B--2---:R0:W-:Y:S04]  /*115e50*/  STL.64 [R1+0x56e0], R26 ;  /* 0x0056e01a01007387 */ /* 0x0041e80000100a00 */
[----:B0-----:R-:W2:Y:S01]  /*115e60*/  LDL.LU.64 R26, [R1+0x4568] ;  /* 0x00456800011a7983 */ /* 0x001ea20000300a00 */
[----:B----4-:R-:W-:-:S05]  /*115e70*/  PRMT R0, R3, 0x7770, RZ ;  /* 0x0000777003007816 */ /* 0x010fca00000000ff */
[----:B------:R0:W-:Y:S02]  /*115e80*/  @P6 STG.E.U8 desc[UR6][R6.64], R0 ;  /* 0x0000000006006986 */ /* 0x0001e4000c101106 */
[----:B0-----:R-:W-:-:S05]  /*115e90*/  PRMT R0, R3, 0x7771, RZ ;  /* 0x0000777103007816 */ /* 0x001fca00000000ff */
[----:B------:R-:W-:Y:S01]  /*115ea0*/  @P0 STG.E.U8 desc[UR6][R28.64], R0 ;  /* 0x000000001c000986 */ /* 0x000fe2000c101106 */
[----:B------:R-:W-:-:S03]  /*115eb0*/  LOP3.LUT P0, RZ, R22, 0x2000, RZ, 0xc0, !PT ;  /* 0x0000200016ff7812 */ /* 0x000fc6000780c0ff */
[----:B--2---:R0:W-:Y:S04]  /*115ec0*/  STL.64 [R1+0x56e8], R26 ;  /* 0x0056e81a01007387 */ /* 0x0041e80000100a00 */
[----:B0-----:R-:W2:Y:S01]  /*115ed0*/  LDL.LU.64 R26, [R1+0x4580] ;  /* 0x00458000011a7983 */ /* 0x001ea20000300a00 */
[----:B------:R-:W-:-:S03]  /*115ee0*/  PRMT R0, R3, 0x7772, RZ ;  /* 0x0000777203007816 */ /* 0x000fc600000000ff */
[----:B------:R-:W3:Y:S04]  /*115ef0*/  LDL.LU R7, [R1+0x138] ;  /* 0x0001380001077983 */ /* 0x000ee80000300800 */
        /* <DEDUP_REMOVED lines=13> */
[C---:B------:R-:W-:Y:S02]  /*115fd0*/  LOP3.LUT P0, RZ, R22.reuse, 0x800, RZ, 0xc0, !PT ;  /* 0x0000080016ff7812 */ /* 0x040fe4000780c0ff */
        /* <DEDUP_REMOVED lines=19> */
[----:B------:R-:W-:Y:S02]  /*116110*/  LOP3.LUT P6, RZ, R10, 0x10, RZ, 0xc0, !PT ;  /* 0x000000100aff7812 */ /* 0x000fe400078cc0ff */
[----:B------:R-:W-:Y:S01]  /*116120*/  LOP3.LUT R23, R23, 0xefffffff, RZ, 0xc0, !PT ;  /* 0xefffffff17177812 */ /* 0x000fe200078ec0ff */
[----:B--2---:R3:W-:Y:S01]  /*116130*/  @P0 STG.E.U8 desc[UR6][R26.64], R0 ;  /* 0x000000001a000986 */ /* 0x0047e2000c101106 */
[C---:B------:R-:W-:Y:S02]  /*116140*/  LOP3.LUT P0, RZ, R22.reuse, 0x80, RZ, 0xc0, !PT ;  /* 0x0000008016ff7812 */ /* 0x040fe4000780c0ff */
[----:B---3--:R-:W-:Y:S01]  /*116150*/  PRMT R0, R7, 0x7770, RZ ;  /* 0x0000777007007816 */ /* 0x008fe200000000ff */
[----:B------:R-:W2:Y:S10]  /*116160*/  LDL.LU R26, [R1+0x56d0] ;  /* 0x0056d000011a7983 */ /* 0x000eb40000300800 */
[----:B----4-:R0:W-:Y:S01]  /*116170*/  @P0 STG.E.U8 desc[UR6][R20.64], R0 ;  /* 0x0000000014000986 */ /* 0x0101e2000c101106 */
        /* <DEDUP_REMOVED lines=16> */
[----:B------:R0:W-:Y:S02]  /*116280*/  @P5 STG.E.U8 desc[UR6][R24.64], R0 ;  /* 0x0000000018005986 */ /* 0x0001e4000c101106 */
[----:B0-----:R-:W-:-:S05]  /*116290*/  PRMT R0, R3, 0x7770, RZ ;  /* 0x0000777003007816 */ /* 0x001fca00000000ff */
[----:B------:R0:W-:Y:S04]  /*1162a0*/  @P6 STG.E.U8 desc[UR6][R4.64], R0 ;  /* 0x0000000004006986 */ /* 0x0001e8000c101106 */
[----:B0-----:R-:W4:Y:S04]  /*1162b0*/  LDL.LU.64 R4, [R1+0x2180] ;  /* 0x0021800001047983 */ /* 0x001f280000300a00 */
[----:B------:R-:W2:Y:S01]  /*1162c0*/  LDL.LU.64 R6, [R1+0x2170] ;  /* 0x0021700001067983 */ /* 0x000ea20000300a00 */
[----:B------:R-:W-:Y:S02]  /*1162d0*/  LOP3.LUT P0, RZ, R10, 0x20000, RZ, 0xc0, !PT ;  /* 0x000200000aff7812 */ /* 0x000fe4000780c0ff */
[----:B------:R-:W-:-:S02]  /*1162e0*/  LOP3.LUT R22, R22, 0xfffffffe, RZ, 0xc0, !PT ;  /* 0xfffffffe16167812 */ /* 0x000fc400078ec0ff */
[C---:B------:R-:W-:Y:S02]  /*1162f0*/  LOP3.LUT P4, RZ, R10.reuse, 0x20, RZ, 0xc0, !PT ;  /* 0x000000200aff7812 */ /* 0x040fe4000788c0ff */
[C---:B------:R-:W-:Y:S02]  /*116300*/  LOP3.LUT P5, RZ, R10.reuse, 0x40, RZ, 0xc0, !PT ;  /* 0x000000400aff7812 */ /* 0x040fe400078ac0ff */
[----:B------:R-:W-:Y:S02]  /*116310*/  PRMT R0, R3, 0x7771, RZ ;  /* 0x0000777103007816 */ /* 0x000fe400000000ff */
[----:B------:R-:W-:Y:S01]  /*116320*/  LOP3.LUT P6, RZ, R10, 0x80, RZ, 0xc0, !PT ;  /* 0x000000800aff7812 */ /* 0x000fe200078cc0ff */
[----:B------:R-:W2:Y:S04]  /*116330*/  LDL.LU.64 R12, [R1+0x2160] ;  /* 0x00216000010c7983 */ /* 0x000ea80000300a00 */
[----:B------:R-:W2:Y:S04]  /*116340*/  LDL.LU.64 R8, [R1+0x2150] ;  /* 0x0021500001087983 */ /* 0x000ea80000300a00 */
[----:B------:R-:W2:Y:S01]  /*116350*/  LDL.LU R25, [R1+0x108] ;  /* 0x0001080001197983 */ /* 0x000ea20000300800 */
        /* <DEDUP_REMOVED lines=25> */
[----:B------:R-:W-:-:S05]  /*1164f0*/  LOP3.LUT P3, RZ, R10, 0x100000, RZ, 0xc0, !PT ;  /* 0x001000000aff7812 */ /* 0x000fca000786c0ff */
[----:B------:R-:W-:Y:S02]  /*116500*/  @P0 LOP3.LUT R22, R22, 0x10, RZ, 0xfc, !PT ;  /* 0x0000001016160812 */ /* 0x000fe400078efcff */
[C---:B------:R-:W-:Y:S01]  /*116510*/  LOP3.LUT P0, RZ, R10.reuse, 0x100, RZ, 0xc0, !PT ;  /* 0x000001000aff7812 */ /* 0x040fe2000780c0ff */
[----:B---3--:R0:W-:Y:S02]  /*116520*/  @P4 STG.E.U8 desc[UR6][R28.64], R0 ;  /* 0x000000001c004986 */ /* 0x0081e4000c101106 */
[----:B0-----:R-:W-:Y:S02]  /*116530*/  PRMT R0, R3, 0x7772, RZ ;  /* 0x0000777203007816 */ /* 0x001fe400000000ff */
[----:B------:R-:W3:Y:S04]  /*116540*/  LDL.LU.64 R28, [R1+0x2140] ;  /* 0x00214000011c7983 */ /* 0x000ee80000300a00 */
[----:B------:R-:W3:Y:S01]  /*116550*/  LDL.LU R27, [R1+0x13c] ;  /* 0x00013c00011b7983 */ /* 0x000ee20000300800 */
[----:B------:R-:W-:-:S03]  /*116560*/  LOP3.LUT P4, RZ, R10, 0x200000, RZ, 0xc0, !PT ;  /* 0x002000000aff7812 */ /* 0x000fc6000788c0ff */
[----:B----4-:R0:W-:Y:S01]  /*116570*/  @P5 STG.E.U8 desc[UR6][R4.64], R0 ;  /* 0x0000000004005986 */ /* 0x0101e2000c101106 */
[C---:B------:R-:W-:Y:S02]  /*116580*/  LOP3.LUT P5, RZ, R10.reuse, 0x400000, RZ, 0xc0, !PT ;  /* 0x004000000aff7812 */ /* 0x040fe400078ac0ff */
[----:B0-----:R-:W-:Y:S01]  /*116590*/  PRMT R0, R3, 0x7773, RZ ;  /* 0x0000777303007816 */ /* 0x001fe200000000ff */
[----:B------:R-:W4:Y:S04]  /*1165a0*/  LDL.LU.64 R4, [R1+0x2130] ;  /* 0x0021300001047983 */ /* 0x000f280000300a00 */
[----:B------:R-:W3:Y:S04]  /*1165b0*/  LDL.LU.64 R2, [R1+0x2120] ;  /* 0x0021200001027983 */ /* 0x000ee80000300a00 */
[----:B--2---:R0:W-:Y:S01]  /*1165c0*/  @P6 STG.E.U8 desc[UR6][R6.64], R0 ;  /* 0x0000000006006986 */ /* 0x0041e2000c101106 */
[----:B------:R-:W-:-:S03]  /*1165d0*/  LOP3.LUT P6, RZ, R10, 0x800000, RZ, 0xc0, !PT ;  /* 0x008000000aff7812 */ /* 0x000fc600078cc0ff */
[----:B0-----:R-:W2:Y:S04]  /*1165e0*/  LDL.LU R7, [R1+0x12c] ;  /* 0x00012c0001077983 */ /* 0x001ea80000300800 */
[----:B------:R0:W-:Y:S04]  /*1165f0*/  STL [R1+0x56c0], R10 ;  /* 0x0056c00a01007387 */ /* 0x0001e80000100800 */
[----:B0-----:R-:W2:Y:S01]  /*116600*/  LDL.LU.64 R10, [R1+0x2100] ;  /* 0x00210000010a7983 */ /* 0x001ea20000300a00 */
[----:B------:R-:W-:-:S05]  /*116610*/  PRMT R0, R25, 0x7770, RZ ;  /* 0x0000777019007816 */ /* 0x000fca00000000ff */
[----:B------:R0:W-:Y:S01]  /*116620*/  @P0 STG.E.U8 desc[UR6][R12.64], R0 ;  /* 0x000000000c000986 */ /* 0x0001e2000c101106 */
[----:B------:R-:W-:Y:S02]  /*116630*/  LOP3.LUT P0, RZ, R22, 0x10, RZ, 0xc0, !PT ;  /* 0x0000001016ff7812 */ /* 0x000fe4000780c0ff */
[----:B0-----:R-:W-:-:S11]  /*116640*/  PRMT R0, R25, 0x7771, RZ ;  /* 0x0000777119007816 */ /* 0x001fd600000000ff */
[----:B------:R0:W-:Y:S01]  /*116650*/  @P0 STG.E.U8 desc[UR6][R8.64], R0 ;  /* 0x0000000008000986 */ /* 0x0001e2000c101106 */
[C---:B------:R-:W-:Y:S02]  /*116660*/  LOP3.LUT P0, RZ, R22.reuse, 0x8, RZ, 0xc0, !PT ;  /* 0x0000000816ff7812 */ /* 0x040fe4000780c0ff */
[----:B0-----:R-:W-:Y:S01]  /*116670*/  PRMT R0, R25, 0x7772, RZ ;  /* 0x0000777219007816 */ /* 0x001fe200000000ff */
[----:B--2---:R0:W-:Y:S04]  /*116680*/  STL.64 [R1+0x56c8], R10 ;  /* 0x0056c80a01007387 */ /* 0x0041e80000100a00 */
[----:B0-----:R-:W2:Y:S06]  /*116690*/  LDL.LU.64 R10, [R1+0x2110] ;  /* 0x00211000010a7983 */ /* 0x001eac0000300a00 */
[----:B---3--:R0:W-:Y:S01]  /*1166a0*/  @P0 STG.E.U8 desc[UR6][R28.64], R0 ;  /* 0x000000001c000986 */ /* 0x0081e2000c101106 */
[----:B------:R-:W-:-:S03]  /*1166b0*/  LOP3.LUT P0, RZ, R22, 0x4, RZ, 0xc0, !PT ;  /* 0x0000000416ff7812 */ /* 0x000fc6000780c0ff */
[----:B------:R-:W3:Y:S04]  /*1166c0*/  LDL.LU.64 R20, [R1+0x20f0] ;  /* 0x0020f00001147983 */ /* 0x000ee80000300a00 */
[----:B------:R-:W3:Y:S04]  /*1166d0*/  LDL.LU.64 R18, [R1+0x20e0] ;  /* 0x0020e00001127983 */ /* 0x000ee80000300a00 */
[----:B------:R-:W3:Y:S04]  /*1166e0*/  LDL.LU.64 R16, [R1+0x20d0] ;  /* 0x0020d00001107983 */ /* 0x000ee80000300a00 */
[----:B------:R-:W3:Y:S04]  /*1166f0*/  LDL.LU.64 R14, [R1+0x20c0] ;  /* 0x0020c000010e7983 */ /* 0x000ee80000300a00 */
[----:B------:R-:W3:Y:S04]  /*116700*/  LDL.LU.64 R12, [R1+0x20b0] ;  /* 0x0020b000010c7983 */ /* 0x000ee80000300a00 */
[----:B------:R-:W3:Y:S04]  /*116710*/  LDL.LU R6, [R1+0x11c] ;  /* 0x00011c0001067983 */ /* 0x000ee80000300800 */
[----:B------:R-:W3:Y:S01]  /*116720*/  LDL.LU.64 R8, [R1+0x20a8] ;  /* 0x0020a80001087983 */ /* 0x000ee20000300a00 */
[----:B0-----:R-:W-:-:S03]  /*116730*/  PRMT R0, R25, 0x7773, RZ ;  /* 0x0000777319007816 */ /* 0x001fc600000000ff */
[----:B------:R-:W3:Y:S04]  /*116740*/  LDL.LU.64 R28, [R1+0x20a0] ;  /* 0x0020a000011c7983 */ /* 0x000ee80000300a00 */
[----:B------:R-:W3:Y:S04]  /*116750*/  LDL.LU.64 R24, [R1+0x2090] ;  /* 0x0020900001187983 */ /* 0x000ee80000300a00 */
[----:B----4-:R0:W-:Y:S01]  /*116760*/  @P0 STG.E.U8 desc[UR6][R4.64], R0 ;  /* 0x0000000004000986 */ /* 0x0101e2000c101106 */
[C---:B------:R-:W-:Y:S02]  /*116770*/  LOP3.LUT P0, RZ, R22.reuse, 0x2, RZ, 0xc0, !PT ;  /* 0x0000000216ff7812 */ /* 0x040fe4000780c0ff */
[----:B0-----:R-:W-:Y:S01]  /*116780*/  PRMT R0, R27, 0x7770, RZ ;  /* 0x000077701b007816 */ /* 0x001fe200000000ff */
[----:B------:R-:W4:Y:S10]  /*116790*/  LDL.LU.64 R4, [R1+0x2080] ;  /* 0x0020800001047983 */ /* 0x000f340000300a00 */
[----:B------:R0:W-:Y:S01]  /*1167a0*/  @P0 STG.E.U8 desc[UR6][R2.64], R0 ;  /* 0x0000000002000986 */ /* 0x0001e2000c101106 */
[----:B------:R-:W-:-:S02]  /*1167b0*/  LOP3.LUT P0, RZ, R22, 0x1, RZ, 0xc0, !PT ;  /* 0x0000000116ff7812 */ /* 0x000fc4000780c0ff */
[----:B0-----:R-:W-:Y:S01]  /*1167c0*/  PRMT R0, R27, 0x7771, RZ ;  /* 0x000077711b007816 */ /* 0x001fe200000000ff */
[----:B------:R-:W3:Y:S10]  /*1167d0*/  LDL.LU R3, [R1+0x484] ;  /* 0x0004840001037983 */ /* 0x000ef40000300800 */
[----:B--2---:R0:W-:Y:S04]  /*1167e0*/  @P0 STG.E.U8 desc[UR6][R10.64], R0 ;  /* 0x000000000a000986 */ /* 0x0041e8000c101106 */
[----:B0-----:R-:W2:Y:S01]  /*1167f0*/  LDL.LU.64 R10, [R1+0x56c8] ;  /* 0x0056c800010a7983 */ /* 0x001ea20000300a00 */
[----:B------:R-:W-:-:S02]  /*116800*/  LOP3.LUT P0, RZ, R23, 0x80000000, RZ, 0xc0, !PT ;  /* 0x8000000017ff7812 */ /* 0x000fc4000780c0ff */
[----:B------:R-:W-:-:S11]  /*116810*/  PRMT R0, R27, 0x7772, RZ ;  /* 0x000077721b007816 */ /* 0x000fd600000000ff */
[----:B--2---:R0:W-:Y:S01]  /*116820*/  @P0 STG.E.U8 desc[UR6][R10.64], R0 ;  /* 0x000000000a000986 */ /* 0x0041e2000c101106 */
[----:B------:R-:W-:Y:S02]  /*116830*/  LOP3.LUT P0, RZ, R23, 0x40000000, RZ, 0xc0, !PT ;  /* 0x4000000017ff7812 */ /* 0x000fe4000780c0ff */
[----:B0-----:R-:W-:Y:S01]  /*116840*/  PRMT R0, R27, 0x7773, RZ ;  /* 0x000077731b007816 */ /* 0x001fe200000000ff */
[----:B------:R-:W2:Y:S10]  /*116850*/  LDL.LU R10, [R1+0x56c0] ;  /* 0x0056c000010a7983 */ /* 0x000eb40000300800 */
[----:B---3--:R0:W-:Y:S01]  /*116860*/  @P0 STG.E.U8 desc[UR6][R20.64], R0 ;  /* 0x0000000014000986 */ /* 0x0081e2000c101106 */
        /* <DEDUP_REMOVED lines=18> */
[----:B0-----:R-:W3:Y:S04]  /*116990*/  LDL.LU.64 R4, [R1+0x2070] ;  /* 0x0020700001047983 */ /* 0x001ee80000300a00 */
[----:B------:R-:W4:Y:S04]  /*1169a0*/  LDL.LU.64 R8, [R1+0x2060] ;  /* 0x0020600001087983 */ /* 0x000f280000300a00 */
[----:B------:R-:W3:Y:S04]  /*1169b0*/  LDL.LU.64 R28, [R1+0x2050] ;  /* 0x00205000011c7983 */ /* 0x000ee80000300a00 */
[----:B------:R-:W3:Y:S04]  /*1169c0*/  LDL.LU R27, [R1+0x10c] ;  /* 0x00010c00011b7983 */ /* 0x000ee80000300800 */
[----:B------:R-:W4:Y:S04]  /*1169d0*/  LDL.LU.64 R6, [R1+0x2040] ;  /* 0x0020400001067983 */ /* 0x000f280000300a00 */
[----:B------:R-:W4:Y:S04]  /*1169e0*/  LDL.LU.64 R24, [R1+0x2030] ;  /* 0x0020300001187983 */ /* 0x000f280000300a00 */
[----:B------:R-:W4:Y:S01]  /*1169f0*/  LDL.LU R2, [R1+0xf0] ;  /* 0x0000f00001027983 */ /* 0x000f220000300800 */
[----:B--2---:R-:W-:-:S02]  /*116a00*/  LOP3.LUT P4, RZ, R10, 0x1000000, RZ, 0xc0, !PT ;  /* 0x010000000aff7812 */ /* 0x004fc4000788c0ff */
[----:B---3--:R-:W-:-:S11]  /*116a10*/  PRMT R0, R27, 0x7770, RZ ;  /* 0x000077701b007816 */ /* 0x008fd600000000ff */
[----:B------:R0:W-:Y:S04]  /*116a20*/  @P4 STG.E.U8 desc[UR6][R4.64], R0 ;  /* 0x0000000004004986 */ /* 0x0001e8000c101106 */
[----:B0-----:R-:W2:Y:S04]  /*116a30*/  LDL.LU.64 R4, [R1+0x2020] ;  /* 0x0020200001047983 */ /* 0x001ea80000300a00 */
[----:B------:R-:W3:Y:S04]  /*116a40*/  LDL.LU R11, [R1+0xe0] ;  /* 0x0000e000010b7983 */ /* 0x000ee80000300800 */
        /* <DEDUP_REMOVED lines=31> */
[----:B------:R-:W-:Y:S01]  /*116c40*/  LOP3.LUT P0, RZ, R10, 0x20000000, RZ, 0xc0, !PT ;  /* 0x200000000aff7812 */ /* 0x000fe2000780c0ff */
[----:B------:R-:W3:Y:S04]  /*116c50*/  LDL.LU.64 R18, [R1+0x1fd0] ;  /* 0x001fd00001127983 */ /* 0x000ee80000300a00 */
[----:B------:R-:W3:Y:S01]  /*116c60*/  LDL.LU.64 R16, [R1+0x1fc0] ;  /* 0x001fc00001107983 */ /* 0x000ee20000300a00 */
[----:B------:R-:W-:-:S07]  /*116c70*/  LOP3.LUT R23, R23, 0xfbffffff, RZ, 0xc0, !PT ;  /* 0xfbffffff17177812 */ /* 0x000fce00078ec0ff */
[----:B------:R-:W-:Y:S02]  /*116c80*/  @P0 LOP3.LUT R23, R23, 0x4000000, RZ, 0xfc, !PT ;  /* 0x0400000017170812 */ /* 0x000fe400078efcff */
[----:B------:R-:W-:Y:S02]  /*116c90*/  LOP3.LUT P0, RZ, R10, 0x10000000, RZ, 0xc0, !PT ;  /* 0x100000000aff7812 */ /* 0x000fe4000780c0ff */
[----:B------:R-:W-:Y:S01]  /*116ca0*/  LOP3.LUT R23, R23, 0xf7ffffff, RZ, 0xc0, !PT ;  /* 0xf7ffffff17177812 */ /* 0x000fe200078ec0ff */
[----:B----4-:R0:W-:Y:S10]  /*116cb0*/  @P5 STG.E.U8 desc[UR6][R8.64], R0 ;  /* 0x0000000008005986 */ /* 0x0101f4000c101106 */
[----:B------:R-:W-:-:S02]  /*116cc0*/  @P0 LOP3.LUT R23, R23, 0x8000000, RZ, 0xfc, !PT ;  /* 0x0800000017170812 */ /* 0x000fc400078efcff */
[----:B------:R-:W-:Y:S02]  /*116cd0*/  LOP3.LUT P0, RZ, R10, 0x8000000, RZ, 0xc0, !PT ;  /* 0x080000000aff7812 */ /* 0x000fe4000780c0ff */
[----:B0-----:R-:W-:-:S05]  /*116ce0*/  PRMT R0, R27, 0x7772, RZ ;  /* 0x000077721b007816 */ /* 0x001fca00000000ff */
[----:B------:R0:W-:Y:S02]  /*116cf0*/  @P6 STG.E.U8 desc[UR6][R28.64], R0 ;  /* 0x000000001c006986 */ /* 0x0001e4000c101106 */
[----:B0-----:R-:W-:Y:S02]  /*116d00*/  PRMT R0, R27, 0x7773, RZ ;  /* 0x000077731b007816 */ /* 0x001fe400000000ff */
[----:B------:R-:W4:Y:S04]  /*116d10*/  LDL.LU R27, [R1+0xd0] ;  /* 0x0000d000011b7983 */ /* 0x000f280000300800 */
[----:B------:R0:W-:Y:S01]  /*116d20*/  @P0 STG.E.U8 desc[UR6][R6.64], R0 ;  /* 0x0000000006000986 */ /* 0x0001e2000c101106 */
[----:B------:R-:W-:-:S03]  /*116d30*/  LOP3.LUT P0, RZ, R23, 0x8000000, RZ, 0xc0, !PT ;  /* 0x0800000017ff7812 */ /* 0x000fc6000780c0ff */
[----:B------:R-:W3:Y:S04]  /*116d40*/  LDL.LU.64 R14, [R1+0x1fb0] ;  /* 0x001fb000010e7983 */ /* 0x000ee80000300a00 */
[----:B------:R-:W3:Y:S04]  /*116d50*/  LDL.LU.64 R12, [R1+0x1fa0] ;  /* 0x001fa000010c7983 */ /* 0x000ee80000300a00 */
[----:B------:R-:W3:Y:S04]  /*116d60*/  LDL.LU.64 R8, [R1+0x1f90] ;  /* 0x001f900001087983 */ /* 0x000ee80000300a00 */
[----:B------:R-:W3:Y:S04]  /*116d70*/  LDL.LU.64 R28, [R1+0x1f80] ;  /* 0x001f8000011c7983 */ /* 0x000ee80000300a00 */
[----:B------:R-:W3:Y:S01]  /*116d80*/  LDL.LU R10, [R1+0xc0] ;  /* 0x0000c000010a7983 */ /* 0x000ee20000300800 */
        /* <DEDUP_REMOVED lines=60> */
[----:B--2---:R3:W-:Y:S02]  /*117150*/  @P4 STG.E.U8 desc[UR6][R4.64], R0 ;  /* 0x0000000004004986 */ /* 0x0047e4000c101106 */
[----:B---3--:R-:W-:-:S02]  /*117160*/  PRMT R0, R27, 0x7770, RZ ;  /* 0x000077701b007816 */ /* 0x008fc400000000ff */
[----:B------:R-:W2:Y:S04]  /*117170*/  LDL.LU.64 R4, [R1+0x1ef0] ;  /* 0x001ef00001047983 */ /* 0x000ea80000300a00 */
[----:B------:R0:W-:Y:S04]  /*117180*/  @P5 STG.E.U8 desc[UR6][R24.64], R0 ;  /* 0x0000000018005986 */ /* 0x0001e8000c101106 */
[----:B0-----:R-:W3:Y:S04]  /*117190*/  LDL.LU.64 R24, [R1+0x1ee0] ;  /* 0x001ee00001187983 */ /* 0x001ee80000300a00 */
        /* <DEDUP_REMOVED lines=50> */
[----:B0-----:R-:W-:Y:S02]  /*1174c0*/  PRMT R0, R22, 0x7771, RZ ;  /* 0x0000777116007816 */ /* 0x001fe400000000ff */
[----:B------:R-:W-:Y:S01]  /*1174d0*/  LOP3.LUT P6, RZ, R3, 0x20000000, RZ, 0xc0, !PT ;  /* 0x2000000003ff7812 */ /* 0x000fe200078cc0ff */
[----:B------:R0:W-:Y:S04]  /*1174e0*/  STL [R1+0x5698], R3 ;  /* 0x0056980301007387 */ /* 0x0001e80000100800 */
[----:B---3--:R1:W-:Y:S01]  /*1174f0*/  @P0 STG.E.U8 desc[UR6][R24.64], R0 ;  /* 0x0000000018000986 */ /* 0x0083e2000c101106 */
[----:B------:R-:W-:-:S03]  /*117500*/  LOP3.LUT P0, RZ, R23, 0x8000, RZ, 0xc0, !PT ;  /* 0x0000800017ff7812 */ /* 0x000fc6000780c0ff */
[----:B0-----:R-:W3:Y:S04]  /*117510*/  LDL.LU.64 R2, [R1+0x1eb8] ;  /* 0x001eb80001027983 */ /* 0x001ee80000300a00 */
[----:B------:R-:W4:Y:S04]  /*117520*/  LDL.LU.64 R20, [R1+0x1eb0] ;  /* 0x001eb00001147983 */ /* 0x000f280000300a00 */
[----:B------:R-:W3:Y:S04]  /*117530*/  LDL.LU.64 R18, [R1+0x1ea0] ;  /* 0x001ea00001127983 */ /* 0x000ee80000300a00 */
[----:B------:R-:W3:Y:S04]  /*117540*/  LDL.LU R27, [R1+0xc4] ;  /* 0x0000c400011b7983 */ /* 0x000ee80000300800 */
[----:B------:R-:W3:Y:S04]  /*117550*/  LDL.LU.64 R14, [R1+0x1e90] ;  /* 0x001e9000010e7983 */ /* 0x000ee80000300a00 */
[----:B------:R-:W3:Y:S04]  /*117560*/  LDL.LU.64 R12, [R1+0x1e80] ;  /* 0x001e8000010c7983 */ /* 0x000ee80000300a00 */
[----:B------:R-:W3:Y:S04]  /*117570*/  LDL.LU.64 R10, [R1+0x1e70] ;  /* 0x001e7000010a7983 */ /* 0x000ee80000300a00 */
[----:B------:R-:W3:Y:S01]  /*117580*/  LDL.LU.64 R8, [R1+0x1e60] ;  /* 0x001e600001087983 */ /* 0x000ee20000300a00 */
[----:B-1----:R-:W-:-:S03]  /*117590*/  PRMT R0, R22, 0x7772, RZ ;  /* 0x0000777216007816 */ /* 0x002fc600000000ff */
[----:B------:R-:W3:Y:S04]  /*1175a0*/  LDL.LU.64 R28, [R1+0x1e50] ;  /* 0x001e5000011c7983 */ /* 0x000ee80000300a00 */
[----:B------:R-:W3:Y:S04]  /*1175b0*/  LDL.LU.64 R6, [R1+0x1e40] ;  /* 0x001e400001067983 */ /* 0x000ee80000300a00 */
[----:B------:R-:W3:Y:S04]  /*1175c0*/  LDL.LU R4, [R1+0xf8] ;  /* 0x0000f80001047983 */ /* 0x000ee80000300800 */
[----:B------:R-:W3:Y:S04]  /*1175d0*/  LDL.LU.64 R24, [R1+0x1e30] ;  /* 0x001e300001187983 */ /* 0x000ee80000300a00 */
[----:B------:R-:W3:Y:S04]  /*1175e0*/  LDL.LU R5, [R1+0x488] ;  /* 0x0004880001057983 */ /* 0x000ee80000300800 */
[----:B--2---:R0:W-:Y:S04]  /*1175f0*/  @P0 STG.E.U8 desc[UR6][R16.64], R0 ;  /* 0x0000000010000986 */ /* 0x0041e8000c101106 */
[----:B0-----:R-:W2:Y:S01]  /*117600*/  LDL.LU.64 R16, [R1+0x56a0] ;  /* 0x0056a00001107983 */ /* 0x001ea20000300a00 */
[----:B------:R-:W-:-:S02]  /*117610*/  LOP3.LUT P0, RZ, R23, 0x4000, RZ, 0xc0, !PT ;  /* 0x0000400017ff7812 */ /* 0x000fc4000780c0ff */
[----:B------:R-:W-:-:S11]  /*117620*/  PRMT R0, R22, 0x7773, RZ ;  /* 0x0000777316007816 */ /* 0x000fd600000000ff */
[----:B--2---:R0:W-:Y:S04]  /*117630*/  @P0 STG.E.U8 desc[UR6][R16.64], R0 ;  /* 0x0000000010000986 */ /* 0x0041e8000c101106 */
[----:B0-----:R-:W2:Y:S01]  /*117640*/  LDL.LU R16, [R1+0x569c] ;  /* 0x00569c0001107983 */ /* 0x001ea20000300800 */
[----:B------:R-:W-:Y:S02]  /*117650*/  LOP3.LUT P0, RZ, R23, 0x2000, RZ, 0xc0, !PT ;  /* 0x0000200017ff7812 */ /* 0x000fe4000780c0ff */
[----:B--2---:R-:W-:-:S11]  /*117660*/  PRMT R0, R16, 0x7770, RZ ;  /* 0x0000777010007816 */ /* 0x004fd600000000ff */
[----:B---3--:R0:W-:Y:S04]  /*117670*/  @P0 STG.E.U8 desc[UR6][R2.64], R0 ;  /* 0x0000000002000986 */ /* 0x0081e8000c101106 */
[----:B0-----:R-:W2:Y:S01]  /*117680*/  LDL.LU R3, [R1+0x5698] ;  /* 0x0056980001037983 */ /* 0x001ea20000300800 */
        /* <DEDUP_REMOVED lines=22> */
[----:B------:R0:W-:Y:S04]  /*1177f0*/  @P6 STG.E.U8 desc[UR6][R24.64], R0 ;  /* 0x0000000018006986 */ /* 0x0001e8000c101106 */
[----:B0-----:R-:W4:Y:S04]  /*117800*/  LDL.LU.64 R24, [R1+0x1e00] ;  /* 0x001e000001187983 */ /* 0x001f280000300a00 */
[----:B------:R-:W4:Y:S04]  /*117810*/  LDL.LU.64 R8, [R1+0x1df0] ;  /* 0x001df00001087983 */ /* 0x000f280000300a00 */
[----:B------:R-:W4:Y:S01]  /*117820*/  LDL.LU.64 R28, [R1+0x1de0] ;  /* 0x001de000011c7983 */ /* 0x000f220000300a00 */
[----:B--2---:R-:W-:-:S02]  /*117830*/  LOP3.LUT P4, RZ, R3, 0x40000000, RZ, 0xc0, !PT ;  /* 0x4000000003ff7812 */ /* 0x004fc4000788c0ff */
[----:B------:R-:W-:Y:S02]  /*117840*/  LOP3.LUT P5, RZ, R3, 0x80000000, RZ, 0xc0, !PT ;  /* 0x8000000003ff7812 */ /* 0x000fe400078ac0ff */
[----:B------:R-:W2:Y:S01]  /*117850*/  LDL.LU R3, [R1+0xe8] ;  /* 0x0000e80001037983 */ /* 0x000ea20000300800 */
[----:B------:R-:W-:Y:S02]  /*117860*/  PRMT R0, R4, 0x7772, RZ ;  /* 0x0000777204007816 */ /* 0x000fe400000000ff */
[----:B------:R-:W-:-:S06]  /*117870*/  LOP3.LUT P6, RZ, R5, 0x1, RZ, 0xc0, !PT ;  /* 0x0000000105ff7812 */ /* 0x000fcc00078cc0ff */
[----:B---3--:R0:W-:Y:S02]  /*117880*/  @P4 STG.E.U8 desc[UR6][R6.64], R0 ;  /* 0x0000000006004986 */ /* 0x0081e4000c101106 */
[----:B0-----:R-:W-:Y:S02]  /*117890*/  PRMT R0, R4, 0x7773, RZ ;  /* 0x0000777304007816 */ /* 0x001fe400000000ff */
[----:B------:R-:W3:Y:S04]  /*1178a0*/  LDL.LU.64 R6, [R1+0x1dd0] ;  /* 0x001dd00001067983 */ /* 0x000ee80000300a00 */
[----:B------:R-:W3:Y:S04]  /*1178b0*/  LDL.LU R2, [R1+0xd8] ;  /* 0x0000d80001027983 */ /* 0x000ee80000300800 */
[----:B----4-:R2:W-:Y:S02]  /*1178c0*/  @P5 STG.E.U8 desc[UR6][R10.64], R0 ;  /* 0x000000000a005986 */ /* 0x0105e4000c101106 */
[----:B--2---:R-:W-:-:S05]  /*1178d0*/  PRMT R0, R3, 0x7770, RZ ;  /* 0x0000777003007816 */ /* 0x004fca00000000ff */
[----:B------:R0:W-:Y:S04]  /*1178e0*/  @P6 STG.E.U8 desc[UR6][R24.64], R0 ;  /* 0x0000000018006986 */ /* 0x0001e8000c101106 */
[----:B0-----:R-:W2:Y:S04]  /*1178f0*/  LDL.LU.64 R24, [R1+0x1d90] ;  /* 0x001d900001187983 */ /* 0x001ea80000300a00 */
        /* <DEDUP_REMOVED lines=27> */
[----:B------:R-:W4:Y:S04]  /*117ab0*/  LDL.LU R27, [R1+0xc8] ;  /* 0x0000c800011b7983 */ /* 0x000f280000300800 */
[----:B------:R-:W4:Y:S01]  /*117ac0*/  LDL.LU.64 R20, [R1+0x1d80] ;  /* 0x001d800001147983 */ /* 0x000f220000300a00 */
[----:B------:R-:W-:-:S02]  /*117ad0*/  @P0 LOP3.LUT R23, R23, 0x80, RZ, 0xfc, !PT ;  /* 0x0000008017170812 */ /* 0x000fc400078efcff */
[----:B------:R-:W-:Y:S01]  /*117ae0*/  LOP3.LUT P0, RZ, R5, 0x8, RZ, 0xc0, !PT ;  /* 0x0000000805ff7812 */ /* 0x000fe2000780c0ff */
[----:B------:R-:W4:Y:S04]  /*117af0*/  LDL.LU.64 R18, [R1+0x1d70] ;  /* 0x001d700001127983 */ /* 0x000f280000300a00 */
[----:B------:R-:W4:Y:S01]  /*117b00*/  LDL.LU R4, [R1+0xfc] ;  /* 0x0000fc0001047983 */ /* 0x000f220000300800 */
[----:B------:R-:W-:-:S03]  /*117b10*/  LOP3.LUT R23, R23, 0xfffffeff, RZ, 0xc0, !PT ;  /* 0xfffffeff17177812 */ /* 0x000fc600078ec0ff */
[----:B------:R-:W4:Y:S04]  /*117b20*/  LDL.LU.64 R16, [R1+0x1d60] ;  /* 0x001d600001107983 */ /* 0x000f280000300a00 */
[----:B------:R-:W4:Y:S04]  /*117b30*/  LDL.LU.64 R14, [R1+0x1d50] ;  /* 0x001d5000010e7983 */ /* 0x000f280000300a00 */
[----:B------:R-:W4:Y:S04]  /*117b40*/  LDL.LU.64 R12, [R1+0x1d40] ;  /* 0x001d4000010c7983 */ /* 0x000f280000300a00 */
[----:B------:R-:W4:Y:S01]  /*117b50*/  LDL.LU.64 R10, [R1+0x1d30] ;  /* 0x001d3000010a7983 */ /* 0x000f220000300a00 */
[----:B------:R-:W-:-:S02]  /*117b60*/  @P0 LOP3.LUT R23, R23, 0x100, RZ, 0xfc, !PT ;  /* 0x0000010017170812 */ /* 0x000fc400078efcff */
[----:B------:R-:W-:Y:S02]  /*117b70*/  LOP3.LUT P0, RZ, R5, 0x4, RZ, 0xc0, !PT ;  /* 0x0000000405ff7812 */ /* 0x000fe4000780c0ff */
[----:B------:R-:W-:-:S11]  /*117b80*/  LOP3.LUT R23, R23, 0xfffffdff, RZ, 0xc0, !PT ;  /* 0xfffffdff17177812 */ /* 0x000fd600078ec0ff */
[----:B------:R-:W-:Y:S02]  /*117b90*/  @P0 LOP3.LUT R23, R23, 0x200, RZ, 0xfc, !PT ;  /* 0x0000020017170812 */ /* 0x000fe400078efcff */
        /* <DEDUP_REMOVED lines=34> */
[----:B----4-:R-:W-:Y:S01]  /*117dc0*/  PRMT R0, R27, 0x7770, RZ ;  /* 0x000077701b007816 */ /* 0x010fe200000000ff */
[----:B------:R-:W2:Y:S10]  /*117dd0*/  LDL.LU.64 R24, [R1+0x5678] ;  /* 0x0056780001187983 */ /* 0x000eb40000300a00 */
        /* <DEDUP_REMOVED lines=17> */
[----:B---3--:R-:W-:-:S05]  /*117ef0*/  PRMT R0, R3, 0x7770, RZ ;  /* 0x0000777003007816 */ /* 0x008fca00000000ff */
        /* <DEDUP_REMOVED lines=46> */
[----:B------:R-:W2:Y:S01]  /*1181e0*/  LDL.LU R12, [R1+0xb0] ;  /* 0x0000b000010c7983 */ /* 0x000ea20000300800 */
[----:B------:R-:W-:-:S03]  /*1181f0*/  LOP3.LUT R24, R24, 0x7fffffff, RZ, 0xc0, !PT ;  /* 0x7fffffff18187812 */ /* 0x000fc600078ec0ff */
[----:B------:R-:W2:Y:S04]  /*118200*/  LDL.LU.64 R18, [R1+0x1c50] ;  /* 0x001c500001127983 */ /* 0x000ea80000300a00 */
[----:B------:R-:W2:Y:S02]  /*118210*/  LDL.LU.64 R16, [R1+0x1c40] ;  /* 0x001c400001107983 */ /* 0x000ea40000300a00 */
        /* <DEDUP_REMOVED lines=20> */
[----:B---3--:R0:W-:Y:S01]  /*118360*/  @P0 STG.E.U8 desc[UR6][R6.64], R0 ;  /* 0x0000000006000986 */ /* 0x0081e2000c101106 */
[----:B------:R-:W-:-:S02]  /*118370*/  LOP3.LUT P0, RZ, R24, 0x40000000, RZ, 0xc0, !PT ;  /* 0x4000000018ff7812 */ /* 0x000fc4000780c0ff */
        /* <DEDUP_REMOVED lines=20> */
[C---:B------:R-:W-:Y:S02]  /*1184c0*/  LOP3.LUT P3, RZ, R27.reuse, 0x1, RZ, 0xc0, !PT ;  /* 0x000000011bff7812 */ /* 0x040fe4000786c0ff */
[C---:B------:R-:W-:Y:S02]  /*1184d0*/  LOP3.LUT P4, RZ, R27.reuse, 0x2, RZ, 0xc0, !PT ;  /* 0x000000021bff7812 */ /* 0x040fe4000788c0ff */
[----:B------:R-:W-:-:S05]  /*1184e0*/  LOP3.LUT P5, RZ, R27, 0x4, RZ, 0xc0, !PT ;  /* 0x000000041bff7812 */ /* 0x000fca00078ac0ff */
[----:B--2---:R0:W-:Y:S01]  /*1184f0*/  @P0 STG.E.U8 desc[UR6][R20.64], R0 ;  /* 0x0000000014000986 */ /* 0x0041e2000c101106 */
        /* <DEDUP_REMOVED lines=16> */
[----:B---3--:R0:W-:Y:S04]  /*118600*/  @P5 STG.E.U8 desc[UR6][R6.64], R0 ;  /* 0x0000000006005986 */ /* 0x0081e8000c101106 */
[----:B0-----:R-:W3:Y:S01]  /*118610*/  LDL.LU.64 R6, [R1+0x1bc0] ;  /* 0x001bc00001067983 */ /* 0x001ee20000300a00 */
[----:B------:R-:W-:-:S03]  /*118620*/  PRMT R0, R3, 0x7773, RZ ;  /* 0x0000777303007816 */ /* 0x000fc600000000ff */
[----:B------:R-:W4:Y:S04]  /*118630*/  LDL.LU.64 R12, [R1+0x1bb0] ;  /* 0x001bb000010c7983 */ /* 0x000f280000300a00 */
[----:B------:R-:W2:Y:S01]  /*118640*/  LDL.LU R3, [R1+0x90] ;  /* 0x0000900001037983 */ /* 0x000ea20000300800 */
[C---:B------:R-:W-:Y:S02]  /*118650*/  LOP3.LUT P6, RZ, R27.reuse, 0x8, RZ, 0xc0, !PT ;  /* 0x000000081bff7812 */ /* 0x040fe400078cc0ff */
[C---:B------:R-:W-:Y:S02]  /*118660*/  LOP3.LUT P4, RZ, R27.reuse, 0x10, RZ, 0xc0, !PT ;  /* 0x000000101bff7812 */ /* 0x040fe4000788c0ff */
[C---:B------:R-:W-:Y:S01]  /*118670*/  LOP3.LUT P5, RZ, R27.reuse, 0x20, RZ, 0xc0, !PT ;  /* 0x000000201bff7812 */ /* 0x040fe200078ac0ff */
[----:B------:R-:W3:Y:S04]  /*118680*/  LDL.LU.64 R10, [R1+0x1ba0] ;  /* 0x001ba000010a7983 */ /* 0x000ee80000300a00 */
[----:B------:R-:W3:Y:S04]  /*118690*/  LDL.LU.64 R8, [R1+0x1b90] ;  /* 0x001b900001087983 */ /* 0x000ee80000300a00 */
[----:B------:R0:W-:Y:S04]  /*1186a0*/  @P6 STG.E.U8 desc[UR6][R4.64], R0 ;  /* 0x0000000004006986 */ /* 0x0001e8000c101106 */
[----:B0-----:R-:W4:Y:S01]  /*1186b0*/  LDL.LU R4, [R1+0x80] ;  /* 0x0000800001047983 */ /* 0x001f220000300800 */
        /* <DEDUP_REMOVED lines=10> */
[----:B--2---:R-:W-:-:S05]  /*118760*/  PRMT R0, R3, 0x7770, RZ ;  /* 0x0000777003007816 */ /* 0x004fca00000000ff */
[----:B------:R0:W-:Y:S02]  /*118770*/  @P4 STG.E.U8 desc[UR6][R28.64], R0 ;  /* 0x000000001c004986 */ /* 0x0001e4000c101106 */
[----:B0-----:R-:W-:Y:S02]  /*118780*/  PRMT R0, R3, 0x7771, RZ ;  /* 0x0000777103007816 */ /* 0x001fe400000000ff */
[----:B------:R-:W2:Y:S04]  /*118790*/  LDL.LU.64 R28, [R1+0x1b80] ;  /* 0x001b8000011c7983 */ /* 0x000ea80000300a00 */
[----:B---3--:R0:W-:Y:S04]  /*1187a0*/  @P5 STG.E.U8 desc[UR6][R6.64], R0 ;  /* 0x0000000006005986 */ /* 0x0081e8000c101106 */
[----:B0-----:R-:W3:Y:S04]  /*1187b0*/  LDL.LU.64 R6, [R1+0x1b70] ;  /* 0x001b700001067983 */ /* 0x001ee80000300a00 */
[----:B------:R-:W2:Y:S01]  /*1187c0*/  LDL.LU R20, [R1+0xb4] ;  /* 0x0000b40001147983 */ /* 0x000ea20000300800 */
        /* <DEDUP_REMOVED lines=20> */
[----:B----4-:R-:W-:Y:S01]  /*118910*/  @P6 STG.E.U8 desc[UR6][R12.64], R0 ;  /* 0x000000000c006986 */ /* 0x010fe2000c101106 */
[----:B------:R-:W-:-:S02]  /*118920*/  LOP3.LUT P3, RZ, R27, 0x80000, RZ, 0xc0, !PT ;  /* 0x000800001bff7812 */ /* 0x000fc4000786c0ff */
[C---:B------:R-:W-:Y:S02]  /*118930*/  LOP3.LUT P4, RZ, R27.reuse, 0x100000, RZ, 0xc0, !PT ;  /* 0x001000001bff7812 */ /* 0x040fe4000788c0ff */
[C---:B------:R-:W-:Y:S02]  /*118940*/  LOP3.LUT P5, RZ, R27.reuse, 0x200000, RZ, 0xc0, !PT ;  /* 0x002000001bff7812 */ /* 0x040fe400078ac0ff */
[C---:B------:R-:W-:Y:S02]  /*118950*/  LOP3.LUT P6, RZ, R27.reuse, 0x400000, RZ, 0xc0, !PT ;  /* 0x004000001bff7812 */ /* 0x040fe400078cc0ff */
[----:B------:R-:W-:Y:S02]  /*118960*/  @P0 LOP3.LUT R24, R24, 0x800000, RZ, 0xfc, !PT ;  /* 0x0080000018180812 */ /* 0x000fe400078efcff */
[----:B------:R-:W-:Y:S01]  /*118970*/  LOP3.LUT P0, RZ, R27, 0x80, RZ, 0xc0, !PT ;  /* 0x000000801bff7812 */ /* 0x000fe2000780c0ff */
[----:B--2---:R0:W-:Y:S04]  /*118980*/  STL [R1+0x5658], R20 ;  /* 0x0056581401007387 */ /* 0x0041e80000100800 */
[----:B0-----:R-:W2:Y:S04]  /*118990*/  LDL.LU.64 R20, [R1+0x1b60] ;  /* 0x001b600001147983 */ /* 0x001ea80000300a00 */
[----:B------:R0:W-:Y:S04]  /*1189a0*/  STL.64 [R1+0x5648], R26 ;  /* 0x0056481a01007387 */ /* 0x0001e80000100a00 */
[----:B0-----:R-:W4:Y:S01]  /*1189b0*/  LDL.LU.64 R26, [R1+0x1b40] ;  /* 0x001b4000011a7983 */ /* 0x001f220000300a00 */
[----:B------:R-:W-:-:S05]  /*1189c0*/  PRMT R0, R3, 0x7773, RZ ;  /* 0x0000777303007816 */ /* 0x000fca00000000ff */
        /* <DEDUP_REMOVED lines=12> */
[----:B--2---:R-:W-:Y:S04]  /*118a90*/  @P0 STG.E.U8 desc[UR6][R20.64], R0 ;  /* 0x0000000014000986 */ /* 0x004fe8000c101106 */
[----:B----4-:R0:W-:Y:S04]  /*118aa0*/  STL.64 [R1+0x5650], R26 ;  /* 0x0056501a01007387 */ /* 0x0101e80000100a00 */
        /* <DEDUP_REMOVED lines=12> */
[----:B------:R-:W2:Y:S01]  /*118b70*/  LDL.LU R20, [R1+0x5658] ;  /* 0x0056580001147983 */ /* 0x000ea20000300800 */
[----:B------:R-:W-:-:S03]  /*118b80*/  LOP3.LUT P0, RZ, R24, 0x80000, RZ, 0xc0, !PT ;  /* 0x0008000018ff7812 */ /* 0x000fc6000780c0ff */
[----:B------:R-:W3:Y:S01]  /*118b90*/  LDL.LU R4, [R1+0x490] ;  /* 0x0004900001047983 */ /* 0x000ee20000300800 */
[----:B--2---:R-:W-:-:S09]  /*118ba0*/  PRMT R0, R20, 0x7770, RZ ;  /* 0x0000777014007816 */ /* 0x004fd200000000ff */
[----:B------:R0:W-:Y:S04]  /*118bb0*/  @P0 STG.E.U8 desc[UR6][R26.64], R0 ;  /* 0x000000001a000986 */ /* 0x0001e8000c101106 */
[----:B0-----:R-:W2:Y:S01]  /*118bc0*/  LDL.LU.64 R26, [R1+0x5650] ;  /* 0x00565000011a7983 */ /* 0x001ea20000300a00 */
[----:B------:R-:W-:Y:S02]  /*118bd0*/  LOP3.LUT P0, RZ, R24, 0x40000, RZ, 0xc0, !PT ;  /* 0x0004000018ff7812 */ /* 0x000fe4000780c0ff */
[----:B------:R-:W-:-:S11]  /*118be0*/  PRMT R0, R20, 0x7771, RZ ;  /* 0x0000777114007816 */ /* 0x000fd600000000ff */
[----:B--2---:R0:W-:Y:S01]  /*118bf0*/  @P0 STG.E.U8 desc[UR6][R26.64], R0 ;  /* 0x000000001a000986 */ /* 0x0041e2000c101106 */
[----:B------:R-:W-:Y:S02]  /*118c00*/  LOP3.LUT P0, RZ, R24, 0x20000, RZ, 0xc0, !PT ;  /* 0x0002000018ff7812 */ /* 0x000fe4000780c0ff */
[----:B0-----:R-:W-:Y:S01]  /*118c10*/  PRMT R0, R20, 0x7772, RZ ;  /* 0x0000777214007816 */ /* 0x001fe200000000ff */
[----:B------:R-:W2:Y:S10]  /*118c20*/  LDL.LU.64 R26, [R1+0x5648] ;  /* 0x00564800011a7983 */ /* 0x000eb40000300a00 */
[----:B---3--:R0:W-:Y:S01]  /*118c30*/  @P0 STG.E.U8 desc[UR6][R22.64], R0 ;  /* 0x0000000016000986 */ /* 0x0081e2000c101106 */
[----:B------:R-:W-:-:S02]  /*118c40*/  LOP3.LUT P0, RZ, R24, 0x10000, RZ, 0xc0, !PT ;  /* 0x0001000018ff7812 */ /* 0x000fc4000780c0ff */
        /* <DEDUP_REMOVED lines=19> */
[----:B------:R-:W-:Y:S01]  /*118d80*/  LOP3.LUT R24, R24, 0xffffffbf, RZ, 0xc0, !PT ;  /* 0xffffffbf18187812 */ /* 0x000fe200078ec0ff */
[----:B------:R-:W4:Y:S01]  /*118d90*/  LDL.LU.64 R12, [R1+0x1aa0] ;  /* 0x001aa000010c7983 */ /* 0x000f220000300a00 */
[----:B------:R-:W-:-:S03]  /*118da0*/  PRMT R0, R3, 0x7773, RZ ;  /* 0x0000777303007816 */ /* 0x000fc600000000ff */
[----:B------:R-:W4:Y:S04]  /*118db0*/  LDL.LU.64 R10, [R1+0x1a90] ;  /* 0x001a9000010a7983 */ /* 0x000f280000300a00 */
[----:B------:R-:W4:Y:S04]  /*118dc0*/  LDL.LU.64 R8, [R1+0x1a80] ;  /* 0x001a800001087983 */ /* 0x000f280000300a00 */
[----:B------:R-:W4:Y:S04]  /*118dd0*/  LDL.LU R5, [R1+0x84] ;  /* 0x0000840001057983 */ /* 0x000f280000300800 */
        /* <DEDUP_REMOVED lines=11> */
[----:B------:R-:W-:-:S04]  /*118e90*/  @P0 LOP3.LUT R24, R24, 0x200, RZ, 0xfc, !PT ;  /* 0x0000020018180812 */ /* 0x000fc800078efcff */
[----:B------:R-:W-:Y:S02]  /*118ea0*/  LOP3.LUT R24, R24, 0xfffffbff, RZ, 0xc0, !PT ;  /* 0xfffffbff18187812 */ /* 0x000fe400078ec0ff */
        /* <DEDUP_REMOVED lines=13> */
[----:B------:R-:W-:Y:S02]  /*118f80*/  LOP3.LUT R24, R24, 0xffffbfff, RZ, 0xc0, !PT ;  /* 0xffffbfff18187812 */ /* 0x000fe400078ec0ff */
[C---:B------:R-:W-:Y:S02]  /*118f90*/  LOP3.LUT P5, RZ, R27.reuse, 0x1000000, RZ, 0xc0, !PT ;  /* 0x010000001bff7812 */ /* 0x040fe400078ac0ff */
[----:B------:R-:W-:-:S07]  /*118fa0*/  LOP3.LUT P6, RZ, R27, 0x2000000, RZ, 0xc0, !PT ;  /* 0x020000001bff7812 */ /* 0x000fce00078cc0ff */
[----:B------:R-:W-:Y:S02]  /*118fb0*/  @P0 LOP3.LUT R24, R24, 0x4000, RZ, 0xfc, !PT ;  /* 0x0000400018180812 */ /* 0x000fe400078efcff */
[----:B------:R-:W-:Y:S01]  /*118fc0*/  LOP3.LUT P0, RZ, R27, 0x4000000, RZ, 0xc0, !PT ;  /* 0x040000001bff7812 */ /* 0x000fe2000780c0ff */
[----:B---3--:R0:W-:Y:S04]  /*118fd0*/  @P4 STG.E.U8 desc[UR6][R6.64], R0 ;  /* 0x0000000006004986 */ /* 0x0081e8000c101106 */
[----:B0-----:R-:W2:Y:S04]  /*118fe0*/  LDL.LU.64 R6, [R1+0x1a60] ;  /* 0x001a600001067983 */ /* 0x001ea80000300a00 */
[----:B------:R-:W3:Y:S04]  /*118ff0*/  LDL.LU R27, [R1+0xa8] ;  /* 0x0000a800011b7983 */ /* 0x000ee80000300800 */
[----:B---3--:R0:W-:Y:S04]  /*119000*/  STL.64 [R1+0x5630], R26 ;  /* 0x0056301a01007387 */ /* 0x0081e80000100a00 */
[----:B0-----:R-:W3:Y:S04]  /*119010*/  LDL.LU.64 R26, [R1+0x1a30] ;  /* 0x001a3000011a7983 */ /* 0x001ee80000300a00 */
[----:B---3--:R0:W-:Y:S04]  /*119020*/  STL.64 [R1+0x5638], R26 ;  /* 0x0056381a01007387 */ /* 0x0081e80000100a00 */
[----:B0-----:R-:W3:Y:S01]  /*119030*/  LDL.LU.64 R26, [R1+0x1a40] ;  /* 0x001a4000011a7983 */ /* 0x001ee20000300a00 */
[----:B----4-:R-:W-:-:S05]  /*119040*/  PRMT R0, R5, 0x7770, RZ ;  /* 0x0000777005007816 */ /* 0x010fca00000000ff */
[----:B------:R0:W-:Y:S02]  /*119050*/  @P5 STG.E.U8 desc[UR6][R12.64], R0 ;  /* 0x000000000c005986 */ /* 0x0001e4000c101106 */
[----:B0-----:R-:W-:-:S05]  /*119060*/  PRMT R0, R5, 0x7771, RZ ;  /* 0x0000777105007816 */ /* 0x001fca00000000ff */
[----:B------:R0:W-:Y:S02]  /*119070*/  @P6 STG.E.U8 desc[UR6][R10.64], R0 ;  /* 0x000000000a006986 */ /* 0x0001e4000c101106 */
[----:B0-----:R-:W-:-:S05]  /*119080*/  PRMT R0, R5, 0x7772, RZ ;  /* 0x0000777205007816 */ /* 0x001fca00000000ff */
[----:B------:R-:W-:Y:S04]  /*119090*/  @P0 STG.E.U8 desc[UR6][R8.64], R0 ;  /* 0x0000000008000986 */ /* 0x000fe8000c101106 */
[----:B---3--:R0:W-:Y:S04]  /*1190a0*/  STL.64 [R1+0x5640], R26 ;  /* 0x0056401a01007387 */ /* 0x0081e80000100a00 */
[----:B0-----:R-:W3:Y:S01]  /*1190b0*/  LDL.LU.64 R26, [R1+0x1a50] ;  /* 0x001a5000011a7983 */ /* 0x001ee20000300a00 */
[C---:B------:R-:W-:Y:S02]  /*1190c0*/  LOP3.LUT P0, RZ, R24.reuse, 0x4000, RZ, 0xc0, !PT ;  /* 0x0000400018ff7812 */ /* 0x040fe4000780c0ff */
[----:B------:R-:W-:Y:S01]  /*1190d0*/  PRMT R0, R5, 0x7773, RZ ;  /* 0x0000777305007816 */ /* 0x000fe200000000ff */
[----:B------:R-:W4:Y:S04]  /*1190e0*/  LDL.LU.64 R22, [R1+0x1a20] ;  /* 0x001a200001167983 */ /* 0x000f280000300a00 */
[----:B------:R-:W4:Y:S04]  /*1190f0*/  LDL.LU.64 R20, [R1+0x1a10] ;  /* 0x001a100001147983 */ /* 0x000f280000300a00 */
[----:B------:R-:W4:Y:S04]  /*119100*/  LDL.LU.64 R18, [R1+0x1a00] ;  /* 0x001a000001127983 */ /* 0x000f280000300a00 */
[----:B------:R-:W4:Y:S04]  /*119110*/  LDL.LU R3, [R1+0x98] ;  /* 0x0000980001037983 */ /* 0x000f280000300800 */
[----:B------:R-:W4:Y:S04]  /*119120*/  LDL.LU.64 R16, [R1+0x19f0] ;  /* 0x0019f00001107983 */ /* 0x000f280000300a00 */
[----:B------:R-:W4:Y:S04]  /*119130*/  LDL.LU.64 R14, [R1+0x19e0] ;  /* 0x0019e000010e7983 */ /* 0x000f280000300a00 */
[----:B------:R-:W4:Y:S04]  /*119140*/  LDL.LU.64 R12, [R1+0x19d0] ;  /* 0x0019d000010c7983 */ /* 0x000f280000300a00 */
[----:B------:R-:W4:Y:S04]  /*119150*/  LDL.LU.64 R10, [R1+0x19c0] ;  /* 0x0019c000010a7983 */ /* 0x000f280000300a00 */
[----:B------:R-:W4:Y:S04]  /*119160*/  LDL.LU R5, [R1+0x88] ;  /* 0x0000880001057983 */ /* 0x000f280000300800 */
[----:B------:R-:W4:Y:S04]  /*119170*/  LDL.LU.64 R8, [R1+0x19b0] ;  /* 0x0019b00001087983 */ /* 0x000f280000300a00 */
        /* <DEDUP_REMOVED lines=19> */
[C---:B------:R-:W-:Y:S02]  /*1192b0*/  LOP3.LUT P1, RZ, R4.reuse, 0x10, RZ, 0xc0, !PT ;  /* 0x0000001004ff7812 */ /* 0x040fe4000782c0ff */
[C---:B------:R-:W-:Y:S02]  /*1192c0*/  LOP3.LUT P2, RZ, R4.reuse, 0x20, RZ, 0xc0, !PT ;  /* 0x0000002004ff7812 */ /* 0x040fe4000784c0ff */
[----:B------:R-:W-:-:S02]  /*1192d0*/  LOP3.LUT P3, RZ, R4, 0x40, RZ, 0xc0, !PT ;  /* 0x0000004004ff7812 */ /* 0x000fc4000786c0ff */
[C---:B------:R-:W-:Y:S02]  /*1192e0*/  LOP3.LUT P4, RZ, R4.reuse, 0x80, RZ, 0xc0, !PT ;  /* 0x0000008004ff7812 */ /* 0x040fe4000788c0ff */
[C---:B------:R-:W-:Y:S02]  /*1192f0*/  LOP3.LUT P5, RZ, R4.reuse, 0x100, RZ, 0xc0, !PT ;  /* 0x0000010004ff7812 */ /* 0x040fe400078ac0ff */
[----:B------:R-:W-:Y:S02]  /*119300*/  LOP3.LUT P6, RZ, R4, 0x200, RZ, 0xc0, !PT ;  /* 0x0000020004ff7812 */ /* 0x000fe400078cc0ff */
[----:B---3--:R-:W-:-:S05]  /*119310*/  PRMT R0, R27, 0x7770, RZ ;  /* 0x000077701b007816 */ /* 0x008fca00000000ff */
        /* <DEDUP_REMOVED lines=22> */
[----:B--2---:R0:W-:Y:S04]  /*119480*/  @P6 STG.E.U8 desc[UR6][R6.64], R0 ;  /* 0x0000000006006986 */ /* 0x0041e8000c101106 */
[----:B0-----:R-:W2:Y:S01]  /*119490*/  LDL.LU.64 R6, [R1+0x1970] ;  /* 0x0019700001067983 */ /* 0x001ea20000300a00 */
[----:B------:R-:W-:-:S02]  /*1194a0*/  LOP3.LUT P4, RZ, R4, 0x400, RZ, 0xc0, !PT ;  /* 0x0000040004ff7812 */ /* 0x000fc4000788c0ff */
[----:B------:R-:W-:Y:S02]  /*1194b0*/  LOP3.LUT P5, RZ, R4, 0x800, RZ, 0xc0, !PT ;  /* 0x0000080004ff7812 */ /* 0x000fe400078ac0ff */
[C---:B------:R-:W-:Y:S01]  /*1194c0*/  PRMT R0, R5.reuse, 0x7772, RZ ;  /* 0x0000777205007816 */ /* 0x040fe200000000ff */
[----:B------:R-:W4:Y:S04]  /*1194d0*/  LDL.LU.64 R14, [R1+0x1960] ;  /* 0x00196000010e7983 */ /* 0x000f280000300a00 */
[----:B------:R-:W4:Y:S04]  /*1194e0*/  LDL.LU.64 R12, [R1+0x1950] ;  /* 0x00195000010c7983 */ /* 0x000f280000300a00 */
[----:B------:R-:W4:Y:S04]  /*1194f0*/  LDL.LU.64 R8, [R1+0x1940] ;  /* 0x0019400001087983 */ /* 0x000f280000300a00 */
[----:B------:R-:W4:Y:S04]  /*119500*/  LDL.LU R3, [R1+0xbc] ;  /* 0x0000bc0001037983 */ /* 0x000f280000300800 */
[----:B---3--:R0:W-:Y:S02]  /*119510*/  @P4 STG.E.U8 desc[UR6][R28.64], R0 ;  /* 0x000000001c004986 */ /* 0x0081e4000c101106 */
[----:B0-----:R-:W-:-:S02]  /*119520*/  PRMT R0, R5, 0x7773, RZ ;  /* 0x0000777305007816 */ /* 0x001fc400000000ff */
[----:B------:R-:W3:Y:S04]  /*119530*/  LDL.LU.64 R28, [R1+0x1930] ;  /* 0x00193000011c7983 */ /* 0x000ee80000300a00 */
[----:B------:R-:W3:Y:S04]  /*119540*/  LDL.LU R11, [R1+0xac] ;  /* 0x0000ac00010b7983 */ /* 0x000ee80000300800 */
[----:B--2---:R0:W-:Y:S04]  /*119550*/  @P5 STG.E.U8 desc[UR6][R6.64], R0 ;  /* 0x0000000006005986 */ /* 0x0041e8000c101106 */
[----:B0-----:R-:W2:Y:S04]  /*119560*/  LDL.LU.64 R6, [R1+0x1920] ;  /* 0x0019200001067983 */ /* 0x001ea80000300a00 */
[----:B------:R-:W2:Y:S04]  /*119570*/  LDL.LU R27, [R1+0x9c] ;  /* 0x00009c00011b7983 */ /* 0x000ea80000300800 */
        /* <DEDUP_REMOVED lines=29> */
[----:B----4-:R-:W-:Y:S02]  /*119750*/  PRMT R0, R3, 0x7770, RZ ;  /* 0x0000777003007816 */ /* 0x010fe400000000ff */
[----:B------:R-:W-:Y:S01]  /*119760*/  LOP3.LUT R24, R24, 0xffffffef, RZ, 0xc0, !PT ;  /* 0xffffffef18187812 */ /* 0x000fe200078ec0ff */
[----:B------:R-:W4:Y:S04]  /*119770*/  LDL.LU.64 R22, [R1+0x18e8] ;  /* 0x0018e80001167983 */ /* 0x000f280000300a00 */
[----:B------:R-:W4:Y:S04]  /*119780*/  LDL.LU.64 R20, [R1+0x18e0] ;  /* 0x0018e00001147983 */ /* 0x000f280000300a00 */
[----:B------:R-:W4:Y:S04]  /*119790*/  LDL.LU.64 R18, [R1+0x18d0] ;  /* 0x0018d00001127983 */ /* 0x000f280000300a00 */
[----:B------:R-:W4:Y:S04]  /*1197a0*/  LDL.LU R5, [R1+0x8c] ;  /* 0x00008c0001057983 */ /* 0x000f280000300800 */
        /* <DEDUP_REMOVED lines=34> */
[----:B------:R-:W-:-:S11]  /*1199d0*/  PRMT R0, R11, 0x7773, RZ ;  /* 0x000077730b007816 */ /* 0x000fd600000000ff */
[----:B--2---:R0:W-:Y:S04]  /*1199e0*/  @P0 STG.E.U8 desc[UR6][R26.64], R0 ;  /* 0x000000001a000986 */ /* 0x0041e8000c101106 */
[----:B0-----:R-:W2:Y:S01]  /*1199f0*/  LDL.LU.64 R26, [R1+0x5618] ;  /* 0x00561800011a7983 */ /* 0x001ea20000300a00 */
        /* <DEDUP_REMOVED lines=25> */
[----:B0-----:R-:W-:-:S05]  /*119b90*/  PRMT R0, R3, 0x7770, RZ ;  /* 0x0000777003007816 */ /* 0x001fca00000000ff */
[----:B------:R0:W-:Y:S04]  /*119ba0*/  @P6 STG.E.U8 desc[UR6][R6.64], R0 ;  /* 0x0000000006006986 */ /* 0x0001e8000c101106 */
[----:B0-----:R-:W2:Y:S01]  /*119bb0*/  LDL.LU.64 R6, [R1+0x1890] ;  /* 0x0018900001067983 */ /* 0x001ea20000300a00 */
[C---:B------:R-:W-:Y:S02]  /*119bc0*/  LOP3.LUT P4, RZ, R4.reuse, 0x20000000, RZ, 0xc0, !PT ;  /* 0x2000000004ff7812 */ /* 0x040fe4000788c0ff */
[----:B------:R-:W-:Y:S01]  /*119bd0*/  PRMT R0, R3, 0x7771, RZ ;  /* 0x0000777103007816 */ /* 0x000fe200000000ff */
[----:B------:R-:W3:Y:S04]  /*119be0*/  LDL.LU.64 R14, [R1+0x1888] ;  /* 0x00188800010e7983 */ /* 0x000ee80000300a00 */
[----:B------:R-:W4:Y:S04]  /*119bf0*/  LDL.LU.64 R12, [R1+0x1880] ;  /* 0x00188000010c7983 */ /* 0x000f280000300a00 */
[----:B------:R-:W3:Y:S01]  /*119c00*/  LDL.LU.64 R8, [R1+0x1878] ;  /* 0x0018780001087983 */ /* 0x000ee20000300a00 */
[----:B------:R-:W-:-:S02]  /*119c10*/  LOP3.LUT P5, RZ, R4, 0x40000000, RZ, 0xc0, !PT ;  /* 0x4000000004ff7812 */ /* 0x000fc400078ac0ff */
[----:B------:R-:W-:Y:S01]  /*119c20*/  LOP3.LUT P6, RZ, R4, 0x80000000, RZ, 0xc0, !PT ;  /* 0x8000000004ff7812 */ /* 0x000fe200078cc0ff */
        /* <DEDUP_REMOVED lines=34> */
[----:B------:R-:W2:Y:S01]  /*119e50*/  LDL.LU R27, [R1+0x40] ;  /* 0x00004000011b7983 */ /* 0x000ea20000300800 */
[----:B------:R-:W-:-:S02]  /*119e60*/  @P0 LOP3.LUT R25, R25, 0x4000000, RZ, 0xfc, !PT ;  /* 0x0400000019190812 */ /* 0x000fc400078efcff */
[----:B------:R-:W-:Y:S01]  /*119e70*/  LOP3.LUT P0, RZ, R10, 0x4, RZ, 0xc0, !PT ;  /* 0x000000040aff7812 */ /* 0x000fe2000780c0ff */
[----:B---3--:R0:W-:Y:S04]  /*119e80*/  @P5 STG.E.U8 desc[UR6][R14.64], R0 ;  /* 0x000000000e005986 */ /* 0x0081e8000c101106 */
[----:B------:R-:W3:Y:S01]  /*119e90*/  LDL.LU.64 R18, [R1+0x1838] ;  /* 0x0018380001127983 */ /* 0x000ee20000300a00 */
[----:B------:R-:W-:-:S03]  /*119ea0*/  LOP3.LUT R25, R25, 0xf7ffffff, RZ, 0xc0, !PT ;  /* 0xf7ffffff19197812 */ /* 0x000fc600078ec0ff */
[----:B------:R-:W3:Y:S04]  /*119eb0*/  LDL.LU.64 R16, [R1+0x1830] ;  /* 0x0018300001107983 */ /* 0x000ee80000300a00 */
[----:B------:R-:W-:Y:S02]  /*119ec0*/  @P0 LOP3.LUT R25, R25, 0x8000000, RZ, 0xfc, !PT ;  /* 0x0800000019190812 */ /* 0x000fe400078efcff */
[----:B------:R-:W-:Y:S02]  /*119ed0*/  LOP3.LUT P0, RZ, R10, 0x2, RZ, 0xc0, !PT ;  /* 0x000000020aff7812 */ /* 0x000fe4000780c0ff */
[----:B------:R-:W-:Y:S02]  /*119ee0*/  LOP3.LUT R25, R25, 0xefffffff, RZ, 0xc0, !PT ;  /* 0xefffffff19197812 */ /* 0x000fe400078ec0ff */
[----:B0-----:R-:W-:-:S02]  /*119ef0*/  PRMT R0, R3, 0x7773, RZ ;  /* 0x0000777303007816 */ /* 0x001fc400000000ff */
[----:B------:R-:W3:Y:S07]  /*119f00*/  LDL.LU R3, [R1+0x74] ;  /* 0x0000740001037983 */ /* 0x000eee0000300800 */
[----:B------:R-:W-:Y:S02]  /*119f10*/  @P0 LOP3.LUT R25, R25, 0x10000000, RZ, 0xfc, !PT ;  /* 0x1000000019190812 */ /* 0x000fe400078efcff */
[----:B------:R-:W-:Y:S01]  /*119f20*/  LOP3.LUT P0, RZ, R10, 0x1, RZ, 0xc0, !PT ;  /* 0x000000010aff7812 */ /* 0x000fe2000780c0ff */
        /* <DEDUP_REMOVED lines=61> */
[----:B------:R-:W-:-:S02]  /*11a300*/  LOP3.LUT P4, RZ, R10, 0x10000, RZ, 0xc0, !PT ;  /* 0x000100000aff7812 */ /* 0x000fc4000788c0ff */
[----:B------:R-:W-:Y:S01]  /*11a310*/  LOP3.LUT P5, RZ, R10, 0x20000, RZ, 0xc0, !PT ;  /* 0x000200000aff7812 */ /* 0x000fe200078ac0ff */
[----:B------:R-:W3:Y:S04]  /*11a320*/  LDL.LU.64 R28, [R1+0x17e0] ;  /* 0x0017e000011c7983 */ /* 0x000ee80000300a00 */
[----:B------:R-:W3:Y:S04]  /*11a330*/  LDL.LU.64 R6, [R1+0x17d8] ;  /* 0x0017d80001067983 */ /* 0x000ee80000300a00 */
[----:B------:R-:W3:Y:S04]  /*11a340*/  LDL.LU R2, [R1+0x54] ;  /* 0x0000540001027983 */ /* 0x000ee80000300800 */
        /* <DEDUP_REMOVED lines=46> */
[C---:B------:R-:W-:Y:S02]  /*11a630*/  LOP3.LUT P0, RZ, R10.reuse, 0x80000, RZ, 0xc0, !PT ;  /* 0x000800000aff7812 */ /* 0x040fe4000780c0ff */
[----:B0-----:R-:W-:Y:S02]  /*11a640*/  PRMT R0, R3, 0x7773, RZ ;  /* 0x0000777303007816 */ /* 0x001fe400000000ff */
[----:B------:R-:W4:Y:S04]  /*11a650*/  LDL.LU R3, [R1+0x78] ;  /* 0x0000780001037983 */ /* 0x000f280000300800 */
[----:B------:R-:W3:Y:S01]  /*11a660*/  LDL.LU.64 R16, [R1+0x1798] ;  /* 0x0017980001107983 */ /* 0x000ee20000300a00 */
[C---:B------:R-:W-:Y:S02]  /*11a670*/  LOP3.LUT P1, RZ, R10.reuse, 0x20000000, RZ, 0xc0, !PT ;  /* 0x200000000aff7812 */ /* 0x040fe4000782c0ff */
[----:B------:R-:W-:-:S02]  /*11a680*/  LOP3.LUT P2, RZ, R10, 0x40000000, RZ, 0xc0, !PT ;  /* 0x400000000aff7812 */ /* 0x000fc4000784c0ff */
[----:B------:R-:W-:Y:S01]  /*11a690*/  LOP3.LUT P3, RZ, R10, 0x80000000, RZ, 0xc0, !PT ;  /* 0x800000000aff7812 */ /* 0x000fe2000786c0ff */
        /* <DEDUP_REMOVED lines=54> */
[----:B------:R-:W4:Y:S04]  /*11aa00*/  LDL.LU.64 R10, [R1+0x1750] ;  /* 0x00175000010a7983 */ /* 0x000f280000300a00 */
[----:B------:R0:W-:Y:S04]  /*11aa10*/  @P6 STG.E.U8 desc[UR6][R4.64], R0 ;  /* 0x0000000004006986 */ /* 0x0001e8000c101106 */
[----:B0-----:R-:W3:Y:S04]  /*11aa20*/  LDL.LU.64 R4, [R1+0x1748] ;  /* 0x0017480001047983 */ /* 0x001ee80000300a00 */
[----:B------:R-:W3:Y:S01]  /*11aa30*/  LDL.LU R3, [R1+0x58] ;  /* 0x0000580001037983 */ /* 0x000ee20000300800 */
[----:B------:R-:W-:-:S02]  /*11aa40*/  LOP3.LUT P4, RZ, R27, 0x8, RZ, 0xc0, !PT ;  /* 0x000000081bff7812 */ /* 0x000fc4000788c0ff */
[----:B------:R-:W-:Y:S02]  /*11aa50*/  LOP3.LUT P5, RZ, R27, 0x10, RZ, 0xc0, !PT ;  /* 0x000000101bff7812 */ /* 0x000fe400078ac0ff */
[----:B------:R-:W-:Y:S01]  /*11aa60*/  PRMT R0, R12, 0x7773, RZ ;  /* 0x000077730c007816 */ /* 0x000fe200000000ff */
[----:B------:R-:W4:Y:S04]  /*11aa70*/  LDL.LU.64 R8, [R1+0x1740] ;  /* 0x0017400001087983 */ /* 0x000f280000300a00 */
[----:B------:R-:W4:Y:S04]  /*11aa80*/  LDL.LU R2, [R1+0x48] ;  /* 0x0000480001027983 */ /* 0x000f280000300800 */
[----:B--2---:R0:W-:Y:S04]  /*11aa90*/  @P4 STG.E.U8 desc[UR6][R28.64], R0 ;  /* 0x000000001c004986 */ /* 0x0041e8000c101106 */
[----:B0-----:R-:W2:Y:S01]  /*11aaa0*/  LDL.LU.64 R28, [R1+0x1738] ;  /* 0x00173800011c7983 */ /* 0x001ea20000300a00 */
[----:B---3--:R-:W-:-:S05]  /*11aab0*/  PRMT R0, R3, 0x7770, RZ ;  /* 0x0000777003007816 */ /* 0x008fca00000000ff */
        /* <DEDUP_REMOVED lines=50> */
[----:B------:R-:W-:Y:S02]  /*11ade0*/  LOP3.LUT P4, RZ, R27, 0x80000, RZ, 0xc0, !PT ;  /* 0x000800001bff7812 */ /* 0x000fe4000788c0ff */
[----:B0-----:R-:W-:-:S02]  /*11adf0*/  PRMT R0, R2, 0x7771, RZ ;  /* 0x0000777102007816 */ /* 0x001fc400000000ff */
[C---:B------:R-:W-:Y:S02]  /*11ae00*/  LOP3.LUT P5, RZ, R27.reuse, 0x100000, RZ, 0xc0, !PT ;  /* 0x001000001bff7812 */ /* 0x040fe400078ac0ff */
[----:B------:R-:W-:Y:S01]  /*11ae10*/  LOP3.LUT P6, RZ, R27, 0x200000, RZ, 0xc0, !PT ;  /* 0x002000001bff7812 */ /* 0x000fe200078cc0ff */
[----:B------:R0:W-:Y:S04]  /*11ae20*/  STL.64 [R1+0x55d0], R26 ;  /* 0x0055d01a01007387 */ /* 0x0001e80000100a00 */
        /* <DEDUP_REMOVED lines=8> */
[----:B------:R-:W3:Y:S01]  /*11aeb0*/  LDL.LU.64 R12, [R1+0x16f0] ;  /* 0x0016f000010c7983 */ /* 0x000ee20000300a00 */
[----:B-1----:R-:W-:-:S03]  /*11aec0*/  PRMT R0, R2, 0x7772, RZ ;  /* 0x0000777202007816 */ /* 0x002fc600000000ff */
[----:B------:R-:W3:Y:S04]  /*11aed0*/  LDL.LU.64 R10, [R1+0x16e8] ;  /* 0x0016e800010a7983 */ /* 0x000ee80000300a00 */
[----:B------:R-:W3:Y:S04]  /*11aee0*/  LDL.LU.64 R8, [R1+0x16e0] ;  /* 0x0016e00001087983 */ /* 0x000ee80000300a00 */
[----:B------:R-:W3:Y:S04]  /*11aef0*/  LDL.LU.64 R28, [R1+0x16d8] ;  /* 0x0016d800011c7983 */ /* 0x000ee80000300a00 */
[----:B------:R-:W3:Y:S04]  /*11af00*/  LDL.LU R5, [R1+0x5c] ;  /* 0x00005c0001057983 */ /* 0x000ee80000300800 */
[----:B------:R-:W3:Y:S04]  /*11af10*/  LDL.LU.64 R6, [R1+0x16d0] ;  /* 0x0016d00001067983 */ /* 0x000ee80000300a00 */
[----:B--2---:R0:W-:Y:S04]  /*11af20*/  @P0 STG.E.U8 desc[UR6][R18.64], R0 ;  /* 0x0000000012000986 */ /* 0x0041e8000c101106 */
[----:B0-----:R-:W2:Y:S01]  /*11af30*/  LDL.LU.64 R18, [R1+0x55e0] ;  /* 0x0055e00001127983 */ /* 0x001ea20000300a00 */
[----:B------:R-:W-:-:S02]  /*11af40*/  LOP3.LUT P0, RZ, R25, 0x40, RZ, 0xc0, !PT ;  /* 0x0000004019ff7812 */ /* 0x000fc4000780c0ff */
[----:B------:R-:W-:Y:S01]  /*11af50*/  PRMT R0, R2, 0x7773, RZ ;  /* 0x0000777302007816 */ /* 0x000fe200000000ff */
[----:B------:R-:W3:Y:S10]  /*11af60*/  LDL.LU R3, [R1+0x4a0] ;  /* 0x0004a00001037983 */ /* 0x000ef40000300800 */
[----:B--2---:R0:W-:Y:S04]  /*11af70*/  @P0 STG.E.U8 desc[UR6][R18.64], R0 ;  /* 0x0000000012000986 */ /* 0x0041e8000c101106 */
[----:B0-----:R-:W2:Y:S01]  /*11af80*/  LDL.LU R18, [R1+0x55d8] ;  /* 0x0055d80001127983 */ /* 0x001ea20000300800 */
[----:B------:R-:W-:-:S02]  /*11af90*/  LOP3.LUT P0, RZ, R25, 0x20, RZ, 0xc0, !PT ;  /* 0x0000002019ff7812 */ /* 0x000fc4000780c0ff */
[----:B--2---:R-:W-:-:S11]  /*11afa0*/  PRMT R0, R18, 0x7770, RZ ;  /* 0x0000777012007816 */ /* 0x004fd600000000ff */
[----:B---3--:R0:W-:Y:S01]  /*11afb0*/  @P0 STG.E.U8 desc[UR6][R26.64], R0 ;  /* 0x000000001a000986 */ /* 0x0081e2000c101106 */
[C---:B------:R-:W-:Y:S02]  /*11afc0*/  LOP3.LUT P0, RZ, R25.reuse, 0x10, RZ, 0xc0, !PT ;  /* 0x0000001019ff7812 */ /* 0x040fe4000780c0ff */
[----:B0-----:R-:W-:Y:S01]  /*11afd0*/  PRMT R0, R18, 0x7771, RZ ;  /* 0x0000777112007816 */ /* 0x001fe200000000ff */
[----:B------:R-:W2:Y:S10]  /*11afe0*/  LDL.LU.64 R26, [R1+0x55d0] ;  /* 0x0055d000011a7983 */ /* 0x000eb40000300a00 */
        /* <DEDUP_REMOVED lines=67> */
[----:B------:R-:W4:Y:S04]  /*11b420*/  LDL.LU R27, [R1+0x20] ;  /* 0x00002000011b7983 */ /* 0x000f280000300800 */
[----:B------:R-:W4:Y:S01]  /*11b430*/  LDL.LU.64 R20, [R1+0x1678] ;  /* 0x0016780001147983 */ /* 0x000f220000300a00 */
[----:B0-----:R-:W-:-:S03]  /*11b440*/  PRMT R0, R4, 0x7770, RZ ;  /* 0x0000777004007816 */ /* 0x001fc600000000ff */
[----:B------:R-:W4:Y:S04]  /*11b450*/  LDL.LU.64 R18, [R1+0x1670] ;  /* 0x0016700001127983 */ /* 0x000f280000300a00 */
[----:B------:R-:W4:Y:S04]  /*11b460*/  LDL.LU R5, [R1+0x10] ;  /* 0x0000100001057983 */ /* 0x000f280000300800 */
[----:B------:R0:W-:Y:S04]  /*11b470*/  @P6 STG.E.U8 desc[UR6][R10.64], R0 ;  /* 0x000000000a006986 */ /* 0x0001e8000c101106 */
[----:B------:R-:W4:Y:S04]  /*11b480*/  LDL.LU.64 R16, [R1+0x1668] ;  /* 0x0016680001107983 */ /* 0x000f280000300a00 */
[----:B------:R-:W4:Y:S01]  /*11b490*/  LDL.LU.64 R14, [R1+0x1660] ;  /* 0x00166000010e7983 */ /* 0x000f220000300a00 */
[----:B0-----:R-:W-:-:S05]  /*11b4a0*/  PRMT R0, R4, 0x7771, RZ ;  /* 0x0000777104007816 */ /* 0x001fca00000000ff */
[----:B------:R0:W-:Y:S01]  /*11b4b0*/  @P0 STG.E.U8 desc[UR6][R8.64], R0 ;  /* 0x0000000008000986 */ /* 0x0001e2000c101106 */
[----:B------:R-:W-:Y:S02]  /*11b4c0*/  LOP3.LUT P0, RZ, R25, 0x2, RZ, 0xc0, !PT ;  /* 0x0000000219ff7812 */ /* 0x000fe4000780c0ff */
[----:B0-----:R-:W-:-:S11]  /*11b4d0*/  PRMT R0, R4, 0x7772, RZ ;  /* 0x0000777204007816 */ /* 0x001fd600000000ff */
[----:B------:R0:W-:Y:S01]  /*11b4e0*/  @P0 STG.E.U8 desc[UR6][R28.64], R0 ;  /* 0x000000001c000986 */ /* 0x0001e2000c101106 */
[----:B------:R-:W-:-:S03]  /*11b4f0*/  LOP3.LUT P0, RZ, R25, 0x1, RZ, 0xc0, !PT ;  /* 0x0000000119ff7812 */ /* 0x000fc6000780c0ff */
[----:B------:R-:W4:Y:S04]  /*11b500*/  LDL.LU.64 R24, [R1+0x1688] ;  /* 0x0016880001187983 */ /* 0x000f280000300a00 */
[----:B------:R-:W4:Y:S04]  /*11b510*/  LDL.LU.64 R12, [R1+0x1658] ;  /* 0x00165800010c7983 */ /* 0x000f280000300a00 */
[----:B------:R-:W4:Y:S04]  /*11b520*/  LDL.LU.64 R10, [R1+0x1650] ;  /* 0x00165000010a7983 */ /* 0x000f280000300a00 */
[----:B------:R-:W4:Y:S01]  /*11b530*/  LDL.LU.64 R8, [R1+0x1648] ;  /* 0x0016480001087983 */ /* 0x000f220000300a00 */
[----:B0-----:R-:W-:-:S03]  /*11b540*/  PRMT R0, R4, 0x7773, RZ ;  /* 0x0000777304007816 */ /* 0x001fc600000000ff */
[----:B------:R-:W4:Y:S04]  /*11b550*/  LDL.LU.64 R28, [R1+0x1640] ;  /* 0x00164000011c7983 */ /* 0x000f280000300a00 */
[----:B------:R3:W-:Y:S01]  /*11b560*/  @P0 STG.E.U8 desc[UR6][R6.64], R0 ;  /* 0x0000000006000986 */ /* 0x0007e2000c101106 */
[----:B------:R-:W-:Y:S02]  /*11b570*/  LOP3.LUT P0, RZ, R26, 0x80000000, RZ, 0xc0, !PT ;  /* 0x800000001aff7812 */ /* 0x000fe4000780c0ff */
[----:B---3--:R-:W-:Y:S01]  /*11b580*/  PRMT R0, R2, 0x7770, RZ ;  /* 0x0000777002007816 */ /* 0x008fe200000000ff */
[----:B------:R-:W3:Y:S04]  /*11b590*/  LDL.LU.64 R6, [R1+0x1638] ;  /* 0x0016380001067983 */ /* 0x000ee80000300a00 */
[----:B------:R-:W3:Y:S06]  /*11b5a0*/  LDL.LU R4, [R1] ;  /* 0x0000000001047983 */ /* 0x000eec0000300800 */
        /* <DEDUP_REMOVED lines=13> */
[C---:B------:R-:W-:Y:S02]  /*11b680*/  LOP3.LUT P3, RZ, R3.reuse, 0x20, RZ, 0xc0, !PT ;  /* 0x0000002003ff7812 */ /* 0x040fe4000786c0ff */
[----:B------:R-:W-:-:S02]  /*11b690*/  LOP3.LUT P4, RZ, R3, 0x40, RZ, 0xc0, !PT ;  /* 0x0000004003ff7812 */ /* 0x000fc4000788c0ff */
        /* <DEDUP_REMOVED lines=22> */
[----:B---3--:R-:W-:Y:S02]  /*11b800*/  PRMT R0, R4, 0x7770, RZ ;  /* 0x0000777004007816 */ /* 0x008fe400000000ff */
        /* <DEDUP_REMOVED lines=44> */
[----:B------:R-:W2:Y:S04]  /*11bad0*/  LDL.LU.64 R22, [R1+0x15e8] ;  /* 0x0015e80001167983 */ /* 0x000ea80000300a00 */
        /* <DEDUP_REMOVED lines=29> */
[----:B------:R-:W3:Y:S10]  /*11bcb0*/  LDL.LU.64 R6, [R1+0x15a0] ;  /* 0x0015a00001067983 */ /* 0x000ef40000300a00 */
[----:B--2---:R0:W-:Y:S04]  /*11bcc0*/  @P0 STG.E.U8 desc[UR6][R24.64], R0 ;  /* 0x0000000018000986 */ /* 0x0041e8000c101106 */
[----:B0-----:R-:W2:Y:S04]  /*11bcd0*/  LDL.LU.64 R24, [R1+0x55b8] ;  /* 0x0055b80001187983 */ /* 0x001ea80000300a00 */
[----:B------:R-:W3:Y:S01]  /*11bce0*/  LDL.LU R5, [R1+0x4a4] ;  /* 0x0004a40001057983 */ /* 0x000ee20000300800 */
        /* <DEDUP_REMOVED lines=38> */
[----:B------:R-:W-:Y:S02]  /*11bf50*/  LOP3.LUT R26, R26, 0xffffff7f, RZ, 0xc0, !PT ;  /* 0xffffff7f1a1a7812 */ /* 0x000fe400078ec0ff */
[C---:B------:R-:W-:Y:S02]  /*11bf60*/  LOP3.LUT P4, RZ, R3.reuse, 0x10000000, RZ, 0xc0, !PT ;  /* 0x1000000003ff7812 */ /* 0x040fe4000788c0ff */
[----:B------:R-:W-:Y:S01]  /*11bf70*/  LOP3.LUT P5, RZ, R3, 0x20000000, RZ, 0xc0, !PT ;  /* 0x2000000003ff7812 */ /* 0x000fe200078ac0ff */
[----:B------:R-:W3:Y:S04]  /*11bf80*/  LDL.LU.64 R10, [R1+0x1580] ;  /* 0x00158000010a7983 */ /* 0x000ee80000300a00 */
[----:B------:R-:W3:Y:S04]  /*11bf90*/  LDL.LU.64 R8, [R1+0x1578] ;  /* 0x0015780001087983 */ /* 0x000ee80000300a00 */
[----:B------:R-:W3:Y:S01]  /*11bfa0*/  LDL.LU R15, [R1+0x28] ;  /* 0x00002800010f7983 */ /* 0x000ee20000300800 */
        /* <DEDUP_REMOVED lines=27> */
[----:B--2---:R-:W-:-:S05]  /*11c160*/  PRMT R0, R4, 0x7770, RZ ;  /* 0x0000777004007816 */ /* 0x004fca00000000ff */
[----:B------:R0:W-:Y:S02]  /*11c170*/  @P4 STG.E.U8 desc[UR6][R28.64], R0 ;  /* 0x000000001c004986 */ /* 0x0001e4000c101106 */
[C---:B0-----:R-:W-:Y:S02]  /*11c180*/  PRMT R0, R4.reuse, 0x7771, RZ ;  /* 0x0000777104007816 */ /* 0x041fe400000000ff */
[----:B------:R-:W2:Y:S04]  /*11c190*/  LDL.LU.64 R28, [R1+0x1570] ;  /* 0x00157000011c7983 */ /* 0x000ea80000300a00 */
[----:B---3--:R0:W-:Y:S04]  /*11c1a0*/  @P5 STG.E.U8 desc[UR6][R6.64], R0 ;  /* 0x0000000006005986 */ /* 0x0081e8000c101106 */
[----:B0-----:R-:W3:Y:S04]  /*11c1b0*/  LDL.LU.64 R6, [R1+0x1568] ;  /* 0x0015680001067983 */ /* 0x001ee80000300a00 */
[----:B------:R-:W2:Y:S04]  /*11c1c0*/  LDL.LU.64 R2, [R1+0x1560] ;  /* 0x0015600001027983 */ /* 0x000ea80000300a00 */
[----:B------:R-:W2:Y:S04]  /*11c1d0*/  LDL.LU R27, [R1+0x18] ;  /* 0x00001800011b7983 */ /* 0x000ea80000300800 */
[----:B------:R-:W2:Y:S01]  /*11c1e0*/  LDL.LU.64 R24, [R1+0x1550] ;  /* 0x0015500001187983 */ /* 0x000ea20000300a00 */
[----:B------:R-:W-:-:S05]  /*11c1f0*/  PRMT R0, R4, 0x7772, RZ ;  /* 0x0000777204007816 */ /* 0x000fca00000000ff */
[----:B----4-:R0:W-:Y:S02]  /*11c200*/  @P6 STG.E.U8 desc[UR6][R12.64], R0 ;  /* 0x000000000c006986 */ /* 0x0101e4000c101106 */
[----:B0-----:R-:W-:-:S05]  /*11c210*/  PRMT R0, R4, 0x7773, RZ ;  /* 0x0000777304007816 */ /* 0x001fca00000000ff */
[----:B------:R0:W-:Y:S01]  /*11c220*/  @P0 STG.E.U8 desc[UR6][R10.64], R0 ;  /* 0x000000000a000986 */ /* 0x0001e2000c101106 */
[----:B------:R-:W-:Y:S02]  /*11c230*/  LOP3.LUT P0, RZ, R26, 0x8000, RZ, 0xc0, !PT ;  /* 0x000080001aff7812 */ /* 0x000fe4000780c0ff */
[----:B0-----:R-:W-:-:S11]  /*11c240*/  PRMT R0, R15, 0x7770, RZ ;  /* 0x000077700f007816 */ /* 0x001fd600000000ff */
[----:B------:R-:W-:Y:S01]  /*11c250*/  @P0 STG.E.U8 desc[UR6][R8.64], R0 ;  /* 0x0000000008000986 */ /* 0x000fe2000c101106 */
[----:B------:R-:W-:-:S03]  /*11c260*/  LOP3.LUT P0, RZ, R26, 0x4000, RZ, 0xc0, !PT ;  /* 0x000040001aff7812 */ /* 0x000fc6000780c0ff */
[----:B--2---:R0:W-:Y:S04]  /*11c270*/  STL.64 [R1+0x55a8], R24 ;  /* 0x0055a81801007387 */ /* 0x0041e80000100a00 */
[----:B0-----:R-:W2:Y:S01]  /*11c280*/  LDL.LU.64 R24, [R1+0x1558] ;  /* 0x0015580001187983 */ /* 0x001ea20000300a00 */
        /* <DEDUP_REMOVED lines=9> */
[----:B------:R-:W4:Y:S04]  /*11c320*/  LDL.LU R14, [R1+0x3c] ;  /* 0x00003c00010e7983 */ /* 0x000f280000300800 */
[----:B------:R-:W4:Y:S04]  /*11c330*/  LDL.LU.64 R10, [R1+0x1520] ;  /* 0x00152000010a7983 */ /* 0x000f280000300a00 */
[----:B------:R-:W4:Y:S01]  /*11c340*/  LDL.LU.64 R8, [R1+0x1518] ;  /* 0x0015180001087983 */ /* 0x000f220000300a00 */
[----:B0-----:R-:W-:-:S03]  /*11c350*/  PRMT R0, R15, 0x7772, RZ ;  /* 0x000077720f007816 */ /* 0x001fc600000000ff */
[----:B------:R-:W4:Y:S04]  /*11c360*/  LDL.LU.64 R28, [R1+0x1510] ;  /* 0x00151000011c7983 */ /* 0x000f280000300a00 */
[----:B---3--:R0:W-:Y:S01]  /*11c370*/  @P0 STG.E.U8 desc[UR6][R6.64], R0 ;  /* 0x0000000006000986 */ /* 0x0081e2000c101106 */
[C---:B------:R-:W-:Y:S02]  /*11c380*/  LOP3.LUT P0, RZ, R26.reuse, 0x1000, RZ, 0xc0, !PT ;  /* 0x000010001aff7812 */ /* 0x040fe4000780c0ff */
[----:B0-----:R-:W-:Y:S01]  /*11c390*/  PRMT R0, R15, 0x7773, RZ ;  /* 0x000077730f007816 */ /* 0x001fe200000000ff */
[----:B------:R-:W3:Y:S10]  /*11c3a0*/  LDL.LU.64 R6, [R1+0x1508] ;  /* 0x0015080001067983 */ /* 0x000ef40000300a00 */
[----:B------:R0:W-:Y:S01]  /*11c3b0*/  @P0 STG.E.U8 desc[UR6][R2.64], R0 ;  /* 0x0000000002000986 */ /* 0x0001e2000c101106 */
[----:B------:R-:W-:-:S02]  /*11c3c0*/  LOP3.LUT P0, RZ, R26, 0x800, RZ, 0xc0, !PT ;  /* 0x000008001aff7812 */ /* 0x000fc4000780c0ff */
[----:B0-----:R-:W-:Y:S01]  /*11c3d0*/  PRMT R0, R27, 0x7770, RZ ;  /* 0x000077701b007816 */ /* 0x001fe200000000ff */
[----:B------:R-:W3:Y:S04]  /*11c3e0*/  LDL.LU R2, [R1+0x55b0] ;  /* 0x0055b00001027983 */ /* 0x000ee80000300800 */
[----:B------:R-:W3:Y:S06]  /*11c3f0*/  LDL.LU R3, [R1+0x4ac] ;  /* 0x0004ac0001037983 */ /* 0x000eec0000300800 */
        /* <DEDUP_REMOVED lines=34> */
[----:B------:R-:W-:Y:S02]  /*11c620*/  LOP3.LUT R3, R3, 0xbfffffff, RZ, 0xc0, !PT ;  /* 0xbfffffff03037812 */ /* 0x000fe400078ec0ff */
[----:B------:R-:W-:Y:S01]  /*11c630*/  LOP3.LUT P4, RZ, R5, 0x8000, RZ, 0xc0, !PT ;  /* 0x0000800005ff7812 */ /* 0x000fe2000788c0ff */
[----:B------:R-:W3:Y:S04]  /*11c640*/  LDL.LU.64 R12, [R1+0x14f8] ;  /* 0x0014f800010c7983 */ /* 0x000ee80000300a00 */
[----:B------:R-:W4:Y:S04]  /*11c650*/  LDL.LU.64 R10, [R1+0x14f0] ;  /* 0x0014f000010a7983 */ /* 0x000f280000300a00 */
[----:B------:R-:W3:Y:S01]  /*11c660*/  LDL.LU.64 R8, [R1+0x14e8] ;  /* 0x0014e80001087983 */ /* 0x000ee20000300a00 */
[----:B------:R-:W-:-:S03]  /*11c670*/  PRMT R0, R14, 0x7773, RZ ;  /* 0x000077730e007816 */ /* 0x000fc600000000ff */
[----:B------:R-:W3:Y:S04]  /*11c680*/  LDL.LU R4, [R1+0x2c] ;  /* 0x00002c0001047983 */ /* 0x000ee80000300800 */
[----:B------:R-:W3:Y:S04]  /*11c690*/  LDL.LU.64 R28, [R1+0x14e0] ;  /* 0x0014e000011c7983 */ /* 0x000ee80000300a00 */
[----:B------:R-:W3:Y:S04]  /*11c6a0*/  LDL.LU R19, [R1+0x1c] ;  /* 0x00001c0001137983 */ /* 0x000ee80000300800 */
[----:B------:R-:W3:Y:S01]  /*11c6b0*/  LDL.LU R27, [R1+0x4a8] ;  /* 0x0004a800011b7983 */ /* 0x000ee20000300800 */
[----:B------:R-:W-:-:S02]  /*11c6c0*/  @P0 LOP3.LUT R3, R3, 0x40000000, RZ, 0xfc, !PT ;  /* 0x4000000003030812 */ /* 0x000fc400078efcff */
[----:B------:R-:W-:Y:S02]  /*11c6d0*/  LOP3.LUT P0, RZ, R5, 0x4000000, RZ, 0xc0, !PT ;  /* 0x0400000005ff7812 */ /* 0x000fe4000780c0ff */
[----:B------:R-:W-:-:S11]  /*11c6e0*/  LOP3.LUT R3, R3, 0x7fffffff, RZ, 0xc0, !PT ;  /* 0x7fffffff03037812 */ /* 0x000fd600078ec0ff */
[----:B------:R-:W-:-:S05]  /*11c6f0*/  @P0 LOP3.LUT R3, R3, 0x80000000, RZ, 0xfc, !PT ;  /* 0x8000000003030812 */ /* 0x000fca00078efcff */
[----:B------:R-:W-:Y:S04]  /*11c700*/  STL.64 [R1+0x5590], R2 ;  /* 0x0055900201007387 */ /* 0x000fe80000100a00 */
        /* <DEDUP_REMOVED lines=32> */
[----:B------:R-:W-:-:S02]  /*11c910*/  LOP3.LUT R26, R26, 0xffffffbf, RZ, 0xc0, !PT ;  /* 0xffffffbf1a1a7812 */ /* 0x000fc400078ec0ff */
[C---:B------:R-:W-:Y:S02]  /*11c920*/  LOP3.LUT P1, RZ, R5.reuse, 0x10000000, RZ, 0xc0, !PT ;  /* 0x1000000005ff7812 */ /* 0x040fe4000782c0ff */
[C---:B------:R-:W-:Y:S02]  /*11c930*/  LOP3.LUT P2, RZ, R5.reuse, 0x20000000, RZ, 0xc0, !PT ;  /* 0x2000000005ff7812 */ /* 0x040fe4000784c0ff */
[C---:B------:R-:W-:Y:S02]  /*11c940*/  LOP3.LUT P3, RZ, R5.reuse, 0x40000000, RZ, 0xc0, !PT ;  /* 0x4000000005ff7812 */ /* 0x040fe4000786c0ff */
[----:B------:R-:W-:Y:S01]  /*11c950*/  LOP3.LUT P4, RZ, R5, 0x80000000, RZ, 0xc0, !PT ;  /* 0x8000000005ff7812 */ /* 0x000fe2000788c0ff */
[----:B------:R-:W3:Y:S04]  /*11c960*/  LDL.LU.64 R20, [R1+0x14a8] ;  /* 0x0014a80001147983 */ /* 0x000ee80000300a00 */
[----:B------:R0:W-:Y:S01]  /*11c970*/  @P5 STG.E.U8 desc[UR6][R12.64], R0 ;  /* 0x000000000c005986 */ /* 0x0001e2000c101106 */
[----:B------:R-:W-:-:S02]  /*11c980*/  @P0 LOP3.LUT R26, R26, 0x40, RZ, 0xfc, !PT ;  /* 0x000000401a1a0812 */ /* 0x000fc400078efcff */
[----:B------:R-:W-:Y:S02]  /*11c990*/  LOP3.LUT P0, RZ, R5, 0x40000, RZ, 0xc0, !PT ;  /* 0x0004000005ff7812 */ /* 0x000fe4000780c0ff */
[----:B------:R-:W3:Y:S04]  /*11c9a0*/  LDL.LU R5, [R1+0x750] ;  /* 0x0007500001057983 */ /* 0x000ee80000300800 */
[----:B------:R-:W3:Y:S04]  /*11c9b0*/  LDL.LU.64 R16, [R1+0x14a0] ;  /* 0x0014a00001107983 */ /* 0x000ee80000300a00 */
[----:B------:R-:W3:Y:S01]  /*11c9c0*/  LDL.LU.64 R14, [R1+0x1498] ;  /* 0x00149800010e7983 */ /* 0x000ee20000300a00 */
[----:B0-----:R-:W-:-:S03]  /*11c9d0*/  PRMT R0, R4, 0x7771, RZ ;  /* 0x0000777104007816 */ /* 0x001fc600000000ff */
        /* <DEDUP_REMOVED lines=32> */
[----:B------:R0:W-:Y:S02]  /*11cbe0*/  @P0 STG.E.U8 desc[UR6][R22.64], R0 ;  /* 0x0000000016000986 */ /* 0x0001e4000c101106 */
[----:B0-----:R-:W-:Y:S02]  /*11cbf0*/  PRMT R0, R18, 0x7772, RZ ;  /* 0x0000777212007816 */ /* 0x001fe400000000ff */
[C---:B------:R-:W-:Y:S02]  /*11cc00*/  LOP3.LUT P5, RZ, R27.reuse, 0x1, RZ, 0xc0, !PT ;  /* 0x000000011bff7812 */ /* 0x040fe400078ac0ff */
[----:B------:R-:W-:Y:S02]  /*11cc10*/  LOP3.LUT P6, RZ, R27, 0x2, RZ, 0xc0, !PT ;  /* 0x000000021bff7812 */ /* 0x000fe400078cc0ff */
[----:B--2---:R-:W-:-:S13]  /*11cc20*/  LOP3.LUT P0, RZ, R3, 0x80000000, RZ, 0xc0, !PT ;  /* 0x8000000003ff7812 */ /* 0x004fda000780c0ff */
        /* <DEDUP_REMOVED lines=59> */
[----:B------:R-:W2:Y:S04]  /*11cfe0*/  LDL.LU R16, [R1+0x754] ;  /* 0x0007540001107983 */ /* 0x000ea80000300800 */
[----:B------:R-:W2:Y:S01]  /*11cff0*/  LDL.LU.64 R22, [R1+0x1418] ;  /* 0x0014180001167983 */ /* 0x000ea20000300a00 */
[----:B------:R-:W-:-:S03]  /*11d000*/  LOP3.LUT R3, R3, 0xefffffff, RZ, 0xc0, !PT ;  /* 0xefffffff03037812 */ /* 0x000fc600078ec0ff */
        /* <DEDUP_REMOVED lines=64> */
[----:B------:R0:W-:Y:S04]  /*11d410*/  @P5 STG.E.U8 desc[UR6][R28.64], R0 ;  /* 0x000000001c005986 */ /* 0x0001e8000c101106 */
[----:B0-----:R-:W2:Y:S01]  /*11d420*/  LDL.LU.64 R28, [R1+0x13d0] ;  /* 0x0013d000011c7983 */ /* 0x001ea20000300a00 */
[C---:B------:R-:W-:Y:S02]  /*11d430*/  LOP3.LUT P0, RZ, R3.reuse, 0x2, RZ, 0xc0, !PT ;  /* 0x0000000203ff7812 */ /* 0x040fe4000780c0ff */
[----:B------:R-:W-:Y:S02]  /*11d440*/  LOP3.LUT R3, R3, 0xffffefff, RZ, 0xc0, !PT ;  /* 0xffffefff03037812 */ /* 0x000fe400078ec0ff */
[C---:B------:R-:W-:Y:S02]  /*11d450*/  LOP3.LUT P6, RZ, R27.reuse, 0x100000, RZ, 0xc0, !PT ;  /* 0x001000001bff7812 */ /* 0x040fe400078cc0ff */
[----:B------:R-:W-:-:S02]  /*11d460*/  LOP3.LUT P4, RZ, R27, 0x200000, RZ, 0xc0, !PT ;  /* 0x002000001bff7812 */ /* 0x000fc4000788c0ff */
[----:B------:R-:W-:Y:S01]  /*11d470*/  PRMT R0, R5, 0x7770, RZ ;  /* 0x0000777005007816 */ /* 0x000fe200000000ff */
[----:B------:R-:W3:Y:S04]  /*11d480*/  LDL.LU.64 R12, [R1+0x13c8] ;  /* 0x0013c800010c7983 */ /* 0x000ee80000300a00 */
[----:B------:R-:W-:-:S04]  /*11d490*/  @P0 LOP3.LUT R3, R3, 0x1000, RZ, 0xfc, !PT ;  /* 0x0000100003030812 */ /* 0x000fc800078efcff */
[C---:B------:R-:W-:Y:S02]  /*11d4a0*/  LOP3.LUT P0, RZ, R3.reuse, 0x1, RZ, 0xc0, !PT ;  /* 0x0000000103ff7812 */ /* 0x040fe4000780c0ff */
        /* <DEDUP_REMOVED lines=25> */
[----:B------:R-:W4:Y:S04]  /*11d640*/  LDL.LU.64 R10, [R1+0x13b8] ;  /* 0x0013b800010a7983 */ /* 0x000f280000300a00 */
[----:B------:R-:W4:Y:S04]  /*11d650*/  LDL.LU.64 R8, [R1+0x13b0] ;  /* 0x0013b00001087983 */ /* 0x000f280000300a00 */
[----:B------:R-:W4:Y:S01]  /*11d660*/  LDL.LU R4, [R1+0x794] ;  /* 0x0007940001047983 */ /* 0x000f220000300800 */
[----:B------:R-:W-:-:S02]  /*11d670*/  LOP3.LUT P5, RZ, R27, 0x400000, RZ, 0xc0, !PT ;  /* 0x004000001bff7812 */ /* 0x000fc400078ac0ff */
[----:B------:R-:W-:Y:S02]  /*11d680*/  LOP3.LUT P6, RZ, R27, 0x800000, RZ, 0xc0, !PT ;  /* 0x008000001bff7812 */ /* 0x000fe400078cc0ff */
[----:B------:R-:W-:Y:S02]  /*11d690*/  @P0 LOP3.LUT R3, R3, 0x100000, RZ, 0xfc, !PT ;  /* 0x0010000003030812 */ /* 0x000fe400078efcff */
[----:B------:R-:W-:Y:S01]  /*11d6a0*/  LOP3.LUT P0, RZ, R27, 0x1000000, RZ, 0xc0, !PT ;  /* 0x010000001bff7812 */ /* 0x000fe2000780c0ff */
[----:B--2---:R0:W-:Y:S04]  /*11d6b0*/  @P4 STG.E.U8 desc[UR6][R28.64], R0 ;  /* 0x000000001c004986 */ /* 0x0041e8000c101106 */
[----:B0-----:R-:W2:Y:S04]  /*11d6c0*/  LDL.LU.64 R28, [R1+0x13a8] ;  /* 0x0013a800011c7983 */ /* 0x001ea80000300a00 */
[----:B------:R-:W2:Y:S01]  /*11d6d0*/  LDL.LU R27, [R1+0x758] ;  /* 0x00075800011b7983 */ /* 0x000ea20000300800 */
[----:B------:R-:W-:-:S05]  /*11d6e0*/  PRMT R0, R5, 0x7772, RZ ;  /* 0x0000777205007816 */ /* 0x000fca00000000ff */
[----:B---3--:R0:W-:Y:S02]  /*11d6f0*/  @P5 STG.E.U8 desc[UR6][R12.64], R0 ;  /* 0x000000000c005986 */ /* 0x0081e4000c101106 */
[----:B0-----:R-:W-:Y:S02]  /*11d700*/  PRMT R0, R5, 0x7773, RZ ;  /* 0x0000777305007816 */ /* 0x001fe400000000ff */
[----:B--2---:R0:W-:Y:S04]  /*11d710*/  STL [R1+0x5570], R27 ;  /* 0x0055701b01007387 */ /* 0x0041e80000100800 */
[----:B0-----:R-:W2:Y:S04]  /*11d720*/  LDL.LU.64 R26, [R1+0x13a0] ;  /* 0x0013a000011a7983 */ /* 0x001ea80000300a00 */
[----:B------:R-:W3:Y:S04]  /*11d730*/  LDL.LU.64 R16, [R1+0x1390] ;  /* 0x0013900001107983 */ /* 0x000ee80000300a00 */
        /* <DEDUP_REMOVED lines=11> */
[----:B---3--:R0:W-:Y:S04]  /*11d7f0*/  STL.64 [R1+0x5568], R16 ;  /* 0x0055681001007387 */ /* 0x0081e80000100a00 */
[----:B0-----:R-:W3:Y:S04]  /*11d800*/  LDL.LU.64 R16, [R1+0x1398] ;  /* 0x0013980001107983 */ /* 0x001ee80000300a00 */
[----:B------:R-:W4:Y:S04]  /*11d810*/  LDL.LU.64 R24, [R1+0x1388] ;  /* 0x0013880001187983 */ /* 0x000f280000300a00 */
[----:B------:R-:W3:Y:S04]  /*11d820*/  LDL.LU.64 R22, [R1+0x1380] ;  /* 0x0013800001167983 */ /* 0x000ee80000300a00 */
[----:B------:R-:W3:Y:S04]  /*11d830*/  LDL.LU R7, [R1+0x718] ;  /* 0x0007180001077983 */ /* 0x000ee80000300800 */
[----:B------:R-:W3:Y:S04]  /*11d840*/  LDL.LU.64 R20, [R1+0x1378] ;  /* 0x0013780001147983 */ /* 0x000ee80000300a00 */
[----:B------:R-:W3:Y:S04]  /*11d850*/  LDL.LU.64 R18, [R1+0x1370] ;  /* 0x0013700001127983 */ /* 0x000ee80000300a00 */
[----:B------:R-:W3:Y:S04]  /*11d860*/  LDL.LU R6, [R1+0x788] ;  /* 0x0007880001067983 */ /* 0x000ee80000300800 */
[----:B------:R-:W3:Y:S04]  /*11d870*/  LDL.LU.64 R14, [R1+0x1368] ;  /* 0x00136800010e7983 */ /* 0x000ee80000300a00 */
[----:B------:R-:W3:Y:S04]  /*11d880*/  LDL.LU.64 R12, [R1+0x1360] ;  /* 0x00136000010c7983 */ /* 0x000ee80000300a00 */
[----:B------:R-:W3:Y:S04]  /*11d890*/  LDL.LU.64 R10, [R1+0x1350] ;  /* 0x00135000010a7983 */ /* 0x000ee80000300a00 */
[----:B------:R-:W3:Y:S04]  /*11d8a0*/  LDL.LU.64 R8, [R1+0x1340] ;  /* 0x0013400001087983 */ /* 0x000ee80000300a00 */
[----:B------:R-:W3:Y:S04]  /*11d8b0*/  LDL.LU.64 R28, [R1+0x1338] ;  /* 0x00133800011c7983 */ /* 0x000ee80000300a00 */
[----:B------:R-:W3:Y:S04]  /*11d8c0*/  LDL.LU.64 R4, [R1+0x1330] ;  /* 0x0013300001047983 */ /* 0x000ee80000300a00 */
[----:B--2---:R0:W-:Y:S04]  /*11d8d0*/  @P0 STG.E.U8 desc[UR6][R26.64], R0 ;  /* 0x000000001a000986 */ /* 0x0041e8000c101106 */
[----:B0-----:R-:W2:Y:S01]  /*11d8e0*/  LDL.LU R27, [R1+0x5570] ;  /* 0x00557000011b7983 */ /* 0x001ea20000300800 */
[----:B------:R-:W-:-:S02]  /*11d8f0*/  LOP3.LUT P0, RZ, R3, 0x20000, RZ, 0xc0, !PT ;  /* 0x0002000003ff7812 */ /* 0x000fc4000780c0ff */
[----:B--2---:R-:W-:-:S11]  /*11d900*/  PRMT R0, R27, 0x7770, RZ ;  /* 0x000077701b007816 */ /* 0x004fd600000000ff */
[----:B---3--:R0:W-:Y:S04]  /*11d910*/  @P0 STG.E.U8 desc[UR6][R16.64], R0 ;  /* 0x0000000010000986 */ /* 0x0081e8000c101106 */
        /* <DEDUP_REMOVED lines=8> */
[C---:B------:R-:W-:Y:S01]  /*11d9a0*/  LOP3.LUT P6, RZ, R3.reuse, 0x80, RZ, 0xc0, !PT ;  /* 0x0000008003ff7812 */ /* 0x040fe200078cc0ff */
[----:B--2---:R0:W-:Y:S01]  /*11d9b0*/  @P0 STG.E.U8 desc[UR6][R16.64], R0 ;  /* 0x0000000010000986 */ /* 0x0041e2000c101106 */
[----:B------:R-:W-:Y:S02]  /*11d9c0*/  LOP3.LUT P0, RZ, R3, 0x8000, RZ, 0xc0, !PT ;  /* 0x0000800003ff7812 */ /* 0x000fe4000780c0ff */
        /* <DEDUP_REMOVED lines=26> */
[----:B0-----:R-:W2:Y:S04]  /*11db70*/  LDL.LU R5, [R1+0x75c] ;  /* 0x00075c0001057983 */ /* 0x001ea80000300800 */
[----:B------:R-:W2:Y:S04]  /*11db80*/  LDL.LU R6, [R1+0x798] ;  /* 0x0007980001067983 */ /* 0x000ea80000300800 */
[----:B------:R-:W2:Y:S04]  /*11db90*/  LDL.LU R20, [R1+0x21c0] ;  /* 0x0021c00001147983 */ /* 0x000ea80000300800 */
[----:B------:R-:W2:Y:S04]  /*11dba0*/  LDL.LU R19, [R1+0x21dc] ;  /* 0x0021dc0001137983 */ /* 0x000ea80000300800 */
[----:B------:R-:W2:Y:S04]  /*11dbb0*/  LDL.LU R18, [R1+0x21d8] ;  /* 0x0021d80001127983 */ /* 0x000ea80000300800 */
[----:B--2---:R0:W-:Y:S04]  /*11dbc0*/  STL.64 [R1+0x5558], R18 ;  /* 0x0055581201007387 */ /* 0x0041e80000100a00 */
[----:B0-----:R-:W2:Y:S04]  /*11dbd0*/  LDL.LU.64 R18, [R1+0x1358] ;  /* 0x0013580001127983 */ /* 0x001ea80000300a00 */
[----:B------:R-:W2:Y:S04]  /*11dbe0*/  LDL.LU R9, [R1+0x21d4] ;  /* 0x0021d40001097983 */ /* 0x000ea80000300800 */
[----:B------:R-:W2:Y:S01]  /*11dbf0*/  LDL.LU.64 R12, [R1+0x1318] ;  /* 0x00131800010c7983 */ /* 0x000ea20000300a00 */
[----:B------:R-:W-:-:S02]  /*11dc00*/  LOP3.LUT P0, RZ, R3, 0x100, RZ, 0xc0, !PT ;  /* 0x0000010003ff7812 */ /* 0x000fc4000780c0ff */
[C---:B------:R-:W-:Y:S02]  /*11dc10*/  LOP3.LUT P4, RZ, R2.reuse, 0x80000, RZ, 0xc0, !PT ;  /* 0x0008000002ff7812 */ /* 0x040fe4000788c0ff */
[----:B------:R-:W-:Y:S02]  /*11dc20*/  LOP3.LUT P5, RZ, R2, 0x100000, RZ, 0xc0, !PT ;  /* 0x0010000002ff7812 */ /* 0x000fe400078ac0ff */
[C---:B------:R-:W-:Y:S02]  /*11dc30*/  LOP3.LUT P1, RZ, R3.reuse, 0x200, RZ, 0xc0, !PT ;  /* 0x0000020003ff7812 */ /* 0x040fe4000782c0ff */
[----:B------:R-:W-:Y:S02]  /*11dc40*/  PRMT R2, R6, 0x7770, RZ ;  /* 0x0000777006027816 */ /* 0x000fe400000000ff */
[C---:B------:R-:W-:Y:S02]  /*11dc50*/  LOP3.LUT P2, RZ, R3.reuse, 0x400, RZ, 0xc0, !PT ;  /* 0x0000040003ff7812 */ /* 0x040fe4000784c0ff */
[----:B------:R-:W-:Y:S01]  /*11dc60*/  LOP3.LUT P3, RZ, R3, 0x800, RZ, 0xc0, !PT ;  /* 0x0000080003ff7812 */ /* 0x000fe2000786c0ff */
[----:B--2---:R0:W-:Y:S04]  /*11dc70*/  STL.64 [R1+0x5550], R12 ;  /* 0x0055500c01007387 */ /* 0x0041e80000100a00 */
[----:B0-----:R-:W2:Y:S04]  /*11dc80*/  LDL.LU.64 R12, [R1+0x1348] ;  /* 0x00134800010c7983 */ /* 0x001ea80000300a00 */
[----:B---3--:R0:W-:Y:S04]  /*11dc90*/  @P0 STG.E.U8 desc[UR6][R28.64], R2 ;  /* 0x000000021c000986 */ /* 0x0081e8000c101106 */
[----:B------:R-:W3:Y:S01]  /*11dca0*/  LDL.LU.64 R10, [R1+0x1310] ;  /* 0x00131000010a7983 */ /* 0x000ee20000300a00 */
[----:B------:R-:W-:-:S02]  /*11dcb0*/  LOP3.LUT P6, RZ, R17, 0x20000, RZ, 0xc0, !PT ;  /* 0x0002000011ff7812 */ /* 0x000fc400078cc0ff */
[C---:B------:R-:W-:Y:S01]  /*11dcc0*/  PRMT R4, R6.reuse, 0x7772, RZ ;  /* 0x0000777206047816 */ /* 0x040fe200000000ff */
[----:B0-----:R-:W3:Y:S04]  /*11dcd0*/  LDL.LU R29, [R1+0x21d0] ;  /* 0x0021d000011d7983 */ /* 0x001ee80000300800 */
[----:B------:R-:W3:Y:S01]  /*11dce0*/  LDL.LU R28, [R1+0x21cc] ;  /* 0x0021cc00011c7983 */ /* 0x000ee20000300800 */
[----:B------:R-:W-:-:S03]  /*11dcf0*/  PRMT R2, R6, 0x7771, RZ ;  /* 0x0000777106027816 */ /* 0x000fc600000000ff */
[----:B------:R-:W3:Y:S04]  /*11dd00*/  LDL.LU.64 R16, [R1+0x1308] ;  /* 0x0013080001107983 */ /* 0x000ee80000300a00 */
[----:B------:R-:W3:Y:S04]  /*11dd10*/  LDL.LU.64 R22, [R1+0x1300] ;  /* 0x0013000001167983 */ /* 0x000ee80000300a00 */
[----:B------:R-:W3:Y:S01]  /*11dd20*/  LDL.LU R21, [R1+0x71c] ;  /* 0x00071c0001157983 */ /* 0x000ee20000300800 */
[----:B------:R-:W-:-:S03]  /*11dd30*/  PRMT R6, R6, 0x7773, RZ ;  /* 0x0000777306067816 */ /* 0x000fc600000000ff */
[----:B------:R-:W3:Y:S04]  /*11dd40*/  LDL R27, [R1+0x21c8] ;  /* 0x0021c800011b7983 */ /* 0x000ee80000100800 */
[----:B------:R-:W3:Y:S04]  /*11dd50*/  LDL.LU.64 R24, [R1+0x12f8] ;  /* 0x0012f80001187983 */ /* 0x000ee80000300a00 */
[----:B----4-:R0:W-:Y:S04]  /*11dd60*/  @P1 STG.E.U8 desc[UR6][R14.64], R2 ;  /* 0x000000020e001986 */ /* 0x0101e8000c101106 */
[----:B------:R-:W4:Y:S04]  /*11dd70*/  LDL.LU R8, [R1+0x21c4] ;  /* 0x0021c40001087983 */ /* 0x000f280000300800 */
[----:B------:R1:W-:Y:S04]  /*11dd80*/  @P2 STG.E.U8 desc[UR6][R18.64], R4 ;  /* 0x0000000412002986 */ /* 0x0003e8000c101106 */
[----:B0-----:R-:W3:Y:S04]  /*11dd90*/  LDL.LU.64 R14, [R1+0x12e0] ;  /* 0x0012e000010e7983 */ /* 0x001ee80000300a00 */
[----:B-1----:R-:W3:Y:S04]  /*11dda0*/  LDL.LU.64 R18, [R1+0x5558] ;  /* 0x0055580001127983 */ /* 0x002ee80000300a00 */
[----:B--2---:R0:W-:Y:S04]  /*11ddb0*/  @P3 STG.E.U8 desc[UR6][R12.64], R6 ;  /* 0x000000060c003986 */ /* 0x0041e8000c101106 */
[----:B0-----:R-:W2:Y:S01]  /*11ddc0*/  LDL.LU.64 R12, [R1+0x5550] ;  /* 0x00555000010c7983 */ /* 0x001ea20000300a00 */
[----:B------:R-:W-:Y:S01]  /*11ddd0*/  VIADD R0, R20, 0xf5 ;  /* 0x000000f514007836 */ /* 0x000fe20000000000 */
[----:B------:R-:W-:-:S02]  /*11dde0*/  PRMT R2, R5, 0x7771, RZ ;  /* 0x0000777105027816 */ /* 0x000fc400000000ff */
[----:B------:R-:W4:Y:S02]  /*11ddf0*/  LDL.LU R26, [R1+0x21e0] ;  /* 0x0021e000011a7983 */ /* 0x000f240000300800 */
[----:B------:R-:W-:Y:S01]  /*11de00*/  ISETP.GE.AND P0, PT, R0, UR13, PT ;  /* 0x0000000d00007c0c */ /* 0x000fe2000bf06270 */
[----:B------:R-:W-:-:S05]  /*11de10*/  VIADD R0, R20, 0xf6 ;  /* 0x000000f614007836 */ /* 0x000fca0000000000 */
[----:B------:R-:W-:Y:S02]  /*11de20*/  ISETP.GE.AND P1, PT, R0, UR15, PT ;  /* 0x0000000f00007c0c */ /* 0x000fe4000bf26270 */
[C---:B------:R-:W-:Y:S02]  /*11de30*/  PRMT R0, R5.reuse, 0x7770, RZ ;  /* 0x0000777005007816 */ /* 0x040fe400000000ff */
[----:B------:R-:W-:Y:S02]  /*11de40*/  PRMT R3, R5, 0x7772, RZ ;  /* 0x0000777205037816 */ /* 0x000fe400000000ff */
[----:B---3--:R-:W-:Y:S02]  /*11de50*/  ISETP.LT.AND P2, PT, R19, UR12, !P6 ;  /* 0x0000000c13007c0c */ /* 0x008fe4000f741270 */
[----:B------:R-:W-:Y:S01]  /*11de60*/  ISETP.LT.AND P3, PT, R18, UR14, !P6 ;  /* 0x0000000e12007c0c */ /* 0x000fe2000f761270 */
[----:B------:R-:W0:Y:S01]  /*11de70*/  LDCU.64 UR12, c[0x0][0x398] ;  /* 0x00007300ff0c77ac */ /* 0x000e220008000a00 */
[----:B------:R-:W1:Y:S01]  /*11de80*/  LDCU.64 UR14, c[0x0][0x398] ;  /* 0x00007300ff0e77ac */ /* 0x000e620008000a00 */
[----:B--2---:R-:W-:Y:S04]  /*11de90*/  @P4 STG.E.U8 desc[UR6][R12.64], R0 ;  /* 0x000000000c004986 */ /* 0x004fe8000c101106 */
[----:B------:R2:W-:Y:S04]  /*11dea0*/  @P5 STG.E.U8 desc[UR6][R10.64], R2 ;  /* 0x000000020a005986 */ /* 0x0005e8000c101106 */
[----:B--2---:R-:W2:Y:S04]  /*11deb0*/  LDL.LU.64 R10, [R1+0x12f0] ;  /* 0x0012f000010a7983 */ /* 0x004ea80000300a00 */
[----:B------:R-:W3:Y:S01]  /*11dec0*/  LDL.LU.64 R12, [R1+0x12e8] ;  /* 0x0012e800010c7983 */ /* 0x000ee20000300a00 */
[----:B------:R-:W-:Y:S01]  /*11ded0*/  ISETP.LT.AND P4, PT, R9, UR10, !P6 ;  /* 0x0000000a09007c0c */ /* 0x000fe2000f781270 */
[----:B------:R-:W-:-:S02]  /*11dee0*/  VIADD R0, R20, 0xd7 ;  /* 0x000000d714007836 */ /* 0x000fc40000000000 */
[----:B------:R-:W-:Y:S01]  /*11def0*/  @P2 STG.E.U8 desc[UR6][R16.64], R3 ;  /* 0x0000000310002986 */ /* 0x000fe2000c101106 */
[----:B------:R-:W-:Y:S02]  /*11df00*/  PRMT R5, R5, 0x7773, RZ ;  /* 0x0000777305057816 */ /* 0x000fe400000000ff */
[----:B------:R-:W-:Y:S02]  /*11df10*/  ISETP.LT.AND P5, PT, R29, UR8, !P6 ;  /* 0x000000081d007c0c */ /* 0x000fe4000f7a1270 */
[C---:B------:R-:W-:Y:S02]  /*11df20*/  PRMT R2, R21.reuse, 0x7771, RZ ;  /* 0x0000777115027816 */ /* 0x040fe400000000ff */
[----:B------:R-:W-:Y:S02]  /*11df30*/  ISETP.GE.AND P2, PT, R0, UR18, PT ;  /* 0x0000001200007c0c */ /* 0x000fe4000bf46270 */
[----:B------:R-:W-:Y:S01]  /*11df40*/  PRMT R0, R21, 0x7770, RZ ;  /* 0x0000777015007816 */ /* 0x000fe200000000ff */
[----:B------:R4:W-:Y:S01]  /*11df50*/  @P3 STG.E.U8 desc[UR6][R22.64], R5 ;  /* 0x0000000516003986 */ /* 0x0009e2000c101106 */
[----:B0-----:R-:W-:-:S03]  /*11df60*/  ISETP.LT.AND P3, PT, R28, UR12, !P6 ;  /* 0x0000000c1c007c0c */ /* 0x001fc6000f761270 */
[----:B------:R-:W3:Y:S04]  /*11df70*/  LDL.LU R7, [R1+0x78c] ;  /* 0x00078c0001077983 */ /* 0x000ee80000300800 */
[----:B------:R0:W-:Y:S01]  /*11df80*/  @P4 STG.E.U8 desc[UR6][R24.64], R0 ;  /* 0x0000000018004986 */ /* 0x0001e2000c101106 */
[----:B-1----:R-:W-:Y:S01]  /*11df90*/  ISETP.LT.AND P4, PT, R27, UR14, !P6 ;  /* 0x0000000e1b007c0c */ /* 0x002fe2000f781270 */
[----:B------:R-:W1:Y:S01]  /*11dfa0*/  LDCU.64 UR18, c[0x0][0x398] ;  /* 0x00007300ff1277ac */ /* 0x000e620008000a00 */
[----:B------:R-:W1:Y:S01]  /*11dfb0*/  LDCU UR8, c[0x0][0x398] ;  /* 0x00007300ff0877ac */ /* 0x000e620008000800 */
[----:B------:R-:W1:Y:S01]  /*11dfc0*/  LDCU UR10, c[0x0][0x398] ;  /* 0x00007300ff0a77ac */ /* 0x000e620008000800 */
[----:B------:R-:W1:Y:S01]  /*11dfd0*/  LDCU UR12, c[0x0][0x398] ;  /* 0x00007300ff0c77ac */ /* 0x000e620008000800 */
[----:B------:R1:W-:Y:S04]  /*11dfe0*/  @P5 STG.E.U8 desc[UR6][R14.64], R2 ;  /* 0x000000020e005986 */ /* 0x0003e8000c101106 */
[----:B----4-:R-:W4:Y:S04]  /*11dff0*/  LDL.LU.64 R22, [R1+0x12d0] ;  /* 0x0012d00001167983 */ /* 0x010f280000300a00 */
[----:B------:R-:W4:Y:S01]  /*11e000*/  LDL.LU.64 R16, [R1+0x12d8] ;  /* 0x0012d80001107983 */ /* 0x000f220000300a00 */
[----:B------:R-:W2:Y:S01]  /*11e010*/  LDCU UR14, c[0x0][0x398] ;  /* 0x00007300ff0e77ac */ /* 0x000ea20008000800 */
[----:B0-----:R-:W-:-:S02]  /*11e020*/  VIADD R0, R20, 0xd8 ;  /* 0x000000d814007836 */ /* 0x001fc40000000000 */
[----:B------:R-:W4:Y:S03]  /*11e030*/  LDL.LU.64 R24, [R1+0x12c8] ;  /* 0x0012c80001187983 */ /* 0x000f260000300a00 */
[----:B------:R-:W-:Y:S02]  /*11e040*/  ISETP.GE.AND P5, PT, R0, UR24, PT ;  /* 0x0000001800007c0c */ /* 0x000fe4000bfa6270 */
[C---:B-1----:R-:W-:Y:S02]  /*11e050*/  PRMT R2, R21.reuse, 0x7772, RZ ;  /* 0x0000777215027816 */ /* 0x042fe400000000ff */
[----:B------:R-:W-:Y:S01]  /*11e060*/  PRMT R0, R21, 0x7773, RZ ;  /* 0x0000777315007816 */ /* 0x000fe200000000ff */
[----:B------:R-:W4:Y:S04]  /*11e070*/  LDL.LU.64 R14, [R1+0x12b8] ;  /* 0x0012b800010e7983 */ /* 0x000f280000300a00 */
[----:B------:R-:W-:Y:S01]  /*11e080*/  STL [R1+0x5540], R20 ;  /* 0x0055401401007387 */ /* 0x000fe20000100800 */
[----:B------:R-:W-:Y:S01]  /*11e090*/  ISETP.LT.AND P6, PT, R8, UR16, !P2 ;  /* 0x0000001008007c0c */ /* 0x000fe2000d7c1270 */
[----:B------:R-:W0:Y:S01]  /*11e0a0*/  LDCU.64 UR24, c[0x0][0x398] ;  /* 0x00007300ff1877ac */ /* 0x000e220008000a00 */
[----:B------:R-:W1:Y:S01]  /*11e0b0*/  LDCU UR16, c[0x0][0x398] ;  /* 0x00007300ff1077ac */ /* 0x000e620008000800 */
[----:B--2---:R2:W-:Y:S04]  /*11e0c0*/  @P3 STG.E.U8 desc[UR6][R10.64], R2 ;  /* 0x000000020a003986 */ /* 0x0045e8000c101106 */
[----:B---3--:R3:W-:Y:S04]  /*11e0d0*/  @P4 STG.E.U8 desc[UR6][R12.64], R0 ;  /* 0x000000000c004986 */ /* 0x0087e8000c101106 */
[----:B--2---:R-:W2:Y:S04]  /*11e0e0*/  LDL.LU R10, [R1+0x79c] ;  /* 0x00079c00010a7983 */ /* 0x004ea80000300800 */
[----:B---3--:R-:W3:Y:S01]  /*11e0f0*/  LDL.LU.64 R12, [R1+0x12b0] ;  /* 0x0012b000010c7983 */ /* 0x008ee20000300a00 */
[----:B------:R-:W-:-:S02]  /*11e100*/  ISETP.LT.AND P3, PT, R26, UR18, !P2 ;  /* 0x000000121a007c0c */ /* 0x000fc4000d761270 */
[----:B------:R-:W-:Y:S02]  /*11e110*/  PRMT R2, R7, 0x7770, RZ ;  /* 0x0000777007027816 */ /* 0x000fe400000000ff */
[----:B------:R-:W-:Y:S02]  /*11e120*/  ISETP.LT.AND P4, PT, R19, UR20, !P2 ;  /* 0x0000001413007c0c */ /* 0x000fe4000d781270 */
[C---:B------:R-:W-:Y:S02]  /*11e130*/  PRMT R0, R7.reuse, 0x7772, RZ ;  /* 0x0000777207007816 */ /* 0x040fe400000000ff */
[C---:B------:R-:W-:Y:S01]  /*11e140*/  PRMT R3, R7.reuse, 0x7773, RZ ;  /* 0x0000777307037816 */ /* 0x040fe200000000ff */
[----:B------:R-:W0:Y:S01]  /*11e150*/  LDCU UR18, c[0x0][0x398] ;  /* 0x00007300ff1277ac */ /* 0x000e220008000800 */
[----:B----4-:R-:W-:Y:S01]  /*11e160*/  @P6 STG.E.U8 desc[UR6][R22.64], R2 ;  /* 0x0000000216006986 */ /* 0x010fe2000c101106 */
[----:B------:R-:W-:Y:S01]  /*11e170*/  ISETP.LT.AND P6, PT, R18, UR22, !P2 ;  /* 0x0000001612007c0c */ /* 0x000fe2000d7c1270 */
[----:B------:R-:W4:Y:S01]  /*11e180*/  LDCU UR20, c[0x0][0x398] ;  /* 0x00007300ff1477ac */ /* 0x000f220008000800 */
[----:B------:R-:W0:Y:S01]  /*11e190*/  LDCU UR22, c[0x0][0x398] ;  /* 0x00007300ff1677ac */ /* 0x000e220008000800 */
[----:B---3--:R3:W-:Y:S04]  /*11e1a0*/  STL.64 [R1+0x5548], R12 ;  /* 0x0055480c01007387 */ /* 0x0087e80000100a00 */
[----:B---3--:R-:W3:Y:S01]  /*11e1b0*/  LDL.LU.64 R12, [R1+0x12c0] ;  /* 0x0012c000010c7983 */ /* 0x008ee20000300a00 */
[----:B------:R-:W-:-:S03]  /*11e1c0*/  PRMT R2, R7, 0x7771, RZ ;  /* 0x0000777107027816 */ /* 0x000fc600000000ff */
[----:B------:R-:W4:Y:S04]  /*11e1d0*/  LDL.LU.64 R22, [R1+0x12a0] ;  /* 0x0012a00001167983 */ /* 0x000f280000300a00 */
[----:B------:R-:W4:Y:S04]  /*11e1e0*/  LDL.LU R7, [R1+0x7a0] ;  /* 0x0007a00001077983 */ /* 0x000f280000300800 */
[----:B------:R-:W4:Y:S04]  /*11e1f0*/  LDL.LU.64 R20, [R1+0x1298] ;  /* 0x0012980001147983 */ /* 0x000f280000300a00 */
[----:B------:R1:W-:Y:S01]  /*11e200*/  @P3 STG.E.U8 desc[UR6][R16.64], R2 ;  /* 0x0000000210003986 */ /* 0x0003e2000c101106 */
[----:B0-----:R-:W-:-:S03]  /*11e210*/  ISETP.LT.AND P3, PT, R9, UR24, !P2 ;  /* 0x0000001809007c0c */ /* 0x001fc6000d761270 */
[----:B------:R0:W-:Y:S04]  /*11e220*/  @P4 STG.E.U8 desc[UR6][R24.64], R0 ;  /* 0x0000000018004986 */ /* 0x0001e8000c101106 */
[----:B------:R0:W-:Y:S01]  /*11e230*/  @P6 STG.E.U8 desc[UR6][R14.64], R3 ;  /* 0x000000030e006986 */ /* 0x0001e2000c101106 */
[----:B--2---:R-:W-:-:S03]  /*11e240*/  PRMT R4, R10, 0x7773, RZ ;  /* 0x000077730a047816 */ /* 0x004fc600000000ff */
[----:B-1----:R-:W2:Y:S04]  /*11e250*/  LDL.LU.64 R16, [R1+0x1290] ;  /* 0x0012900001107983 */ /* 0x002ea80000300a00 */
[----:B0-----:R-:W2:Y:S04]  /*11e260*/  LDL.LU.64 R24, [R1+0x1288] ;  /* 0x0012880001187983 */ /* 0x001ea80000300a00 */
[----:B------:R-:W2:Y:S01]  /*11e270*/  LDL.LU.64 R14, [R1+0x1280] ;  /* 0x00128000010e7983 */ /* 0x000ea20000300a00 */
[C---:B------:R-:W-:Y:S02]  /*11e280*/  PRMT R3, R10.reuse, 0x7770, RZ ;  /* 0x000077700a037816 */ /* 0x040fe400000000ff */
[----:B------:R-:W-:-:S02]  /*11e290*/  PRMT R2, R10, 0x7771, RZ ;  /* 0x000077710a027816 */ /* 0x000fc400000000ff */
[----:B------:R-:W-:Y:S02]  /*11e2a0*/  PRMT R0, R10, 0x7772, RZ ;  /* 0x000077720a007816 */ /* 0x000fe400000000ff */
[----:B------:R-:W2:Y:S04]  /*11e2b0*/  LDL.LU R10, [R1+0x770] ;  /* 0x00077000010a7983 */ /* 0x000ea80000300800 */
[----:B---3--:R0:W-:Y:S04]  /*11e2c0*/  @P3 STG.E.U8 desc[UR6][R12.64], R3 ;  /* 0x000000030c003986 */ /* 0x0081e8000c101106 */
[----:B0-----:R-:W3:Y:S01]  /*11e2d0*/  LDL.LU.64 R12, [R1+0x5548] ;  /* 0x00554800010c7983 */ /* 0x001ee20000300a00 */
[----:B------:R-:W-:-:S02]  /*11e2e0*/  ISETP.LT.AND P4, PT, R29, UR4, !P2 ;  /* 0x000000041d007c0c */ /* 0x000fc4000d781270 */
[----:B------:R-:W-:Y:S02]  /*11e2f0*/  ISETP.LT.AND P6, PT, R28, UR8, !P2 ;  /* 0x000000081c007c0c */ /* 0x000fe4000d7c1270 */
[----:B------:R-:W-:Y:S01]  /*11e300*/  ISETP.LT.AND P2, PT, R27, UR10, !P2 ;  /* 0x0000000a1b007c0c */ /* 0x000fe2000d741270 */
[----:B------:R-:W0:Y:S01]  /*11e310*/  LDCU UR4, c[0x0][0x398] ;  /* 0x00007300ff0477ac */ /* 0x000e220008000800 */
[----:B------:R-:W-:Y:S01]  /*11e320*/  ISETP.LT.AND P3, PT, R26, UR14, !P5 ;  /* 0x0000000e1a007c0c */ /* 0x000fe2000ef61270 */
[----:B------:R-:W1:Y:S01]  /*11e330*/  LDCU UR8, c[0x0][0x398] ;  /* 0x00007300ff0877ac */ /* 0x000e620008000800 */
[----:B------:R-:W0:Y:S01]  /*11e340*/  LDCU UR10, c[0x0][0x398] ;  /* 0x00007300ff0a77ac */ /* 0x000e220008000800 */
[----:B------:R-:W0:Y:S04]  /*11e350*/  LDCU UR14, c[0x0][0x398] ;  /* 0x00007300ff0e77ac */ /* 0x000e280008000800 */
[----:B---3--:R3:W-:Y:S04]  /*11e360*/  @P4 STG.E.U8 desc[UR6][R12.64], R2 ;  /* 0x000000020c004986 */ /* 0x0087e8000c101106 */
[----:B---3--:R-:W3:Y:S01]  /*11e370*/  LDL.LU.64 R2, [R1+0x12a8] ;  /* 0x0012a80001027983 */ /* 0x008ee20000300a00 */
[----:B------:R-:W-:-:S03]  /*11e380*/  ISETP.LT.AND P4, PT, R8, UR12, !P5 ;  /* 0x0000000c08007c0c */ /* 0x000fc6000ef81270 */
[----:B------:R-:W2:Y:S01]  /*11e390*/  LDL.LU.64 R12, [R1+0x1278] ;  /* 0x00127800010c7983 */ /* 0x000ea20000300a00 */
[----:B------:R-:W0:Y:S03]  /*11e3a0*/  LDCU UR12, c[0x0][0x398] ;  /* 0x00007300ff0c77ac */ /* 0x000e260008000800 */
[----:B---3--:R3:W-:Y:S04]  /*11e3b0*/  @P6 STG.E.U8 desc[UR6][R2.64], R0 ;  /* 0x0000000002006986 */ /* 0x0087e8000c101106 */
[----:B----4-:R4:W-:Y:S01]  /*11e3c0*/  @P2 STG.E.U8 desc[UR6][R22.64], R4 ;  /* 0x0000000416002986 */ /* 0x0109e2000c101106 */
[----:B---3--:R-:W-:-:S03]  /*11e3d0*/  PRMT R0, R7, 0x7770, RZ ;  /* 0x0000777007007816 */ /* 0x008fc600000000ff */
[----:B----4-:R-:W3:Y:S04]  /*11e3e0*/  LDL.LU.64 R4, [R1+0x1270] ;  /* 0x0012700001047983 */ /* 0x010ee80000300a00 */
[----:B------:R-:W4:Y:S04]  /*11e3f0*/  LDL.LU.64 R22, [R1+0x1260] ;  /* 0x0012600001167983 */ /* 0x000f280000300a00 */
[----:B------:R0:W-:Y:S04]  /*11e400*/  @P4 STG.E.U8 desc[UR6][R20.64], R0 ;  /* 0x0000000014004986 */ /* 0x0001e8000c101106 */
[----:B0-----:R-:W3:Y:S01]  /*11e410*/  LDL.LU R20, [R1+0x5540] ;  /* 0x0055400001147983 */ /* 0x001ee20000300800 */
[----:B------:R-:W-:-:S02]  /*11e420*/  ISETP.LT.AND P6, PT, R19, UR16, !P5 ;  /* 0x0000001013007c0c */ /* 0x000fc4000efc1270 */
[----:B------:R-:W-:Y:S02]  /*11e430*/  ISETP.LT.AND P2, PT, R18, UR18, !P5 ;  /* 0x0000001212007c0c */ /* 0x000fe4000ef41270 */
[C---:B------:R-:W-:Y:S02]  /*11e440*/  PRMT R2, R7.reuse, 0x7771, RZ ;  /* 0x0000777107027816 */ /* 0x040fe400000000ff */
[----:B------:R-:W-:Y:S01]  /*11e450*/  PRMT R0, R7, 0x7772, RZ ;  /* 0x0000777207007816 */ /* 0x000fe200000000ff */
[----:B------:R-:W4:Y:S04]  /*11e460*/  LDL.LU R11, [R1+0x7c0] ;  /* 0x0007c000010b7983 */ /* 0x000f280000300800 */
[----:B--2---:R0:W-:Y:S01]  /*11e470*/  @P3 STG.E.U8 desc[UR6][R16.64], R2 ;  /* 0x0000000210003986 */ /* 0x0041e2000c101106 */
[----:B------:R-:W-:Y:S01]  /*11e480*/  ISETP.LT.AND P3, PT, R9, UR4, !P5 ;  /* 0x0000000409007c0c */ /* 0x000fe2000ef61270 */
[----:B------:R-:W2:Y:S01]  /*11e490*/  LDCU UR16, c[0x0][0x398] ;  /* 0x00007300ff1077ac */ /* 0x000ea20008000800 */
[----:B-1----:R-:W-:Y:S01]  /*11e4a0*/  ISETP.LT.AND P4, PT, R29, UR8, !P5 ;  /* 0x000000081d007c0c */ /* 0x002fe2000ef81270 */
[----:B------:R-:W1:Y:S01]  /*11e4b0*/  LDCU UR4, c[0x0][0x398] ;  /* 0x00007300ff0477ac */ /* 0x000e620008000800 */
[----:B------:R-:W1:Y:S01]  /*11e4c0*/  LDCU UR18, c[0x0][0x398] ;  /* 0x00007300ff1277ac */ /* 0x000e620008000800 */
[----:B------:R-:W1:Y:S01]  /*11e4d0*/  LDCU UR8, c[0x0][0x398] ;  /* 0x00007300ff0877ac */ /* 0x000e620008000800 */
[----:B------:R-:W-:Y:S01]  /*11e4e0*/  @P6 STG.E.U8 desc[UR6][R24.64], R0 ;  /* 0x0000000018006986 */ /* 0x000fe2000c101106 */
[----:B0-----:R-:W-:-:S02]  /*11e4f0*/  PRMT R2, R7, 0x7773, RZ ;  /* 0x0000777307027816 */ /* 0x001fc400000000ff */
[----:B------:R-:W-:Y:S01]  /*11e500*/  ISETP.LT.AND P6, PT, R28, UR10, !P5 ;  /* 0x0000000a1c007c0c */ /* 0x000fe2000efc1270 */
[----:B------:R-:W2:Y:S04]  /*11e510*/  LDL.LU.64 R6, [R1+0x1268] ;  /* 0x0012680001067983 */ /* 0x000ea80000300a00 */
[----:B------:R0:W-:Y:S01]  /*11e520*/  @P2 STG.E.U8 desc[UR6][R14.64], R2 ;  /* 0x000000020e002986 */ /* 0x0001e2000c101106 */
[----:B------:R-:W1:Y:S03]  /*11e530*/  LDCU UR10, c[0x0][0x398] ;  /* 0x00007300ff0a77ac */ /* 0x000e660008000800 */
[----:B0-----:R-:W2:Y:S01]  /*11e540*/  LDL.LU.64 R14, [R1+0x1258] ;  /* 0x00125800010e7983 */ /* 0x001ea20000300a00 */
[----:B------:R-:W-:-:S03]  /*11e550*/  PRMT R2, R10, 0x7770, RZ ;  /* 0x000077700a027816 */ /* 0x000fc600000000ff */
[----:B------:R-:W2:Y:S04]  /*11e560*/  LDL.LU.64 R16, [R1+0x1250] ;  /* 0x0012500001107983 */ /* 0x000ea80000300a00 */
[----:B------:R-:W2:Y:S04]  /*11e570*/  LDL.LU.64 R24, [R1+0x1240] ;  /* 0x0012400001187983 */ /* 0x000ea80000300a00 */
[----:B------:R0:W-:Y:S01]  /*11e580*/  @P3 STG.E.U8 desc[UR6][R12.64], R2 ;  /* 0x000000020c003986 */ /* 0x0001e2000c101106 */
[----:B------:R-:W-:Y:S01]  /*11e590*/  ISETP.LT.AND P5, PT, R27, UR12, !P5 ;  /* 0x0000000c1b007c0c */ /* 0x000fe2000efa1270 */
[----:B------:R-:W1:Y:S01]  /*11e5a0*/  LDCU UR12, c[0x0][0x398] ;  /* 0x00007300ff0c77ac */ /* 0x000e620008000800 */
[----:B0-----:R-:W-:Y:S01]  /*11e5b0*/  PRMT R2, R10, 0x7772, RZ ;  /* 0x000077720a027816 */ /* 0x001fe200000000ff */
[----:B------:R-:W2:Y:S01]  /*11e5c0*/  LDL.LU R12, [R1+0x7d0] ;  /* 0x0007d000010c7983 */ /* 0x000ea20000300800 */
[----:B---3--:R-:W-:-:S05]  /*11e5d0*/  VIADD R0, R20, 0xd9 ;  /* 0x000000d914007836 */ /* 0x008fca0000000000 */
[----:B------:R-:W-:Y:S02]  /*11e5e0*/  ISETP.GE.AND P2, PT, R0, UR52, PT ;  /* 0x0000003400007c0c */ /* 0x000fe4000bf46270 */
[----:B------:R-:W-:-:S05]  /*11e5f0*/  PRMT R0, R10, 0x7771, RZ ;  /* 0x000077710a007816 */ /* 0x000fca00000000ff */
[----:B------:R-:W-:Y:S04]  /*11e600*/  @P4 STG.E.U8 desc[UR6][R4.64], R0 ;  /* 0x0000000004004986 */ /* 0x000fe8000c101106 */
[----:B----4-:R0:W-:Y:S01]  /*11e610*/  @P6 STG.E.U8 desc[UR6][R22.64], R2 ;  /* 0x0000000216006986 */ /* 0x0101e2000c101106 */
[----:B--2---:R-:W-:Y:S02]  /*11e620*/  ISETP.LT.AND P6, PT, R26, UR16, !P2 ;  /* 0x000000101a007c0c */ /* 0x004fe4000d7c1270 */
[----:B------:R-:W-:Y:S02]  /*11e630*/  ISETP.LT.AND P3, PT, R8, UR14, !P2 ;  /* 0x0000000e08007c0c */ /* 0x000fe4000d761270 */
[----:B-1----:R-:W-:Y:S01]  /*11e640*/  ISETP.LT.AND P4, PT, R19, UR4, !P2 ;  /* 0x0000000413007c0c */ /* 0x002fe2000d781270 */
[----:B------:R-:W1:Y:S01]  /*11e650*/  LDCU UR14, c[0x0][0x398] ;  /* 0x00007300ff0e77ac */ /* 0x000e620008000800 */
[----:B------:R-:W2:Y:S01]  /*11e660*/  LDCU UR4, c[0x0][0x398] ;  /* 0x00007300ff0477ac */ /* 0x000ea20008000800 */
[----:B------:R-:W3:Y:S01]  /*11e670*/  LDCU UR16, c[0x0][0x398] ;  /* 0x00007300ff1077ac */ /* 0x000ee20008000800 */
[----:B0-----:R-:W4:Y:S04]  /*11e680*/  LDL.LU.64 R22, [R1+0x1248] ;  /* 0x0012480001167983 */ /* 0x001f280000300a00 */
[----:B------:R0:W-:Y:S04]  /*11e690*/  STL.64 [R1+0x5538], R26 ;  /* 0x0055381a01007387 */ /* 0x0001e80000100a00 */
[----:B0-----:R-:W2:Y:S01]  /*11e6a0*/  LDL.LU.64 R26, [R1+0x1238] ;  /* 0x00123800011a7983 */ /* 0x001ea20000300a00 */
[----:B------:R-:W-:-:S02]  /*11e6b0*/  PRMT R0, R10, 0x7773, RZ ;  /* 0x000077730a007816 */ /* 0x000fc400000000ff */
[----:B------:R-:W-:Y:S01]  /*11e6c0*/  PRMT R2, R11, 0x7770, RZ ;  /* 0x000077700b027816 */ /* 0x000fe200000000ff */
[----:B------:R-:W3:Y:S04]  /*11e6d0*/  LDL.LU.64 R4, [R1+0x1230] ;  /* 0x0012300001047983 */ /* 0x000ee80000300a00 */
[----:B------:R0:W-:Y:S04]  /*11e6e0*/  @P5 STG.E.U8 desc[UR6][R6.64], R0 ;  /* 0x0000000006005986 */ /* 0x0001e8000c101106 */
[----:B------:R1:W-:Y:S01]  /*11e6f0*/  @P3 STG.E.U8 desc[UR6][R14.64], R2 ;  /* 0x000000020e003986 */ /* 0x0003e2000c101106 */
[----:B------:R-:W-:-:S02]  /*11e700*/  ISETP.LT.AND P3, PT, R18, UR18, !P2 ;  /* 0x0000001212007c0c */ /* 0x000fc4000d761270 */
[----:B------:R-:W-:Y:S01]  /*11e710*/  ISETP.LT.AND P5, PT, R9, UR8, !P2 ;  /* 0x0000000809007c0c */ /* 0x000fe2000d7a1270 */
[----:B------:R-:W2:Y:S01]  /*11e720*/  LDCU UR18, c[0x0][0x398] ;  /* 0x00007300ff1277ac */ /* 0x000ea20008000800 */
[----:B------:R-:W2:Y:S01]  /*11e730*/  LDCU UR8, c[0x0][0x398] ;  /* 0x00007300ff0877ac */ /* 0x000ea20008000800 */
[C---:B0-----:R-:W-:Y:S02]  /*11e740*/  PRMT R0, R11.reuse, 0x7771, RZ ;  /* 0x000077710b007816 */ /* 0x041fe400000000ff */
[----:B-1----:R-:W-:Y:S01]  /*11e750*/  PRMT R2, R11, 0x7772, RZ ;  /* 0x000077720b027816 */ /* 0x002fe200000000ff */
[----:B------:R-:W3:Y:S04]  /*11e760*/  LDL.LU.64 R14, [R1+0x1220] ;  /* 0x00122000010e7983 */ /* 0x000ee80000300a00 */
[----:B------:R0:W-:Y:S04]  /*11e770*/  @P6 STG.E.U8 desc[UR6][R16.64], R0 ;  /* 0x0000000010006986 */ /* 0x0001e8000c101106 */
[----:B------:R1:W-:Y:S01]  /*11e780*/  @P4 STG.E.U8 desc[UR6][R24.64], R2 ;  /* 0x0000000218004986 */ /* 0x0003e2000c101106 */
[----:B------:R-:W-:-:S03]  /*11e790*/  PRMT R3, R12, 0x7770, RZ ;  /* 0x000077700c037816 */ /* 0x000fc600000000ff */
[----:B------:R-:W3:Y:S04]  /*11e7a0*/  LDL.LU R10, [R1+0x7a4] ;  /* 0x0007a400010a7983 */ /* 0x000ee80000300800 */
[----:B------:R-:W3:Y:S04]  /*11e7b0*/  LDL.LU.64 R6, [R1+0x1228] ;  /* 0x0012280001067983 */ /* 0x000ee80000300a00 */
[----:B0-----:R-:W3:Y:S01]  /*11e7c0*/  LDL.LU.64 R16, [R1+0x1218] ;  /* 0x0012180001107983 */ /* 0x001ee20000300a00 */
[----:B-1----:R-:W-:-:S03]  /*11e7d0*/  PRMT R2, R11, 0x7773, RZ ;  /* 0x000077730b027816 */ /* 0x002fc600000000ff */
[----:B------:R-:W3:Y:S04]  /*11e7e0*/  LDL.LU.64 R24, [R1+0x1210] ;  /* 0x0012100001187983 */ /* 0x000ee80000300a00 */
[----:B----4-:R0:W-:Y:S04]  /*11e7f0*/  @P3 STG.E.U8 desc[UR6][R22.64], R2 ;  /* 0x0000000216003986 */ /* 0x0101e8000c101106 */
[----:B0-----:R-:W4:Y:S04]  /*11e800*/  LDL.LU.64 R22, [R1+0x1208] ;  /* 0x0012080001167983 */ /* 0x001f280000300a00 */
[----:B--2---:R0:W-:Y:S04]  /*11e810*/  @P5 STG.E.U8 desc[UR6][R26.64], R3 ;  /* 0x000000031a005986 */ /* 0x0041e8000c101106 */
[----:B0-----:R-:W2:Y:S01]  /*11e820*/  LDL.LU.64 R26, [R1+0x5538] ;  /* 0x00553800011a7983 */ /* 0x001ea20000300a00 */
[----:B------:R-:W-:-:S02]  /*11e830*/  ISETP.LT.AND P4, PT, R29, UR10, !P2 ;  /* 0x0000000a1d007c0c */ /* 0x000fc4000d781270 */
[----:B------:R-:W-:Y:S01]  /*11e840*/  ISETP.LT.AND P6, PT, R28, UR12, !P2 ;  /* 0x0000000c1c007c0c */ /* 0x000fe2000d7c1270 */
[----:B------:R-:W-:Y:S01]  /*11e850*/  VIADD R0, R20, 0xda ;  /* 0x000000da14007836 */ /* 0x000fe20000000000 */
[----:B------:R-:W-:Y:S01]  /*11e860*/  PRMT R2, R12, 0x7772, RZ ;  /* 0x000077720c027816 */ /* 0x000fe200000000ff */
[----:B------:R-:W0:Y:S01]  /*11e870*/  LDCU UR10, c[0x0][0x398] ;  /* 0x00007300ff0a77ac */ /* 0x000e220008000800 */
[----:B------:R-:W1:Y:S02]  /*11e880*/  LDCU UR12, c[0x0][0x398] ;  /* 0x00007300ff0c77ac */ /* 0x000e640008000800 */
[----:B------:R-:W-:Y:S02]  /*11e890*/  ISETP.GE.AND P3, PT, R0, UR45, PT ;  /* 0x0000002d00007c0c */ /* 0x000fe4000bf66270 */
[----:B------:R-:W-:Y:S02]  /*11e8a0*/  PRMT R0, R12, 0x7771, RZ ;  /* 0x000077710c007816 */ /* 0x000fe400000000ff */
[----:B------:R-:W-:Y:S01]  /*11e8b0*/  ISETP.LT.AND P5, PT, R8, UR4, !P3 ;  /* 0x0000000408007c0c */ /* 0x000fe2000dfa1270 */
[----:B------:R-:W0:Y:S02]  /*11e8c0*/  LDCU UR4, c[0x0][0x398] ;  /* 0x00007300ff0477ac */ /* 0x000e240008000800 */
[----:B---3--:R3:W-:Y:S04]  /*11e8d0*/  @P4 STG.E.U8 desc[UR6][R4.64], R0 ;  /* 0x0000000004004986 */ /* 0x0087e8000c101106 */
[----:B------:R0:W-:Y:S04]  /*11e8e0*/  @P6 STG.E.U8 desc[UR6][R14.64], R2 ;  /* 0x000000020e006986 */ /* 0x0001e8000c101106 */
[----:B---3--:R-:W3:Y:S04]  /*11e8f0*/  LDL.LU.64 R4, [R1+0x1200] ;  /* 0x0012000001047983 */ /* 0x008ee80000300a00 */
[----:B------:R-:W3:Y:S01]  /*11e900*/  LDL.LU R11, [R1+0x774] ;  /* 0x00077400010b7983 */ /* 0x000ee20000300800 */
[----:B------:R-:W-:-:S03]  /*11e910*/  PRMT R0, R12, 0x7773, RZ ;  /* 0x000077730c007816 */ /* 0x000fc600000000ff */
[----:B0-----:R-:W3:Y:S04]  /*11e920*/  LDL.LU.64 R14, [R1+0x11f8] ;  /* 0x0011f800010e7983 */ /* 0x001ee80000300a00 */
[----:B------:R-:W3:Y:S01]  /*11e930*/  LDL.LU.64 R12, [R1+0x11f0] ;  /* 0x0011f000010c7983 */ /* 0x000ee20000300a00 */
[----:B------:R-:W-:Y:S02]  /*11e940*/  PRMT R2, R10, 0x7770, RZ ;  /* 0x000077700a027816 */ /* 0x000fe400000000ff */
[----:B--2---:R-:W-:Y:S02]  /*11e950*/  ISETP.LT.AND P2, PT, R27, UR14, !P2 ;  /* 0x0000000e1b007c0c */ /* 0x004fe4000d741270 */
[----:B------:R-:W-:Y:S02]  /*11e960*/  ISETP.LT.AND P6, PT, R26, UR16, !P3 ;  /* 0x000000101a007c0c */ /* 0x000fe4000dfc1270 */
[----:B------:R-:W-:Y:S01]  /*11e970*/  ISETP.LT.AND P4, PT, R19, UR18, !P3 ;  /* 0x0000001213007c0c */ /* 0x000fe2000df81270 */
[----:B------:R-:W0:Y:S01]  /*11e980*/  LDCU UR14, c[0x0][0x398] ;  /* 0x00007300ff0e77ac */ /* 0x000e220008000800 */
[----:B------:R-:W2:Y:S01]  /*11e990*/  LDCU UR16, c[0x0][0x398] ;  /* 0x00007300ff1077ac */ /* 0x000ea20008000800 */
[----:B------:R-:W0:Y:S06]  /*11e9a0*/  LDCU UR18, c[0x0][0x398] ;  /* 0x00007300ff1277ac */ /* 0x000e2c0008000800 */
[----:B------:R0:W-:Y:S04]  /*11e9b0*/  @P2 STG.E.U8 desc[UR6][R6.64], R0 ;  /* 0x0000000006002986 */ /* 0x0001e8000c101106 */
[----:B------:R-:W-:Y:S01]  /*11e9c0*/  @P5 STG.E.U8 desc[UR6][R16.64], R2 ;  /* 0x0000000210005986 */ /* 0x000fe2000c101106 */
[----:B0-----:R-:W-:-:S03]  /*11e9d0*/  PRMT R0, R10, 0x7771, RZ ;  /* 0x000077710a007816 */ /* 0x001fc600000000ff */
[----:B------:R-:W2:Y:S04]  /*11e9e0*/  LDL.LU.64 R6, [R1+0x11e8] ;  /* 0x0011e80001067983 */ /* 0x000ea80000300a00 */
[----:B------:R0:W-:Y:S04]  /*11e9f0*/  @P6 STG.E.U8 desc[UR6][R24.64], R0 ;  /* 0x0000000018006986 */ /* 0x0001e8000c101106 */
[----:B0-----:R-:W2:Y:S01]  /*11ea00*/  LDL.LU.64 R24, [R1+0x11e0] ;  /* 0x0011e00001187983 */ /* 0x001ea20000300a00 */
[----:B------:R-:W-:Y:S02]  /*11ea10*/  ISETP.LT.AND P5, PT, R18, UR8, !P3 ;  /* 0x0000000812007c0c */ /* 0x000fe4000dfa1270 */
[----:B------:R-:W-:Y:S01]  /*11ea20*/  PRMT R2, R10, 0x7772, RZ ;  /* 0x000077720a027816 */ /* 0x000fe200000000ff */
[----:B------:R-:W2:Y:S01]  /*11ea30*/  LDL.LU R21, [R1+0x7c4] ;  /* 0x0007c40001157983 */ /* 0x000ea20000300800 */
[----:B-1----:R-:W-:Y:S01]  /*11ea40*/  ISETP.LT.AND P6, PT, R29, UR12, !P3 ;  /* 0x0000000c1d007c0c */ /* 0x002fe2000dfc1270 */
[----:B------:R-:W-:-:S02]  /*11ea50*/  VIADD R0, R20, 0xdb ;  /* 0x000000db14007836 */ /* 0x000fc40000000000 */
[----:B------:R-:W2:Y:S04]  /*11ea60*/  LDL.LU.64 R16, [R1+0x11d8] ;  /* 0x0011d80001107983 */ /* 0x000ea80000300a00 */
[----:B----4-:R0:W-:Y:S01]  /*11ea70*/  @P4 STG.E.U8 desc[UR6][R22.64], R2 ;  /* 0x0000000216004986 */ /* 0x0101e2000c101106 */
[----:B------:R-:W-:Y:S01]  /*11ea80*/  ISETP.LT.AND P4, PT, R9, UR10, !P3 ;  /* 0x0000000a09007c0c */ /* 0x000fe2000df81270 */
[----:B------:R-:W1:Y:S01]  /*11ea90*/  LDCU UR8, c[0x0][0x398] ;  /* 0x00007300ff0877ac */ /* 0x000e620008000800 */
[----:B------:R-:W-:Y:S02]  /*11eaa0*/  ISETP.GE.AND P2, PT, R0, UR48, PT ;  /* 0x0000003000007c0c */ /* 0x000fe4000bf46270 */
[----:B---3--:R-:W-:Y:S01]  /*11eab0*/  PRMT R0, R11, 0x7770, RZ ;  /* 0x000077700b007816 */ /* 0x008fe200000000ff */
[----:B------:R-:W3:Y:S01]  /*11eac0*/  LDCU UR10, c[0x0][0x398] ;  /* 0x00007300ff0a77ac */ /* 0x000ee20008000800 */
[----:B------:R-:W4:Y:S01]  /*11ead0*/  LDCU UR12, c[0x0][0x398] ;  /* 0x00007300ff0c77ac */ /* 0x000f220008000800 */
[----:B0-----:R-:W-:Y:S01]  /*11eae0*/  PRMT R2, R10, 0x7773, RZ ;  /* 0x000077730a027816 */ /* 0x001fe200000000ff */
[----:B------:R-:W4:Y:S04]  /*11eaf0*/  LDL.LU.64 R22, [R1+0x11c8] ;  /* 0x0011c80001167983 */ /* 0x000f280000300a00 */
[----:B------:R0:W-:Y:S01]  /*11eb00*/  @P5 STG.E.U8 desc[UR6][R4.64], R2 ;  /* 0x0000000204005986 */ /* 0x0001e2000c101106 */
[----:B------:R-:W-:-:S02]  /*11eb10*/  ISETP.LT.AND P5, PT, R28, UR4, !P3 ;  /* 0x000000041c007c0c */ /* 0x000fc4000dfa1270 */
[----:B------:R-:W-:Y:S01]  /*11eb20*/  ISETP.LT.AND P3, PT, R27, UR14, !P3 ;  /* 0x0000000e1b007c0c */ /* 0x000fe2000df61270 */
[----:B------:R1:W-:Y:S01]  /*11eb30*/  @P4 STG.E.U8 desc[UR6][R14.64], R0 ;  /* 0x000000000e004986 */ /* 0x0003e2000c101106 */
[----:B------:R-:W2:Y:S01]  /*11eb40*/  LDCU UR4, c[0x0][0x398] ;  /* 0x00007300ff0477ac */ /* 0x000ea20008000800 */
[----:B------:R-:W2:Y:S01]  /*11eb50*/  LDCU UR14, c[0x0][0x398] ;  /* 0x00007300ff0e77ac */ /* 0x000ea20008000800 */
[C---:B0-----:R-:W-:Y:S01]  /*11eb60*/  PRMT R2, R11.reuse, 0x7771, RZ ;  /* 0x000077710b027816 */ /* 0x041fe200000000ff */
[----:B-1----:R-:W4:Y:S04]  /*11eb70*/  LDL.LU.64 R14, [R1+0x11d0] ;  /* 0x0011d000010e7983 */ /* 0x002f280000300a00 */
[----:B------:R0:W-:Y:S01]  /*11eb80*/  @P6 STG.E.U8 desc[UR6][R12.64], R2 ;  /* 0x000000020c006986 */ /* 0x0001e2000c101106 */
[----:B------:R-:W-:-:S03]  /*11eb90*/  PRMT R0, R11, 0x7772, RZ ;  /* 0x000077720b007816 */ /* 0x000fc600000000ff */
[----:B0-----:R-:W4:Y:S04]  /*11eba0*/  LDL.LU.64 R12, [R1+0x11c0] ;  /* 0x0011c000010c7983 */ /* 0x001f280000300a00 */
[----:B------:R-:W4:Y:S01]  /*11ebb0*/  LDL.LU R10, [R1+0x7d4] ;  /* 0x0007d400010a7983 */ /* 0x000f220000300800 */
[----:B------:R-:W-:-:S03]  /*11ebc0*/  PRMT R2, R11, 0x7773, RZ ;  /* 0x000077730b027816 */ /* 0x000fc600000000ff */
[----:B--2---:R0:W-:Y:S04]  /*11ebd0*/  @P5 STG.E.U8 desc[UR6][R6.64], R0 ;  /* 0x0000000006005986 */ /* 0x0041e8000c101106 */
[----:B0-----:R-:W2:Y:S04]  /*11ebe0*/  LDL.LU.64 R6, [R1+0x11b8] ;  /* 0x0011b80001067983 */ /* 0x001ea80000300a00 */
[----:B------:R0:W-:Y:S04]  /*11ebf0*/  @P3 STG.E.U8 desc[UR6][R24.64], R2 ;  /* 0x0000000218003986 */ /* 0x0001e8000c101106 */
[----:B0-----:R-:W2:Y:S01]  /*11ec00*/  LDL.LU.64 R24, [R1+0x11b0] ;  /* 0x0011b00001187983 */ /* 0x001ea20000300a00 */
[----:B------:R-:W-:-:S02]  /*11ec10*/  ISETP.LT.AND P6, PT, R8, UR16, !P2 ;  /* 0x0000001008007c0c */ /* 0x000fc4000d7c1270 */
[----:B------:R-:W-:Y:S02]  /*11ec20*/  ISETP.LT.AND P4, PT, R26, UR8, !P2 ;  /* 0x000000081a007c0c */ /* 0x000fe4000d781270 */
[----:B------:R-:W-:Y:S02]  /*11ec30*/  PRMT R0, R21, 0x7770, RZ ;  /* 0x0000777015007816 */ /* 0x000fe400000000ff */
[----:B------:R-:W-:Y:S02]  /*11ec40*/  ISETP.LT.AND P3, PT, R19, UR18, !P2 ;  /* 0x0000001213007c0c */ /* 0x000fe4000d761270 */
[C---:B------:R-:W-:Y:S02]  /*11ec50*/  PRMT R2, R21.reuse, 0x7771, RZ ;  /* 0x0000777115027816 */ /* 0x040fe400000000ff */
[----:B---3--:R-:W-:Y:S01]  /*11ec60*/  ISETP.LT.AND P5, PT, R18, UR10, !P2 ;  /* 0x0000000a12007c0c */ /* 0x008fe2000d7a1270 */
[----:B------:R-:W3:Y:S01]  /*11ec70*/  LDL.LU.64 R4, [R1+0x11a8] ;  /* 0x0011a80001047983 */ /* 0x000ee20000300a00 */
[----:B------:R-:W0:Y:S01]  /*11ec80*/  LDCU UR8, c[0x0][0x398] ;  /* 0x00007300ff0877ac */ /* 0x000e220008000800 */
[----:B------:R-:W1:Y:S01]  /*11ec90*/  LDCU UR18, c[0x0][0x398] ;  /* 0x00007300ff1277ac */ /* 0x000e620008000800 */
[----:B------:R-:W-:Y:S01]  /*11eca0*/  PRMT R3, R21, 0x7773, RZ ;  /* 0x0000777315037816 */ /* 0x000fe200000000ff */
[----:B------:R-:W0:Y:S01]  /*11ecb0*/  LDCU UR16, c[0x0][0x398] ;  /* 0x00007300ff1077ac */ /* 0x000e220008000800 */
[----:B------:R-:W0:Y:S01]  /*11ecc0*/  LDCU UR10, c[0x0][0x398] ;  /* 0x00007300ff0a77ac */ /* 0x000e220008000800 */
[----:B------:R4:W-:Y:S04]  /*11ecd0*/  @P6 STG.E.U8 desc[UR6][R16.64], R0 ;  /* 0x0000000010006986 */ /* 0x0009e8000c101106 */
[----:B----4-:R4:W-:Y:S01]  /*11ece0*/  @P4 STG.E.U8 desc[UR6][R22.64], R2 ;  /* 0x0000000216004986 */ /* 0x0109e2000c101106 */
[----:B------:R-:W-:-:S02]  /*11ecf0*/  ISETP.LT.AND P4, PT, R9, UR12, !P2 ;  /* 0x0000000c09007c0c */ /* 0x000fc4000d781270 */
[----:B------:R-:W-:Y:S01]  /*11ed00*/  ISETP.LT.AND P6, PT, R29, UR4, !P2 ;  /* 0x000000041d007c0c */ /* 0x000fe2000d7c1270 */
[----:B------:R-:W0:Y:S01]  /*11ed10*/  LDCU UR4, c[0x0][0x398] ;  /* 0x00007300ff0477ac */ /* 0x000e220008000800 */
[----:B------:R-:W0:Y:S01]  /*11ed20*/  LDCU UR12, c[0x0][0x398] ;  /* 0x00007300ff0c77ac */ /* 0x000e220008000800 */
[----:B------:R-:W3:Y:S04]  /*11ed30*/  LDL.LU.64 R16, [R1+0x11a0] ;  /* 0x0011a00001107983 */ /* 0x000ee80000300a00 */
[----:B------:R-:W3:Y:S01]  /*11ed40*/  LDL.LU R11, [R1+0x7a8] ;  /* 0x0007a800010b7983 */ /* 0x000ee20000300800 */
[----:B----4-:R-:W-:Y:S01]  /*11ed50*/  PRMT R2, R21, 0x7772, RZ ;  /* 0x0000777215027816 */ /* 0x010fe200000000ff */
[----:B------:R-:W-:Y:S02]  /*11ed60*/  VIADD R0, R20, 0xdc ;  /* 0x000000dc14007836 */ /* 0x000fe40000000000 */
[----:B------:R-:W4:Y:S04]  /*11ed70*/  LDL.LU.64 R22, [R1+0x1198] ;  /* 0x0011980001167983 */ /* 0x000f280000300a00 */
[----:B------:R0:W-:Y:S01]  /*11ed80*/  @P3 STG.E.U8 desc[UR6][R14.64], R2 ;  /* 0x000000020e003986 */ /* 0x0001e2000c101106 */
[----:B------:R-:W-:-:S02]  /*11ed90*/  ISETP.GE.AND P3, PT, R0, UR49, PT ;  /* 0x0000003100007c0c */ /* 0x000fc4000bf66270 */
[C---:B------:R-:W-:Y:S01]  /*11eda0*/  PRMT R0, R10.reuse, 0x7770, RZ ;  /* 0x000077700a007816 */ /* 0x040fe200000000ff */
[----:B0-----:R-:W4:Y:S01]  /*11edb0*/  LDL.LU.64 R14, [R1+0x1190] ;  /* 0x00119000010e7983 */ /* 0x001f220000300a00 */
[----:B------:R-:W-:-:S03]  /*11edc0*/  PRMT R2, R10, 0x7771, RZ ;  /* 0x000077710a027816 */ /* 0x000fc600000000ff */
[----:B------:R0:W-:Y:S01]  /*11edd0*/  @P5 STG.E.U8 desc[UR6][R12.64], R3 ;  /* 0x000000030c005986 */ /* 0x0001e2000c101106 */
[----:B------:R-:W-:Y:S02]  /*11ede0*/  ISETP.LT.AND P5, PT, R28, UR14, !P2 ;  /* 0x0000000e1c007c0c */ /* 0x000fe4000d7a1270 */
[----:B------:R-:W-:Y:S01]  /*11edf0*/  ISETP.LT.AND P2, PT, R27, UR8, !P2 ;  /* 0x000000081b007c0c */ /* 0x000fe2000d741270 */
[----:B------:R-:W1:Y:S01]  /*11ee00*/  LDCU UR8, c[0x0][0x398] ;  /* 0x00007300ff0877ac */ /* 0x000e620008000800 */
[----:B------:R-:W1:Y:S01]  /*11ee10*/  LDCU UR14, c[0x0][0x398] ;  /* 0x00007300ff0e77ac */ /* 0x000e620008000800 */
[----:B0-----:R-:W4:Y:S04]  /*11ee20*/  LDL.LU.64 R12, [R1+0x1188] ;  /* 0x00118800010c7983 */ /* 0x001f280000300a00 */
[----:B--2---:R-:W-:Y:S01]  /*11ee30*/  @P4 STG.E.U8 desc[UR6][R6.64], R0 ;  /* 0x0000000006004986 */ /* 0x004fe2000c101106 */
[----:B-1----:R-:W-:Y:S01]  /*11ee40*/  ISETP.LT.AND P4, PT, R26, UR18, !P3 ;  /* 0x000000121a007c0c */ /* 0x002fe2000df81270 */
[----:B------:R-:W0:Y:S02]  /*11ee50*/  LDCU UR18, c[0x0][0x398] ;  /* 0x00007300ff1277ac */ /* 0x000e240008000800 */
[----:B------:R1:W-:Y:S04]  /*11ee60*/  @P6 STG.E.U8 desc[UR6][R24.64], R2 ;  /* 0x0000000218006986 */ /* 0x0003e8000c101106 */
[----:B-1----:R-:W2:Y:S04]  /*11ee70*/  LDL.LU.64 R24, [R1+0x1180] ;  /* 0x0011800001187983 */ /* 0x002ea80000300a00 */
[----:B------:R-:W2:Y:S04]  /*11ee80*/  LDL.LU R7, [R1+0x778] ;  /* 0x0007780001077983 */ /* 0x000ea80000300800 */
[----:B------:R1:W-:Y:S04]  /*11ee90*/  STL.64 [R1+0x5530], R26 ;  /* 0x0055301a01007387 */ /* 0x0003e80000100a00 */
[----:B-1----:R-:W2:Y:S01]  /*11eea0*/  LDL.LU.64 R26, [R1+0x1178] ;  /* 0x00117800011a7983 */ /* 0x002ea20000300a00 */
[----:B------:R-:W-:-:S02]  /*11eeb0*/  ISETP.LT.AND P6, PT, R8, UR16, !P3 ;  /* 0x0000001008007c0c */ /* 0x000fc4000dfc1270 */
[C---:B------:R-:W-:Y:S02]  /*11eec0*/  PRMT R0, R10.reuse, 0x7772, RZ ;  /* 0x000077720a007816 */ /* 0x040fe400000000ff */
[----:B------:R-:W-:Y:S01]  /*11eed0*/  PRMT R2, R10, 0x7773, RZ ;  /* 0x000077730a027816 */ /* 0x000fe200000000ff */
[----:B------:R-:W1:Y:S02]  /*11eee0*/  LDCU UR16, c[0x0][0x398] ;  /* 0x00007300ff1077ac */ /* 0x000e640008000800 */
[----:B---3--:R3:W-:Y:S04]  /*11eef0*/  @P5 STG.E.U8 desc[UR6][R4.64], R0 ;  /* 0x0000000004005986 */ /* 0x0087e8000c101106 */
[----:B------:R0:W-:Y:S01]  /*11ef00*/  @P2 STG.E.U8 desc[UR6][R16.64], R2 ;  /* 0x0000000210002986 */ /* 0x0001e2000c101106 */
[----:B------:R-:W-:-:S02]  /*11ef10*/  ISETP.LT.AND P5, PT, R19, UR10, !P3 ;  /* 0x0000000a13007c0c */ /* 0x000fc4000dfa1270 */
[----:B------:R-:W-:Y:S01]  /*11ef20*/  ISETP.LT.AND P2, PT, R18, UR4, !P3 ;  /* 0x0000000412007c0c */ /* 0x000fe2000df41270 */
[----:B------:R-:W1:Y:S01]  /*11ef30*/  LDCU UR10, c[0x0][0x398] ;  /* 0x00007300ff0a77ac */ /* 0x000e620008000800 */
[----:B------:R-:W1:Y:S01]  /*11ef40*/  LDCU UR4, c[0x0][0x398] ;  /* 0x00007300ff0477ac */ /* 0x000e620008000800 */
[C---:B---3--:R-:W-:Y:S02]  /*11ef50*/  PRMT R0, R11.reuse, 0x7770, RZ ;  /* 0x000077700b007816 */ /* 0x048fe400000000ff */
[----:B0-----:R-:W-:Y:S01]  /*11ef60*/  PRMT R2, R11, 0x7771, RZ ;  /* 0x000077710b027816 */ /* 0x001fe200000000ff */
[----:B------:R-:W3:Y:S04]  /*11ef70*/  LDL.LU.64 R4, [R1+0x1170] ;  /* 0x0011700001047983 */ /* 0x000ee80000300a00 */
[----:B----4-:R0:W-:Y:S04]  /*11ef80*/  @P6 STG.E.U8 desc[UR6][R22.64], R0 ;  /* 0x0000000016006986 */ /* 0x0101e8000c101106 */
[----:B------:R4:W-:Y:S01]  /*11ef90*/  @P4 STG.E.U8 desc[UR6][R14.64], R2 ;  /* 0x000000020e004986 */ /* 0x0009e2000c101106 */
[----:B------:R-:W-:-:S02]  /*11efa0*/  ISETP.LT.AND P4, PT, R9, UR12, !P3 ;  /* 0x0000000c09007c0c */ /* 0x000fc4000df81270 */
[C---:B0-----:R-:W-:Y:S02]  /*11efb0*/  PRMT R0, R11.reuse, 0x7772, RZ ;  /* 0x000077720b007816 */ /* 0x041fe400000000ff */
[----:B----4-:R-:W-:Y:S01]  /*11efc0*/  PRMT R2, R11, 0x7773, RZ ;  /* 0x000077730b027816 */ /* 0x010fe200000000ff */
[----:B------:R-:W4:Y:S04]  /*11efd0*/  LDL.LU.64 R22, [R1+0x1160] ;  /* 0x0011600001167983 */ /* 0x000f280000300a00 */
[----:B------:R0:W-:Y:S04]  /*11efe0*/  @P5 STG.E.U8 desc[UR6][R12.64], R0 ;  /* 0x000000000c005986 */ /* 0x0001e8000c101106 */
[----:B------:R-:W4:Y:S04]  /*11eff0*/  LDL.LU R10, [R1+0x7c8] ;  /* 0x0007c800010a7983 */ /* 0x000f280000300800 */
[----:B------:R-:W4:Y:S01]  /*11f000*/  LDL.LU.64 R14, [R1+0x1168] ;  /* 0x00116800010e7983 */ /* 0x000f220000300a00 */
[----:B------:R-:W-:-:S02]  /*11f010*/  ISETP.LT.AND P6, PT, R28, UR14, !P3 ;  /* 0x0000000e1c007c0c */ /* 0x000fc4000dfc1270 */
[----:B------:R-:W-:Y:S01]  /*11f020*/  ISETP.LT.AND P5, PT, R29, UR8, !P3 ;  /* 0x000000081d007c0c */ /* 0x000fe2000dfa1270 */
[----:B------:R-:W1:Y:S01]  /*11f030*/  LDCU UR12, c[0x0][0x398] ;  /* 0x00007300ff0c77ac */ /* 0x000e620008000800 */
[----:B------:R-:W1:Y:S01]  /*11f040*/  LDCU UR8, c[0x0][0x398] ;  /* 0x00007300ff0877ac */ /* 0x000e620008000800 */
[----:B------:R-:W1:Y:S01]  /*11f050*/  LDCU UR14, c[0x0][0x398] ;  /* 0x00007300ff0e77ac */ /* 0x000e620008000800 */
[----:B0-----:R-:W4:Y:S04]  /*11f060*/  LDL.LU.64 R12, [R1+0x1148] ;  /* 0x00114800010c7983 */ /* 0x001f280000300a00 */
[----:B------:R-:W4:Y:S04]  /*11f070*/  LDL.LU.64 R16, [R1+0x1140] ;  /* 0x0011400001107983 */ /* 0x000f280000300a00 */
[----:B--2---:R0:W-:Y:S02]  /*11f080*/  @P2 STG.E.U8 desc[UR6][R24.64], R2 ;  /* 0x0000000218002986 */ /* 0x0041e4000c101106 */
[----:B0-----:R-:W-:-:S02]  /*11f090*/  PRMT R2, R7, 0x7770, RZ ;  /* 0x0000777007027816 */ /* 0x001fc400000000ff */
[----:B------:R-:W2:Y:S04]  /*11f0a0*/  LDL.LU.64 R24, [R1+0x1128] ;  /* 0x0011280001187983 */ /* 0x000ea80000300a00 */
[----:B------:R0:W-:Y:S04]  /*11f0b0*/  @P4 STG.E.U8 desc[UR6][R26.64], R2 ;  /* 0x000000021a004986 */ /* 0x0001e8000c101106 */
[----:B0-----:R-:W2:Y:S01]  /*11f0c0*/  LDL.LU.64 R26, [R1+0x5530] ;  /* 0x00553000011a7983 */ /* 0x001ea20000300a00 */
[----:B------:R-:W-:Y:S01]  /*11f0d0*/  VIADD R0, R20, 0xdd ;  /* 0x000000dd14007836 */ /* 0x000fe20000000000 */
[----:B------:R-:W-:-:S02]  /*11f0e0*/  PRMT R2, R7, 0x7772, RZ ;  /* 0x0000777207027816 */ /* 0x000fc400000000ff */
[----:B------:R-:W2:Y:S02]  /*11f0f0*/  LDL.LU R21, [R1+0x7ac] ;  /* 0x0007ac0001157983 */ /* 0x000ea40000300800 */
[----:B------:R-:W-:Y:S02]  /*11f100*/  ISETP.GE.AND P2, PT, R0, UR40, PT ;  /* 0x0000002800007c0c */ /* 0x000fe4000bf46270 */
[----:B------:R-:W-:Y:S02]  /*11f110*/  PRMT R0, R7, 0x7771, RZ ;  /* 0x0000777107007816 */ /* 0x000fe400000000ff */
[----:B-1----:R-:W-:Y:S01]  /*11f120*/  ISETP.LT.AND P4, PT, R8, UR4, !P2 ;  /* 0x0000000408007c0c */ /* 0x002fe2000d781270 */
[----:B------:R-:W0:Y:S02]  /*11f130*/  LDCU UR4, c[0x0][0x398] ;  /* 0x00007300ff0477ac */ /* 0x000e240008000800 */
[----:B---3--:R1:W-:Y:S04]  /*11f140*/  @P5 STG.E.U8 desc[UR6][R4.64], R0 ;  /* 0x0000000004005986 */ /* 0x0083e8000c101106 */
[----:B----4-:R3:W-:Y:S01]  /*11f150*/  @P6 STG.E.U8 desc[UR6][R22.64], R2 ;  /* 0x0000000216006986 */ /* 0x0107e2000c101106 */
[----:B-1----:R-:W-:Y:S01]  /*11f160*/  VIADD R0, R20, 0xde ;  /* 0x000000de14007836 */ /* 0x002fe20000000000 */
[----:B------:R-:W-:-:S02]  /*11f170*/  PRMT R3, R10, 0x7770, RZ ;  /* 0x000077700a037816 */ /* 0x000fc400000000ff */
[----:B---3--:R-:W-:Y:S01]  /*11f180*/  PRMT R2, R7, 0x7773, RZ ;  /* 0x0000777307027816 */ /* 0x008fe200000000ff */
[----:B------:R-:W3:Y:S04]  /*11f190*/  LDL.LU.64 R22, [R1+0x1158] ;  /* 0x0011580001167983 */ /* 0x000ee80000300a00 */
[----:B------:R-:W4:Y:S01]  /*11f1a0*/  LDL.LU R7, [R1+0x7d8] ;  /* 0x0007d80001077983 */ /* 0x000f220000300800 */
[----:B------:R-:W-:Y:S02]  /*11f1b0*/  ISETP.LT.AND P6, PT, R19, UR12, !P2 ;  /* 0x0000000c13007c0c */ /* 0x000fe4000d7c1270 */
[----:B--2---:R-:W-:Y:S02]  /*11f1c0*/  ISETP.LT.AND P3, PT, R27, UR10, !P3 ;  /* 0x0000000a1b007c0c */ /* 0x004fe4000df61270 */
[----:B------:R-:W-:Y:S01]  /*11f1d0*/  ISETP.LT.AND P5, PT, R26, UR16, !P2 ;  /* 0x000000101a007c0c */ /* 0x000fe2000d7a1270 */
[----:B------:R-:W1:Y:S01]  /*11f1e0*/  LDCU UR10, c[0x0][0x398] ;  /* 0x00007300ff0a77ac */ /* 0x000e620008000800 */
[----:B------:R-:W-:-:S02]  /*11f1f0*/  PRMT R4, R10, 0x7773, RZ ;  /* 0x000077730a047816 */ /* 0x000fc400000000ff */
[----:B------:R-:W-:Y:S01]  /*11f200*/  PRMT R5, R21, 0x7773, RZ ;  /* 0x0000777315057816 */ /* 0x000fe200000000ff */
[----:B------:R-:W2:Y:S01]  /*11f210*/  LDCU UR12, c[0x0][0x398] ;  /* 0x00007300ff0c77ac */ /* 0x000ea20008000800 */
[----:B------:R-:W0:Y:S05]  /*11f220*/  LDCU UR16, c[0x0][0x398] ;  /* 0x00007300ff1077ac */ /* 0x000e2a0008000800 */
[----:B------:R1:W-:Y:S01]  /*11f230*/  @P3 STG.E.U8 desc[UR6][R14.64], R2 ;  /* 0x000000020e003986 */ /* 0x0003e2000c101106 */
[----:B------:R-:W-:Y:S02]  /*11f240*/  ISETP.GE.AND P3, PT, R0, UR47, PT ;  /* 0x0000002f00007c0c */ /* 0x000fe4000bf66270 */
[----:B------:R-:W-:Y:S01]  /*11f250*/  PRMT R0, R10, 0x7771, RZ ;  /* 0x000077710a007816 */ /* 0x000fe200000000ff */
[----:B------:R0:W-:Y:S01]  /*11f260*/  @P4 STG.E.U8 desc[UR6][R12.64], R3 ;  /* 0x000000030c004986 */ /* 0x0001e2000c101106 */
[----:B------:R-:W-:Y:S01]  /*11f270*/  ISETP.LT.AND P4, PT, R18, UR8, !P2 ;  /* 0x0000000812007c0c */ /* 0x000fe2000d781270 */
[----:B------:R-:W2:Y:S02]  /*11f280*/  LDCU UR8, c[0x0][0x398] ;  /* 0x00007300ff0877ac */ /* 0x000ea40008000800 */
[----:B------:R-:W-:Y:S04]  /*11f290*/  @P5 STG.E.U8 desc[UR6][R16.64], R0 ;  /* 0x0000000010005986 */ /* 0x000fe8000c101106 */
[----:B-1----:R-:W2:Y:S04]  /*11f2a0*/  LDL.LU.64 R14, [R1+0x1150] ;  /* 0x00115000010e7983 */ /* 0x002ea80000300a00 */
[----:B0-----:R-:W2:Y:S04]  /*11f2b0*/  LDL.LU.64 R12, [R1+0x1138] ;  /* 0x00113800010c7983 */ /* 0x001ea80000300a00 */
[----:B------:R0:W-:Y:S04]  /*11f2c0*/  STL.64 [R1+0x5528], R18 ;  /* 0x0055281201007387 */ /* 0x0001e80000100a00 */
[----:B0-----:R-:W2:Y:S04]  /*11f2d0*/  LDL.LU.64 R18, [R1+0x1130] ;  /* 0x0011300001127983 */ /* 0x001ea80000300a00 */
[----:B------:R-:W2:Y:S01]  /*11f2e0*/  LDL.LU.64 R16, [R1+0x1118] ;  /* 0x0011180001107983 */ /* 0x000ea20000300a00 */
[----:B------:R-:W-:-:S02]  /*11f2f0*/  PRMT R2, R10, 0x7772, RZ ;  /* 0x000077720a027816 */ /* 0x000fc400000000ff */
[----:B------:R-:W-:Y:S02]  /*11f300*/  ISETP.LT.AND P5, PT, R29, UR18, !P2 ;  /* 0x000000121d007c0c */ /* 0x000fe4000d7a1270 */
[----:B----4-:R-:W-:Y:S02]  /*11f310*/  PRMT R6, R7, 0x7771, RZ ;  /* 0x0000777107067816 */ /* 0x010fe400000000ff */
[C---:B------:R-:W-:Y:S02]  /*11f320*/  PRMT R3, R21.reuse, 0x7770, RZ ;  /* 0x0000777015037816 */ /* 0x040fe400000000ff */
[----:B------:R-:W-:Y:S01]  /*11f330*/  PRMT R0, R21, 0x7772, RZ ;  /* 0x0000777215007816 */ /* 0x000fe200000000ff */
[----:B------:R-:W-:Y:S01]  /*11f340*/  @P6 STG.E.U8 desc[UR6][R24.64], R2 ;  /* 0x0000000218006986 */ /* 0x000fe2000c101106 */
[----:B------:R-:W-:-:S03]  /*11f350*/  ISETP.LT.AND P6, PT, R9, UR14, !P2 ;  /* 0x0000000e09007c0c */ /* 0x000fc6000d7c1270 */
[----:B---3--:R-:W-:Y:S01]  /*11f360*/  @P4 STG.E.U8 desc[UR6][R22.64], R4 ;  /* 0x0000000416004986 */ /* 0x008fe2000c101106 */
[----:B------:R-:W-:Y:S02]  /*11f370*/  ISETP.LT.AND P4, PT, R28, UR10, !P2 ;  /* 0x0000000a1c007c0c */ /* 0x000fe4000d781270 */
[----:B------:R-:W-:Y:S01]  /*11f380*/  ISETP.LT.AND P2, PT, R27, UR4, !P2 ;  /* 0x000000041b007c0c */ /* 0x000fe2000d741270 */
[----:B------:R-:W0:Y:S01]  /*11f390*/  LDCU UR14, c[0x0][0x398] ;  /* 0x00007300ff0e77ac */ /* 0x000e220008000800 */
[----:B------:R-:W1:Y:S01]  /*11f3a0*/  LDCU UR10, c[0x0][0x398] ;  /* 0x00007300ff0a77ac */ /* 0x000e620008000800 */
[----:B------:R-:W3:Y:S01]  /*11f3b0*/  LDCU UR4, c[0x0][0x398] ;  /* 0x00007300ff0477ac */ /* 0x000ee20008000800 */
[----:B------:R-:W4:Y:S01]  /*11f3c0*/  LDCU UR18, c[0x0][0x398] ;  /* 0x00007300ff1277ac */ /* 0x000f220008000800 */
[----:B--2---:R2:W-:Y:S04]  /*11f3d0*/  STL.64 [R1+0x5520], R16 ;  /* 0x0055201001007387 */ /* 0x0045e80000100a00 */
[----:B--2---:R-:W2:Y:S01]  /*11f3e0*/  LDL.LU.64 R16, [R1+0x1120] ;  /* 0x0011200001107983 */ /* 0x004ea20000300a00 */
[----:B------:R-:W-:-:S03]  /*11f3f0*/  PRMT R4, R7, 0x7770, RZ ;  /* 0x0000777007047816 */ /* 0x000fc600000000ff */
[----:B------:R-:W3:Y:S04]  /*11f400*/  LDL.LU.64 R10, [R1+0x1110] ;  /* 0x00111000010a7983 */ /* 0x000ee80000300a00 */
[----:B------:R-:W3:Y:S01]  /*11f410*/  LDL.LU.64 R24, [R1+0x1108] ;  /* 0x0011080001187983 */ /* 0x000ee20000300a00 */
[----:B------:R-:W-:-:S03]  /*11f420*/  PRMT R2, R21, 0x7771, RZ ;  /* 0x0000777115027816 */ /* 0x000fc600000000ff */
[----:B------:R-:W3:Y:S04]  /*11f430*/  LDL.LU.64 R22, [R1+0x1100] ;  /* 0x0011000001167983 */ /* 0x000ee80000300a00 */
[----:B------:R0:W-:Y:S04]  /*11f440*/  @P6 STG.E.U8 desc[UR6][R14.64], R4 ;  /* 0x000000040e006986 */ /* 0x0001e8000c101106 */
[----:B------:R1:W-:Y:S04]  /*11f450*/  @P5 STG.E.U8 desc[UR6][R12.64], R6 ;  /* 0x000000060c005986 */ /* 0x0003e8000c101106 */
[----:B------:R-:W3:Y:S01]  /*11f460*/  LDL.LU R21, [R1+0x77c] ;  /* 0x00077c0001157983 */ /* 0x000ee20000300800 */
[----:B0-----:R-:W-:-:S02]  /*11f470*/  PRMT R4, R7, 0x7772, RZ ;  /* 0x0000777207047816 */ /* 0x001fc400000000ff */
[----:B-1----:R-:W-:Y:S01]  /*11f480*/  PRMT R6, R7, 0x7773, RZ ;  /* 0x0000777307067816 */ /* 0x002fe200000000ff */
[----:B------:R-:W3:Y:S04]  /*11f490*/  LDL.LU.64 R14, [R1+0x10f8] ;  /* 0x0010f800010e7983 */ /* 0x000ee80000300a00 */
[----:B------:R-:W3:Y:S04]  /*11f4a0*/  LDL.LU.64 R12, [R1+0x10e0] ;  /* 0x0010e000010c7983 */ /* 0x000ee80000300a00 */
[----:B------:R0:W-:Y:S04]  /*11f4b0*/  @P4 STG.E.U8 desc[UR6][R18.64], R4 ;  /* 0x0000000412004986 */ /* 0x0001e8000c101106 */
[----:B0-----:R-:W3:Y:S04]  /*11f4c0*/  LDL.LU.64 R18, [R1+0x5528] ;  /* 0x0055280001127983 */ /* 0x001ee80000300a00 */
[----:B--2---:R0:W-:Y:S04]  /*11f4d0*/  @P2 STG.E.U8 desc[UR6][R16.64], R6 ;  /* 0x0000000610002986 */ /* 0x0041e8000c101106 */
[----:B0-----:R-:W2:Y:S01]  /*11f4e0*/  LDL.LU.64 R16, [R1+0x5520] ;  /* 0x0055200001107983 */ /* 0x001ea20000300a00 */
[----:B------:R-:W-:-:S02]  /*11f4f0*/  ISETP.LT.AND P5, PT, R8, UR12, !P3 ;  /* 0x0000000c08007c0c */ /* 0x000fc4000dfa1270 */
[----:B------:R-:W-:Y:S01]  /*11f500*/  ISETP.LT.AND P6, PT, R26, UR16, !P3 ;  /* 0x000000101a007c0c */ /* 0x000fe2000dfc1270 */
[----:B------:R-:W0:Y:S01]  /*11f510*/  LDCU UR12, c[0x0][0x398] ;  /* 0x00007300ff0c77ac */ /* 0x000e220008000800 */
[----:B------:R-:W1:Y:S01]  /*11f520*/  LDCU UR16, c[0x0][0x398] ;  /* 0x00007300ff1077ac */ /* 0x000e620008000800 */
[----:B---3--:R-:W-:Y:S02]  /*11f530*/  ISETP.LT.AND P4, PT, R19, UR8, !P3 ;  /* 0x0000000813007c0c */ /* 0x008fe4000df81270 */
[----:B------:R-:W-:Y:S01]  /*11f540*/  ISETP.LT.AND P2, PT, R18, UR14, !P3 ;  /* 0x0000000e12007c0c */ /* 0x000fe2000df41270 */
[----:B------:R-:W3:Y:S01]  /*11f550*/  LDCU UR8, c[0x0][0x398] ;  /* 0x00007300ff0877ac */ /* 0x000ee20008000800 */
[----:B------:R-:W0:Y:S04]  /*11f560*/  LDCU UR14, c[0x0][0x398] ;  /* 0x00007300ff0e77ac */ /* 0x000e280008000800 */
[----:B--2---:R-:W-:Y:S04]  /*11f570*/  @P5 STG.E.U8 desc[UR6][R16.64], R3 ;  /* 0x0000000310005986 */ /* 0x004fe8000c101106 */
[----:B------:R2:W-:Y:S04]  /*11f580*/  @P6 STG.E.U8 desc[UR6][R10.64], R2 ;  /* 0x000000020a006986 */ /* 0x0005e8000c101106 */
[----:B--2---:R-:W2:Y:S01]  /*11f590*/  LDL.LU.64 R10, [R1+0x10f0] ;  /* 0x0010f000010a7983 */ /* 0x004ea20000300a00 */
[----:B------:R-:W-:-:S02]  /*11f5a0*/  ISETP.LT.AND P5, PT, R9, UR10, !P3 ;  /* 0x0000000a09007c0c */ /* 0x000fc4000dfa1270 */
[----:B------:R-:W-:Y:S01]  /*11f5b0*/  ISETP.LT.AND P6, PT, R29, UR4, !P3 ;  /* 0x000000041d007c0c */ /* 0x000fe2000dfc1270 */
[----:B------:R-:W-:Y:S01]  /*11f5c0*/  VIADD R2, R20, 0xdf ;  /* 0x000000df14027836 */ /* 0x000fe20000000000 */
[----:B------:R1:W-:Y:S04]  /*11f5d0*/  @P4 STG.E.U8 desc[UR6][R24.64], R0 ;  /* 0x0000000018004986 */ /* 0x0003e8000c101106 */
[----:B------:R1:W-:Y:S01]  /*11f5e0*/  @P2 STG.E.U8 desc[UR6][R22.64], R5 ;  /* 0x0000000516002986 */ /* 0x0003e2000c101106 */
[----:B0-----:R-:W-:-:S03]  /*11f5f0*/  ISETP.LT.AND P2, PT, R28, UR12, !P3 ;  /* 0x0000000c1c007c0c */ /* 0x001fc6000df41270 */
[----:B------:R-:W3:Y:S01]  /*11f600*/  LDL.LU.64 R16, [R1+0x10e8] ;  /* 0x0010e80001107983 */ /* 0x000ee20000300a00 */
[----:B------:R-:W-:Y:S02]  /*11f610*/  ISETP.GE.AND P4, PT, R2, UR46, PT ;  /* 0x0000002e02007c0c */ /* 0x000fe4000bf86270 */
[C---:B------:R-:W-:Y:S01]  /*11f620*/  PRMT R2, R21.reuse, 0x7771, RZ ;  /* 0x0000777115027816 */ /* 0x040fe200000000ff */
[----:B------:R-:W3:Y:S01]  /*11f630*/  LDL.LU R7, [R1+0x7cc] ;  /* 0x0007cc0001077983 */ /* 0x000ee20000300800 */
[----:B------:R-:W0:Y:S01]  /*11f640*/  LDCU UR10, c[0x0][0x398] ;  /* 0x00007300ff0a77ac */ /* 0x000e220008000800 */
[----:B------:R-:W0:Y:S01]  /*11f650*/  LDCU UR4, c[0x0][0x398] ;  /* 0x00007300ff0477ac */ /* 0x000e220008000800 */
[----:B------:R-:W0:Y:S01]  /*11f660*/  LDCU UR12, c[0x0][0x398] ;  /* 0x00007300ff0c77ac */ /* 0x000e220008000800 */
[C---:B-1----:R-:W-:Y:S01]  /*11f670*/  PRMT R0, R21.reuse, 0x7770, RZ ;  /* 0x0000777015007816 */ /* 0x042fe200000000ff */
[----:B------:R-:W4:Y:S04]  /*11f680*/  LDL.LU.64 R22, [R1+0x10d0] ;  /* 0x0010d00001167983 */ /* 0x000f280000300a00 */
[----:B------:R-:W4:Y:S04]  /*11f690*/  LDL.LU.64 R24, [R1+0x10d8] ;  /* 0x0010d80001187983 */ /* 0x000f280000300a00 */
[----:B------:R1:W-:Y:S04]  /*11f6a0*/  @P5 STG.E.U8 desc[UR6][R14.64], R0 ;  /* 0x000000000e005986 */ /* 0x0003e8000c101106 */
[----:B------:R0:W-:Y:S01]  /*11f6b0*/  @P6 STG.E.U8 desc[UR6][R12.64], R2 ;  /* 0x000000020c006986 */ /* 0x0001e2000c101106 */
[----:B-1----:R-:W-:Y:S01]  /*11f6c0*/  VIADD R0, R20, 0xe0 ;  /* 0x000000e014007836 */ /* 0x002fe20000000000 */
[----:B0-----:R-:W-:-:S02]  /*11f6d0*/  PRMT R2, R21, 0x7772, RZ ;  /* 0x0000777215027816 */ /* 0x001fc400000000ff */
[----:B------:R-:W4:Y:S04]  /*11f6e0*/  LDL.LU.64 R14, [R1+0x10c8] ;  /* 0x0010c800010e7983 */ /* 0x000f280000300a00 */
[----:B------:R-:W4:Y:S04]  /*11f6f0*/  LDL.LU.64 R12, [R1+0x10b8] ;  /* 0x0010b800010c7983 */ /* 0x000f280000300a00 */
[----:B------:R-:W-:Y:S01]  /*11f700*/  STL [R1+0x5510], R20 ;  /* 0x0055101401007387 */ /* 0x000fe20000100800 */
[----:B------:R-:W-:Y:S02]  /*11f710*/  ISETP.GE.AND P5, PT, R0, UR31, PT ;  /* 0x0000001f00007c0c */ /* 0x000fe4000bfa6270 */
[----:B------:R-:W-:Y:S01]  /*11f720*/  PRMT R0, R21, 0x7773, RZ ;  /* 0x0000777315007816 */ /* 0x000fe200000000ff */
[----:B--2---:R0:W-:Y:S04]  /*11f730*/  @P2 STG.E.U8 desc[UR6][R10.64], R2 ;  /* 0x000000020a002986 */ /* 0x0041e8000c101106 */
[----:B0-----:R-:W2:Y:S04]  /*11f740*/  LDL.LU R10, [R1+0x7dc] ;  /* 0x0007dc00010a7983 */ /* 0x001ea80000300800 */
[----:B------:R-:W2:Y:S01]  /*11f750*/  LDL.LU.64 R20, [R1+0x10b0] ;  /* 0x0010b00001147983 */ /* 0x000ea20000300a00 */
[----:B------:R-:W-:-:S02]  /*11f760*/  ISETP.LT.AND P3, PT, R27, UR16, !P3 ;  /* 0x000000101b007c0c */ /* 0x000fc4000df61270 */
[----:B---3--:R-:W-:Y:S02]  /*11f770*/  ISETP.LT.AND P6, PT, R8, UR8, !P4 ;  /* 0x0000000808007c0c */ /* 0x008fe4000e7c1270 */
[----:B------:R-:W-:Y:S02]  /*11f780*/  ISETP.LT.AND P2, PT, R26, UR14, !P4 ;  /* 0x0000000e1a007c0c */ /* 0x000fe4000e741270 */
[C---:B------:R-:W-:Y:S02]  /*11f790*/  PRMT R2, R7.reuse, 0x7770, RZ ;  /* 0x0000777007027816 */ /* 0x040fe400000000ff */
[----:B------:R-:W-:Y:S01]  /*11f7a0*/  PRMT R3, R7, 0x7773, RZ ;  /* 0x0000777307037816 */ /* 0x000fe200000000ff */
[----:B------:R-:W0:Y:S01]  /*11f7b0*/  LDCU UR16, c[0x0][0x398] ;  /* 0x00007300ff1077ac */ /* 0x000e220008000800 */
[----:B------:R-:W1:Y:S01]  /*11f7c0*/  LDCU UR8, c[0x0][0x398] ;  /* 0x00007300ff0877ac */ /* 0x000e620008000800 */
[----:B------:R-:W3:Y:S02]  /*11f7d0*/  LDCU UR14, c[0x0][0x398] ;  /* 0x00007300ff0e77ac */ /* 0x000ee40008000800 */
[----:B------:R-:W-:Y:S01]  /*11f7e0*/  @P3 STG.E.U8 desc[UR6][R16.64], R0 ;  /* 0x0000000010003986 */ /* 0x000fe2000c101106 */
[----:B------:R-:W-:-:S03]  /*11f7f0*/  ISETP.LT.AND P3, PT, R19, UR10, !P4 ;  /* 0x0000000a13007c0c */ /* 0x000fc6000e761270 */
[----:B----4-:R-:W-:Y:S01]  /*11f800*/  @P6 STG.E.U8 desc[UR6][R22.64], R2 ;  /* 0x0000000216006986 */ /* 0x010fe2000c101106 */
[----:B------:R-:W-:Y:S01]  /*11f810*/  ISETP.LT.AND P6, PT, R18, UR4, !P4 ;  /* 0x0000000412007c0c */ /* 0x000fe2000e7c1270 */
[----:B------:R-:W4:Y:S01]  /*11f820*/  LDCU UR10, c[0x0][0x398] ;  /* 0x00007300ff0a77ac */ /* 0x000f220008000800 */
[----:B------:R-:W0:Y:S01]  /*11f830*/  LDCU UR4, c[0x0][0x398] ;  /* 0x00007300ff0477ac */ /* 0x000e220008000800 */
[----:B--2---:R2:W-:Y:S04]  /*11f840*/  STL.64 [R1+0x5518], R20 ;  /* 0x0055181401007387 */ /* 0x0045e80000100a00 */
[----:B--2---:R-:W2:Y:S01]  /*11f850*/  LDL.LU.64 R20, [R1+0x10c0] ;  /* 0x0010c00001147983 */ /* 0x004ea20000300a00 */
[C---:B------:R-:W-:Y:S02]  /*11f860*/  PRMT R2, R7.reuse, 0x7771, RZ ;  /* 0x0000777107027816 */ /* 0x040fe400000000ff */
[----:B------:R-:W-:Y:S01]  /*11f870*/  PRMT R0, R7, 0x7772, RZ ;  /* 0x0000777207007816 */ /* 0x000fe200000000ff */
[----:B------:R-:W3:Y:S04]  /*11f880*/  LDL.LU.64 R16, [R1+0x10a8] ;  /* 0x0010a80001107983 */ /* 0x000ee80000300a00 */
[----:B------:R-:W3:Y:S04]  /*11f890*/  LDL.LU.64 R22, [R1+0x10a0] ;  /* 0x0010a00001167983 */ /* 0x000ee80000300a00 */
[----:B------:R0:W-:Y:S01]  /*11f8a0*/  @P2 STG.E.U8 desc[UR6][R24.64], R2 ;  /* 0x0000000218002986 */ /* 0x0001e2000c101106 */
[----:B------:R-:W-:-:S03]  /*11f8b0*/  ISETP.LT.AND P2, PT, R9, UR18, !P4 ;  /* 0x0000001209007c0c */ /* 0x000fc6000e741270 */
[----:B------:R0:W-:Y:S04]  /*11f8c0*/  @P3 STG.E.U8 desc[UR6][R14.64], R0 ;  /* 0x000000000e003986 */ /* 0x0001e8000c101106 */
[----:B------:R1:W-:Y:S04]  /*11f8d0*/  @P6 STG.E.U8 desc[UR6][R12.64], R3 ;  /* 0x000000030c006986 */ /* 0x0003e8000c101106 */
[----:B------:R-:W3:Y:S01]  /*11f8e0*/  LDL.LU R11, [R1+0x7e0] ;  /* 0x0007e000010b7983 */ /* 0x000ee20000300800 */
[C---:B------:R-:W-:Y:S01]  /*11f8f0*/  PRMT R4, R10.reuse, 0x7773, RZ ;  /* 0x000077730a047816 */ /* 0x040fe200000000ff */
[----:B------:R-:W2:Y:S02]  /*11f900*/  LDCU UR18, c[0x0][0x398] ;  /* 0x00007300ff1277ac */ /* 0x000ea40008000800 */
[----:B0-----:R-:W3:Y:S04]  /*11f910*/  LDL.LU.64 R24, [R1+0x1098] ;  /* 0x0010980001187983 */ /* 0x001ee80000300a00 */
[----:B------:R-:W3:Y:S04]  /*11f920*/  LDL.LU.64 R14, [R1+0x1090] ;  /* 0x00109000010e7983 */ /* 0x000ee80000300a00 */
[----:B------:R-:W3:Y:S01]  /*11f930*/  LDL.LU.64 R6, [R1+0x1088] ;  /* 0x0010880001067983 */ /* 0x000ee20000300a00 */
[----:B-1----:R-:W-:-:S03]  /*11f940*/  PRMT R3, R10, 0x7770, RZ ;  /* 0x000077700a037816 */ /* 0x002fc600000000ff */
[----:B------:R-:W3:Y:S04]  /*11f950*/  LDL.LU.64 R12, [R1+0x1080] ;  /* 0x00108000010c7983 */ /* 0x000ee80000300a00 */
[----:B--2---:R0:W-:Y:S04]  /*11f960*/  @P2 STG.E.U8 desc[UR6][R20.64], R3 ;  /* 0x0000000314002986 */ /* 0x0041e8000c101106 */
[----:B0-----:R-:W2:Y:S01]  /*11f970*/  LDL.LU.64 R20, [R1+0x5518] ;  /* 0x0055180001147983 */ /* 0x001ea20000300a00 */
[----:B------:R-:W-:Y:S02]  /*11f980*/  ISETP.LT.AND P3, PT, R29, UR12, !P4 ;  /* 0x0000000c1d007c0c */ /* 0x000fe4000e761270 */
[----:B------:R-:W-:-:S02]  /*11f990*/  ISETP.LT.AND P6, PT, R28, UR16, !P4 ;  /* 0x000000101c007c0c */ /* 0x000fc4000e7c1270 */
[----:B------:R-:W-:Y:S02]  /*11f9a0*/  ISETP.LT.AND P4, PT, R27, UR8, !P4 ;  /* 0x000000081b007c0c */ /* 0x000fe4000e781270 */
[C---:B------:R-:W-:Y:S02]  /*11f9b0*/  PRMT R2, R10.reuse, 0x7771, RZ ;  /* 0x000077710a027816 */ /* 0x040fe400000000ff */
[----:B------:R-:W-:Y:S02]  /*11f9c0*/  PRMT R0, R10, 0x7772, RZ ;  /* 0x000077720a007816 */ /* 0x000fe400000000ff */
[----:B----4-:R-:W-:Y:S01]  /*11f9d0*/  ISETP.LT.AND P2, PT, R26, UR10, !P5 ;  /* 0x0000000a1a007c0c */ /* 0x010fe2000ef41270 */
[----:B------:R-:W4:Y:S01]  /*11f9e0*/  LDL.LU R10, [R1+0x740] ;  /* 0x00074000010a7983 */ /* 0x000f220000300800 */
[----:B------:R-:W0:Y:S01]  /*11f9f0*/  LDCU UR12, c[0x0][0x398] ;  /* 0x00007300ff0c77ac */ /* 0x000e220008000800 */
[----:B------:R-:W1:Y:S01]  /*11fa00*/  LDCU UR8, c[0x0][0x398] ;  /* 0x00007300ff0877ac */ /* 0x000e620008000800 */
[----:B------:R-:W0:Y:S01]  /*11fa10*/  LDCU UR16, c[0x0][0x398] ;  /* 0x00007300ff1077ac */ /* 0x000e220008000800 */
[----:B------:R-:W0:Y:S01]  /*11fa20*/  LDCU UR10, c[0x0][0x398] ;  /* 0x00007300ff0a77ac */ /* 0x000e220008000800 */
[----:B--2---:R2:W-:Y:S04]  /*11fa30*/  @P3 STG.E.U8 desc[UR6][R20.64], R2 ;  /* 0x0000000214003986 */ /* 0x0045e8000c101106 */
[----:B---3--:R-:W-:Y:S01]  /*11fa40*/  @P6 STG.E.U8 desc[UR6][R16.64], R0 ;  /* 0x0000000010006986 */ /* 0x008fe2000c101106 */
[----:B------:R-:W-:-:S03]  /*11fa50*/  ISETP.LT.AND P3, PT, R8, UR20, !P5 ;  /* 0x0000001408007c0c */ /* 0x000fc6000ef61270 */
[----:B------:R3:W-:Y:S04]  /*11fa60*/  @P4 STG.E.U8 desc[UR6][R22.64], R4 ;  /* 0x0000000416004986 */ /* 0x0007e8000c101106 */
[----:B--2---:R-:W2:Y:S04]  /*11fa70*/  LDL.LU R20, [R1+0x5510] ;  /* 0x0055100001147983 */ /* 0x004ea80000300800 */
[----:B---3--:R-:W3:Y:S04]  /*11fa80*/  LDL.LU.64 R4, [R1+0x1078] ;  /* 0x0010780001047983 */ /* 0x008ee80000300a00 */
[----:B------:R-:W3:Y:S01]  /*11fa90*/  LDL.LU.64 R22, [R1+0x1070] ;  /* 0x0010700001167983 */ /* 0x000ee20000300a00 */
[----:B------:R-:W-:-:S02]  /*11faa0*/  PRMT R0, R11, 0x7770, RZ ;  /* 0x000077700b007816 */ /* 0x000fc400000000ff */
[----:B------:R-:W-:Y:S02]  /*11fab0*/  ISETP.LT.AND P6, PT, R19, UR4, !P5 ;  /* 0x0000000413007c0c */ /* 0x000fe4000efc1270 */
[----:B------:R-:W-:Y:S01]  /*11fac0*/  PRMT R2, R11, 0x7771, RZ ;  /* 0x000077710b027816 */ /* 0x000fe200000000ff */
[----:B------:R-:W3:Y:S04]  /*11fad0*/  LDL.LU.64 R16, [R1+0x1060] ;  /* 0x0010600001107983 */ /* 0x000ee80000300a00 */
[----:B------:R-:W3:Y:S01]  /*11fae0*/  LDL.LU R21, [R1+0x800] ;  /* 0x0008000001157983 */ /* 0x000ee20000300800 */
[----:B------:R-:W-:-:S03]  /*11faf0*/  ISETP.LT.AND P4, PT, R18, UR14, !P5 ;  /* 0x0000000e12007c0c */ /* 0x000fc6000ef81270 */
[----:B------:R0:W-:Y:S04]  /*11fb00*/  @P3 STG.E.U8 desc[UR6][R24.64], R0 ;  /* 0x0000000018003986 */ /* 0x0001e8000c101106 */
[----:B------:R1:W-:Y:S01]  /*11fb10*/  @P2 STG.E.U8 desc[UR6][R14.64], R2 ;  /* 0x000000020e002986 */ /* 0x0003e2000c101106 */
[----:B------:R-:W2:Y:S01]  /*11fb20*/  LDCU UR4, c[0x0][0x398] ;  /* 0x00007300ff0477ac */ /* 0x000ea20008000800 */
[----:B------:R-:W2:Y:S01]  /*11fb30*/  LDCU UR14, c[0x0][0x398] ;  /* 0x00007300ff0e77ac */ /* 0x000ea20008000800 */
[----:B------:R-:W2:Y:S01]  /*11fb40*/  LDCU UR20, c[0x0][0x398] ;  /* 0x00007300ff1477ac */ /* 0x000ea20008000800 */
[----:B0-----:R-:W3:Y:S04]  /*11fb50*/  LDL.LU.64 R24, [R1+0x1068] ;  /* 0x0010680001187983 */ /* 0x001ee80000300a00 */
[----:B-1----:R-:W3:Y:S01]  /*11fb60*/  LDL.LU.64 R14, [R1+0x1058] ;  /* 0x00105800010e7983 */ /* 0x002ee20000300a00 */
[----:B------:R-:W-:-:S02]  /*11fb70*/  PRMT R0, R11, 0x7772, RZ ;  /* 0x000077720b007816 */ /* 0x000fc400000000ff */
[----:B------:R-:W-:-:S03]  /*11fb80*/  PRMT R2, R11, 0x7773, RZ ;  /* 0x000077730b027816 */ /* 0x000fc600000000ff */
[----:B------:R0:W-:Y:S04]  /*11fb90*/  @P6 STG.E.U8 desc[UR6][R6.64], R0 ;  /* 0x0000000006006986 */ /* 0x0001e8000c101106 */
[----:B------:R1:W-:Y:S04]  /*11fba0*/  @P4 STG.E.U8 desc[UR6][R12.64], R2 ;  /* 0x000000020c004986 */ /* 0x0003e8000c101106 */
[----:B0-----:R-:W3:Y:S04]  /*11fbb0*/  LDL.LU.64 R6, [R1+0x1050] ;  /* 0x0010500001067983 */ /* 0x001ee80000300a00 */
[----:B-1----:R-:W3:Y:S01]  /*11fbc0*/  LDL.LU.64 R12, [R1+0x1040] ;  /* 0x00104000010c7983 */ /* 0x002ee20000300a00 */
[----:B------:R-:W-:-:S02]  /*11fbd0*/  ISETP.LT.AND P3, PT, R9, UR18, !P5 ;  /* 0x0000001209007c0c */ /* 0x000fc4000ef61270 */
[----:B------:R-:W-:Y:S02]  /*11fbe0*/  ISETP.LT.AND P4, PT, R29, UR12, !P5 ;  /* 0x0000000c1d007c0c */ /* 0x000fe4000ef81270 */
[----:B----4-:R-:W-:Y:S02]  /*11fbf0*/  PRMT R2, R10, 0x7770, RZ ;  /* 0x000077700a027816 */ /* 0x010fe400000000ff */
[----:B------:R-:W-:Y:S02]  /*11fc00*/  ISETP.LT.AND P6, PT, R28, UR8, !P5 ;  /* 0x000000081c007c0c */ /* 0x000fe4000efc1270 */
[----:B------:R-:W-:Y:S01]  /*11fc10*/  ISETP.LT.AND P5, PT, R27, UR16, !P5 ;  /* 0x000000101b007c0c */ /* 0x000fe2000efa1270 */
[----:B------:R-:W4:Y:S01]  /*11fc20*/  LDL.LU R11, [R1+0x810] ;  /* 0x00081000010b7983 */ /* 0x000f220000300800 */
[----:B------:R-:W0:Y:S01]  /*11fc30*/  LDCU UR8, c[0x0][0x398] ;  /* 0x00007300ff0877ac */ /* 0x000e220008000800 */
[----:B------:R-:W1:Y:S01]  /*11fc40*/  LDCU UR12, c[0x0][0x398] ;  /* 0x00007300ff0c77ac */ /* 0x000e620008000800 */
[----:B------:R-:W0:Y:S01]  /*11fc50*/  LDCU UR18, c[0x0][0x398] ;  /* 0x00007300ff1277ac */ /* 0x000e220008000800 */
[----:B------:R-:W0:Y:S01]  /*11fc60*/  LDCU UR16, c[0x0][0x398] ;  /* 0x00007300ff1077ac */ /* 0x000e220008000800 */
[----:B--2---:R-:W-:Y:S01]  /*11fc70*/  VIADD R0, R20, 0xe1 ;  /* 0x000000e114007836 */ /* 0x004fe20000000000 */
[----:B---3--:R2:W-:Y:S04]  /*11fc80*/  @P3 STG.E.U8 desc[UR6][R4.64], R2 ;  /* 0x0000000204003986 */ /* 0x0085e8000c101106 */
[----:B------:R-:W-:-:S02]  /*11fc90*/  ISETP.GE.AND P2, PT, R0, UR32, PT ;  /* 0x0000002000007c0c */ /* 0x000fc4000bf46270 */
[----:B------:R-:W-:Y:S02]  /*11fca0*/  PRMT R0, R10, 0x7771, RZ ;  /* 0x000077710a007816 */ /* 0x000fe400000000ff */
[----:B------:R-:W-:Y:S01]  /*11fcb0*/  ISETP.LT.AND P3, PT, R8, UR10, !P2 ;  /* 0x0000000a08007c0c */ /* 0x000fe2000d761270 */
[----:B------:R-:W3:Y:S01]  /*11fcc0*/  LDCU UR10, c[0x0][0x398] ;  /* 0x00007300ff0a77ac */ /* 0x000ee20008000800 */
[----:B--2---:R-:W-:Y:S01]  /*11fcd0*/  PRMT R2, R10, 0x7772, RZ ;  /* 0x000077720a027816 */ /* 0x004fe200000000ff */
[----:B------:R2:W-:Y:S04]  /*11fce0*/  @P4 STG.E.U8 desc[UR6][R22.64], R0 ;  /* 0x0000000016004986 */ /* 0x0005e8000c101106 */
[----:B------:R0:W-:Y:S01]  /*11fcf0*/  @P6 STG.E.U8 desc[UR6][R16.64], R2 ;  /* 0x0000000210006986 */ /* 0x0001e2000c101106 */
[----:B------:R-:W-:-:S02]  /*11fd00*/  ISETP.LT.AND P6, PT, R26, UR4, !P2 ;  /* 0x000000041a007c0c */ /* 0x000fc4000d7c1270 */
[----:B------:R-:W-:Y:S01]  /*11fd10*/  ISETP.LT.AND P4, PT, R19, UR14, !P2 ;  /* 0x0000000e13007c0c */ /* 0x000fe2000d781270 */
[----:B------:R-:W1:Y:S01]  /*11fd20*/  LDCU UR4, c[0x0][0x398] ;  /* 0x00007300ff0477ac */ /* 0x000e620008000800 */
[----:B------:R-:W1:Y:S01]  /*11fd30*/  LDCU UR14, c[0x0][0x398] ;  /* 0x00007300ff0e77ac */ /* 0x000e620008000800 */
[----:B--2---:R-:W2:Y:S01]  /*11fd40*/  LDL.LU.64 R22, [R1+0x1048] ;  /* 0x0010480001167983 */ /* 0x004ea20000300a00 */
[----:B------:R-:W-:Y:S02]  /*11fd50*/  PRMT R0, R10, 0x7773, RZ ;  /* 0x000077730a007816 */ /* 0x000fe400000000ff */
[C---:B0-----:R-:W-:Y:S01]  /*11fd60*/  PRMT R2, R21.reuse, 0x7770, RZ ;  /* 0x0000777015027816 */ /* 0x041fe200000000ff */
[----:B------:R-:W2:Y:S04]  /*11fd70*/  LDL.LU.64 R16, [R1+0x1038] ;  /* 0x0010380001107983 */ /* 0x000ea80000300a00 */
[----:B------:R0:W-:Y:S04]  /*11fd80*/  @P5 STG.E.U8 desc[UR6][R24.64], R0 ;  /* 0x0000000018005986 */ /* 0x0001e8000c101106 */
[----:B------:R1:W-:Y:S04]  /*11fd90*/  @P3 STG.E.U8 desc[UR6][R14.64], R2 ;  /* 0x000000020e003986 */ /* 0x0003e8000c101106 */
[----:B0-----:R-:W2:Y:S04]  /*11fda0*/  LDL.LU.64 R24, [R1+0x1030] ;  /* 0x0010300001187983 */ /* 0x001ea80000300a00 */
[----:B-1----:R-:W2:Y:S01]  /*11fdb0*/  LDL.LU.64 R14, [R1+0x1020] ;  /* 0x00102000010e7983 */ /* 0x002ea20000300a00 */
[----:B------:R-:W-:-:S02]  /*11fdc0*/  PRMT R0, R21, 0x7771, RZ ;  /* 0x0000777115007816 */ /* 0x000fc400000000ff */
[----:B------:R-:W-:Y:S01]  /*11fdd0*/  PRMT R2, R21, 0x7772, RZ ;  /* 0x0000777215027816 */ /* 0x000fe200000000ff */
[----:B------:R-:W2:Y:S04]  /*11fde0*/  LDL.LU R10, [R1+0x7e4] ;  /* 0x0007e400010a7983 */ /* 0x000ea80000300800 */
[----:B------:R0:W-:Y:S04]  /*11fdf0*/  @P6 STG.E.U8 desc[UR6][R6.64], R0 ;  /* 0x0000000006006986 */ /* 0x0001e8000c101106 */
[----:B------:R1:W-:Y:S01]  /*11fe00*/  @P4 STG.E.U8 desc[UR6][R12.64], R2 ;  /* 0x000000020c004986 */ /* 0x0003e2000c101106 */
[----:B------:R-:W-:-:S02]  /*11fe10*/  ISETP.LT.AND P4, PT, R29, UR8, !P2 ;  /* 0x000000081d007c0c */ /* 0x000fc4000d781270 */
[----:B------:R-:W-:Y:S02]  /*11fe20*/  ISETP.LT.AND P6, PT, R28, UR12, !P2 ;  /* 0x0000000c1c007c0c */ /* 0x000fe4000d7c1270 */
[----:B------:R-:W-:Y:S02]  /*11fe30*/  ISETP.LT.AND P3, PT, R18, UR18, !P2 ;  /* 0x0000001212007c0c */ /* 0x000fe4000d761270 */
[----:B------:R-:W-:Y:S01]  /*11fe40*/  ISETP.LT.AND P5, PT, R9, UR20, !P2 ;  /* 0x0000001409007c0c */ /* 0x000fe2000d7a1270 */
[----:B0-----:R-:W2:Y:S04]  /*11fe50*/  LDL.LU.64 R6, [R1+0x1028] ;  /* 0x0010280001067983 */ /* 0x001ea80000300a00 */
[----:B-1----:R-:W2:Y:S04]  /*11fe60*/  LDL.LU.64 R12, [R1+0x1018] ;  /* 0x00101800010c7983 */ /* 0x002ea80000300a00 */
[----:B------:R0:W-:Y:S01]  /*11fe70*/  STL.64 [R1+0x5508], R28 ;  /* 0x0055081c01007387 */ /* 0x0001e20000100a00 */
[----:B------:R-:W-:Y:S01]  /*11fe80*/  PRMT R2, R21, 0x7773, RZ ;  /* 0x0000777315027816 */ /* 0x000fe200000000ff */
[----:B------:R-:W-:Y:S01]  /*11fe90*/  VIADD R0, R20, 0xe2 ;  /* 0x000000e214007836 */ /* 0x000fe20000000000 */
[----:B----4-:R-:W-:Y:S01]  /*11fea0*/  PRMT R3, R11, 0x7770, RZ ;  /* 0x000077700b037816 */ /* 0x010fe200000000ff */
[----:B------:R-:W1:Y:S01]  /*11feb0*/  LDCU UR18, c[0x0][0x398] ;  /* 0x00007300ff1277ac */ /* 0x000e620008000800 */
[----:B------:R-:W4:Y:S01]  /*11fec0*/  LDCU UR20, c[0x0][0x398] ;  /* 0x00007300ff1477ac */ /* 0x000f220008000800 */
[----:B------:R-:W1:Y:S01]  /*11fed0*/  LDCU UR8, c[0x0][0x398] ;  /* 0x00007300ff0877ac */ /* 0x000e620008000800 */
[----:B------:R-:W1:Y:S01]  /*11fee0*/  LDCU UR12, c[0x0][0x398] ;  /* 0x00007300ff0c77ac */ /* 0x000e620008000800 */
[----:B0-----:R-:W4:Y:S01]  /*11fef0*/  LDL.LU.64 R28, [R1+0x1010] ;  /* 0x00101000011c7983 */ /* 0x001f220000300a00 */
[----:B---3--:R-:W-:Y:S01]  /*11ff00*/  ISETP.LT.AND P2, PT, R27, UR10, !P2 ;  /* 0x0000000a1b007c0c */ /* 0x008fe2000d741270 */
[----:B------:R-:W0:Y:S02]  /*11ff10*/  LDCU UR10, c[0x0][0x398] ;  /* 0x00007300ff0a77ac */ /* 0x000e240008000800 */
[----:B--2---:R2:W-:Y:S01]  /*11ff20*/  @P3 STG.E.U8 desc[UR6][R22.64], R2 ;  /* 0x0000000216003986 */ /* 0x0045e2000c101106 */
[----:B------:R-:W-:-:S02]  /*11ff30*/  ISETP.GE.AND P3, PT, R0, UR43, PT ;  /* 0x0000002b00007c0c */ /* 0x000fc4000bf66270 */
[C---:B------:R-:W-:Y:S01]  /*11ff40*/  PRMT R0, R11.reuse, 0x7771, RZ ;  /* 0x000077710b007816 */ /* 0x040fe200000000ff */
[----:B------:R3:W-:Y:S01]  /*11ff50*/  @P5 STG.E.U8 desc[UR6][R16.64], R3 ;  /* 0x0000000310005986 */ /* 0x0007e2000c101106 */
[----:B------:R-:W-:Y:S01]  /*11ff60*/  ISETP.LT.AND P5, PT, R8, UR4, !P3 ;  /* 0x0000000408007c0c */ /* 0x000fe2000dfa1270 */
[----:B------:R-:W0:Y:S01]  /*11ff70*/  LDCU UR4, c[0x0][0x398] ;  /* 0x00007300ff0477ac */ /* 0x000e220008000800 */
[----:B--2---:R-:W-:Y:S01]  /*11ff80*/  PRMT R2, R11, 0x7772, RZ ;  /* 0x000077720b027816 */ /* 0x004fe200000000ff */
[----:B------:R-:W2:Y:S04]  /*11ff90*/  LDL.LU.64 R22, [R1+0x1008] ;  /* 0x0010080001167983 */ /* 0x000ea80000300a00 */
[----:B---3--:R-:W3:Y:S04]  /*11ffa0*/  LDL.LU.64 R16, [R1+0x1000] ;  /* 0x0010000001107983 */ /* 0x008ee80000300a00 */
[----:B------:R0:W-:Y:S04]  /*11ffb0*/  @P4 STG.E.U8 desc[UR6][R24.64], R0 ;  /* 0x0000000018004986 */ /* 0x0001e8000c101106 */
[----:B------:R1:W-:Y:S01]  /*11ffc0*/  @P6 STG.E.U8 desc[UR6][R14.64], R2 ;  /* 0x000000020e006986 */ /* 0x0003e2000c101106 */
[----:B------:R-:W-:-:S03]  /*11ffd0*/  ISETP.LT.AND P6, PT, R26, UR14, !P3 ;  /* 0x0000000e1a007c0c */ /* 0x000fc6000dfc1270 */
[----:B------:R-:W3:Y:S01]  /*11ffe0*/  LDL.LU R21, [R1+0x744] ;  /* 0x0007440001157983 */ /* 0x000ee20000300800 */
[----:B0-----:R-:W-:Y:S02]  /*11fff0*/  PRMT R0, R11, 0x7773, RZ ;  /* 0x000077730b007816 */ /* 0x001fe400000000ff */
[C---:B-1----:R-:W-:Y:S01]  /*120000*/  PRMT R2, R10.reuse, 0x7770, RZ ;  /* 0x000077700a027816 */ /* 0x042fe200000000ff */
[----:B------:R-:W3:Y:S04]  /*120010*/  LDL.LU.64 R24, [R1+0xff8] ;  /* 0x000ff80001187983 */ /* 0x000ee80000300a00 */
[----:B------:R0:W-:Y:S04]  /*120020*/  @P2 STG.E.U8 desc[UR6][R6.64], R0 ;  /* 0x0000000006002986 */ /* 0x0001e8000c101106 */
[----:B------:R-:W3:Y:S04]  /*120030*/  LDL.LU.64 R14, [R1+0xff0] ;  /* 0x000ff000010e7983 */ /* 0x000ee80000300a00 */
[----:B------:R1:W-:Y:S04]  /*120040*/  @P5 STG.E.U8 desc[UR6][R12.64], R2 ;  /* 0x000000020c005986 */ /* 0x0003e8000c101106 */
[----:B------:R-:W3:Y:S01]  /*120050*/  LDL.LU.64 R4, [R1+0xfe8] ;  /* 0x000fe80001047983 */ /* 0x000ee20000300a00 */
[----:B------:R-:W-:Y:S01]  /*120060*/  ISETP.LT.AND P4, PT, R19, UR16, !P3 ;  /* 0x0000001013007c0c */ /* 0x000fe2000df81270 */
[----:B------:R-:W2:Y:S01]  /*120070*/  LDCU UR14, c[0x0][0x398] ;  /* 0x00007300ff0e77ac */ /* 0x000ea20008000800 */
[----:B0-----:R-:W-:-:S02]  /*120080*/  PRMT R0, R10, 0x7771, RZ ;  /* 0x000077710a007816 */ /* 0x001fc400000000ff */
[----:B------:R-:W-:Y:S01]  /*120090*/  ISETP.LT.AND P5, PT, R18, UR18, !P3 ;  /* 0x0000001212007c0c */ /* 0x000fe2000dfa1270 */
[----:B-1----:R-:W3:Y:S04]  /*1200a0*/  LDL.LU.64 R12, [R1+0xfe0] ;  /* 0x000fe000010c7983 */ /* 0x002ee80000300a00 */
[----:B------:R-:W3:Y:S04]  /*1200b0*/  LDL.LU R7, [R1+0x804] ;  /* 0x0008040001077983 */ /* 0x000ee80000300800 */
[----:B----4-:R0:W-:Y:S01]  /*1200c0*/  @P6 STG.E.U8 desc[UR6][R28.64], R0 ;  /* 0x000000001c006986 */ /* 0x0101e2000c101106 */
[----:B------:R-:W-:Y:S01]  /*1200d0*/  PRMT R2, R10, 0x7772, RZ ;  /* 0x000077720a027816 */ /* 0x000fe200000000ff */
[----:B------:R-:W1:Y:S01]  /*1200e0*/  LDCU UR16, c[0x0][0x398] ;  /* 0x00007300ff1077ac */ /* 0x000e620008000800 */
[----:B------:R-:W4:Y:S01]  /*1200f0*/  LDCU UR18, c[0x0][0x398] ;  /* 0x00007300ff1277ac */ /* 0x000f220008000800 */
[----:B0-----:R-:W4:Y:S01]  /*120100*/  LDL.LU.64 R28, [R1+0x5508] ;  /* 0x00550800011c7983 */ /* 0x001f220000300a00 */
[----:B------:R-:W-:-:S05]  /*120110*/  VIADD R0, R20, 0xe3 ;  /* 0x000000e314007836 */ /* 0x000fca0000000000 */
[----:B------:R-:W-:Y:S01]  /*120120*/  ISETP.GE.AND P2, PT, R0, UR39, PT ;  /* 0x0000002700007c0c */ /* 0x000fe2000bf46270 */
[----:B--2---:R0:W-:Y:S01]  /*120130*/  @P4 STG.E.U8 desc[UR6][R22.64], R2 ;  /* 0x0000000216004986 */ /* 0x0041e2000c101106 */
[----:B------:R-:W-:Y:S01]  /*120140*/  ISETP.LT.AND P4, PT, R9, UR20, !P3 ;  /* 0x0000001409007c0c */ /* 0x000fe2000df81270 */
[----:B------:R-:W2:Y:S01]  /*120150*/  LDCU UR20, c[0x0][0x398] ;  /* 0x00007300ff1477ac */ /* 0x000ea20008000800 */
[----:B0-----:R-:W-:Y:S01]  /*120160*/  PRMT R2, R10, 0x7773, RZ ;  /* 0x000077730a027816 */ /* 0x001fe200000000ff */
[----:B------:R-:W2:Y:S04]  /*120170*/  LDL.LU.64 R22, [R1+0xfd8] ;  /* 0x000fd80001167983 */ /* 0x000ea80000300a00 */
[----:B------:R-:W2:Y:S04]  /*120180*/  LDL.LU.64 R10, [R1+0xfc8] ;  /* 0x000fc800010a7983 */ /* 0x000ea80000300a00 */
[----:B---3--:R0:W-:Y:S01]  /*120190*/  @P5 STG.E.U8 desc[UR6][R16.64], R2 ;  /* 0x0000000210005986 */ /* 0x0081e2000c101106 */
[----:B------:R-:W-:-:S05]  /*1201a0*/  PRMT R0, R21, 0x7770, RZ ;  /* 0x0000777015007816 */ /* 0x000fca00000000ff */
[----:B------:R3:W-:Y:S01]  /*1201b0*/  @P4 STG.E.U8 desc[UR6][R24.64], R0 ;  /* 0x0000000018004986 */ /* 0x0007e2000c101106 */
[----:B0-----:R-:W-:-:S03]  /*1201c0*/  PRMT R2, R21, 0x7771, RZ ;  /* 0x0000777115027816 */ /* 0x001fc600000000ff */
[----:B------:R-:W2:Y:S01]  /*1201d0*/  LDL.LU.64 R16, [R1+0xfd0] ;  /* 0x000fd00001107983 */ /* 0x000ea20000300a00 */
[----:B---3--:R-:W-:Y:S02]  /*1201e0*/  PRMT R0, R21, 0x7772, RZ ;  /* 0x0000777215007816 */ /* 0x008fe400000000ff */
[----:B----4-:R-:W-:Y:S02]  /*1201f0*/  ISETP.LT.AND P6, PT, R29, UR8, !P3 ;  /* 0x000000081d007c0c */ /* 0x010fe4000dfc1270 */
[----:B------:R-:W-:Y:S02]  /*120200*/  ISETP.LT.AND P5, PT, R28, UR12, !P3 ;  /* 0x0000000c1c007c0c */ /* 0x000fe4000dfa1270 */
[----:B------:R-:W-:Y:S01]  /*120210*/  ISETP.LT.AND P3, PT, R27, UR4, !P3 ;  /* 0x000000041b007c0c */ /* 0x000fe2000df61270 */
[----:B------:R-:W0:Y:S01]  /*120220*/  LDCU UR8, c[0x0][0x398] ;  /* 0x00007300ff0877ac */ /* 0x000e220008000800 */
[----:B------:R-:W-:Y:S02]  /*120230*/  ISETP.LT.AND P4, PT, R26, UR14, !P2 ;  /* 0x0000000e1a007c0c */ /* 0x000fe4000d781270 */
[----:B------:R-:W-:Y:S01]  /*120240*/  PRMT R3, R7, 0x7773, RZ ;  /* 0x0000777307037816 */ /* 0x000fe200000000ff */
[----:B------:R-:W3:Y:S01]  /*120250*/  LDCU UR4, c[0x0][0x398] ;  /* 0x00007300ff0477ac */ /* 0x000ee20008000800 */
[----:B------:R-:W4:Y:S01]  /*120260*/  LDCU UR12, c[0x0][0x398] ;  /* 0x00007300ff0c77ac */ /* 0x000f220008000800 */
[----:B------:R-:W0:Y:S02]  /*120270*/  LDCU UR14, c[0x0][0x398] ;  /* 0x00007300ff0e77ac */ /* 0x000e240008000800 */
[----:B------:R1:W-:Y:S04]  /*120280*/  @P6 STG.E.U8 desc[UR6][R14.64], R2 ;  /* 0x000000020e006986 */ /* 0x0003e8000c101106 */
[----:B------:R0:W-:Y:S01]  /*120290*/  @P5 STG.E.U8 desc[UR6][R4.64], R0 ;  /* 0x0000000004005986 */ /* 0x0001e2000c101106 */
[----:B------:R-:W-:-:S03]  /*1202a0*/  ISETP.LT.AND P5, PT, R18, UR18, !P2 ;  /* 0x0000001212007c0c */ /* 0x000fc6000d7a1270 */
[----:B-1----:R-:W3:Y:S01]  /*1202b0*/  LDL.LU.64 R14, [R1+0xfc0] ;  /* 0x000fc000010e7983 */ /* 0x002ee20000300a00 */
[----:B------:R-:W-:-:S03]  /*1202c0*/  PRMT R2, R21, 0x7773, RZ ;  /* 0x0000777315027816 */ /* 0x000fc600000000ff */
[----:B------:R-:W3:Y:S01]  /*1202d0*/  LDL.LU R24, [R1+0x814] ;  /* 0x0008140001187983 */ /* 0x000ee20000300800 */
[----:B------:R-:W-:Y:S02]  /*1202e0*/  ISETP.LT.AND P6, PT, R8, UR10, !P2 ;  /* 0x0000000a08007c0c */ /* 0x000fe4000d7c1270 */
[----:B0-----:R-:W-:Y:S01]  /*1202f0*/  PRMT R0, R7, 0x7770, RZ ;  /* 0x0000777007007816 */ /* 0x001fe200000000ff */
[----:B------:R-:W0:Y:S01]  /*120300*/  LDCU UR10, c[0x0][0x398] ;  /* 0x00007300ff0a77ac */ /* 0x000e220008000800 */
[----:B------:R1:W-:Y:S01]  /*120310*/  @P3 STG.E.U8 desc[UR6][R12.64], R2 ;  /* 0x000000020c003986 */ /* 0x0003e2000c101106 */
[----:B------:R-:W-:Y:S01]  /*120320*/  ISETP.LT.AND P3, PT, R19, UR16, !P2 ;  /* 0x0000001013007c0c */ /* 0x000fe2000d761270 */
[----:B------:R-:W0:Y:S01]  /*120330*/  LDCU UR16, c[0x0][0x398] ;  /* 0x00007300ff1077ac */ /* 0x000e220008000800 */
[----:B------:R-:W0:Y:S01]  /*120340*/  LDCU UR18, c[0x0][0x398] ;  /* 0x00007300ff1277ac */ /* 0x000e220008000800 */
[----:B-1----:R-:W4:Y:S04]  /*120350*/  LDL.LU.64 R12, [R1+0xfb8] ;  /* 0x000fb800010c7983 */ /* 0x002f280000300a00 */
[----:B------:R1:W-:Y:S04]  /*120360*/  STL.64 [R1+0x5500], R18 ;  /* 0x0055001201007387 */ /* 0x0003e80000100a00 */
[----:B-1----:R-:W4:Y:S01]  /*120370*/  LDL.LU.64 R18, [R1+0xfa8] ;  /* 0x000fa80001127983 */ /* 0x002f220000300a00 */
[----:B------:R-:W-:-:S03]  /*120380*/  PRMT R2, R7, 0x7771, RZ ;  /* 0x0000777107027816 */ /* 0x000fc600000000ff */
[----:B------:R-:W4:Y:S04]  /*120390*/  LDL.LU.64 R4, [R1+0xfb0] ;  /* 0x000fb00001047983 */ /* 0x000f280000300a00 */
[----:B--2---:R1:W-:Y:S04]  /*1203a0*/  @P6 STG.E.U8 desc[UR6][R22.64], R0 ;  /* 0x0000000016006986 */ /* 0x0043e8000c101106 */
[----:B------:R2:W-:Y:S01]  /*1203b0*/  @P4 STG.E.U8 desc[UR6][R10.64], R2 ;  /* 0x000000020a004986 */ /* 0x0005e2000c101106 */
[----:B------:R-:W-:Y:S02]  /*1203c0*/  ISETP.LT.AND P4, PT, R9, UR8, !P2 ;  /* 0x0000000809007c0c */ /* 0x000fe4000d781270 */
[----:B------:R-:W-:Y:S01]  /*1203d0*/  ISETP.LT.AND P6, PT, R29, UR20, !P2 ;  /* 0x000000141d007c0c */ /* 0x000fe2000d7c1270 */
[----:B------:R-:W0:Y:S01]  /*1203e0*/  LDCU UR8, c[0x0][0x398] ;  /* 0x00007300ff0877ac */ /* 0x000e220008000800 */
[----:B------:R-:W0:Y:S01]  /*1203f0*/  LDCU UR20, c[0x0][0x398] ;  /* 0x00007300ff1477ac */ /* 0x000e220008000800 */
[----:B-1----:R-:W-:Y:S01]  /*120400*/  VIADD R0, R20, 0xe4 ;  /* 0x000000e414007836 */ /* 0x002fe20000000000 */
[----:B--2---:R-:W-:Y:S01]  /*120410*/  PRMT R2, R7, 0x7772, RZ ;  /* 0x0000777207027816 */ /* 0x004fe200000000ff */
[----:B------:R-:W2:Y:S04]  /*120420*/  LDL.LU.64 R22, [R1+0xfa0] ;  /* 0x000fa00001167983 */ /* 0x000ea80000300a00 */
[----:B------:R-:W2:Y:S04]  /*120430*/  LDL.LU R21, [R1+0x7e8] ;  /* 0x0007e80001157983 */ /* 0x000ea80000300800 */
[----:B------:R-:W2:Y:S04]  /*120440*/  LDL.LU.64 R10, [R1+0xf98] ;  /* 0x000f9800010a7983 */ /* 0x000ea80000300a00 */
[----:B------:R1:W-:Y:S01]  /*120450*/  @P3 STG.E.U8 desc[UR6][R16.64], R2 ;  /* 0x0000000210003986 */ /* 0x0003e2000c101106 */
[----:B------:R-:W-:-:S03]  /*120460*/  ISETP.GE.AND P3, PT, R0, UR44, PT ;  /* 0x0000002c00007c0c */ /* 0x000fc6000bf66270 */
[----:B-1----:R-:W2:Y:S01]  /*120470*/  LDL.LU.64 R16, [R1+0xf90] ;  /* 0x000f900001107983 */ /* 0x002ea20000300a00 */
[C---:B---3--:R-:W-:Y:S02]  /*120480*/  PRMT R0, R24.reuse, 0x7770, RZ ;  /* 0x0000777018007816 */ /* 0x048fe400000000ff */
[----:B------:R-:W-:Y:S01]  /*120490*/  PRMT R2, R24, 0x7771, RZ ;  /* 0x0000777118027816 */ /* 0x000fe200000000ff */
[----:B------:R1:W-:Y:S04]  /*1204a0*/  @P5 STG.E.U8 desc[UR6][R14.64], R3 ;  /* 0x000000030e005986 */ /* 0x0003e8000c101106 */
[----:B-1----:R-:W3:Y:S04]  /*1204b0*/  LDL.LU.64 R14, [R1+0xf88] ;  /* 0x000f8800010e7983 */ /* 0x002ee80000300a00 */
[----:B----4-:R1:W-:Y:S04]  /*1204c0*/  @P4 STG.E.U8 desc[UR6][R12.64], R0 ;  /* 0x000000000c004986 */ /* 0x0103e8000c101106 */
[----:B-1----:R-:W4:Y:S04]  /*1204d0*/  LDL.LU.64 R12, [R1+0xf78] ;  /* 0x000f7800010c7983 */ /* 0x002f280000300a00 */
[----:B------:R-:W3:Y:S04]  /*1204e0*/  LDL.LU R7, [R1+0x748] ;  /* 0x0007480001077983 */ /* 0x000ee80000300800 */
[----:B------:R1:W-:Y:S04]  /*1204f0*/  @P6 STG.E.U8 desc[UR6][R18.64], R2 ;  /* 0x0000000212006986 */ /* 0x0003e8000c101106 */
[----:B-1----:R-:W3:Y:S01]  /*120500*/  LDL.LU.64 R18, [R1+0x5500] ;  /* 0x0055000001127983 */ /* 0x002ee20000300a00 */
[----:B------:R-:W-:-:S02]  /*120510*/  ISETP.LT.AND P5, PT, R28, UR4, !P2 ;  /* 0x000000041c007c0c */ /* 0x000fc4000d7a1270 */
[----:B0-----:R-:W-:Y:S02]  /*120520*/  ISETP.LT.AND P2, PT, R27, UR10, !P2 ;  /* 0x0000000a1b007c0c */ /* 0x001fe4000d741270 */
[----:B------:R-:W-:Y:S02]  /*120530*/  ISETP.LT.AND P6, PT, R8, UR12, !P3 ;  /* 0x0000000c08007c0c */ /* 0x000fe4000dfc1270 */
[----:B------:R-:W-:Y:S02]  /*120540*/  PRMT R0, R24, 0x7772, RZ ;  /* 0x0000777218007816 */ /* 0x000fe400000000ff */
[----:B------:R-:W-:Y:S02]  /*120550*/  ISETP.LT.AND P4, PT, R26, UR14, !P3 ;  /* 0x0000000e1a007c0c */ /* 0x000fe4000df81270 */
[----:B------:R-:W-:Y:S01]  /*120560*/  PRMT R2, R24, 0x7773, RZ ;  /* 0x0000777318027816 */ /* 0x000fe200000000ff */
[----:B------:R-:W0:Y:S01]  /*120570*/  LDCU UR4, c[0x0][0x398] ;  /* 0x00007300ff0477ac */ /* 0x000e220008000800 */
[----:B------:R-:W4:Y:S01]  /*120580*/  LDL.LU.64 R24, [R1+0xf70] ;  /* 0x000f700001187983 */ /* 0x000f220000300a00 */
[----:B------:R-:W1:Y:S01]  /*120590*/  LDCU UR10, c[0x0][0x398] ;  /* 0x00007300ff0a77ac */ /* 0x000e620008000800 */
[----:B------:R-:W0:Y:S01]  /*1205a0*/  LDCU UR12, c[0x0][0x398] ;  /* 0x00007300ff0c77ac */ /* 0x000e220008000800 */
[----:B------:R-:W0:Y:S01]  /*1205b0*/  LDCU UR14, c[0x0][0x398] ;  /* 0x00007300ff0e77ac */ /* 0x000e220008000800 */
[----:B------:R0:W-:Y:S04]  /*1205c0*/  @P5 STG.E.U8 desc[UR6][R4.64], R0 ;  /* 0x0000000004005986 */ /* 0x0001e8000c101106 */
[----:B--2---:R2:W-:Y:S01]  /*1205d0*/  @P2 STG.E.U8 desc[UR6][R22.64], R2 ;  /* 0x0000000216002986 */ /* 0x0045e2000c101106 */
[----:B0-----:R-:W-:-:S05]  /*1205e0*/  PRMT R0, R21, 0x7770, RZ ;  /* 0x0000777015007816 */ /* 0x001fca00000000ff */
[----:B------:R0:W-:Y:S01]  /*1205f0*/  @P6 STG.E.U8 desc[UR6][R10.64], R0 ;  /* 0x000000000a006986 */ /* 0x0001e2000c101106 */
[----:B--2---:R-:W-:-:S03]  /*120600*/  PRMT R2, R21, 0x7771, RZ ;  /* 0x0000777115027816 */ /* 0x004fc600000000ff */
[----:B------:R-:W2:Y:S04]  /*120610*/  LDL.LU.64 R22, [R1+0xf68] ;  /* 0x000f680001167983 */ /* 0x000ea80000300a00 */
[----:B0-----:R-:W2:Y:S04]  /*120620*/  LDL.LU.64 R10, [R1+0xf60] ;  /* 0x000f6000010a7983 */ /* 0x001ea80000300a00 */
[----:B------:R0:W-:Y:S01]  /*120630*/  @P4 STG.E.U8 desc[UR6][R16.64], R2 ;  /* 0x0000000210004986 */ /* 0x0001e2000c101106 */
[C---:B------:R-:W-:Y:S02]  /*120640*/  PRMT R0, R21.reuse, 0x7772, RZ ;  /* 0x0000777215007816 */ /* 0x040fe400000000ff */
[----:B0-----:R-:W-:Y:S01]  /*120650*/  PRMT R2, R21, 0x7773, RZ ;  /* 0x0000777315027816 */ /* 0x001fe200000000ff */
[----:B------:R-:W2:Y:S01]  /*120660*/  LDL.LU R16, [R1+0x808] ;  /* 0x0008080001107983 */ /* 0x000ea20000300800 */
[----:B---3--:R-:W-:-:S02]  /*120670*/  ISETP.LT.AND P5, PT, R19, UR16, !P3 ;  /* 0x0000001013007c0c */ /* 0x008fc4000dfa1270 */
[----:B------:R-:W-:Y:S02]  /*120680*/  ISETP.LT.AND P2, PT, R18, UR18, !P3 ;  /* 0x0000001212007c0c */ /* 0x000fe4000df41270 */
[----:B------:R-:W-:Y:S02]  /*120690*/  ISETP.LT.AND P4, PT, R9, UR8, !P3 ;  /* 0x0000000809007c0c */ /* 0x000fe4000df81270 */
[----:B-1----:R-:W-:Y:S01]  /*1206a0*/  ISETP.LT.AND P6, PT, R28, UR10, !P3 ;  /* 0x0000000a1c007c0c */ /* 0x002fe2000dfc1270 */
[----:B------:R-:W0:Y:S01]  /*1206b0*/  LDCU UR18, c[0x0][0x398] ;  /* 0x00007300ff1277ac */ /* 0x000e220008000800 */
[----:B------:R-:W1:Y:S01]  /*1206c0*/  LDCU UR8, c[0x0][0x398] ;  /* 0x00007300ff0877ac */ /* 0x000e620008000800 */
[----:B------:R-:W3:Y:S01]  /*1206d0*/  LDCU UR16, c[0x0][0x398] ;  /* 0x00007300ff1077ac */ /* 0x000ee20008000800 */
[----:B------:R-:W0:Y:S03]  /*1206e0*/  LDCU UR10, c[0x0][0x398] ;  /* 0x00007300ff0a77ac */ /* 0x000e260008000800 */
[----:B------:R1:W-:Y:S04]  /*1206f0*/  @P5 STG.E.U8 desc[UR6][R14.64], R0 ;  /* 0x000000000e005986 */ /* 0x0003e8000c101106 */
[----:B----4-:R4:W-:Y:S04]  /*120700*/  @P2 STG.E.U8 desc[UR6][R12.64], R2 ;  /* 0x000000020c002986 */ /* 0x0109e8000c101106 */
[----:B-1----:R-:W3:Y:S04]  /*120710*/  LDL.LU.64 R14, [R1+0xf80] ;  /* 0x000f8000010e7983 */ /* 0x002ee80000300a00 */
[----:B----4-:R-:W4:Y:S01]  /*120720*/  LDL.LU.64 R12, [R1+0xf40] ;  /* 0x000f4000010c7983 */ /* 0x010f220000300a00 */
[----:B------:R-:W-:Y:S01]  /*120730*/  ISETP.LT.AND P5, PT, R29, UR4, !P3 ;  /* 0x000000041d007c0c */ /* 0x000fe2000dfa1270 */
[----:B------:R-:W-:Y:S01]  /*120740*/  VIADD R0, R20, 0xe5 ;  /* 0x000000e514007836 */ /* 0x000fe20000000000 */
[C---:B------:R-:W-:Y:S01]  /*120750*/  PRMT R2, R7.reuse, 0x7770, RZ ;  /* 0x0000777007027816 */ /* 0x040fe200000000ff */
[----:B------:R-:W4:Y:S01]  /*120760*/  LDL.LU.64 R4, [R1+0xf58] ;  /* 0x000f580001047983 */ /* 0x000f220000300a00 */
[----:B------:R-:W1:Y:S02]  /*120770*/  LDCU UR4, c[0x0][0x398] ;  /* 0x00007300ff0477ac */ /* 0x000e640008000800 */
[----:B------:R-:W-:Y:S01]  /*120780*/  ISETP.GE.AND P2, PT, R0, UR29, PT ;  /* 0x0000001d00007c0c */ /* 0x000fe2000bf46270 */
[----:B------:R0:W-:Y:S01]  /*120790*/  @P4 STG.E.U8 desc[UR6][R24.64], R2 ;  /* 0x0000000218004986 */ /* 0x0001e2000c101106 */
[----:B------:R-:W-:-:S02]  /*1207a0*/  PRMT R0, R7, 0x7771, RZ ;  /* 0x0000777107007816 */ /* 0x000fc400000000ff */
[----:B------:R-:W-:Y:S02]  /*1207b0*/  ISETP.LT.AND P3, PT, R27, UR12, !P3 ;  /* 0x0000000c1b007c0c */ /* 0x000fe4000df61270 */
[----:B------:R-:W-:Y:S01]  /*1207c0*/  ISETP.LT.AND P4, PT, R8, UR14, !P2 ;  /* 0x0000000e08007c0c */ /* 0x000fe2000d781270 */
[----:B------:R-:W1:Y:S01]  /*1207d0*/  LDCU UR12, c[0x0][0x398] ;  /* 0x00007300ff0c77ac */ /* 0x000e620008000800 */
[----:B------:R-:W1:Y:S01]  /*1207e0*/  LDCU UR14, c[0x0][0x398] ;  /* 0x00007300ff0e77ac */ /* 0x000e620008000800 */
[----:B0-----:R-:W4:Y:S01]  /*1207f0*/  LDL.LU.64 R24, [R1+0xf20] ;  /* 0x000f200001187983 */ /* 0x001f220000300a00 */
[----:B------:R-:W-:-:S03]  /*120800*/  PRMT R2, R7, 0x7772, RZ ;  /* 0x0000777207027816 */ /* 0x000fc600000000ff */
[----:B--2---:R0:W-:Y:S04]  /*120810*/  @P5 STG.E.U8 desc[UR6][R22.64], R0 ;  /* 0x0000000016005986 */ /* 0x0041e8000c101106 */
[----:B------:R2:W-:Y:S04]  /*120820*/  @P6 STG.E.U8 desc[UR6][R10.64], R2 ;  /* 0x000000020a006986 */ /* 0x0005e8000c101106 */
[----:B0-----:R-:W4:Y:S04]  /*120830*/  LDL.LU R22, [R1+0x7ec] ;  /* 0x0007ec0001167983 */ /* 0x001f280000300800 */
[----:B--2---:R-:W2:Y:S04]  /*120840*/  LDL.LU.64 R10, [R1+0xf50] ;  /* 0x000f5000010a7983 */ /* 0x004ea80000300a00 */
[----:B------:R-:W-:Y:S01]  /*120850*/  STL [R1+0x54f0], R20 ;  /* 0x0054f01401007387 */ /* 0x000fe20000100800 */
[----:B------:R-:W-:-:S02]  /*120860*/  PRMT R2, R7, 0x7773, RZ ;  /* 0x0000777307027816 */ /* 0x000fc400000000ff */
[----:B------:R-:W-:Y:S01]  /*120870*/  PRMT R3, R16, 0x7770, RZ ;  /* 0x0000777010037816 */ /* 0x000fe200000000ff */
[----:B------:R-:W2:Y:S01]  /*120880*/  LDL.LU R7, [R1+0x818] ;  /* 0x0008180001077983 */ /* 0x000ea20000300800 */
[----:B------:R-:W-:Y:S01]  /*120890*/  ISETP.LT.AND P6, PT, R19, UR18, !P2 ;  /* 0x0000001213007c0c */ /* 0x000fe2000d7c1270 */
[----:B------:R-:W-:Y:S01]  /*1208a0*/  VIADD R0, R20, 0xe6 ;  /* 0x000000e614007836 */ /* 0x000fe20000000000 */
[----:B---3--:R-:W-:Y:S01]  /*1208b0*/  ISETP.LT.AND P5, PT, R26, UR16, !P2 ;  /* 0x000000101a007c0c */ /* 0x008fe2000d7a1270 */
[----:B------:R-:W0:Y:S01]  /*1208c0*/  LDCU UR16, c[0x0][0x398] ;  /* 0x00007300ff1077ac */ /* 0x000e220008000800 */
[----:B------:R-:W3:Y:S01]  /*1208d0*/  LDCU UR18, c[0x0][0x398] ;  /* 0x00007300ff1277ac */ /* 0x000ee20008000800 */
[----:B------:R0:W-:Y:S04]  /*1208e0*/  @P3 STG.E.U8 desc[UR6][R14.64], R2 ;  /* 0x000000020e003986 */ /* 0x0001e8000c101106 */
[----:B----4-:R4:W-:Y:S01]  /*1208f0*/  @P4 STG.E.U8 desc[UR6][R12.64], R3 ;  /* 0x000000030c004986 */ /* 0x0109e2000c101106 */
[----:B------:R-:W-:-:S03]  /*120900*/  ISETP.LT.AND P4, PT, R18, UR8, !P2 ;  /* 0x0000000812007c0c */ /* 0x000fc6000d781270 */
[----:B0-----:R-:W3:Y:S04]  /*120910*/  LDL.LU.64 R14, [R1+0xf48] ;  /* 0x000f4800010e7983 */ /* 0x001ee80000300a00 */
[----:B----4-:R-:W4:Y:S04]  /*120920*/  LDL.LU.64 R12, [R1+0xf38] ;  /* 0x000f3800010c7983 */ /* 0x010f280000300a00 */
[----:B------:R0:W-:Y:S01]  /*120930*/  STL.64 [R1+0x54f8], R18 ;  /* 0x0054f81201007387 */ /* 0x0001e20000100a00 */
[----:B------:R-:W-:Y:S02]  /*120940*/  ISETP.GE.AND P3, PT, R0, UR42, PT ;  /* 0x0000002a00007c0c */ /* 0x000fe4000bf66270 */
[C---:B------:R-:W-:Y:S01]  /*120950*/  PRMT R2, R16.reuse, 0x7772, RZ ;  /* 0x0000777210027816 */ /* 0x040fe200000000ff */
[----:B------:R-:W1:Y:S01]  /*120960*/  LDCU UR8, c[0x0][0x398] ;  /* 0x00007300ff0877ac */ /* 0x000e620008000800 */
[----:B0-----:R-:W4:Y:S04]  /*120970*/  LDL.LU.64 R18, [R1+0xf30] ;  /* 0x000f300001127983 */ /* 0x001f280000300a00 */
[----:B------:R-:W4:Y:S01]  /*120980*/  LDL.LU.64 R20, [R1+0xf28] ;  /* 0x000f280001147983 */ /* 0x000f220000300a00 */
[----:B------:R-:W-:-:S05]  /*120990*/  PRMT R0, R16, 0x7771, RZ ;  /* 0x0000777110007816 */ /* 0x000fca00000000ff */
[----:B------:R0:W-:Y:S04]  /*1209a0*/  @P5 STG.E.U8 desc[UR6][R4.64], R0 ;  /* 0x0000000004005986 */ /* 0x0001e8000c101106 */
[----:B------:R0:W-:Y:S01]  /*1209b0*/  @P6 STG.E.U8 desc[UR6][R24.64], R2 ;  /* 0x0000000218006986 */ /* 0x0001e2000c101106 */
[----:B-1----:R-:W-:Y:S02]  /*1209c0*/  ISETP.LT.AND P6, PT, R9, UR4, !P2 ;  /* 0x0000000409007c0c */ /* 0x002fe4000d7c1270 */
[----:B------:R-:W-:Y:S01]  /*1209d0*/  ISETP.LT.AND P5, PT, R29, UR10, !P2 ;  /* 0x0000000a1d007c0c */ /* 0x000fe2000d7a1270 */
[----:B------:R-:W1:Y:S01]  /*1209e0*/  LDCU UR4, c[0x0][0x398] ;  /* 0x00007300ff0477ac */ /* 0x000e620008000800 */
[----:B------:R-:W1:Y:S01]  /*1209f0*/  LDCU UR10, c[0x0][0x398] ;  /* 0x00007300ff0a77ac */ /* 0x000e620008000800 */
[----:B0-----:R-:W-:-:S02]  /*120a00*/  PRMT R4, R16, 0x7773, RZ ;  /* 0x0000777310047816 */ /* 0x001fc400000000ff */
[----:B------:R-:W4:Y:S04]  /*120a10*/  LDL.LU.64 R16, [R1+0xf08] ;  /* 0x000f080001107983 */ /* 0x000f280000300a00 */
[----:B------:R-:W4:Y:S04]  /*120a20*/  LDL.LU.64 R24, [R1+0xf10] ;  /* 0x000f100001187983 */ /* 0x000f280000300a00 */
[----:B--2---:R0:W-:Y:S01]  /*120a30*/  @P4 STG.E.U8 desc[UR6][R10.64], R4 ;  /* 0x000000040a004986 */ /* 0x0041e2000c101106 */
[----:B------:R-:W-:Y:S02]  /*120a40*/  ISETP.LT.AND P4, PT, R28, UR20, !P2 ;  /* 0x000000141c007c0c */ /* 0x000fe4000d781270 */
[----:B------:R-:W-:-:S02]  /*120a50*/  ISETP.LT.AND P2, PT, R27, UR12, !P2 ;  /* 0x0000000c1b007c0c */ /* 0x000fc4000d741270 */
[C---:B------:R-:W-:Y:S02]  /*120a60*/  PRMT R6, R7.reuse, 0x7771, RZ ;  /* 0x0000777107067816 */ /* 0x040fe400000000ff */
[C---:B------:R-:W-:Y:S02]  /*120a70*/  PRMT R3, R22.reuse, 0x7770, RZ ;  /* 0x0000777016037816 */ /* 0x040fe400000000ff */
[C---:B------:R-:W-:Y:S02]  /*120a80*/  PRMT R2, R22.reuse, 0x7771, RZ ;  /* 0x0000777116027816 */ /* 0x040fe400000000ff */
[C---:B------:R-:W-:Y:S02]  /*120a90*/  PRMT R0, R22.reuse, 0x7772, RZ ;  /* 0x0000777216007816 */ /* 0x040fe400000000ff */
[----:B------:R-:W-:Y:S01]  /*120aa0*/  PRMT R5, R22, 0x7773, RZ ;  /* 0x0000777316057816 */ /* 0x000fe200000000ff */
[----:B------:R-:W2:Y:S01]  /*120ab0*/  LDCU UR12, c[0x0][0x398] ;  /* 0x00007300ff0c77ac */ /* 0x000ea20008000800 */
[----:B------:R-:W2:Y:S04]  /*120ac0*/  LDL.LU.64 R22, [R1+0xf00] ;  /* 0x000f000001167983 */ /* 0x000ea80000300a00 */
[----:B0-----:R-:W2:Y:S01]  /*120ad0*/  LDL.LU R11, [R1+0x74c] ;  /* 0x00074c00010b7983 */ /* 0x001ea20000300800 */
[C---:B------:R-:W-:Y:S01]  /*120ae0*/  PRMT R4, R7.reuse, 0x7770, RZ ;  /* 0x0000777007047816 */ /* 0x040fe200000000ff */
[----:B------:R-:W0:Y:S04]  /*120af0*/  LDCU UR20, c[0x0][0x398] ;  /* 0x00007300ff1477ac */ /* 0x000e280008000800 */
[----:B---3--:R3:W-:Y:S04]  /*120b00*/  @P6 STG.E.U8 desc[UR6][R14.64], R4 ;  /* 0x000000040e006986 */ /* 0x0087e8000c101106 */
[----:B----4-:R4:W-:Y:S01]  /*120b10*/  @P5 STG.E.U8 desc[UR6][R12.64], R6 ;  /* 0x000000060c005986 */ /* 0x0109e2000c101106 */
[----:B---3--:R-:W-:-:S02]  /*120b20*/  PRMT R4, R7, 0x7772, RZ ;  /* 0x0000777207047816 */ /* 0x008fc400000000ff */
[----:B----4-:R-:W-:Y:S01]  /*120b30*/  PRMT R6, R7, 0x7773, RZ ;  /* 0x0000777307067816 */ /* 0x010fe200000000ff */
[----:B------:R-:W3:Y:S04]  /*120b40*/  LDL.LU.64 R14, [R1+0xef8] ;  /* 0x000ef800010e7983 */ /* 0x000ee80000300a00 */
[----:B------:R-:W4:Y:S04]  /*120b50*/  LDL.LU.64 R12, [R1+0xee0] ;  /* 0x000ee000010c7983 */ /* 0x000f280000300a00 */
[----:B------:R0:W-:Y:S04]  /*120b60*/  @P4 STG.E.U8 desc[UR6][R18.64], R4 ;  /* 0x0000000412004986 */ /* 0x0001e8000c101106 */
[----:B------:R1:W-:Y:S04]  /*120b70*/  @P2 STG.E.U8 desc[UR6][R20.64], R6 ;  /* 0x0000000614002986 */ /* 0x0003e8000c101106 */
[----:B0-----:R-:W2:Y:S04]  /*120b80*/  LDL.LU.64 R18, [R1+0x54f8] ;  /* 0x0054f80001127983 */ /* 0x001ea80000300a00 */
[----:B-1----:R-:W2:Y:S04]  /*120b90*/  LDL.LU R20, [R1+0x54f0] ;  /* 0x0054f00001147983 */ /* 0x002ea80000300800 */
[----:B------:R-:W2:Y:S01]  /*120ba0*/  LDL.LU.64 R6, [R1+0xf18] ;  /* 0x000f180001067983 */ /* 0x000ea20000300a00 */
[----:B------:R-:W-:-:S02]  /*120bb0*/  ISETP.LT.AND P5, PT, R8, UR14, !P3 ;  /* 0x0000000e08007c0c */ /* 0x000fc4000dfa1270 */
[----:B------:R-:W-:Y:S01]  /*120bc0*/  ISETP.LT.AND P6, PT, R26, UR16, !P3 ;  /* 0x000000101a007c0c */ /* 0x000fe2000dfc1270 */
[----:B------:R-:W0:Y:S01]  /*120bd0*/  LDCU UR14, c[0x0][0x398] ;  /* 0x00007300ff0e77ac */ /* 0x000e220008000800 */
[----:B------:R-:W1:Y:S09]  /*120be0*/  LDCU UR16, c[0x0][0x398] ;  /* 0x00007300ff1077ac */ /* 0x000e720008000800 */
[----:B--2---:R2:W-:Y:S04]  /*120bf0*/  @P5 STG.E.U8 desc[UR6][R6.64], R3 ;  /* 0x0000000306005986 */ /* 0x0045e8000c101106 */
[----:B--2---:R-:W2:Y:S01]  /*120c00*/  LDL.LU.64 R6, [R1+0xef0] ;  /* 0x000ef00001067983 */ /* 0x004ea20000300a00 */
[----:B------:R-:W-:-:S02]  /*120c10*/  ISETP.LT.AND P4, PT, R19, UR18, !P3 ;  /* 0x0000001213007c0c */ /* 0x000fc4000df81270 */
[----:B------:R-:W-:Y:S01]  /*120c20*/  ISETP.LT.AND P2, PT, R18, UR8, !P3 ;  /* 0x0000000812007c0c */ /* 0x000fe2000df41270 */
[----:B------:R0:W-:Y:S01]  /*120c30*/  @P6 STG.E.U8 desc[UR6][R16.64], R2 ;  /* 0x0000000210006986 */ /* 0x0001e2000c101106 */
[----:B------:R-:W-:Y:S02]  /*120c40*/  ISETP.LT.AND P5, PT, R9, UR4, !P3 ;  /* 0x0000000409007c0c */ /* 0x000fe4000dfa1270 */
[----:B------:R-:W-:Y:S01]  /*120c50*/  ISETP.LT.AND P6, PT, R29, UR10, !P3 ;  /* 0x0000000a1d007c0c */ /* 0x000fe2000dfc1270 */
[----:B------:R-:W1:Y:S01]  /*120c60*/  LDCU UR18, c[0x0][0x398] ;  /* 0x00007300ff1277ac */ /* 0x000e620008000800 */
[----:B------:R-:W1:Y:S01]  /*120c70*/  LDCU UR8, c[0x0][0x398] ;  /* 0x00007300ff0877ac */ /* 0x000e620008000800 */
[----:B------:R-:W1:Y:S01]  /*120c80*/  LDCU UR4, c[0x0][0x398] ;  /* 0x00007300ff0477ac */ /* 0x000e620008000800 */
[----:B------:R-:W1:Y:S01]  /*120c90*/  LDCU UR10, c[0x0][0x398] ;  /* 0x00007300ff0a77ac */ /* 0x000e620008000800 */
[----:B0-----:R-:W-:Y:S02]  /*120ca0*/  VIADD R2, R20, 0xe7 ;  /* 0x000000e714027836 */ /* 0x001fe40000000000 */
[----:B------:R0:W-:Y:S04]  /*120cb0*/  @P4 STG.E.U8 desc[UR6][R24.64], R0 ;  /* 0x0000000018004986 */ /* 0x0001e8000c101106 */
[----:B------:R-:W-:Y:S01]  /*120cc0*/  @P2 STG.E.U8 desc[UR6][R22.64], R5 ;  /* 0x0000000516002986 */ /* 0x000fe2000c101106 */
[----:B------:R-:W-:-:S03]  /*120cd0*/  ISETP.LT.AND P2, PT, R28, UR12, !P3 ;  /* 0x0000000c1c007c0c */ /* 0x000fc6000df41270 */
[----:B------:R-:W2:Y:S01]  /*120ce0*/  LDL.LU.64 R16, [R1+0xee8] ;  /* 0x000ee80001107983 */ /* 0x000ea20000300a00 */
[----:B------:R-:W-:Y:S02]  /*120cf0*/  ISETP.GE.AND P4, PT, R2, UR41, PT ;  /* 0x0000002902007c0c */ /* 0x000fe4000bf86270 */
[C---:B------:R-:W-:Y:S01]  /*120d00*/  PRMT R2, R11.reuse, 0x7771, RZ ;  /* 0x000077710b027816 */ /* 0x040fe200000000ff */
[----:B------:R-:W2:Y:S01]  /*120d10*/  LDL.LU R10, [R1+0x80c] ;  /* 0x00080c00010a7983 */ /* 0x000ea20000300800 */
[----:B------:R-:W1:Y:S01]  /*120d20*/  LDCU UR12, c[0x0][0x398] ;  /* 0x00007300ff0c77ac */ /* 0x000e620008000800 */
[C---:B0-----:R-:W-:Y:S02]  /*120d30*/  PRMT R0, R11.reuse, 0x7770, RZ ;  /* 0x000077700b007816 */ /* 0x041fe400000000ff */
[----:B------:R-:W2:Y:S04]  /*120d40*/  LDL.LU.64 R24, [R1+0xed0] ;  /* 0x000ed00001187983 */ /* 0x000ea80000300a00 */
[----:B---3--:R0:W-:Y:S04]  /*120d50*/  @P5 STG.E.U8 desc[UR6][R14.64], R0 ;  /* 0x000000000e005986 */ /* 0x0081e8000c101106 */
[----:B----4-:R3:W-:Y:S04]  /*120d60*/  @P6 STG.E.U8 desc[UR6][R12.64], R2 ;  /* 0x000000020c006986 */ /* 0x0107e8000c101106 */
[----:B0-----:R-:W4:Y:S01]  /*120d70*/  LDL.LU.64 R14, [R1+0xed8] ;  /* 0x000ed800010e7983 */ /* 0x001f220000300a00 */
[----:B---3--:R-:W-:-:S03]  /*120d80*/  PRMT R2, R11, 0x7772, RZ ;  /* 0x000077720b027816 */ /* 0x008fc600000000ff */
[----:B------:R-:W3:Y:S04]  /*120d90*/  LDL.LU.64 R12, [R1+0xec0] ;  /* 0x000ec000010c7983 */ /* 0x000ee80000300a00 */
[----:B------:R-:W3:Y:S04]  /*120da0*/  LDL.LU.64 R22, [R1+0xeb8] ;  /* 0x000eb80001167983 */ /* 0x000ee80000300a00 */
[----:B------:R-:W-:Y:S01]  /*120db0*/  STL [R1+0x54e0], R20 ;  /* 0x0054e01401007387 */ /* 0x000fe20000100800 */
[----:B------:R-:W-:-:S03]  /*120dc0*/  VIADD R0, R20, 0xe8 ;  /* 0x000000e814007836 */ /* 0x000fc60000000000 */
[----:B--2---:R0:W-:Y:S04]  /*120dd0*/  @P2 STG.E.U8 desc[UR6][R6.64], R2 ;  /* 0x0000000206002986 */ /* 0x0041e8000c101106 */
[----:B0-----:R-:W2:Y:S04]  /*120de0*/  LDL.LU R7, [R1+0x81c] ;  /* 0x00081c0001077983 */ /* 0x001ea80000300800 */
[----:B------:R-:W2:Y:S01]  /*120df0*/  LDL.LU.64 R20, [R1+0xeb0] ;  /* 0x000eb00001147983 */ /* 0x000ea20000300a00 */
[----:B------:R-:W-:Y:S02]  /*120e00*/  ISETP.LT.AND P3, PT, R27, UR14, !P3 ;  /* 0x0000000e1b007c0c */ /* 0x000fe4000df61270 */
[----:B-1----:R-:W-:-:S02]  /*120e10*/  ISETP.LT.AND P6, PT, R8, UR16, !P4 ;  /* 0x0000001008007c0c */ /* 0x002fc4000e7c1270 */
[----:B------:R-:W-:Y:S02]  /*120e20*/  ISETP.GE.AND P5, PT, R0, UR28, PT ;  /* 0x0000001c00007c0c */ /* 0x000fe4000bfa6270 */
[----:B------:R-:W-:Y:S02]  /*120e30*/  ISETP.LT.AND P2, PT, R26, UR18, !P4 ;  /* 0x000000121a007c0c */ /* 0x000fe4000e741270 */
[----:B------:R-:W-:Y:S01]  /*120e40*/  PRMT R0, R11, 0x7773, RZ ;  /* 0x000077730b007816 */ /* 0x000fe200000000ff */
[----:B------:R-:W0:Y:S01]  /*120e50*/  LDCU UR14, c[0x0][0x398] ;  /* 0x00007300ff0e77ac */ /* 0x000e220008000800 */
[----:B------:R-:W1:Y:S01]  /*120e60*/  LDCU UR16, c[0x0][0x398] ;  /* 0x00007300ff1077ac */ /* 0x000e620008000800 */
[----:B------:R-:W0:Y:S01]  /*120e70*/  LDCU UR18, c[0x0][0x398] ;  /* 0x00007300ff1277ac */ /* 0x000e220008000800 */
[----:B------:R-:W-:Y:S01]  /*120e80*/  PRMT R2, R10, 0x7770, RZ ;  /* 0x000077700a027816 */ /* 0x000fe200000000ff */
[----:B------:R-:W-:Y:S01]  /*120e90*/  @P3 STG.E.U8 desc[UR6][R16.64], R0 ;  /* 0x0000000010003986 */ /* 0x000fe2000c101106 */
[----:B------:R-:W-:-:S03]  /*120ea0*/  ISETP.LT.AND P3, PT, R19, UR8, !P4 ;  /* 0x0000000813007c0c */ /* 0x000fc6000e761270 */
[----:B------:R-:W-:Y:S01]  /*120eb0*/  @P6 STG.E.U8 desc[UR6][R24.64], R2 ;  /* 0x0000000218006986 */ /* 0x000fe2000c101106 */
[----:B------:R-:W-:Y:S02]  /*120ec0*/  ISETP.LT.AND P6, PT, R18, UR4, !P4 ;  /* 0x0000000412007c0c */ /* 0x000fe4000e7c1270 */
[C---:B------:R-:W-:Y:S01]  /*120ed0*/  PRMT R3, R10.reuse, 0x7773, RZ ;  /* 0x000077730a037816 */ /* 0x040fe200000000ff */
[----:B------:R-:W0:Y:S01]  /*120ee0*/  LDCU UR8, c[0x0][0x398] ;  /* 0x00007300ff0877ac */ /* 0x000e220008000800 */
[----:B------:R-:W0:Y:S01]  /*120ef0*/  LDCU UR4, c[0x0][0x398] ;  /* 0x00007300ff0477ac */ /* 0x000e220008000800 */
[----:B--2---:R2:W-:Y:S04]  /*120f00*/  STL.64 [R1+0x54e8], R20 ;  /* 0x0054e81401007387 */ /* 0x0045e80000100a00 */
[----:B--2---:R-:W2:Y:S01]  /*120f10*/  LDL.LU.64 R20, [R1+0xec8] ;  /* 0x000ec80001147983 */ /* 0x004ea20000300a00 */
[----:B------:R-:W-:-:S02]  /*120f20*/  PRMT R2, R10, 0x7771, RZ ;  /* 0x000077710a027816 */ /* 0x000fc400000000ff */
[----:B------:R-:W-:Y:S01]  /*120f30*/  PRMT R0, R10, 0x7772, RZ ;  /* 0x000077720a007816 */ /* 0x000fe200000000ff */
[----:B------:R-:W2:Y:S04]  /*120f40*/  LDL.LU.64 R16, [R1+0xea8] ;  /* 0x000ea80001107983 */ /* 0x000ea80000300a00 */
[----:B------:R-:W2:Y:S04]  /*120f50*/  LDL.LU.64 R24, [R1+0xea0] ;  /* 0x000ea00001187983 */ /* 0x000ea80000300a00 */
[----:B----4-:R4:W-:Y:S01]  /*120f60*/  @P2 STG.E.U8 desc[UR6][R14.64], R2 ;  /* 0x000000020e002986 */ /* 0x0109e2000c101106 */
[----:B------:R-:W-:-:S03]  /*120f70*/  ISETP.LT.AND P2, PT, R9, UR10, !P4 ;  /* 0x0000000a09007c0c */ /* 0x000fc6000e741270 */
[----:B---3--:R3:W-:Y:S04]  /*120f80*/  @P3 STG.E.U8 desc[UR6][R12.64], R0 ;  /* 0x000000000c003986 */ /* 0x0087e8000c101106 */
[----:B------:R0:W-:Y:S04]  /*120f90*/  @P6 STG.E.U8 desc[UR6][R22.64], R3 ;  /* 0x0000000316006986 */ /* 0x0001e8000c101106 */
[----:B------:R-:W2:Y:S01]  /*120fa0*/  LDL.LU R11, [R1+0x830] ;  /* 0x00083000010b7983 */ /* 0x000ea20000300800 */
[C---:B------:R-:W-:Y:S01]  /*120fb0*/  PRMT R4, R7.reuse, 0x7773, RZ ;  /* 0x0000777307047816 */ /* 0x040fe200000000ff */
[----:B------:R-:W1:Y:S02]  /*120fc0*/  LDCU UR10, c[0x0][0x398] ;  /* 0x00007300ff0a77ac */ /* 0x000e640008000800 */
[----:B----4-:R-:W4:Y:S04]  /*120fd0*/  LDL.LU.64 R14, [R1+0xe98] ;  /* 0x000e9800010e7983 */ /* 0x010f280000300a00 */
[----:B---3--:R-:W3:Y:S04]  /*120fe0*/  LDL.LU.64 R12, [R1+0xe88] ;  /* 0x000e8800010c7983 */ /* 0x008ee80000300a00 */
[----:B0-----:R-:W3:Y:S01]  /*120ff0*/  LDL.LU.64 R22, [R1+0xe90] ;  /* 0x000e900001167983 */ /* 0x001ee20000300a00 */
[----:B------:R-:W-:-:S02]  /*121000*/  PRMT R3, R7, 0x7770, RZ ;  /* 0x0000777007037816 */ /* 0x000fc400000000ff */
[C---:B------:R-:W-:Y:S02]  /*121010*/  PRMT R2, R7.reuse, 0x7771, RZ ;  /* 0x0000777107027816 */ /* 0x040fe400000000ff */
[----:B------:R-:W-:Y:S02]  /*121020*/  PRMT R0, R7, 0x7772, RZ ;  /* 0x0000777207007816 */ /* 0x000fe400000000ff */
[----:B------:R-:W3:Y:S04]  /*121030*/  LDL.LU.64 R6, [R1+0xe80] ;  /* 0x000e800001067983 */ /* 0x000ee80000300a00 */
[----:B--2---:R0:W-:Y:S04]  /*121040*/  @P2 STG.E.U8 desc[UR6][R20.64], R3 ;  /* 0x0000000314002986 */ /* 0x0041e8000c101106 */
[----:B0-----:R-:W2:Y:S01]  /*121050*/  LDL.LU.64 R20, [R1+0x54e8] ;  /* 0x0054e80001147983 */ /* 0x001ea20000300a00 */
[----:B------:R-:W-:-:S03]  /*121060*/  ISETP.LT.AND P3, PT, R29, UR20, !P4 ;  /* 0x000000141d007c0c */ /* 0x000fc6000e761270 */
[----:B------:R-:W3:Y:S01]  /*121070*/  LDL.LU R10, [R1+0x730] ;  /* 0x00073000010a7983 */ /* 0x000ee20000300800 */
[----:B------:R-:W-:Y:S02]  /*121080*/  ISETP.LT.AND P6, PT, R28, UR12, !P4 ;  /* 0x0000000c1c007c0c */ /* 0x000fe4000e7c1270 */
[----:B------:R-:W-:Y:S02]  /*121090*/  ISETP.LT.AND P4, PT, R27, UR14, !P4 ;  /* 0x0000000e1b007c0c */ /* 0x000fe4000e781270 */
[----:B------:R-:W-:Y:S01]  /*1210a0*/  ISETP.LT.AND P2, PT, R26, UR22, !P5 ;  /* 0x000000161a007c0c */ /* 0x000fe2000ef41270 */
[----:B------:R-:W0:Y:S01]  /*1210b0*/  LDCU UR20, c[0x0][0x398] ;  /* 0x00007300ff1477ac */ /* 0x000e220008000800 */
[----:B------:R-:W0:Y:S01]  /*1210c0*/  LDCU UR12, c[0x0][0x398] ;  /* 0x00007300ff0c77ac */ /* 0x000e220008000800 */
[----:B------:R-:W0:Y:S01]  /*1210d0*/  LDCU UR14, c[0x0][0x398] ;  /* 0x00007300ff0e77ac */ /* 0x000e220008000800 */
[----:B------:R-:W0:Y:S01]  /*1210e0*/  LDCU UR22, c[0x0][0x398] ;  /* 0x00007300ff1677ac */ /* 0x000e220008000800 */
[----:B--2---:R2:W-:Y:S04]  /*1210f0*/  @P3 STG.E.U8 desc[UR6][R20.64], R2 ;  /* 0x0000000214003986 */ /* 0x0045e8000c101106 */
[----:B--2---:R-:W2:Y:S04]  /*121100*/  LDL.LU R20, [R1+0x54e0] ;  /* 0x0054e00001147983 */ /* 0x004ea80000300800 */
[----:B------:R0:W-:Y:S04]  /*121110*/  STL.64 [R1+0x54d8], R26 ;  /* 0x0054d81a01007387 */ /* 0x0001e80000100a00 */
[----:B0-----:R-:W2:Y:S01]  /*121120*/  LDL.LU.64 R26, [R1+0xe78] ;  /* 0x000e7800011a7983 */ /* 0x001ea20000300a00 */
[----:B-1----:R-:W-:-:S03]  /*121130*/  ISETP.LT.AND P3, PT, R8, UR16, !P5 ;  /* 0x0000001008007c0c */ /* 0x002fc6000ef61270 */
[----:B------:R0:W-:Y:S04]  /*121140*/  @P6 STG.E.U8 desc[UR6][R16.64], R0 ;  /* 0x0000000010006986 */ /* 0x0001e8000c101106 */
[----:B------:R1:W-:Y:S01]  /*121150*/  @P4 STG.E.U8 desc[UR6][R24.64], R4 ;  /* 0x0000000418004986 */ /* 0x0003e2000c101106 */
[----:B------:R-:W-:Y:S02]  /*121160*/  ISETP.LT.AND P6, PT, R19, UR8, !P5 ;  /* 0x0000000813007c0c */ /* 0x000fe4000efc1270 */
[----:B------:R-:W-:Y:S02]  /*121170*/  ISETP.LT.AND P4, PT, R18, UR4, !P5 ;  /* 0x0000000412007c0c */ /* 0x000fe4000ef81270 */
[C---:B------:R-:W-:Y:S01]  /*121180*/  PRMT R2, R11.reuse, 0x7771, RZ ;  /* 0x000077710b027816 */ /* 0x040fe200000000ff */
[----:B------:R-:W2:Y:S01]  /*121190*/  LDCU UR16, c[0x0][0x398] ;  /* 0x00007300ff1077ac */ /* 0x000ea20008000800 */
[----:B------:R-:W2:Y:S01]  /*1211a0*/  LDCU UR4, c[0x0][0x398] ;  /* 0x00007300ff0477ac */ /* 0x000ea20008000800 */
[----:B------:R-:W2:Y:S01]  /*1211b0*/  LDCU UR8, c[0x0][0x398] ;  /* 0x00007300ff0877ac */ /* 0x000ea20008000800 */
[----:B0-----:R-:W-:Y:S01]  /*1211c0*/  PRMT R0, R11, 0x7770, RZ ;  /* 0x000077700b007816 */ /* 0x001fe200000000ff */
[----:B------:R-:W2:Y:S04]  /*1211d0*/  LDL.LU.64 R16, [R1+0xe70] ;  /* 0x000e700001107983 */ /* 0x000ea80000300a00 */
[----:B-1----:R-:W2:Y:S04]  /*1211e0*/  LDL.LU.64 R24, [R1+0xe68] ;  /* 0x000e680001187983 */ /* 0x002ea80000300a00 */
[----:B----4-:R0:W-:Y:S01]  /*1211f0*/  @P3 STG.E.U8 desc[UR6][R14.64], R0 ;  /* 0x000000000e003986 */ /* 0x0101e2000c101106 */
[----:B------:R-:W-:-:S03]  /*121200*/  ISETP.LT.AND P3, PT, R9, UR18, !P5 ;  /* 0x0000001209007c0c */ /* 0x000fc6000ef61270 */
[----:B---3--:R1:W-:Y:S01]  /*121210*/  @P2 STG.E.U8 desc[UR6][R12.64], R2 ;  /* 0x000000020c002986 */ /* 0x0083e2000c101106 */
[----:B------:R-:W3:Y:S01]  /*121220*/  LDCU UR18, c[0x0][0x398] ;  /* 0x00007300ff1277ac */ /* 0x000ee20008000800 */
[C---:B0-----:R-:W-:Y:S02]  /*121230*/  PRMT R0, R11.reuse, 0x7772, RZ ;  /* 0x000077720b007816 */ /* 0x041fe400000000ff */
[----:B------:R-:W4:Y:S01]  /*121240*/  LDL.LU R14, [R1+0x820] ;  /* 0x00082000010e7983 */ /* 0x000f220000300800 */
[----:B-1----:R-:W-:-:S03]  /*121250*/  PRMT R2, R11, 0x7773, RZ ;  /* 0x000077730b027816 */ /* 0x002fc600000000ff */
[----:B------:R-:W3:Y:S04]  /*121260*/  LDL.LU.64 R12, [R1+0xe60] ;  /* 0x000e6000010c7983 */ /* 0x000ee80000300a00 */
[----:B------:R0:W-:Y:S04]  /*121270*/  @P6 STG.E.U8 desc[UR6][R22.64], R0 ;  /* 0x0000000016006986 */ /* 0x0001e8000c101106 */
[----:B------:R1:W-:Y:S04]  /*121280*/  @P4 STG.E.U8 desc[UR6][R6.64], R2 ;  /* 0x0000000206004986 */ /* 0x0003e8000c101106 */
[----:B0-----:R-:W3:Y:S01]  /*121290*/  LDL.LU.64 R22, [R1+0xe58] ;  /* 0x000e580001167983 */ /* 0x001ee20000300a00 */
[----:B-1----:R-:W-:-:S03]  /*1212a0*/  PRMT R2, R10, 0x7770, RZ ;  /* 0x000077700a027816 */ /* 0x002fc600000000ff */
[----:B------:R-:W3:Y:S04]  /*1212b0*/  LDL.LU.64 R4, [R1+0xe50] ;  /* 0x000e500001047983 */ /* 0x000ee80000300a00 */
[----:B------:R-:W3:Y:S04]  /*1212c0*/  LDL.LU.64 R6, [R1+0xe38] ;  /* 0x000e380001067983 */ /* 0x000ee80000300a00 */
[----:B--2---:R0:W-:Y:S04]  /*1212d0*/  @P3 STG.E.U8 desc[UR6][R26.64], R2 ;  /* 0x000000021a003986 */ /* 0x0041e8000c101106 */
[----:B0-----:R-:W2:Y:S01]  /*1212e0*/  LDL.LU.64 R26, [R1+0x54d8] ;  /* 0x0054d800011a7983 */ /* 0x001ea20000300a00 */
[----:B------:R-:W-:Y:S01]  /*1212f0*/  VIADD R0, R20, 0xe9 ;  /* 0x000000e914007836 */ /* 0x000fe20000000000 */
[----:B------:R-:W-:-:S02]  /*121300*/  ISETP.LT.AND P4, PT, R29, UR10, !P5 ;  /* 0x0000000a1d007c0c */ /* 0x000fc4000ef81270 */
[----:B------:R-:W-:Y:S02]  /*121310*/  ISETP.LT.AND P6, PT, R28, UR20, !P5 ;  /* 0x000000141c007c0c */ /* 0x000fe4000efc1270 */
[----:B------:R-:W-:Y:S01]  /*121320*/  PRMT R2, R10, 0x7772, RZ ;  /* 0x000077720a027816 */ /* 0x000fe200000000ff */
[----:B------:R-:W3:Y:S01]  /*121330*/  LDL.LU R11, [R1+0x850] ;  /* 0x00085000010b7983 */ /* 0x000ee20000300800 */
[----:B------:R-:W-:Y:S02]  /*121340*/  ISETP.GE.AND P2, PT, R0, UR38, PT ;  /* 0x0000002600007c0c */ /* 0x000fe4000bf46270 */
[----:B------:R-:W-:Y:S01]  /*121350*/  PRMT R0, R10, 0x7771, RZ ;  /* 0x000077710a007816 */ /* 0x000fe200000000ff */
[----:B------:R-:W0:Y:S01]  /*121360*/  LDCU UR10, c[0x0][0x398] ;  /* 0x00007300ff0a77ac */ /* 0x000e220008000800 */
[----:B------:R-:W1:Y:S01]  /*121370*/  LDCU UR20, c[0x0][0x398] ;  /* 0x00007300ff1477ac */ /* 0x000e620008000800 */
[----:B------:R-:W-:Y:S01]  /*121380*/  ISETP.LT.AND P3, PT, R8, UR14, !P2 ;  /* 0x0000000e08007c0c */ /* 0x000fe2000d761270 */
[----:B------:R-:W0:Y:S01]  /*121390*/  LDCU UR14, c[0x0][0x398] ;  /* 0x00007300ff0e77ac */ /* 0x000e220008000800 */
[----:B------:R4:W-:Y:S04]  /*1213a0*/  @P4 STG.E.U8 desc[UR6][R16.64], R0 ;  /* 0x0000000010004986 */ /* 0x0009e8000c101106 */
[----:B------:R1:W-:Y:S01]  /*1213b0*/  @P6 STG.E.U8 desc[UR6][R24.64], R2 ;  /* 0x0000000218006986 */ /* 0x0003e2000c101106 */
[----:B------:R-:W-:Y:S01]  /*1213c0*/  ISETP.LT.AND P4, PT, R19, UR4, !P2 ;  /* 0x0000000413007c0c */ /* 0x000fe2000d781270 */
[----:B------:R-:W0:Y:S02]  /*1213d0*/  LDCU UR4, c[0x0][0x398] ;  /* 0x00007300ff0477ac */ /* 0x000e240008000800 */
[----:B----4-:R-:W4:Y:S01]  /*1213e0*/  LDL.LU.64 R16, [R1+0xe48] ;  /* 0x000e480001107983 */ /* 0x010f220000300a00 */
[----:B------:R-:W-:-:S02]  /*1213f0*/  PRMT R0, R10, 0x7773, RZ ;  /* 0x000077730a007816 */ /* 0x000fc400000000ff */
[----:B-1----:R-:W-:Y:S01]  /*121400*/  PRMT R2, R14, 0x7770, RZ ;  /* 0x000077700e027816 */ /* 0x002fe200000000ff */
[----:B------:R-:W4:Y:S01]  /*121410*/  LDL.LU.64 R24, [R1+0xe30] ;  /* 0x000e300001187983 */ /* 0x000f220000300a00 */
[----:B--2---:R-:W-:Y:S02]  /*121420*/  ISETP.LT.AND P5, PT, R27, UR12, !P5 ;  /* 0x0000000c1b007c0c */ /* 0x004fe4000efa1270 */
[----:B------:R-:W-:Y:S01]  /*121430*/  ISETP.LT.AND P6, PT, R26, UR16, !P2 ;  /* 0x000000101a007c0c */ /* 0x000fe2000d7c1270 */
[----:B------:R-:W1:Y:S01]  /*121440*/  LDCU UR12, c[0x0][0x398] ;  /* 0x00007300ff0c77ac */ /* 0x000e620008000800 */
[----:B------:R-:W2:Y:S09]  /*121450*/  LDCU UR16, c[0x0][0x398] ;  /* 0x00007300ff1077ac */ /* 0x000eb20008000800 */
[----:B---3--:R3:W-:Y:S04]  /*121460*/  @P5 STG.E.U8 desc[UR6][R12.64], R0 ;  /* 0x000000000c005986 */ /* 0x0087e8000c101106 */
[----:B------:R0:W-:Y:S04]  /*121470*/  @P3 STG.E.U8 desc[UR6][R22.64], R2 ;  /* 0x0000000216003986 */ /* 0x0001e8000c101106 */
[----:B---3--:R-:W3:Y:S04]  /*121480*/  LDL.LU.64 R12, [R1+0xe40] ;  /* 0x000e4000010c7983 */ /* 0x008ee80000300a00 */
[----:B0-----:R-:W2:Y:S01]  /*121490*/  LDL.LU.64 R22, [R1+0xe20] ;  /* 0x000e200001167983 */ /* 0x001ea20000300a00 */
[----:B------:R-:W-:-:S03]  /*1214a0*/  PRMT R0, R14, 0x7771, RZ ;  /* 0x000077710e007816 */ /* 0x000fc600000000ff */
[----:B------:R-:W2:Y:S01]  /*1214b0*/  LDL.LU R10, [R1+0x834] ;  /* 0x00083400010a7983 */ /* 0x000ea20000300800 */
[----:B------:R-:W-:-:S03]  /*1214c0*/  PRMT R2, R14, 0x7772, RZ ;  /* 0x000077720e027816 */ /* 0x000fc600000000ff */
[----:B------:R0:W-:Y:S04]  /*1214d0*/  @P6 STG.E.U8 desc[UR6][R4.64], R0 ;  /* 0x0000000004006986 */ /* 0x0001e8000c101106 */
[----:B------:R1:W-:Y:S04]  /*1214e0*/  @P4 STG.E.U8 desc[UR6][R6.64], R2 ;  /* 0x0000000206004986 */ /* 0x0003e8000c101106 */
[----:B0-----:R-:W2:Y:S04]  /*1214f0*/  LDL.LU.64 R4, [R1+0xe28] ;  /* 0x000e280001047983 */ /* 0x001ea80000300a00 */
[----:B-1----:R-:W2:Y:S01]  /*121500*/  LDL.LU.64 R6, [R1+0xe10] ;  /* 0x000e100001067983 */ /* 0x002ea20000300a00 */
[----:B------:R-:W-:-:S03]  /*121510*/  PRMT R2, R14, 0x7773, RZ ;  /* 0x000077730e027816 */ /* 0x000fc600000000ff */
[----:B------:R-:W2:Y:S01]  /*121520*/  LDL.LU.64 R14, [R1+0xe18] ;  /* 0x000e1800010e7983 */ /* 0x000ea20000300a00 */
[----:B------:R-:W-:Y:S02]  /*121530*/  ISETP.LT.AND P3, PT, R18, UR8, !P2 ;  /* 0x0000000812007c0c */ /* 0x000fe4000d761270 */
[----:B------:R-:W-:Y:S02]  /*121540*/  ISETP.LT.AND P5, PT, R9, UR18, !P2 ;  /* 0x0000001209007c0c */ /* 0x000fe4000d7a1270 */
[----:B------:R-:W-:Y:S02]  /*121550*/  ISETP.LT.AND P4, PT, R29, UR22, !P2 ;  /* 0x000000161d007c0c */ /* 0x000fe4000d781270 */
[----:B------:R-:W-:Y:S01]  /*121560*/  ISETP.LT.AND P6, PT, R28, UR10, !P2 ;  /* 0x0000000a1c007c0c */ /* 0x000fe2000d7c1270 */
[----:B------:R-:W-:Y:S01]  /*121570*/  VIADD R0, R20, 0xea ;  /* 0x000000ea14007836 */ /* 0x000fe20000000000 */
[----:B------:R-:W-:Y:S02]  /*121580*/  PRMT R3, R11, 0x7770, RZ ;  /* 0x000077700b037816 */ /* 0x000fe400000000ff */
[----:B------:R-:W-:Y:S01]  /*121590*/  ISETP.LT.AND P2, PT, R27, UR20, !P2 ;  /* 0x000000141b007c0c */ /* 0x000fe2000d741270 */
[----:B------:R-:W0:Y:S01]  /*1215a0*/  LDCU UR8, c[0x0][0x398] ;  /* 0x00007300ff0877ac */ /* 0x000e220008000800 */
[----:B------:R-:W1:Y:S01]  /*1215b0*/  LDCU UR18, c[0x0][0x398] ;  /* 0x00007300ff1277ac */ /* 0x000e620008000800 */
[----:B------:R-:W0:Y:S01]  /*1215c0*/  LDCU UR10, c[0x0][0x398] ;  /* 0x00007300ff0a77ac */ /* 0x000e220008000800 */
[----:B------:R-:W0:Y:S01]  /*1215d0*/  LDCU UR22, c[0x0][0x398] ;  /* 0x00007300ff1677ac */ /* 0x000e220008000800 */
[----:B------:R-:W0:Y:S01]  /*1215e0*/  LDCU UR20, c[0x0][0x398] ;  /* 0x00007300ff1477ac */ /* 0x000e220008000800 */
[----:B----4-:R4:W-:Y:S01]  /*1215f0*/  @P3 STG.E.U8 desc[UR6][R16.64], R2 ;  /* 0x0000000210003986 */ /* 0x0109e2000c101106 */
[----:B------:R-:W-:-:S02]  /*121600*/  ISETP.GE.AND P3, PT, R0, UR33, PT ;  /* 0x0000002100007c0c */ /* 0x000fc4000bf66270 */
[C---:B------:R-:W-:Y:S01]  /*121610*/  PRMT R0, R11.reuse, 0x7771, RZ ;  /* 0x000077710b007816 */ /* 0x040fe200000000ff */
[----:B------:R-:W-:Y:S01]  /*121620*/  @P5 STG.E.U8 desc[UR6][R24.64], R3 ;  /* 0x0000000318005986 */ /* 0x000fe2000c101106 */
[----:B------:R-:W-:Y:S01]  /*121630*/  ISETP.LT.AND P5, PT, R8, UR12, !P3 ;  /* 0x0000000c08007c0c */ /* 0x000fe2000dfa1270 */
[----:B------:R-:W0:Y:S02]  /*121640*/  LDCU UR12, c[0x0][0x398] ;  /* 0x00007300ff0c77ac */ /* 0x000e240008000800 */
[----:B----4-:R-:W4:Y:S01]  /*121650*/  LDL.LU.64 R16, [R1+0xe08] ;  /* 0x000e080001107983 */ /* 0x010f220000300a00 */
[----:B------:R-:W-:-:S03]  /*121660*/  PRMT R2, R11, 0x7772, RZ ;  /* 0x000077720b027816 */ /* 0x000fc600000000ff */
[----:B---3--:R3:W-:Y:S04]  /*121670*/  @P4 STG.E.U8 desc[UR6][R12.64], R0 ;  /* 0x000000000c004986 */ /* 0x0087e8000c101106 */
[----:B--2---:R2:W-:Y:S01]  /*121680*/  @P6 STG.E.U8 desc[UR6][R22.64], R2 ;  /* 0x0000000216006986 */ /* 0x0045e2000c101106 */
[----:B------:R-:W-:-:S03]  /*121690*/  ISETP.LT.AND P6, PT, R26, UR14, !P3 ;  /* 0x0000000e1a007c0c */ /* 0x000fc6000dfc1270 */
[----:B---3--:R-:W3:Y:S04]  /*1216a0*/  LDL.LU.64 R12, [R1+0xe00] ;  /* 0x000e0000010c7983 */ /* 0x008ee80000300a00 */
[----:B------:R-:W3:Y:S01]  /*1216b0*/  LDL.LU R21, [R1+0x734] ;  /* 0x0007340001157983 */ /* 0x000ee20000300800 */
[----:B------:R-:W-:-:S03]  /*1216c0*/  PRMT R0, R11, 0x7773, RZ ;  /* 0x000077730b007816 */ /* 0x000fc600000000ff */
[----:B------:R-:W3:Y:S01]  /*1216d0*/  LDL.LU.64 R24, [R1+0xdf8] ;  /* 0x000df80001187983 */ /* 0x000ee20000300a00 */
[----:B--2---:R-:W-:-:S03]  /*1216e0*/  PRMT R2, R10, 0x7770, RZ ;  /* 0x000077700a027816 */ /* 0x004fc600000000ff */
[----:B------:R-:W2:Y:S04]  /*1216f0*/  LDL.LU.64 R22, [R1+0xdf0] ;  /* 0x000df00001167983 */ /* 0x000ea80000300a00 */
[----:B------:R0:W-:Y:S04]  /*121700*/  @P2 STG.E.U8 desc[UR6][R4.64], R0 ;  /* 0x0000000004002986 */ /* 0x0001e8000c101106 */
[----:B------:R1:W-:Y:S01]  /*121710*/  @P5 STG.E.U8 desc[UR6][R6.64], R2 ;  /* 0x0000000206005986 */ /* 0x0003e2000c101106 */
[----:B------:R-:W-:Y:S01]  /*121720*/  ISETP.LT.AND P4, PT, R19, UR4, !P3 ;  /* 0x0000000413007c0c */ /* 0x000fe2000df81270 */
[----:B------:R-:W2:Y:S01]  /*121730*/  LDCU UR14, c[0x0][0x398] ;  /* 0x00007300ff0e77ac */ /* 0x000ea20008000800 */
[----:B0-----:R-:W-:Y:S01]  /*121740*/  PRMT R0, R10, 0x7771, RZ ;  /* 0x000077710a007816 */ /* 0x001fe200000000ff */
[----:B-1----:R-:W2:Y:S01]  /*121750*/  LDL.LU.64 R6, [R1+0xde8] ;  /* 0x000de80001067983 */ /* 0x002ea20000300a00 */
[----:B------:R-:W-:-:S02]  /*121760*/  ISETP.LT.AND P5, PT, R18, UR16, !P3 ;  /* 0x0000001012007c0c */ /* 0x000fc4000dfa1270 */
[----:B------:R-:W-:Y:S01]  /*121770*/  PRMT R2, R10, 0x7772, RZ ;  /* 0x000077720a027816 */ /* 0x000fe200000000ff */
[----:B------:R-:W0:Y:S01]  /*121780*/  LDCU UR4, c[0x0][0x398] ;  /* 0x00007300ff0477ac */ /* 0x000e220008000800 */
[----:B------:R1:W-:Y:S01]  /*121790*/  @P6 STG.E.U8 desc[UR6][R14.64], R0 ;  /* 0x000000000e006986 */ /* 0x0003e2000c101106 */
[----:B------:R-:W0:Y:S03]  /*1217a0*/  LDCU UR16, c[0x0][0x398] ;  /* 0x00007300ff1077ac */ /* 0x000e260008000800 */
[----:B-1----:R-:W2:Y:S04]  /*1217b0*/  LDL.LU.64 R14, [R1+0xde0] ;  /* 0x000de000010e7983 */ /* 0x002ea80000300a00 */
[----:B----4-:R1:W-:Y:S01]  /*1217c0*/  @P4 STG.E.U8 desc[UR6][R16.64], R2 ;  /* 0x0000000210004986 */ /* 0x0103e2000c101106 */
[----:B------:R-:W-:-:S02]  /*1217d0*/  ISETP.LT.AND P4, PT, R9, UR8, !P3 ;  /* 0x0000000809007c0c */ /* 0x000fc4000df81270 */
[----:B------:R-:W-:Y:S01]  /*1217e0*/  ISETP.LT.AND P6, PT, R29, UR18, !P3 ;  /* 0x000000121d007c0c */ /* 0x000fe2000dfc1270 */
[----:B------:R-:W-:Y:S01]  /*1217f0*/  VIADD R0, R20, 0xeb ;  /* 0x000000eb14007836 */ /* 0x000fe20000000000 */
[----:B------:R-:W4:Y:S01]  /*121800*/  LDL.LU R11, [R1+0x824] ;  /* 0x00082400010b7983 */ /* 0x000f220000300800 */
[----:B------:R-:W0:Y:S01]  /*121810*/  LDCU UR8, c[0x0][0x398] ;  /* 0x00007300ff0877ac */ /* 0x000e220008000800 */
[----:B------:R-:W0:Y:S01]  /*121820*/  LDCU UR18, c[0x0][0x398] ;  /* 0x00007300ff1277ac */ /* 0x000e220008000800 */
[----:B-1----:R-:W-:Y:S02]  /*121830*/  PRMT R2, R10, 0x7773, RZ ;  /* 0x000077730a027816 */ /* 0x002fe400000000ff */
[----:B------:R-:W-:Y:S01]  /*121840*/  ISETP.GE.AND P2, PT, R0, UR36, PT ;  /* 0x0000002400007c0c */ /* 0x000fe2000bf46270 */
[----:B------:R-:W4:Y:S04]  /*121850*/  LDL.LU.64 R16, [R1+0xdd8] ;  /* 0x000dd80001107983 */ /* 0x000f280000300a00 */
[----:B---3--:R1:W-:Y:S01]  /*121860*/  @P5 STG.E.U8 desc[UR6][R12.64], R2 ;  /* 0x000000020c005986 */ /* 0x0083e2000c101106 */
[----:B------:R-:W-:-:S02]  /*121870*/  ISETP.LT.AND P5, PT, R28, UR10, !P3 ;  /* 0x0000000a1c007c0c */ /* 0x000fc4000dfa1270 */
[----:B------:R-:W-:Y:S02]  /*121880*/  ISETP.LT.AND P3, PT, R27, UR22, !P3 ;  /* 0x000000161b007c0c */ /* 0x000fe4000df61270 */
[C---:B------:R-:W-:Y:S01]  /*121890*/  PRMT R0, R21.reuse, 0x7770, RZ ;  /* 0x0000777015007816 */ /* 0x040fe200000000ff */
[----:B------:R-:W3:Y:S01]  /*1218a0*/  LDCU UR10, c[0x0][0x398] ;  /* 0x00007300ff0a77ac */ /* 0x000ee20008000800 */
[----:B------:R-:W0:Y:S03]  /*1218b0*/  LDCU UR22, c[0x0][0x398] ;  /* 0x00007300ff1677ac */ /* 0x000e260008000800 */
[----:B------:R2:W-:Y:S01]  /*1218c0*/  @P4 STG.E.U8 desc[UR6][R24.64], R0 ;  /* 0x0000000018004986 */ /* 0x0005e2000c101106 */
[----:B-1----:R-:W-:-:S03]  /*1218d0*/  PRMT R2, R21, 0x7771, RZ ;  /* 0x0000777115027816 */ /* 0x002fc600000000ff */
[----:B------:R-:W3:Y:S04]  /*1218e0*/  LDL.LU.64 R12, [R1+0xdc8] ;  /* 0x000dc800010c7983 */ /* 0x000ee80000300a00 */
[----:B--2---:R1:W-:Y:S04]  /*1218f0*/  @P6 STG.E.U8 desc[UR6][R22.64], R2 ;  /* 0x0000000216006986 */ /* 0x0043e8000c101106 */
[----:B------:R-:W2:Y:S01]  /*121900*/  LDL.LU.64 R24, [R1+0xdd0] ;  /* 0x000dd00001187983 */ /* 0x000ea20000300a00 */
[----:B------:R-:W-:-:S05]  /*121910*/  PRMT R0, R21, 0x7772, RZ ;  /* 0x0000777215007816 */ /* 0x000fca00000000ff */
[----:B------:R-:W-:Y:S01]  /*121920*/  @P5 STG.E.U8 desc[UR6][R6.64], R0 ;  /* 0x0000000006005986 */ /* 0x000fe2000c101106 */
[----:B-1----:R-:W-:-:S03]  /*121930*/  PRMT R2, R21, 0x7773, RZ ;  /* 0x0000777315027816 */ /* 0x002fc600000000ff */
[----:B------:R-:W2:Y:S04]  /*121940*/  LDL.LU.64 R22, [R1+0xdc0] ;  /* 0x000dc00001167983 */ /* 0x000ea80000300a00 */
[----:B------:R-:W2:Y:S04]  /*121950*/  LDL.LU R10, [R1+0x854] ;  /* 0x00085400010a7983 */ /* 0x000ea80000300800 */
[----:B------:R1:W-:Y:S04]  /*121960*/  @P3 STG.E.U8 desc[UR6][R14.64], R2 ;  /* 0x000000020e003986 */ /* 0x0003e8000c101106 */
[----:B-1----:R-:W2:Y:S01]  /*121970*/  LDL.LU.64 R14, [R1+0xda8] ;  /* 0x000da800010e7983 */ /* 0x002ea20000300a00 */
[----:B------:R-:W-:-:S02]  /*121980*/  ISETP.LT.AND P6, PT, R8, UR12, !P2 ;  /* 0x0000000c08007c0c */ /* 0x000fc4000d7c1270 */
[----:B0-----:R-:W-:Y:S02]  /*121990*/  ISETP.LT.AND P4, PT, R26, UR4, !P2 ;  /* 0x000000041a007c0c */ /* 0x001fe4000d781270 */
[----:B----4-:R-:W-:Y:S02]  /*1219a0*/  PRMT R0, R11, 0x7770, RZ ;  /* 0x000077700b007816 */ /* 0x010fe400000000ff */
[----:B------:R-:W-:Y:S02]  /*1219b0*/  ISETP.LT.AND P3, PT, R19, UR14, !P2 ;  /* 0x0000000e13007c0c */ /* 0x000fe4000d761270 */
[C---:B------:R-:W-:Y:S02]  /*1219c0*/  PRMT R2, R11.reuse, 0x7771, RZ ;  /* 0x000077710b027816 */ /* 0x040fe400000000ff */
[----:B------:R-:W-:Y:S02]  /*1219d0*/  ISETP.LT.AND P5, PT, R18, UR16, !P2 ;  /* 0x0000001012007c0c */ /* 0x000fe4000d7a1270 */
[----:B------:R-:W-:Y:S01]  /*1219e0*/  PRMT R3, R11, 0x7773, RZ ;  /* 0x000077730b037816 */ /* 0x000fe200000000ff */
[----:B------:R-:W0:Y:S01]  /*1219f0*/  LDCU UR12, c[0x0][0x398] ;  /* 0x00007300ff0c77ac */ /* 0x000e220008000800 */
[----:B------:R-:W1:Y:S01]  /*121a00*/  LDCU UR4, c[0x0][0x398] ;  /* 0x00007300ff0477ac */ /* 0x000e620008000800 */
[----:B------:R-:W4:Y:S01]  /*121a10*/  LDCU UR14, c[0x0][0x398] ;  /* 0x00007300ff0e77ac */ /* 0x000f220008000800 */
[----:B------:R-:W0:Y:S01]  /*121a20*/  LDCU UR16, c[0x0][0x398] ;  /* 0x00007300ff1077ac */ /* 0x000e220008000800 */
[----:B------:R-:W-:Y:S04]  /*121a30*/  @P6 STG.E.U8 desc[UR6][R16.64], R0 ;  /* 0x0000000010006986 */ /* 0x000fe8000c101106 */
[----:B--2---:R2:W-:Y:S04]  /*121a40*/  STL.64 [R1+0x54d0], R14 ;  /* 0x0054d00e01007387 */ /* 0x0045e80000100a00 */
[----:B--2---:R-:W2:Y:S04]  /*121a50*/  LDL.LU.64 R14, [R1+0xdb8] ;  /* 0x000db800010e7983 */ /* 0x004ea80000300a00 */
[----:B---3--:R3:W-:Y:S01]  /*121a60*/  @P4 STG.E.U8 desc[UR6][R12.64], R2 ;  /* 0x000000020c004986 */ /* 0x0087e2000c101106 */
[----:B------:R-:W-:Y:S01]  /*121a70*/  ISETP.LT.AND P4, PT, R9, UR20, !P2 ;  /* 0x0000001409007c0c */ /* 0x000fe2000d781270 */
[----:B------:R-:W-:-:S02]  /*121a80*/  VIADD R0, R20, 0xec ;  /* 0x000000ec14007836 */ /* 0x000fc40000000000 */
[----:B------:R-:W4:Y:S04]  /*121a90*/  LDL.LU.64 R4, [R1+0xdb0] ;  /* 0x000db00001047983 */ /* 0x000f280000300a00 */
[----:B------:R-:W4:Y:S04]  /*121aa0*/  LDL.LU.64 R6, [R1+0xda0] ;  /* 0x000da00001067983 */ /* 0x000f280000300a00 */
[----:B------:R-:W4:Y:S01]  /*121ab0*/  LDL.LU R16, [R1+0x838] ;  /* 0x0008380001107983 */ /* 0x000f220000300800 */
[----:B------:R-:W-:Y:S01]  /*121ac0*/  ISETP.LT.AND P6, PT, R29, UR8, !P2 ;  /* 0x000000081d007c0c */ /* 0x000fe2000d7c1270 */
[----:B------:R-:W0:Y:S01]  /*121ad0*/  LDCU UR8, c[0x0][0x398] ;  /* 0x00007300ff0877ac */ /* 0x000e220008000800 */
[----:B------:R-:W0:Y:S01]  /*121ae0*/  LDCU UR20, c[0x0][0x398] ;  /* 0x00007300ff1477ac */ /* 0x000e220008000800 */
[----:B---3--:R-:W-:Y:S01]  /*121af0*/  PRMT R2, R11, 0x7772, RZ ;  /* 0x000077720b027816 */ /* 0x008fe200000000ff */
[----:B------:R-:W3:Y:S04]  /*121b00*/  LDL.LU.64 R12, [R1+0xd98] ;  /* 0x000d9800010c7983 */ /* 0x000ee80000300a00 */
[----:B------:R0:W-:Y:S01]  /*121b10*/  @P3 STG.E.U8 desc[UR6][R24.64], R2 ;  /* 0x0000000218003986 */ /* 0x0001e2000c101106 */
[----:B------:R-:W-:-:S02]  /*121b20*/  ISETP.GE.AND P3, PT, R0, UR37, PT ;  /* 0x0000002500007c0c */ /* 0x000fc4000bf66270 */
[C---:B------:R-:W-:Y:S01]  /*121b30*/  PRMT R0, R10.reuse, 0x7770, RZ ;  /* 0x000077700a007816 */ /* 0x040fe200000000ff */
[----:B------:R1:W-:Y:S04]  /*121b40*/  @P5 STG.E.U8 desc[UR6][R22.64], R3 ;  /* 0x0000000316005986 */ /* 0x0003e8000c101106 */
[----:B0-----:R-:W3:Y:S04]  /*121b50*/  LDL.LU.64 R24, [R1+0xd90] ;  /* 0x000d900001187983 */ /* 0x001ee80000300a00 */
[----:B-1----:R-:W3:Y:S04]  /*121b60*/  LDL.LU.64 R22, [R1+0xd88] ;  /* 0x000d880001167983 */ /* 0x002ee80000300a00 */
[----:B--2---:R0:W-:Y:S04]  /*121b70*/  @P4 STG.E.U8 desc[UR6][R14.64], R0 ;  /* 0x000000000e004986 */ /* 0x0041e8000c101106 */
[----:B0-----:R-:W2:Y:S01]  /*121b80*/  LDL.LU.64 R14, [R1+0x54d0] ;  /* 0x0054d000010e7983 */ /* 0x001ea20000300a00 */
[----:B------:R-:W-:-:S02]  /*121b90*/  PRMT R2, R10, 0x7771, RZ ;  /* 0x000077710a027816 */ /* 0x000fc400000000ff */
[----:B------:R-:W-:Y:S02]  /*121ba0*/  ISETP.LT.AND P5, PT, R28, UR18, !P2 ;  /* 0x000000121c007c0c */ /* 0x000fe4000d7a1270 */
[----:B------:R-:W-:Y:S02]  /*121bb0*/  ISETP.LT.AND P2, PT, R27, UR10, !P2 ;  /* 0x0000000a1b007c0c */ /* 0x000fe4000d741270 */
[----:B------:R-:W-:Y:S02]  /*121bc0*/  PRMT R0, R10, 0x7772, RZ ;  /* 0x000077720a007816 */ /* 0x000fe400000000ff */
[----:B------:R-:W-:Y:S01]  /*121bd0*/  ISETP.LT.AND P4, PT, R26, UR4, !P3 ;  /* 0x000000041a007c0c */ /* 0x000fe2000df81270 */
[----:B------:R-:W0:Y:S01]  /*121be0*/  LDCU UR18, c[0x0][0x398] ;  /* 0x00007300ff1277ac */ /* 0x000e220008000800 */
[----:B------:R-:W1:Y:S01]  /*121bf0*/  LDCU UR10, c[0x0][0x398] ;  /* 0x00007300ff0a77ac */ /* 0x000e620008000800 */
[----:B------:R-:W0:Y:S01]  /*121c00*/  LDCU UR4, c[0x0][0x398] ;  /* 0x00007300ff0477ac */ /* 0x000e220008000800 */
[----:B--2---:R2:W-:Y:S04]  /*121c10*/  @P6 STG.E.U8 desc[UR6][R14.64], R2 ;  /* 0x000000020e006986 */ /* 0x0045e8000c101106 */
[----:B--2---:R-:W2:Y:S01]  /*121c20*/  LDL.LU.64 R14, [R1+0xd68] ;  /* 0x000d6800010e7983 */ /* 0x004ea20000300a00 */
[----:B------:R-:W-:-:S03]  /*121c30*/  ISETP.LT.AND P6, PT, R8, UR12, !P3 ;  /* 0x0000000c08007c0c */ /* 0x000fc6000dfc1270 */
[----:B------:R-:W2:Y:S01]  /*121c40*/  LDL.LU R11, [R1+0x738] ;  /* 0x00073800010b7983 */ /* 0x000ea20000300800 */
[----:B------:R-:W-:-:S03]  /*121c50*/  PRMT R2, R10, 0x7773, RZ ;  /* 0x000077730a027816 */ /* 0x000fc600000000ff */
[----:B----4-:R4:W-:Y:S01]  /*121c60*/  @P5 STG.E.U8 desc[UR6][R4.64], R0 ;  /* 0x0000000004005986 */ /* 0x0109e2000c101106 */
[----:B------:R-:W-:Y:S01]  /*121c70*/  ISETP.LT.AND P5, PT, R19, UR22, !P3 ;  /* 0x0000001613007c0c */ /* 0x000fe2000dfa1270 */
[----:B------:R-:W0:Y:S01]  /*121c80*/  LDCU UR12, c[0x0][0x398] ;  /* 0x00007300ff0c77ac */ /* 0x000e220008000800 */
[----:B------:R-:W0:Y:S01]  /*121c90*/  LDCU UR22, c[0x0][0x398] ;  /* 0x00007300ff1677ac */ /* 0x000e220008000800 */
[----:B------:R1:W-:Y:S01]  /*121ca0*/  @P2 STG.E.U8 desc[UR6][R6.64], R2 ;  /* 0x0000000206002986 */ /* 0x0003e2000c101106 */
[----:B------:R-:W-:Y:S01]  /*121cb0*/  ISETP.LT.AND P2, PT, R18, UR14, !P3 ;  /* 0x0000000e12007c0c */ /* 0x000fe2000df41270 */
[----:B------:R-:W0:Y:S02]  /*121cc0*/  LDCU UR14, c[0x0][0x398] ;  /* 0x00007300ff0e77ac */ /* 0x000e240008000800 */
[----:B----4-:R-:W4:Y:S01]  /*121cd0*/  LDL.LU.64 R4, [R1+0xd78] ;  /* 0x000d780001047983 */ /* 0x010f220000300a00 */
[----:B------:R-:W-:-:S03]  /*121ce0*/  PRMT R0, R16, 0x7770, RZ ;  /* 0x0000777010007816 */ /* 0x000fc600000000ff */
[----:B-1----:R-:W4:Y:S04]  /*121cf0*/  LDL.LU.64 R6, [R1+0xd70] ;  /* 0x000d700001067983 */ /* 0x002f280000300a00 */
[----:B---3--:R1:W-:Y:S01]  /*121d00*/  @P6 STG.E.U8 desc[UR6][R12.64], R0 ;  /* 0x000000000c006986 */ /* 0x0083e2000c101106 */
[----:B------:R-:W-:-:S05]  /*121d10*/  PRMT R2, R16, 0x7771, RZ ;  /* 0x0000777110027816 */ /* 0x000fca00000000ff */
[----:B------:R3:W-:Y:S04]  /*121d20*/  @P4 STG.E.U8 desc[UR6][R24.64], R2 ;  /* 0x0000000218004986 */ /* 0x0007e8000c101106 */
[----:B-1----:R-:W4:Y:S01]  /*121d30*/  LDL.LU.64 R12, [R1+0xd60] ;  /* 0x000d6000010c7983 */ /* 0x002f220000300a00 */
[----:B------:R-:W-:-:S03]  /*121d40*/  PRMT R0, R16, 0x7772, RZ ;  /* 0x0000777210007816 */ /* 0x000fc600000000ff */
[----:B------:R-:W4:Y:S04]  /*121d50*/  LDL.LU R10, [R1+0x828] ;  /* 0x00082800010a7983 */ /* 0x000f280000300800 */
[----:B---3--:R-:W3:Y:S01]  /*121d60*/  LDL.LU.64 R24, [R1+0xd80] ;  /* 0x000d800001187983 */ /* 0x008ee20000300a00 */
[----:B------:R-:W-:-:S03]  /*121d70*/  PRMT R2, R16, 0x7773, RZ ;  /* 0x0000777310027816 */ /* 0x000fc600000000ff */
[----:B------:R1:W-:Y:S04]  /*121d80*/  @P5 STG.E.U8 desc[UR6][R22.64], R0 ;  /* 0x0000000016005986 */ /* 0x0003e8000c101106 */
[----:B-1----:R-:W3:Y:S04]  /*121d90*/  LDL.LU.64 R22, [R1+0xd48] ;  /* 0x000d480001167983 */ /* 0x002ee80000300a00 */
[----:B------:R-:W3:Y:S04]  /*121da0*/  LDL.LU.64 R16, [R1+0xd40] ;  /* 0x000d400001107983 */ /* 0x000ee80000300a00 */
[----:B--2---:R1:W-:Y:S04]  /*121db0*/  @P2 STG.E.U8 desc[UR6][R14.64], R2 ;  /* 0x000000020e002986 */ /* 0x0043e8000c101106 */
[----:B-1----:R-:W2:Y:S01]  /*121dc0*/  LDL.LU.64 R14, [R1+0xd28] ;  /* 0x000d2800010e7983 */ /* 0x002ea20000300a00 */
[----:B------:R-:W-:-:S02]  /*121dd0*/  ISETP.LT.AND P4, PT, R9, UR16, !P3 ;  /* 0x0000001009007c0c */ /* 0x000fc4000df81270 */
[----:B------:R-:W-:Y:S02]  /*121de0*/  ISETP.LT.AND P5, PT, R29, UR8, !P3 ;  /* 0x000000081d007c0c */ /* 0x000fe4000dfa1270 */
[----:B0-----:R-:W-:Y:S01]  /*121df0*/  ISETP.LT.AND P6, PT, R28, UR18, !P3 ;  /* 0x000000121c007c0c */ /* 0x001fe2000dfc1270 */
[----:B------:R-:W-:Y:S01]  /*121e00*/  VIADD R0, R20, 0xed ;  /* 0x000000ed14007836 */ /* 0x000fe20000000000 */
[----:B------:R-:W-:Y:S02]  /*121e10*/  PRMT R2, R11, 0x7770, RZ ;  /* 0x000077700b027816 */ /* 0x000fe400000000ff */
[----:B------:R-:W-:Y:S01]  /*121e20*/  ISETP.LT.AND P3, PT, R27, UR10, !P3 ;  /* 0x0000000a1b007c0c */ /* 0x000fe2000df61270 */
[----:B------:R-:W0:Y:S01]  /*121e30*/  LDCU UR16, c[0x0][0x398] ;  /* 0x00007300ff1077ac */ /* 0x000e220008000800 */
[----:B------:R-:W1:Y:S01]  /*121e40*/  LDCU UR8, c[0x0][0x398] ;  /* 0x00007300ff0877ac */ /* 0x000e620008000800 */
[----:B------:R-:W-:Y:S02]  /*121e50*/  ISETP.GE.AND P2, PT, R0, UR5, PT ;  /* 0x0000000500007c0c */ /* 0x000fe4000bf46270 */
[----:B------:R-:W-:Y:S01]  /*121e60*/  PRMT R0, R11, 0x7771, RZ ;  /* 0x000077710b007816 */ /* 0x000fe200000000ff */
[----:B------:R-:W0:Y:S01]  /*121e70*/  LDCU UR5, c[0x0][0x398] ;  /* 0x00007300ff0577ac */ /* 0x000e220008000800 */
[----:B------:R-:W0:Y:S01]  /*121e80*/  LDCU UR18, c[0x0][0x398] ;  /* 0x00007300ff1277ac */ /* 0x000e220008000800 */
[----:B------:R-:W0:Y:S01]  /*121e90*/  LDCU UR10, c[0x0][0x398] ;  /* 0x00007300ff0a77ac */ /* 0x000e220008000800 */
[----:B----4-:R4:W-:Y:S01]  /*121ea0*/  @P4 STG.E.U8 desc[UR6][R4.64], R2 ;  /* 0x0000000204004986 */ /* 0x0109e2000c101106 */
[----:B------:R-:W-:-:S03]  /*121eb0*/  ISETP.LT.AND P4, PT, R8, UR4, !P2 ;  /* 0x0000000408007c0c */ /* 0x000fc6000d781270 */
[----:B------:R1:W-:Y:S01]  /*121ec0*/  @P5 STG.E.U8 desc[UR6][R6.64], R0 ;  /* 0x0000000006005986 */ /* 0x0003e2000c101106 */
[----:B------:R-:W-:Y:S01]  /*121ed0*/  ISETP.LT.AND P5, PT, R26, UR12, !P2 ;  /* 0x0000000c1a007c0c */ /* 0x000fe2000d7a1270 */
[----:B------:R-:W0:Y:S01]  /*121ee0*/  LDCU UR4, c[0x0][0x398] ;  /* 0x00007300ff0477ac */ /* 0x000e220008000800 */
[----:B------:R-:W0:Y:S01]  /*121ef0*/  LDCU UR12, c[0x0][0x398] ;  /* 0x00007300ff0c77ac */ /* 0x000e220008000800 */
[----:B----4-:R-:W-:Y:S01]  /*121f00*/  PRMT R2, R11, 0x7772, RZ ;  /* 0x000077720b027816 */ /* 0x010fe200000000ff */
[----:B-1----:R-:W-:Y:S01]  /*121f10*/  VIADD R0, R20, 0xee ;  /* 0x000000ee14007836 */ /* 0x002fe20000000000 */
[----:B------:R-:W-:Y:S01]  /*121f20*/  PRMT R3, R10, 0x7770, RZ ;  /* 0x000077700a037816 */ /* 0x000fe200000000ff */
[----:B------:R-:W4:Y:S04]  /*121f30*/  LDL.LU R7, [R1+0x83c] ;  /* 0x00083c0001077983 */ /* 0x000f280000300800 */
[----:B------:R1:W-:Y:S01]  /*121f40*/  @P6 STG.E.U8 desc[UR6][R12.64], R2 ;  /* 0x000000020c006986 */ /* 0x0003e2000c101106 */
[----:B------:R-:W-:-:S03]  /*121f50*/  ISETP.LT.AND P6, PT, R19, UR14, !P2 ;  /* 0x0000000e13007c0c */ /* 0x000fc6000d7c1270 */
[----:B------:R-:W-:Y:S01]  /*121f60*/  STL [R1+0x54b8], R20 ;  /* 0x0054b81401007387 */ /* 0x000fe20000100800 */
[----:B------:R-:W-:Y:S01]  /*121f70*/  PRMT R4, R10, 0x7773, RZ ;  /* 0x000077730a047816 */ /* 0x000fe200000000ff */
[----:B------:R-:W0:Y:S01]  /*121f80*/  LDCU UR14, c[0x0][0x398] ;  /* 0x00007300ff0e77ac */ /* 0x000e220008000800 */
[----:B-1----:R-:W-:Y:S01]  /*121f90*/  PRMT R2, R11, 0x7773, RZ ;  /* 0x000077730b027816 */ /* 0x002fe200000000ff */
[----:B------:R-:W4:Y:S04]  /*121fa0*/  LDL.LU.64 R12, [R1+0xd58] ;  /* 0x000d5800010c7983 */ /* 0x000f280000300a00 */
[----:B---3--:R1:W-:Y:S01]  /*121fb0*/  @P3 STG.E.U8 desc[UR6][R24.64], R2 ;  /* 0x0000000218003986 */ /* 0x0083e2000c101106 */
[----:B------:R-:W-:Y:S02]  /*121fc0*/  ISETP.GE.AND P3, PT, R0, UR35, PT ;  /* 0x0000002300007c0c */ /* 0x000fe4000bf66270 */
[----:B------:R-:W-:Y:S01]  /*121fd0*/  PRMT R0, R10, 0x7771, RZ ;  /* 0x000077710a007816 */ /* 0x000fe200000000ff */
[----:B------:R3:W-:Y:S01]  /*121fe0*/  @P4 STG.E.U8 desc[UR6][R22.64], R3 ;  /* 0x0000000316004986 */ /* 0x0007e2000c101106 */
[----:B------:R-:W-:Y:S01]  /*121ff0*/  ISETP.LT.AND P4, PT, R18, UR20, !P2 ;  /* 0x0000001412007c0c */ /* 0x000fe2000d781270 */
[----:B------:R-:W0:Y:S02]  /*122000*/  LDCU UR20, c[0x0][0x398] ;  /* 0x00007300ff1477ac */ /* 0x000e240008000800 */
[----:B------:R-:W-:Y:S01]  /*122010*/  @P5 STG.E.U8 desc[UR6][R16.64], R0 ;  /* 0x0000000010005986 */ /* 0x000fe2000c101106 */
[----:B-1----:R-:W-:-:S03]  /*122020*/  PRMT R2, R10, 0x7772, RZ ;  /* 0x000077720a027816 */ /* 0x002fc600000000ff */
[----:B------:R-:W4:Y:S04]  /*122030*/  LDL.LU.64 R24, [R1+0xd50] ;  /* 0x000d500001187983 */ /* 0x000f280000300a00 */
[----:B---3--:R-:W3:Y:S04]  /*122040*/  LDL.LU.64 R22, [R1+0xd20] ;  /* 0x000d200001167983 */ /* 0x008ee80000300a00 */
[----:B------:R1:W-:Y:S04]  /*122050*/  STL.64 [R1+0x54c0], R18 ;  /* 0x0054c01201007387 */ /* 0x0003e80000100a00 */
[----:B-1----:R-:W3:Y:S04]  /*122060*/  LDL.LU.64 R18, [R1+0xd38] ;  /* 0x000d380001127983 */ /* 0x002ee80000300a00 */
[----:B------:R-:W3:Y:S04]  /*122070*/  LDL.LU.64 R20, [R1+0xd30] ;  /* 0x000d300001147983 */ /* 0x000ee80000300a00 */
[----:B--2---:R1:W-:Y:S01]  /*122080*/  @P6 STG.E.U8 desc[UR6][R14.64], R2 ;  /* 0x000000020e006986 */ /* 0x0043e2000c101106 */
[----:B0-----:R-:W-:-:S02]  /*122090*/  ISETP.LT.AND P6, PT, R9, UR16, !P2 ;  /* 0x0000001009007c0c */ /* 0x001fc4000d7c1270 */
[----:B------:R-:W-:Y:S01]  /*1220a0*/  ISETP.LT.AND P5, PT, R29, UR8, !P2 ;  /* 0x000000081d007c0c */ /* 0x000fe2000d7a1270 */
[----:B------:R-:W0:Y:S01]  /*1220b0*/  LDCU UR8, c[0x0][0x398] ;  /* 0x00007300ff0877ac */ /* 0x000e220008000800 */
[----:B------:R-:W2:Y:S01]  /*1220c0*/  LDCU UR16, c[0x0][0x398] ;  /* 0x00007300ff1077ac */ /* 0x000ea20008000800 */
[----:B-1----:R-:W2:Y:S04]  /*1220d0*/  LDL.LU.64 R14, [R1+0xd18] ;  /* 0x000d1800010e7983 */ /* 0x002ea80000300a00 */
[----:B------:R1:W-:Y:S04]  /*1220e0*/  STL [R1+0x54c8], R9 ;  /* 0x0054c80901007387 */ /* 0x0003e80000100800 */
[----:B-1----:R-:W2:Y:S04]  /*1220f0*/  LDL.LU R9, [R1+0x858] ;  /* 0x0008580001097983 */ /* 0x002ea80000300800 */
[----:B------:R-:W3:Y:S01]  /*122100*/  LDL.LU.64 R10, [R1+0xd10] ;  /* 0x000d1000010a7983 */ /* 0x000ee20000300a00 */
[----:B----4-:R-:W-:-:S02]  /*122110*/  PRMT R2, R7, 0x7770, RZ ;  /* 0x0000777007027816 */ /* 0x010fc400000000ff */
[C---:B------:R-:W-:Y:S02]  /*122120*/  PRMT R0, R7.reuse, 0x7771, RZ ;  /* 0x0000777107007816 */ /* 0x040fe400000000ff */
[C---:B------:R-:W-:Y:S02]  /*122130*/  PRMT R3, R7.reuse, 0x7772, RZ ;  /* 0x0000777207037816 */ /* 0x040fe400000000ff */
[----:B------:R-:W-:Y:S01]  /*122140*/  PRMT R5, R7, 0x7773, RZ ;  /* 0x0000777307057816 */ /* 0x000fe200000000ff */
[----:B------:R1:W-:Y:S01]  /*122150*/  @P4 STG.E.U8 desc[UR6][R12.64], R4 ;  /* 0x000000040c004986 */ /* 0x0003e2000c101106 */
[----:B------:R-:W-:-:S03]  /*122160*/  ISETP.LT.AND P4, PT, R28, UR5, !P2 ;  /* 0x000000051c007c0c */ /* 0x000fc6000d781270 */
[----:B-1----:R-:W4:Y:S04]  /*122170*/  LDL.LU.64 R12, [R1+0xd08] ;  /* 0x000d0800010c7983 */ /* 0x002f280000300a00 */
[----:B------:R-:W4:Y:S04]  /*122180*/  LDL.LU R7, [R1+0x73c] ;  /* 0x00073c0001077983 */ /* 0x000f280000300800 */
[----:B------:R-:W4:Y:S01]  /*122190*/  LDL.LU.64 R16, [R1+0xd00] ;  /* 0x000d000001107983 */ /* 0x000f220000300a00 */
[C---:B--2---:R-:W-:Y:S02]  /*1221a0*/  PRMT R4, R9.reuse, 0x7770, RZ ;  /* 0x0000777009047816 */ /* 0x044fe400000000ff */
[C---:B------:R-:W-:Y:S01]  /*1221b0*/  PRMT R6, R9.reuse, 0x7771, RZ ;  /* 0x0000777109067816 */ /* 0x040fe200000000ff */
[----:B------:R-:W1:Y:S02]  /*1221c0*/  LDCU UR5, c[0x0][0x398] ;  /* 0x00007300ff0577ac */ /* 0x000e640008000800 */
[----:B------:R2:W-:Y:S04]  /*1221d0*/  @P6 STG.E.U8 desc[UR6][R24.64], R4 ;  /* 0x0000000418006986 */ /* 0x0005e8000c101106 */
[----:B---3--:R3:W-:Y:S01]  /*1221e0*/  @P5 STG.E.U8 desc[UR6][R22.64], R6 ;  /* 0x0000000616005986 */ /* 0x0087e2000c101106 */
[----:B--2---:R-:W-:-:S03]  /*1221f0*/  PRMT R4, R9, 0x7772, RZ ;  /* 0x0000777209047816 */ /* 0x004fc600000000ff */
[----:B------:R-:W2:Y:S04]  /*122200*/  LDL.LU.64 R24, [R1+0xcf0] ;  /* 0x000cf00001187983 */ /* 0x000ea80000300a00 */
[----:B---3--:R-:W3:Y:S01]  /*122210*/  LDL.LU.64 R22, [R1+0xce8] ;  /* 0x000ce80001167983 */ /* 0x008ee20000300a00 */
[----:B------:R-:W-:-:S03]  /*122220*/  PRMT R6, R9, 0x7773, RZ ;  /* 0x0000777309067816 */ /* 0x000fc600000000ff */
[----:B------:R-:W2:Y:S04]  /*122230*/  LDL.LU R9, [R1+0x54c8] ;  /* 0x0054c80001097983 */ /* 0x000ea80000300800 */
[----:B------:R0:W-:Y:S04]  /*122240*/  @P4 STG.E.U8 desc[UR6][R18.64], R4 ;  /* 0x0000000412004986 */ /* 0x0001e8000c101106 */
[----:B0-----:R-:W2:Y:S01]  /*122250*/  LDL.LU.64 R18, [R1+0x54c0] ;  /* 0x0054c00001127983 */ /* 0x001ea20000300a00 */
[----:B------:R-:W-:Y:S02]  /*122260*/  ISETP.LT.AND P2, PT, R27, UR18, !P2 ;  /* 0x000000121b007c0c */ /* 0x000fe4000d741270 */
[----:B------:R-:W-:-:S02]  /*122270*/  ISETP.LT.AND P5, PT, R8, UR10, !P3 ;  /* 0x0000000a08007c0c */ /* 0x000fc4000dfa1270 */
[----:B------:R-:W-:Y:S01]  /*122280*/  ISETP.LT.AND P6, PT, R26, UR4, !P3 ;  /* 0x000000041a007c0c */ /* 0x000fe2000dfc1270 */
[----:B------:R-:W0:Y:S01]  /*122290*/  LDCU UR10, c[0x0][0x398] ;  /* 0x00007300ff0a77ac */ /* 0x000e220008000800 */
[----:B------:R-:W0:Y:S01]  /*1222a0*/  LDCU UR4, c[0x0][0x398] ;  /* 0x00007300ff0477ac */ /* 0x000e220008000800 */
[----:B------:R-:W0:Y:S06]  /*1222b0*/  LDCU UR18, c[0x0][0x398] ;  /* 0x00007300ff1277ac */ /* 0x000e2c0008000800 */
[----:B------:R0:W-:Y:S04]  /*1222c0*/  @P2 STG.E.U8 desc[UR6][R20.64], R6 ;  /* 0x0000000614002986 */ /* 0x0001e8000c101106 */
[----:B0-----:R-:W3:Y:S04]  /*1222d0*/  LDL.LU R20, [R1+0x54b8] ;  /* 0x0054b80001147983 */ /* 0x001ee80000300800 */
[----:B------:R-:W-:Y:S04]  /*1222e0*/  @P5 STG.E.U8 desc[UR6][R14.64], R2 ;  /* 0x000000020e005986 */ /* 0x000fe8000c101106 */
[----:B------:R0:W-:Y:S04]  /*1222f0*/  @P6 STG.E.U8 desc[UR6][R10.64], R0 ;  /* 0x000000000a006986 */ /* 0x0001e8000c101106 */
[----:B0-----:R-:W3:Y:S04]  /*122300*/  LDL.LU.64 R10, [R1+0xce0] ;  /* 0x000ce000010a7983 */ /* 0x001ee80000300a00 */
[----:B------:R-:W3:Y:S04]  /*122310*/  LDL.LU R4, [R1+0x82c] ;  /* 0x00082c0001047983 */ /* 0x000ee80000300800 */
[----:B------:R-:W3:Y:S01]  /*122320*/  LDL.LU.64 R14, [R1+0xcf8] ;  /* 0x000cf800010e7983 */ /* 0x000ee20000300a00 */
[----:B--2---:R-:W-:-:S02]  /*122330*/  ISETP.LT.AND P4, PT, R19, UR12, !P3 ;  /* 0x0000000c13007c0c */ /* 0x004fc4000df81270 */
[----:B------:R-:W-:Y:S02]  /*122340*/  ISETP.LT.AND P2, PT, R18, UR14, !P3 ;  /* 0x0000000e12007c0c */ /* 0x000fe4000df41270 */
[----:B------:R-:W-:Y:S02]  /*122350*/  ISETP.LT.AND P5, PT, R9, UR20, !P3 ;  /* 0x0000001409007c0c */ /* 0x000fe4000dfa1270 */
[----:B------:R-:W-:Y:S02]  /*122360*/  ISETP.LT.AND P6, PT, R29, UR8, !P3 ;  /* 0x000000081d007c0c */ /* 0x000fe4000dfc1270 */
[----:B----4-:R-:W-:Y:S01]  /*122370*/  PRMT R2, R7, 0x7771, RZ ;  /* 0x0000777107027816 */ /* 0x010fe200000000ff */
[----:B------:R-:W0:Y:S01]  /*122380*/  LDCU UR12, c[0x0][0x398] ;  /* 0x00007300ff0c77ac */ /* 0x000e220008000800 */
[----:B------:R-:W2:Y:S01]  /*122390*/  LDCU UR14, c[0x0][0x398] ;  /* 0x00007300ff0e77ac */ /* 0x000ea20008000800 */
[----:B------:R-:W4:Y:S01]  /*1223a0*/  LDCU UR8, c[0x0][0x398] ;  /* 0x00007300ff0877ac */ /* 0x000f220008000800 */
[----:B------:R-:W0:Y:S01]  /*1223b0*/  LDCU UR20, c[0x0][0x398] ;  /* 0x00007300ff1477ac */ /* 0x000e220008000800 */
[----:B------:R1:W-:Y:S04]  /*1223c0*/  @P4 STG.E.U8 desc[UR6][R12.64], R3 ;  /* 0x000000030c004986 */ /* 0x0003e8000c101106 */
[----:B-1----:R-:W2:Y:S01]  /*1223d0*/  LDL.LU.64 R12, [R1+0xcd0] ;  /* 0x000cd000010c7983 */ /* 0x002ea20000300a00 */
[----:B---3--:R-:W-:-:S03]  /*1223e0*/  VIADD R0, R20, 0xef ;  /* 0x000000ef14007836 */ /* 0x008fc60000000000 */
[----:B------:R1:W-:Y:S01]  /*1223f0*/  @P2 STG.E.U8 desc[UR6][R16.64], R5 ;  /* 0x0000000510002986 */ /* 0x0003e2000c101106 */
[----:B------:R-:W-:Y:S02]  /*122400*/  ISETP.LT.AND P2, PT, R28, UR5, !P3 ;  /* 0x000000051c007c0c */ /* 0x000fe4000df41270 */
[----:B------:R-:W-:Y:S02]  /*122410*/  ISETP.GE.AND P4, PT, R0, UR34, PT ;  /* 0x0000002200007c0c */ /* 0x000fe4000bf86270 */
[----:B------:R-:W-:Y:S02]  /*122420*/  PRMT R0, R7, 0x7770, RZ ;  /* 0x0000777007007816 */ /* 0x000fe400000000ff */
[----:B------:R-:W-:Y:S01]  /*122430*/  ISETP.LT.AND P3, PT, R27, UR16, !P3 ;  /* 0x000000101b007c0c */ /* 0x000fe2000df61270 */
[----:B------:R-:W3:Y:S01]  /*122440*/  LDCU UR5, c[0x0][0x398] ;  /* 0x00007300ff0577ac */ /* 0x000ee20008000800 */
[----:B------:R-:W0:Y:S01]  /*122450*/  LDCU UR16, c[0x0][0x398] ;  /* 0x00007300ff1077ac */ /* 0x000e220008000800 */
[----:B------:R4:W-:Y:S04]  /*122460*/  @P5 STG.E.U8 desc[UR6][R24.64], R0 ;  /* 0x0000000018005986 */ /* 0x0009e8000c101106 */
[----:B-1----:R-:W3:Y:S04]  /*122470*/  LDL.LU.64 R16, [R1+0xcd8] ;  /* 0x000cd80001107983 */ /* 0x002ee80000300a00 */
[----:B------:R1:W-:Y:S01]  /*122480*/  @P6 STG.E.U8 desc[UR6][R22.64], R2 ;  /* 0x0000000216006986 */ /* 0x0003e2000c101106 */
[----:B------:R-:W-:-:S02]  /*122490*/  ISETP.LT.AND P6, PT, R8, UR10, !P4 ;  /* 0x0000000a08007c0c */ /* 0x000fc4000e7c1270 */
[----:B------:R-:W-:Y:S01]  /*1224a0*/  PRMT R3, R4, 0x7773, RZ ;  /* 0x0000777304037816 */ /* 0x000fe200000000ff */
[----:B------:R-:W0:Y:S01]  /*1224b0*/  LDCU UR10, c[0x0][0x398] ;  /* 0x00007300ff0a77ac */ /* 0x000e220008000800 */
[----:B----4-:R-:W4:Y:S04]  /*1224c0*/  LDL.LU.64 R24, [R1+0xcc8] ;  /* 0x000cc80001187983 */ /* 0x010f280000300a00 */
[----:B-1----:R-:W4:Y:S01]  /*1224d0*/  LDL.LU.64 R22, [R1+0xcb0] ;  /* 0x000cb00001167983 */ /* 0x002f220000300a00 */
[----:B------:R-:W-:Y:S01]  /*1224e0*/  VIADD R0, R20, 0xf0 ;  /* 0x000000f014007836 */ /* 0x000fe20000000000 */
[----:B------:R-:W-:Y:S02]  /*1224f0*/  PRMT R2, R7, 0x7772, RZ ;  /* 0x0000777207027816 */ /* 0x000fe400000000ff */
[----:B------:R-:W-:Y:S02]  /*122500*/  STL [R1+0x54b4], R20 ;  /* 0x0054b41401007387 */ /* 0x000fe40000100800 */
[----:B------:R-:W-:-:S02]  /*122510*/  ISETP.GE.AND P5, PT, R0, UR26, PT ;  /* 0x0000001a00007c0c */ /* 0x000fc4000bfa6270 */
[----:B------:R1:W-:Y:S01]  /*122520*/  @P2 STG.E.U8 desc[UR6][R10.64], R2 ;  /* 0x000000020a002986 */ /* 0x0003e2000c101106 */
[----:B------:R-:W-:-:S05]  /*122530*/  PRMT R0, R7, 0x7773, RZ ;  /* 0x0000777307007816 */ /* 0x000fca00000000ff */
[----:B------:R-:W-:Y:S04]  /*122540*/  @P3 STG.E.U8 desc[UR6][R14.64], R0 ;  /* 0x000000000e003986 */ /* 0x000fe8000c101106 */
[----:B-1----:R-:W4:Y:S01]  /*122550*/  LDL.LU R11, [R1+0x85c] ;  /* 0x00085c00010b7983 */ /* 0x002f220000300800 */
[----:B------:R-:W-:-:S03]  /*122560*/  PRMT R2, R4, 0x7770, RZ ;  /* 0x0000777004027816 */ /* 0x000fc600000000ff */
[----:B------:R-:W4:Y:S04]  /*122570*/  LDL.LU.64 R6, [R1+0xcc0] ;  /* 0x000cc00001067983 */ /* 0x000f280000300a00 */
[----:B------:R-:W4:Y:S04]  /*122580*/  LDL.LU.64 R20, [R1+0xcb8] ;  /* 0x000cb80001147983 */ /* 0x000f280000300a00 */
[----:B--2---:R1:W-:Y:S04]  /*122590*/  @P6 STG.E.U8 desc[UR6][R12.64], R2 ;  /* 0x000000020c006986 */ /* 0x0043e8000c101106 */
[----:B-1----:R-:W2:Y:S04]  /*1225a0*/  LDL.LU.64 R12, [R1+0xca8] ;  /* 0x000ca800010c7983 */ /* 0x002ea80000300a00 */
[----:B------:R-:W2:Y:S01]  /*1225b0*/  LDL.LU.64 R14, [R1+0xca0] ;  /* 0x000ca000010e7983 */ /* 0x000ea20000300a00 */
[----:B------:R-:W-:-:S02]  /*1225c0*/  ISETP.LT.AND P2, PT, R26, UR4, !P4 ;  /* 0x000000041a007c0c */ /* 0x000fc4000e741270 */
[----:B0-----:R-:W-:Y:S02]  /*1225d0*/  ISETP.LT.AND P3, PT, R19, UR12, !P4 ;  /* 0x0000000c13007c0c */ /* 0x001fe4000e761270 */
[----:B------:R-:W-:Y:S02]  /*1225e0*/  ISETP.LT.AND P6, PT, R18, UR14, !P4 ;  /* 0x0000000e12007c0c */ /* 0x000fe4000e7c1270 */
[C---:B------:R-:W-:Y:S02]  /*1225f0*/  PRMT R2, R4.reuse, 0x7771, RZ ;  /* 0x0000777104027816 */ /* 0x040fe400000000ff */
[----:B------:R-:W-:Y:S01]  /*122600*/  PRMT R0, R4, 0x7772, RZ ;  /* 0x0000777204007816 */ /* 0x000fe200000000ff */
[----:B------:R-:W2:Y:S01]  /*122610*/  LDL.LU R10, [R1+0x870] ;  /* 0x00087000010a7983 */ /* 0x000ea20000300800 */
[----:B------:R-:W0:Y:S01]  /*122620*/  LDCU UR4, c[0x0][0x398] ;  /* 0x00007300ff0477ac */ /* 0x000e220008000800 */
[----:B------:R-:W1:Y:S01]  /*122630*/  LDCU UR12, c[0x0][0x398] ;  /* 0x00007300ff0c77ac */ /* 0x000e620008000800 */
[----:B------:R-:W0:Y:S01]  /*122640*/  LDCU UR14, c[0x0][0x398] ;  /* 0x00007300ff0e77ac */ /* 0x000e220008000800 */
[----:B---3--:R3:W-:Y:S01]  /*122650*/  @P2 STG.E.U8 desc[UR6][R16.64], R2 ;  /* 0x0000000210002986 */ /* 0x0087e2000c101106 */
[----:B------:R-:W-:-:S03]  /*122660*/  ISETP.LT.AND P2, PT, R9, UR18, !P4 ;  /* 0x0000001209007c0c */ /* 0x000fc6000e741270 */
[----:B----4-:R4:W-:Y:S01]  /*122670*/  @P3 STG.E.U8 desc[UR6][R24.64], R0 ;  /* 0x0000000018003986 */ /* 0x0109e2000c101106 */
[----:B------:R-:W-:-:S03]  /*122680*/  ISETP.LT.AND P3, PT, R29, UR8, !P4 ;  /* 0x000000081d007c0c */ /* 0x000fc6000e761270 */
[----:B------:R0:W-:Y:S01]  /*122690*/  @P6 STG.E.U8 desc[UR6][R22.64], R3 ;  /* 0x0000000316006986 */ /* 0x0001e2000c101106 */
[----:B------:R-:W-:Y:S02]  /*1226a0*/  ISETP.LT.AND P6, PT, R28, UR20, !P4 ;  /* 0x000000141c007c0c */ /* 0x000fe4000e7c1270 */
[----:B------:R-:W-:Y:S01]  /*1226b0*/  ISETP.LT.AND P4, PT, R27, UR5, !P4 ;  /* 0x000000051b007c0c */ /* 0x000fe2000e781270 */
[----:B------:R-:W1:Y:S01]  /*1226c0*/  LDCU UR18, c[0x0][0x398] ;  /* 0x00007300ff1277ac */ /* 0x000e620008000800 */
[----:B------:R-:W1:Y:S01]  /*1226d0*/  LDCU UR8, c[0x0][0x398] ;  /* 0x00007300ff0877ac */ /* 0x000e620008000800 */
[----:B------:R-:W1:Y:S01]  /*1226e0*/  LDCU UR5, c[0x0][0x398] ;  /* 0x00007300ff0577ac */ /* 0x000e620008000800 */
[----:B------:R-:W1:Y:S01]  /*1226f0*/  LDCU UR20, c[0x0][0x398] ;  /* 0x00007300ff1477ac */ /* 0x000e620008000800 */
[----:B---3--:R-:W3:Y:S04]  /*122700*/  LDL.LU.64 R16, [R1+0xc90] ;  /* 0x000c900001107983 */ /* 0x008ee80000300a00 */
[----:B----4-:R-:W4:Y:S04]  /*122710*/  LDL.LU.64 R24, [R1+0xc88] ;  /* 0x000c880001187983 */ /* 0x010f280000300a00 */
[----:B0-----:R-:W3:Y:S01]  /*122720*/  LDL.LU.64 R22, [R1+0xc80] ;  /* 0x000c800001167983 */ /* 0x001ee20000300a00 */
[----:B------:R-:W-:-:S02]  /*122730*/  PRMT R3, R11, 0x7770, RZ ;  /* 0x000077700b037816 */ /* 0x000fc400000000ff */
[C---:B------:R-:W-:Y:S02]  /*122740*/  PRMT R2, R11.reuse, 0x7771, RZ ;  /* 0x000077710b027816 */ /* 0x040fe400000000ff */
[C---:B------:R-:W-:Y:S02]  /*122750*/  PRMT R0, R11.reuse, 0x7772, RZ ;  /* 0x000077720b007816 */ /* 0x040fe400000000ff */
[----:B------:R-:W-:Y:S01]  /*122760*/  PRMT R4, R11, 0x7773, RZ ;  /* 0x000077730b047816 */ /* 0x000fe200000000ff */
[----:B------:R0:W-:Y:S04]  /*122770*/  @P2 STG.E.U8 desc[UR6][R6.64], R3 ;  /* 0x0000000306002986 */ /* 0x0001e8000c101106 */
[----:B------:R1:W-:Y:S04]  /*122780*/  @P3 STG.E.U8 desc[UR6][R20.64], R2 ;  /* 0x0000000214003986 */ /* 0x0003e8000c101106 */
[----:B0-----:R-:W3:Y:S04]  /*122790*/  LDL.LU R7, [R1+0x720] ;  /* 0x0007200001077983 */ /* 0x001ee80000300800 */
[----:B-1----:R-:W3:Y:S04]  /*1227a0*/  LDL.LU R20, [R1+0x54b4] ;  /* 0x0054b40001147983 */ /* 0x002ee80000300800 */
[----:B--2---:R0:W-:Y:S04]  /*1227b0*/  @P6 STG.E.U8 desc[UR6][R12.64], R0 ;  /* 0x000000000c006986 */ /* 0x0041e8000c101106 */
[----:B------:R1:W-:Y:S04]  /*1227c0*/  @P4 STG.E.U8 desc[UR6][R14.64], R4 ;  /* 0x000000040e004986 */ /* 0x0003e8000c101106 */
[----:B0-----:R-:W2:Y:S04]  /*1227d0*/  LDL.LU.64 R12, [R1+0xc78] ;  /* 0x000c7800010c7983 */ /* 0x001ea80000300a00 */
[----:B-1----:R-:W2:Y:S01]  /*1227e0*/  LDL.LU.64 R4, [R1+0xc98] ;  /* 0x000c980001047983 */ /* 0x002ea20000300a00 */
[----:B------:R-:W-:-:S02]  /*1227f0*/  ISETP.LT.AND P3, PT, R8, UR16, !P5 ;  /* 0x0000001008007c0c */ /* 0x000fc4000ef61270 */
[----:B------:R-:W-:Y:S02]  /*122800*/  ISETP.LT.AND P2, PT, R26, UR10, !P5 ;  /* 0x0000000a1a007c0c */ /* 0x000fe4000ef41270 */
[C---:B------:R-:W-:Y:S01]  /*122810*/  PRMT R0, R10.reuse, 0x7770, RZ ;  /* 0x000077700a007816 */ /* 0x040fe200000000ff */
[----:B------:R-:W4:Y:S01]  /*122820*/  LDL.LU.64 R14, [R1+0xc68] ;  /* 0x000c6800010e7983 */ /* 0x000f220000300a00 */
[----:B------:R-:W-:Y:S02]  /*122830*/  PRMT R2, R10, 0x7771, RZ ;  /* 0x000077710a027816 */ /* 0x000fe400000000ff */
[----:B------:R-:W-:Y:S02]  /*122840*/  ISETP.LT.AND P6, PT, R19, UR22, !P5 ;  /* 0x0000001613007c0c */ /* 0x000fe4000efc1270 */
[----:B------:R-:W-:Y:S01]  /*122850*/  ISETP.LT.AND P4, PT, R18, UR4, !P5 ;  /* 0x0000000412007c0c */ /* 0x000fe2000ef81270 */
[----:B------:R-:W0:Y:S01]  /*122860*/  LDCU UR16, c[0x0][0x398] ;  /* 0x00007300ff1077ac */ /* 0x000e220008000800 */
[----:B------:R-:W1:Y:S01]  /*122870*/  LDCU UR10, c[0x0][0x398] ;  /* 0x00007300ff0a77ac */ /* 0x000e620008000800 */
[----:B------:R-:W0:Y:S01]  /*122880*/  LDCU UR4, c[0x0][0x398] ;  /* 0x00007300ff0477ac */ /* 0x000e220008000800 */
[----:B------:R-:W0:Y:S01]  /*122890*/  LDCU UR22, c[0x0][0x398] ;  /* 0x00007300ff1677ac */ /* 0x000e220008000800 */
[----:B--2---:R2:W-:Y:S04]  /*1228a0*/  @P3 STG.E.U8 desc[UR6][R4.64], R0 ;  /* 0x0000000004003986 */ /* 0x0045e8000c101106 */
[----:B---3--:R3:W-:Y:S04]  /*1228b0*/  @P2 STG.E.U8 desc[UR6][R16.64], R2 ;  /* 0x0000000210002986 */ /* 0x0087e8000c101106 */
[----:B--2---:R-:W2:Y:S04]  /*1228c0*/  LDL.LU.64 R4, [R1+0xc60] ;  /* 0x000c600001047983 */ /* 0x004ea80000300a00 */
[----:B------:R-:W2:Y:S01]  /*1228d0*/  LDL.LU R21, [R1+0x7f0] ;  /* 0x0007f00001157983 */ /* 0x000ea20000300800 */
[----:B------:R-:W-:-:S02]  /*1228e0*/  PRMT R0, R10, 0x7772, RZ ;  /* 0x000077720a007816 */ /* 0x000fc400000000ff */
[----:B---3--:R-:W-:Y:S02]  /*1228f0*/  PRMT R2, R10, 0x7773, RZ ;  /* 0x000077730a027816 */ /* 0x008fe400000000ff */
[----:B------:R-:W3:Y:S04]  /*122900*/  LDL.LU.64 R10, [R1+0xc70] ;  /* 0x000c7000010a7983 */ /* 0x000ee80000300a00 */
[----:B----4-:R4:W-:Y:S01]  /*122910*/  @P6 STG.E.U8 desc[UR6][R24.64], R0 ;  /* 0x0000000018006986 */ /* 0x0109e2000c101106 */
[----:B------:R-:W-:-:S03]  /*122920*/  ISETP.LT.AND P3, PT, R9, UR12, !P5 ;  /* 0x0000000c09007c0c */ /* 0x000fc6000ef61270 */
[----:B------:R0:W-:Y:S04]  /*122930*/  @P4 STG.E.U8 desc[UR6][R22.64], R2 ;  /* 0x0000000216004986 */ /* 0x0001e8000c101106 */
[----:B------:R-:W3:Y:S01]  /*122940*/  LDL.LU.64 R16, [R1+0xc38] ;  /* 0x000c380001107983 */ /* 0x000ee20000300a00 */
[----:B------:R-:W-:Y:S02]  /*122950*/  ISETP.LT.AND P4, PT, R29, UR14, !P5 ;  /* 0x0000000e1d007c0c */ /* 0x000fe4000ef81270 */
[----:B------:R-:W-:Y:S02]  /*122960*/  ISETP.LT.AND P6, PT, R28, UR18, !P5 ;  /* 0x000000121c007c0c */ /* 0x000fe4000efc1270 */
[----:B------:R-:W-:Y:S01]  /*122970*/  ISETP.LT.AND P5, PT, R27, UR8, !P5 ;  /* 0x000000081b007c0c */ /* 0x000fe2000efa1270 */
[----:B------:R-:W1:Y:S01]  /*122980*/  LDCU UR12, c[0x0][0x398] ;  /* 0x00007300ff0c77ac */ /* 0x000e620008000800 */
[----:B------:R-:W1:Y:S01]  /*122990*/  LDCU UR14, c[0x0][0x398] ;  /* 0x00007300ff0e77ac */ /* 0x000e620008000800 */
[----:B------:R-:W1:Y:S01]  /*1229a0*/  LDCU UR18, c[0x0][0x398] ;  /* 0x00007300ff1277ac */ /* 0x000e620008000800 */
[----:B------:R-:W1:Y:S01]  /*1229b0*/  LDCU UR8, c[0x0][0x398] ;  /* 0x00007300ff0877ac */ /* 0x000e620008000800 */
[----:B----4-:R-:W-:Y:S01]  /*1229c0*/  VIADD R0, R20, 0xf1 ;  /* 0x000000f114007836 */ /* 0x010fe20000000000 */
[----:B------:R-:W4:Y:S04]  /*1229d0*/  LDL.LU.64 R24, [R1+0xc30] ;  /* 0x000c300001187983 */ /* 0x000f280000300a00 */
[----:B0-----:R-:W4:Y:S01]  /*1229e0*/  LDL.LU.64 R22, [R1+0xc08] ;  /* 0x000c080001167983 */ /* 0x001f220000300a00 */
[----:B------:R-:W-:-:S02]  /*1229f0*/  PRMT R2, R7, 0x7770, RZ ;  /* 0x0000777007027816 */ /* 0x000fc400000000ff */
[----:B------:R-:W-:Y:S02]  /*122a00*/  ISETP.GE.AND P2, PT, R0, UR27, PT ;  /* 0x0000001b00007c0c */ /* 0x000fe4000bf46270 */
[C---:B------:R-:W-:Y:S01]  /*122a10*/  PRMT R0, R7.reuse, 0x7771, RZ ;  /* 0x0000777107007816 */ /* 0x040fe200000000ff */
[----:B------:R0:W-:Y:S04]  /*122a20*/  @P3 STG.E.U8 desc[UR6][R12.64], R2 ;  /* 0x000000020c003986 */ /* 0x0001e8000c101106 */
[----:B------:R1:W-:Y:S04]  /*122a30*/  @P4 STG.E.U8 desc[UR6][R14.64], R0 ;  /* 0x000000000e004986 */ /* 0x0003e8000c101106 */
[----:B0-----:R-:W4:Y:S01]  /*122a40*/  LDL.LU R13, [R1+0x860] ;  /* 0x00086000010d7983 */ /* 0x001f220000300800 */
[----:B------:R-:W-:-:S03]  /*122a50*/  PRMT R2, R7, 0x7772, RZ ;  /* 0x0000777207027816 */ /* 0x000fc600000000ff */
[----:B-1----:R-:W4:Y:S01]  /*122a60*/  LDL.LU.64 R14, [R1+0xc00] ;  /* 0x000c0000010e7983 */ /* 0x002f220000300a00 */
[----:B------:R-:W-:-:S03]  /*122a70*/  PRMT R0, R7, 0x7773, RZ ;  /* 0x0000777307007816 */ /* 0x000fc600000000ff */
[----:B--2---:R0:W-:Y:S04]  /*122a80*/  @P6 STG.E.U8 desc[UR6][R4.64], R2 ;  /* 0x0000000204006986 */ /* 0x0041e8000c101106 */
[----:B---3--:R1:W-:Y:S04]  /*122a90*/  @P5 STG.E.U8 desc[UR6][R10.64], R0 ;  /* 0x000000000a005986 */ /* 0x0083e8000c101106 */
[----:B0-----:R-:W2:Y:S04]  /*122aa0*/  LDL.LU.64 R4, [R1+0xbf8] ;  /* 0x000bf80001047983 */ /* 0x001ea80000300a00 */
[----:B-1----:R-:W3:Y:S01]  /*122ab0*/  LDL.LU.64 R10, [R1+0xbe8] ;  /* 0x000be800010a7983 */ /* 0x002ee20000300a00 */
[----:B------:R-:W-:-:S02]  /*122ac0*/  ISETP.LT.AND P3, PT, R8, UR5, !P2 ;  /* 0x0000000508007c0c */ /* 0x000fc4000d761270 */
[----:B------:R-:W-:Y:S02]  /*122ad0*/  ISETP.LT.AND P6, PT, R26, UR16, !P2 ;  /* 0x000000101a007c0c */ /* 0x000fe4000d7c1270 */
[----:B------:R-:W-:Y:S02]  /*122ae0*/  ISETP.LT.AND P4, PT, R19, UR10, !P2 ;  /* 0x0000000a13007c0c */ /* 0x000fe4000d781270 */
[C---:B------:R-:W-:Y:S02]  /*122af0*/  PRMT R2, R21.reuse, 0x7770, RZ ;  /* 0x0000777015027816 */ /* 0x040fe400000000ff */
[----:B------:R-:W-:Y:S02]  /*122b00*/  PRMT R0, R21, 0x7771, RZ ;  /* 0x0000777115007816 */ /* 0x000fe400000000ff */
[----:B------:R-:W-:Y:S01]  /*122b10*/  ISETP.LT.AND P5, PT, R9, UR20, !P2 ;  /* 0x0000001409007c0c */ /* 0x000fe2000d7a1270 */
[----:B------:R-:W0:Y:S01]  /*122b20*/  LDCU UR5, c[0x0][0x398] ;  /* 0x00007300ff0577ac */ /* 0x000e220008000800 */
[----:B------:R-:W1:Y:S01]  /*122b30*/  LDCU UR10, c[0x0][0x398] ;  /* 0x00007300ff0a77ac */ /* 0x000e620008000800 */
[----:B------:R-:W0:Y:S01]  /*122b40*/  LDCU UR16, c[0x0][0x398] ;  /* 0x00007300ff1077ac */ /* 0x000e220008000800 */
[----:B------:R-:W0:Y:S01]  /*122b50*/  LDCU UR20, c[0x0][0x398] ;  /* 0x00007300ff1477ac */ /* 0x000e220008000800 */
[----:B------:R4:W-:Y:S01]  /*122b60*/  @P3 STG.E.U8 desc[UR6][R16.64], R2 ;  /* 0x0000000210003986 */ /* 0x0009e2000c101106 */
[----:B------:R-:W-:-:S03]  /*122b70*/  ISETP.LT.AND P3, PT, R18, UR4, !P2 ;  /* 0x0000000412007c0c */ /* 0x000fc6000d761270 */
[----:B----4-:R4:W-:Y:S01]  /*122b80*/  @P6 STG.E.U8 desc[UR6][R24.64], R0 ;  /* 0x0000000018006986 */ /* 0x0109e2000c101106 */
[----:B------:R-:W0:Y:S01]  /*122b90*/  LDCU UR4, c[0x0][0x398] ;  /* 0x00007300ff0477ac */ /* 0x000e220008000800 */
[----:B------:R-:W-:Y:S02]  /*122ba0*/  PRMT R2, R21, 0x7772, RZ ;  /* 0x0000777215027816 */ /* 0x000fe400000000ff */
[----:B------:R-:W-:Y:S01]  /*122bb0*/  PRMT R3, R13, 0x7770, RZ ;  /* 0x000077700d037816 */ /* 0x000fe200000000ff */
[----:B----4-:R-:W-:Y:S01]  /*122bc0*/  VIADD R0, R20, 0xf2 ;  /* 0x000000f214007836 */ /* 0x010fe20000000000 */
[----:B------:R-:W4:Y:S04]  /*122bd0*/  LDL.LU.64 R16, [R1+0xbc0] ;  /* 0x000bc00001107983 */ /* 0x000f280000300a00 */
[----:B------:R0:W-:Y:S01]  /*122be0*/  @P4 STG.E.U8 desc[UR6][R22.64], R2 ;  /* 0x0000000216004986 */ /* 0x0001e2000c101106 */
[----:B------:R-:W-:-:S03]  /*122bf0*/  ISETP.LT.AND P4, PT, R29, UR12, !P2 ;  /* 0x0000000c1d007c0c */ /* 0x000fc6000d781270 */
[----:B------:R-:W4:Y:S04]  /*122c00*/  LDL.LU R12, [R1+0x874] ;  /* 0x00087400010c7983 */ /* 0x000f280000300800 */
[----:B------:R-:W4:Y:S04]  /*122c10*/  LDL.LU.64 R6, [R1+0xbd0] ;  /* 0x000bd00001067983 */ /* 0x000f280000300a00 */
[----:B------:R-:W4:Y:S01]  /*122c20*/  LDL.LU.64 R24, [R1+0xb78] ;  /* 0x000b780001187983 */ /* 0x000f220000300a00 */
[----:B------:R-:W-:Y:S01]  /*122c30*/  ISETP.LT.AND P6, PT, R28, UR22, !P2 ;  /* 0x000000161c007c0c */ /* 0x000fe2000d7c1270 */
[----:B------:R-:W1:Y:S01]  /*122c40*/  LDCU UR12, c[0x0][0x398] ;  /* 0x00007300ff0c77ac */ /* 0x000e620008000800 */
[----:B0-----:R-:W-:Y:S01]  /*122c50*/  PRMT R2, R21, 0x7773, RZ ;  /* 0x0000777315027816 */ /* 0x001fe200000000ff */
[----:B------:R-:W4:Y:S01]  /*122c60*/  LDL.LU.64 R22, [R1+0xb70] ;  /* 0x000b700001167983 */ /* 0x000f220000300a00 */
[----:B------:R-:W0:Y:S03]  /*122c70*/  LDCU UR22, c[0x0][0x398] ;  /* 0x00007300ff1677ac */ /* 0x000e260008000800 */
[----:B------:R1:W-:Y:S01]  /*122c80*/  @P3 STG.E.U8 desc[UR6][R14.64], R2 ;  /* 0x000000020e003986 */ /* 0x0003e2000c101106 */
[----:B------:R-:W-:-:S02]  /*122c90*/  ISETP.GE.AND P3, PT, R0, UR30, PT ;  /* 0x0000001e00007c0c */ /* 0x000fc4000bf66270 */
[----:B------:R-:W-:Y:S01]  /*122ca0*/  PRMT R0, R13, 0x7771, RZ ;  /* 0x000077710d007816 */ /* 0x000fe200000000ff */
[----:B-1----:R-:W4:Y:S04]  /*122cb0*/  LDL.LU.64 R14, [R1+0xb58] ;  /* 0x000b5800010e7983 */ /* 0x002f280000300a00 */
[----:B--2---:R-:W-:Y:S04]  /*122cc0*/  @P5 STG.E.U8 desc[UR6][R4.64], R3 ;  /* 0x0000000304005986 */ /* 0x004fe8000c101106 */
[----:B---3--:R1:W-:Y:S04]  /*122cd0*/  @P4 STG.E.U8 desc[UR6][R10.64], R0 ;  /* 0x000000000a004986 */ /* 0x0083e8000c101106 */
[----:B-1----:R-:W2:Y:S01]  /*122ce0*/  LDL.LU R10, [R1+0x724] ;  /* 0x00072400010a7983 */ /* 0x002ea20000300800 */
[----:B------:R-:W-:-:S02]  /*122cf0*/  ISETP.LT.AND P2, PT, R27, UR14, !P2 ;  /* 0x0000000e1b007c0c */ /* 0x000fc4000d741270 */
[----:B------:R-:W-:Y:S02]  /*122d00*/  ISETP.LT.AND P5, PT, R8, UR18, !P3 ;  /* 0x0000001208007c0c */ /* 0x000fe4000dfa1270 */
[C---:B------:R-:W-:Y:S02]  /*122d10*/  PRMT R2, R13.reuse, 0x7772, RZ ;  /* 0x000077720d027816 */ /* 0x040fe400000000ff */
[----:B------:R-:W-:Y:S02]  /*122d20*/  PRMT R0, R13, 0x7773, RZ ;  /* 0x000077730d007816 */ /* 0x000fe400000000ff */
[----:B------:R-:W-:Y:S01]  /*122d30*/  ISETP.LT.AND P4, PT, R19, UR8, !P3 ;  /* 0x0000000813007c0c */ /* 0x000fe2000df81270 */
[----:B------:R-:W1:Y:S01]  /*122d40*/  LDCU UR14, c[0x0][0x398] ;  /* 0x00007300ff0e77ac */ /* 0x000e620008000800 */
[----:B------:R-:W3:Y:S01]  /*122d50*/  LDCU UR8, c[0x0][0x398] ;  /* 0x00007300ff0877ac */ /* 0x000ee20008000800 */
[----:B------:R-:W0:Y:S01]  /*122d60*/  LDCU UR18, c[0x0][0x398] ;  /* 0x00007300ff1277ac */ /* 0x000e220008000800 */
[----:B----4-:R-:W-:Y:S01]  /*122d70*/  @P6 STG.E.U8 desc[UR6][R16.64], R2 ;  /* 0x0000000210006986 */ /* 0x010fe2000c101106 */
[----:B------:R-:W-:Y:S01]  /*122d80*/  ISETP.LT.AND P6, PT, R26, UR5, !P3 ;  /* 0x000000051a007c0c */ /* 0x000fe2000dfc1270 */
[----:B------:R-:W4:Y:S02]  /*122d90*/  LDCU UR5, c[0x0][0x398] ;  /* 0x00007300ff0577ac */ /* 0x000f240008000800 */
[----:B--2---:R2:W-:Y:S04]  /*122da0*/  STL [R1+0x54b0], R10 ;  /* 0x0054b00a01007387 */ /* 0x0045e80000100800 */
[----:B--2---:R-:W2:Y:S01]  /*122db0*/  LDL.LU.64 R10, [R1+0xb40] ;  /* 0x000b4000010a7983 */ /* 0x004ea20000300a00 */
[----:B------:R-:W-:-:S03]  /*122dc0*/  PRMT R2, R12, 0x7770, RZ ;  /* 0x000077700c027816 */ /* 0x000fc600000000ff */
[----:B------:R0:W-:Y:S04]  /*122dd0*/  @P2 STG.E.U8 desc[UR6][R6.64], R0 ;  /* 0x0000000006002986 */ /* 0x0001e8000c101106 */
[----:B------:R-:W3:Y:S04]  /*122de0*/  LDL.LU.64 R4, [R1+0xb60] ;  /* 0x000b600001047983 */ /* 0x000ee80000300a00 */
[----:B------:R-:W3:Y:S04]  /*122df0*/  LDL.LU.64 R16, [R1+0xb10] ;  /* 0x000b100001107983 */ /* 0x000ee80000300a00 */
[----:B------:R1:W-:Y:S01]  /*122e00*/  @P5 STG.E.U8 desc[UR6][R24.64], R2 ;  /* 0x0000000218005986 */ /* 0x0003e2000c101106 */
[----:B------:R-:W-:Y:S01]  /*122e10*/  ISETP.LT.AND P5, PT, R18, UR10, !P3 ;  /* 0x0000000a12007c0c */ /* 0x000fe2000dfa1270 */
[----:B------:R-:W2:Y:S01]  /*122e20*/  LDCU UR10, c[0x0][0x398] ;  /* 0x00007300ff0a77ac */ /* 0x000ea20008000800 */
[C---:B0-----:R-:W-:Y:S01]  /*122e30*/  PRMT R0, R12.reuse, 0x7771, RZ ;  /* 0x000077710c007816 */ /* 0x041fe200000000ff */
[----:B------:R-:W3:Y:S04]  /*122e40*/  LDL.LU.64 R6, [R1+0xb38] ;  /* 0x000b380001067983 */ /* 0x000ee80000300a00 */
[----:B-1----:R-:W3:Y:S04]  /*122e50*/  LDL.LU.64 R24, [R1+0xb08] ;  /* 0x000b080001187983 */ /* 0x002ee80000300a00 */
[----:B------:R-:W3:Y:S01]  /*122e60*/  LDL.LU R13, [R1+0x7f4] ;  /* 0x0007f400010d7983 */ /* 0x000ee20000300800 */
[----:B------:R-:W-:-:S03]  /*122e70*/  PRMT R2, R12, 0x7772, RZ ;  /* 0x000077720c027816 */ /* 0x000fc600000000ff */
[----:B------:R0:W-:Y:S04]  /*122e80*/  @P6 STG.E.U8 desc[UR6][R22.64], R0 ;  /* 0x0000000016006986 */ /* 0x0001e8000c101106 */
[----:B------:R1:W-:Y:S04]  /*122e90*/  @P4 STG.E.U8 desc[UR6][R14.64], R2 ;  /* 0x000000020e004986 */ /* 0x0003e8000c101106 */
[----:B0-----:R-:W4:Y:S01]  /*122ea0*/  LDL.LU.64 R22, [R1+0xae8] ;  /* 0x000ae80001167983 */ /* 0x001f220000300a00 */
[----:B-1----:R-:W-:-:S03]  /*122eb0*/  PRMT R2, R12, 0x7773, RZ ;  /* 0x000077730c027816 */ /* 0x002fc600000000ff */
[----:B------:R-:W4:Y:S04]  /*122ec0*/  LDL.LU.64 R14, [R1+0xad0] ;  /* 0x000ad000010e7983 */ /* 0x000f280000300a00 */
[----:B--2---:R0:W-:Y:S04]  /*122ed0*/  @P5 STG.E.U8 desc[UR6][R10.64], R2 ;  /* 0x000000020a005986 */ /* 0x0041e8000c101106 */
[----:B0-----:R-:W2:Y:S01]  /*122ee0*/  LDL.LU R10, [R1+0x54b0] ;  /* 0x0054b000010a7983 */ /* 0x001ea20000300800 */
[----:B------:R-:W-:Y:S02]  /*122ef0*/  ISETP.LT.AND P4, PT, R9, UR16, !P3 ;  /* 0x0000001009007c0c */ /* 0x000fe4000df81270 */
[----:B------:R-:W-:Y:S01]  /*122f00*/  ISETP.LT.AND P6, PT, R29, UR4, !P3 ;  /* 0x000000041d007c0c */ /* 0x000fe2000dfc1270 */
[----:B------:R-:W-:Y:S01]  /*122f10*/  VIADD R0, R20, 0xf3 ;  /* 0x000000f314007836 */ /* 0x000fe20000000000 */
[----:B------:R-:W-:-:S02]  /*122f20*/  ISETP.LT.AND P5, PT, R28, UR20, !P3 ;  /* 0x000000141c007c0c */ /* 0x000fc4000dfa1270 */
[----:B------:R-:W-:Y:S02]  /*122f30*/  ISETP.LT.AND P3, PT, R27, UR12, !P3 ;  /* 0x0000000c1b007c0c */ /* 0x000fe4000df61270 */
[----:B---3--:R-:W-:Y:S01]  /*122f40*/  PRMT R3, R13, 0x7773, RZ ;  /* 0x000077730d037816 */ /* 0x008fe200000000ff */
[----:B------:R-:W0:Y:S01]  /*122f50*/  LDCU UR4, c[0x0][0x398] ;  /* 0x00007300ff0477ac */ /* 0x000e220008000800 */
[----:B------:R-:W-:Y:S01]  /*122f60*/  ISETP.GE.AND P2, PT, R0, UR50, PT ;  /* 0x0000003200007c0c */ /* 0x000fe2000bf46270 */
[----:B------:R-:W1:Y:S01]  /*122f70*/  LDCU UR16, c[0x0][0x398] ;  /* 0x00007300ff1077ac */ /* 0x000e620008000800 */
[----:B------:R-:W3:Y:S01]  /*122f80*/  LDCU UR12, c[0x0][0x398] ;  /* 0x00007300ff0c77ac */ /* 0x000ee20008000800 */
[----:B------:R-:W0:Y:S01]  /*122f90*/  LDCU UR20, c[0x0][0x398] ;  /* 0x00007300ff1477ac */ /* 0x000e220008000800 */
[C---:B--2---:R-:W-:Y:S02]  /*122fa0*/  PRMT R0, R10.reuse, 0x7770, RZ ;  /* 0x000077700a007816 */ /* 0x044fe400000000ff */
[----:B------:R-:W-:-:S03]  /*122fb0*/  PRMT R2, R10, 0x7771, RZ ;  /* 0x000077710a027816 */ /* 0x000fc600000000ff */
[----:B------:R2:W-:Y:S04]  /*122fc0*/  @P4 STG.E.U8 desc[UR6][R4.64], R0 ;  /* 0x0000000004004986 */ /* 0x0005e8000c101106 */
[----:B------:R0:W-:Y:S01]  /*122fd0*/  @P6 STG.E.U8 desc[UR6][R16.64], R2 ;  /* 0x0000000210006986 */ /* 0x0001e2000c101106 */
[C---:B--2---:R-:W-:Y:S02]  /*122fe0*/  PRMT R0, R10.reuse, 0x7772, RZ ;  /* 0x000077720a007816 */ /* 0x044fe400000000ff */
[----:B0-----:R-:W-:Y:S01]  /*122ff0*/  PRMT R2, R10, 0x7773, RZ ;  /* 0x000077730a027816 */ /* 0x001fe200000000ff */
[----:B------:R-:W2:Y:S04]  /*123000*/  LDL.LU.64 R16, [R1+0xac8] ;  /* 0x000ac80001107983 */ /* 0x000ea80000300a00 */
[----:B------:R-:W2:Y:S04]  /*123010*/  LDL.LU.64 R10, [R1+0xac0] ;  /* 0x000ac000010a7983 */ /* 0x000ea80000300a00 */
[----:B------:R-:W-:Y:S04]  /*123020*/  @P5 STG.E.U8 desc[UR6][R6.64], R0 ;  /* 0x0000000006005986 */ /* 0x000fe8000c101106 */
[----:B------:R-:W2:Y:S04]  /*123030*/  LDL.LU R12, [R1+0x864] ;  /* 0x00086400010c7983 */ /* 0x000ea80000300800 */
[----:B------:R0:W-:Y:S04]  /*123040*/  @P3 STG.E.U8 desc[UR6][R24.64], R2 ;  /* 0x0000000218003986 */ /* 0x0001e8000c101106 */
[----:B0-----:R-:W2:Y:S01]  /*123050*/  LDL.LU.64 R24, [R1+0xa90] ;  /* 0x000a900001187983 */ /* 0x001ea20000300a00 */
[----:B------:R-:W-:-:S02]  /*123060*/  ISETP.LT.AND P6, PT, R8, UR22, !P2 ;  /* 0x0000001608007c0c */ /* 0x000fc4000d7c1270 */
[----:B------:R-:W-:Y:S02]  /*123070*/  ISETP.LT.AND P4, PT, R26, UR14, !P2 ;  /* 0x0000000e1a007c0c */ /* 0x000fe4000d781270 */
[----:B------:R-:W-:Y:S02]  /*123080*/  PRMT R0, R13, 0x7770, RZ ;  /* 0x000077700d007816 */ /* 0x000fe400000000ff */
[----:B----4-:R-:W-:Y:S02]  /*123090*/  ISETP.LT.AND P3, PT, R19, UR5, !P2 ;  /* 0x0000000513007c0c */ /* 0x010fe4000d761270 */
[----:B------:R-:W-:Y:S02]  /*1230a0*/  PRMT R2, R13, 0x7771, RZ ;  /* 0x000077710d027816 */ /* 0x000fe400000000ff */
[----:B------:R-:W-:Y:S01]  /*1230b0*/  ISETP.LT.AND P5, PT, R18, UR8, !P2 ;  /* 0x0000000812007c0c */ /* 0x000fe2000d7a1270 */
[----:B------:R-:W0:Y:S01]  /*1230c0*/  LDCU UR14, c[0x0][0x398] ;  /* 0x00007300ff0e77ac */ /* 0x000e220008000800 */
[----:B------:R-:W4:Y:S01]  /*1230d0*/  LDCU UR22, c[0x0][0x398] ;  /* 0x00007300ff1677ac */ /* 0x000f220008000800 */
[----:B------:R-:W0:Y:S01]  /*1230e0*/  LDCU UR5, c[0x0][0x398] ;  /* 0x00007300ff0577ac */ /* 0x000e220008000800 */
[----:B------:R-:W0:Y:S01]  /*1230f0*/  LDCU UR8, c[0x0][0x398] ;  /* 0x00007300ff0877ac */ /* 0x000e220008000800 */
[----:B------:R-:W-:Y:S04]  /*123100*/  @P6 STG.E.U8 desc[UR6][R22.64], R0 ;  /* 0x0000000016006986 */ /* 0x000fe8000c101106 */
[----:B--2---:R2:W-:Y:S04]  /*123110*/  STL.64 [R1+0x54a8], R24 ;  /* 0x0054a81801007387 */ /* 0x0045e80000100a00 */
[----:B--2---:R-:W2:Y:S04]  /*123120*/  LDL.LU.64 R24, [R1+0xa98] ;  /* 0x000a980001187983 */ /* 0x004ea80000300a00 */
[----:B------:R0:W-:Y:S01]  /*123130*/  @P4 STG.E.U8 desc[UR6][R14.64], R2 ;  /* 0x000000020e004986 */ /* 0x0001e2000c101106 */
[----:B------:R-:W-:Y:S01]  /*123140*/  ISETP.LT.AND P4, PT, R9, UR10, !P2 ;  /* 0x0000000a09007c0c */ /* 0x000fe2000d781270 */
[----:B------:R-:W-:-:S02]  /*123150*/  VIADD R0, R20, 0xf4 ;  /* 0x000000f414007836 */ /* 0x000fc40000000000 */
[----:B------:R-:W3:Y:S01]  /*123160*/  LDL.LU.64 R22, [R1+0xa88] ;  /* 0x000a880001167983 */ /* 0x000ee20000300a00 */
[----:B------:R-:W-:Y:S01]  /*123170*/  ISETP.LT.AND P6, PT, R29, UR18, !P2 ;  /* 0x000000121d007c0c */ /* 0x000fe2000d7c1270 */
[----:B------:R-:W1:Y:S01]  /*123180*/  LDCU UR10, c[0x0][0x398] ;  /* 0x00007300ff0a77ac */ /* 0x000e620008000800 */
[----:B------:R-:W1:Y:S01]  /*123190*/  LDCU UR18, c[0x0][0x398] ;  /* 0x00007300ff1277ac */ /* 0x000e620008000800 */
[----:B0-----:R-:W-:Y:S01]  /*1231a0*/  PRMT R2, R13, 0x7772, RZ ;  /* 0x000077720d027816 */ /* 0x001fe200000000ff */
[----:B------:R-:W3:Y:S04]  /*1231b0*/  LDL.LU.64 R14, [R1+0xa80] ;  /* 0x000a8000010e7983 */ /* 0x000ee80000300a00 */
[----:B------:R-:W3:Y:S04]  /*1231c0*/  LDL.LU R7, [R1+0x878] ;  /* 0x0008780001077983 */ /* 0x000ee80000300800 */
[----:B------:R0:W-:Y:S04]  /*1231d0*/  STL [R1+0x54a0], R20 ;  /* 0x0054a01401007387 */ /* 0x0001e80000100800 */
[----:B------:R1:W-:Y:S01]  /*1231e0*/  @P3 STG.E.U8 desc[UR6][R16.64], R2 ;  /* 0x0000000210003986 */ /* 0x0003e2000c101106 */
[----:B------:R-:W-:-:S02]  /*1231f0*/  ISETP.GE.AND P3, PT, R0, UR51, PT ;  /* 0x0000003300007c0c */ /* 0x000fc4000bf66270 */
[----:B------:R-:W-:Y:S01]  /*123200*/  PRMT R0, R12, 0x7770, RZ ;  /* 0x000077700c007816 */ /* 0x000fe200000000ff */
[----:B------:R1:W-:Y:S04]  /*123210*/  @P5 STG.E.U8 desc[UR6][R10.64], R3 ;  /* 0x000000030a005986 */ /* 0x0003e8000c101106 */
[----:B0-----:R-:W3:Y:S04]  /*123220*/  LDL.LU.64 R20, [R1+0xa58] ;  /* 0x000a580001147983 */ /* 0x001ee80000300a00 */
[----:B------:R-:W3:Y:S04]  /*123230*/  LDL.LU.64 R4, [R1+0xa18] ;  /* 0x000a180001047983 */ /* 0x000ee80000300a00 */
[----:B-1----:R-:W3:Y:S04]  /*123240*/  LDL.LU.64 R16, [R1+0xa38] ;  /* 0x000a380001107983 */ /* 0x002ee80000300a00 */
[----:B------:R-:W3:Y:S04]  /*123250*/  LDL.LU.64 R10, [R1+0xa08] ;  /* 0x000a0800010a7983 */ /* 0x000ee80000300a00 */
[----:B------:R-:W3:Y:S04]  /*123260*/  LDL.LU R13, [R1+0x728] ;  /* 0x00072800010d7983 */ /* 0x000ee80000300800 */
[----:B--2---:R0:W-:Y:S04]  /*123270*/  @P4 STG.E.U8 desc[UR6][R24.64], R0 ;  /* 0x0000000018004986 */ /* 0x0041e8000c101106 */
[----:B0-----:R-:W2:Y:S01]  /*123280*/  LDL.LU.64 R24, [R1+0x54a8] ;  /* 0x0054a80001187983 */ /* 0x001ea20000300a00 */
[----:B------:R-:W-:-:S02]  /*123290*/  ISETP.LT.AND P5, PT, R28, UR4, !P2 ;  /* 0x000000041c007c0c */ /* 0x000fc4000d7a1270 */
[C---:B------:R-:W-:Y:S02]  /*1232a0*/  PRMT R2, R12.reuse, 0x7771, RZ ;  /* 0x000077710c027816 */ /* 0x040fe400000000ff */
[----:B------:R-:W-:Y:S02]  /*1232b0*/  ISETP.LT.AND P2, PT, R27, UR16, !P2 ;  /* 0x000000101b007c0c */ /* 0x000fe4000d741270 */
[----:B------:R-:W-:Y:S02]  /*1232c0*/  PRMT R0, R12, 0x7772, RZ ;  /* 0x000077720c007816 */ /* 0x000fe400000000ff */
[----:B------:R-:W-:Y:S01]  /*1232d0*/  ISETP.LT.AND P4, PT, R26, UR20, !P3 ;  /* 0x000000141a007c0c */ /* 0x000fe2000df81270 */
[----:B------:R-:W0:Y:S01]  /*1232e0*/  LDCU UR4, c[0x0][0x398] ;  /* 0x00007300ff0477ac */ /* 0x000e220008000800 */
[----:B------:R-:W1:Y:S01]  /*1232f0*/  LDCU UR16, c[0x0][0x398] ;  /* 0x00007300ff1077ac */ /* 0x000e620008000800 */
[----:B------:R-:W0:Y:S01]  /*123300*/  LDCU UR20, c[0x0][0x398] ;  /* 0x00007300ff1477ac */ /* 0x000e220008000800 */
[----:B--2---:R2:W-:Y:S01]  /*123310*/  @P6 STG.E.U8 desc[UR6][R24.64], R2 ;  /* 0x0000000218006986 */ /* 0x0045e2000c101106 */
[----:B---3--:R-:W-:-:S03]  /*123320*/  ISETP.LT.AND P6, PT, R8, UR12, !P3 ;  /* 0x0000000c08007c0c */ /* 0x008fc6000dfc1270 */
[----:B------:R3:W-:Y:S01]  /*123330*/  @P5 STG.E.U8 desc[UR6][R22.64], R0 ;  /* 0x0000000016005986 */ /* 0x0007e2000c101106 */
[----:B------:R-:W0:Y:S01]  /*123340*/  LDCU UR12, c[0x0][0x398] ;  /* 0x00007300ff0c77ac */ /* 0x000e220008000800 */
[----:B--2---:R-:W-:Y:S02]  /*123350*/  PRMT R2, R12, 0x7773, RZ ;  /* 0x000077730c027816 */ /* 0x004fe400000000ff */
[----:B------:R-:W2:Y:S01]  /*123360*/  LDL.LU.64 R24, [R1+0x9e8] ;  /* 0x0009e80001187983 */ /* 0x000ea20000300a00 */
[----:B---3--:R-:W-:-:S03]  /*123370*/  PRMT R0, R7, 0x7770, RZ ;  /* 0x0000777007007816 */ /* 0x008fc600000000ff */
[----:B------:R-:W3:Y:S04]  /*123380*/  LDL.LU.64 R22, [R1+0xa10] ;  /* 0x000a100001167983 */ /* 0x000ee80000300a00 */
[----:B------:R0:W-:Y:S04]  /*123390*/  @P2 STG.E.U8 desc[UR6][R14.64], R2 ;  /* 0x000000020e002986 */ /* 0x0001e8000c101106 */
[----:B------:R1:W-:Y:S04]  /*1233a0*/  @P6 STG.E.U8 desc[UR6][R20.64], R0 ;  /* 0x0000000014006986 */ /* 0x0003e8000c101106 */
[----:B0-----:R-:W3:Y:S04]  /*1233b0*/  LDL.LU.64 R14, [R1+0x9e0] ;  /* 0x0009e000010e7983 */ /* 0x001ee80000300a00 */
[----:B-1----:R-:W3:Y:S01]  /*1233c0*/  LDL.LU R20, [R1+0x54a0] ;  /* 0x0054a00001147983 */ /* 0x002ee20000300800 */
[----:B------:R-:W-:-:S02]  /*1233d0*/  ISETP.LT.AND P5, PT, R19, UR14, !P3 ;  /* 0x0000000e13007c0c */ /* 0x000fc4000dfa1270 */
[----:B----4-:R-:W-:Y:S02]  /*1233e0*/  ISETP.LT.AND P2, PT, R18, UR22, !P3 ;  /* 0x0000001612007c0c */ /* 0x010fe4000df41270 */
[C---:B------:R-:W-:Y:S02]  /*1233f0*/  PRMT R2, R7.reuse, 0x7771, RZ ;  /* 0x0000777107027816 */ /* 0x040fe400000000ff */
[----:B------:R-:W-:Y:S02]  /*123400*/  PRMT R0, R7, 0x7772, RZ ;  /* 0x0000777207007816 */ /* 0x000fe400000000ff */
[----:B------:R-:W-:Y:S01]  /*123410*/  ISETP.LT.AND P6, PT, R28, UR10, !P3 ;  /* 0x0000000a1c007c0c */ /* 0x000fe2000dfc1270 */
[----:B------:R-:W4:Y:S04]  /*123420*/  LDL.LU R12, [R1+0x7f8] ;  /* 0x0007f800010c7983 */ /* 0x000f280000300800 */
[----:B------:R0:W-:Y:S01]  /*123430*/  @P4 STG.E.U8 desc[UR6][R4.64], R2 ;  /* 0x0000000204004986 */ /* 0x0001e2000c101106 */
[----:B------:R-:W-:Y:S01]  /*123440*/  ISETP.LT.AND P4, PT, R9, UR5, !P3 ;  /* 0x0000000509007c0c */ /* 0x000fe2000df81270 */
[----:B------:R-:W1:Y:S01]  /*123450*/  LDCU UR14, c[0x0][0x398] ;  /* 0x00007300ff0e77ac */ /* 0x000e620008000800 */
[----:B------:R-:W1:Y:S01]  /*123460*/  LDCU UR5, c[0x0][0x398] ;  /* 0x00007300ff0577ac */ /* 0x000e620008000800 */
[----:B------:R-:W1:Y:S01]  /*123470*/  LDCU UR10, c[0x0][0x398] ;  /* 0x00007300ff0a77ac */ /* 0x000e620008000800 */
[----:B------:R-:W-:Y:S01]  /*123480*/  @P5 STG.E.U8 desc[UR6][R16.64], R0 ;  /* 0x0000000010005986 */ /* 0x000fe2000c101106 */
[----:B------:R-:W-:-:S02]  /*123490*/  ISETP.LT.AND P5, PT, R29, UR8, !P3 ;  /* 0x000000081d007c0c */ /* 0x000fc4000dfa1270 */
[----:B0-----:R-:W-:Y:S01]  /*1234a0*/  PRMT R2, R7, 0x7773, RZ ;  /* 0x0000777307027816 */ /* 0x001fe200000000ff */
[----:B------:R-:W0:Y:S04]  /*1234b0*/  LDCU UR8, c[0x0][0x398] ;  /* 0x00007300ff0877ac */ /* 0x000e280008000800 */
[----:B------:R1:W-:Y:S02]  /*1234c0*/  @P2 STG.E.U8 desc[UR6][R10.64], R2 ;  /* 0x000000020a002986 */ /* 0x0003e4000c101106 */
[C---:B-1----:R-:W-:Y:S02]  /*1234d0*/  PRMT R2, R13.reuse, 0x7770, RZ ;  /* 0x000077700d027816 */ /* 0x042fe400000000ff */
[----:B------:R-:W4:Y:S04]  /*1234e0*/  LDL.LU.64 R10, [R1+0x9b0] ;  /* 0x0009b000010a7983 */ /* 0x000f280000300a00 */
[----:B------:R-:W4:Y:S04]  /*1234f0*/  LDL.LU.64 R4, [R1+0x9a8] ;  /* 0x0009a80001047983 */ /* 0x000f280000300a00 */
[----:B--2---:R1:W-:Y:S01]  /*123500*/  @P4 STG.E.U8 desc[UR6][R24.64], R2 ;  /* 0x0000000218004986 */ /* 0x0043e2000c101106 */
[----:B---3--:R-:W-:Y:S01]  /*123510*/  VIADD R0, R20, 0xf7 ;  /* 0x000000f714007836 */ /* 0x008fe20000000000 */
[----:B-1----:R-:W-:-:S02]  /*123520*/  PRMT R2, R13, 0x7772, RZ ;  /* 0x000077720d027816 */ /* 0x002fc400000000ff */
[----:B------:R-:W2:Y:S04]  /*123530*/  LDL.LU.64 R24, [R1+0x970] ;  /* 0x0009700001187983 */ /* 0x000ea80000300a00 */
[----:B------:R-:W3:Y:S01]  /*123540*/  LDL.LU R16, [R1+0x87c] ;  /* 0x00087c0001107983 */ /* 0x000ee20000300800 */
[----:B------:R-:W-:Y:S02]  /*123550*/  ISETP.GE.AND P2, PT, R0, UR11, PT ;  /* 0x0000000b00007c0c */ /* 0x000fe4000bf46270 */
[----:B------:R-:W-:Y:S02]  /*123560*/  PRMT R0, R13, 0x7771, RZ ;  /* 0x000077710d007816 */ /* 0x000fe400000000ff */
[----:B------:R-:W-:Y:S02]  /*123570*/  ISETP.LT.AND P3, PT, R27, UR4, !P3 ;  /* 0x000000041b007c0c */ /* 0x000fe4000df61270 */
[----:B------:R-:W-:-:S02]  /*123580*/  ISETP.LT.AND P4, PT, R8, UR16, !P0 ;  /* 0x0000001008007c0c */ /* 0x000fc4000c781270 */
[----:B----4-:R-:W-:Y:S01]  /*123590*/  PRMT R3, R12, 0x7770, RZ ;  /* 0x000077700c037816 */ /* 0x010fe200000000ff */
[----:B------:R-:W1:Y:S01]  /*1235a0*/  LDCU UR11, c[0x0][0x398] ;  /* 0x00007300ff0b77ac */ /* 0x000e620008000800 */
[----:B------:R-:W-:Y:S04]  /*1235b0*/  @P5 STG.E.U8 desc[UR6][R22.64], R0 ;  /* 0x0000000016005986 */ /* 0x000fe8000c101106 */
[----:B------:R4:W-:Y:S01]  /*1235c0*/  @P6 STG.E.U8 desc[UR6][R14.64], R2 ;  /* 0x000000020e006986 */ /* 0x0009e2000c101106 */
[----:B------:R-:W0:Y:S01]  /*1235d0*/  LDCU UR4, c[0x0][0x398] ;  /* 0x00007300ff0477ac */ /* 0x000e220008000800 */
[----:B------:R-:W0:Y:S02]  /*1235e0*/  LDCU UR16, c[0x0][0x398] ;  /* 0x00007300ff1077ac */ /* 0x000e240008000800 */
[----:B----4-:R-:W4:Y:S04]  /*1235f0*/  LDL.LU.64 R14, [R1+0x9b8] ;  /* 0x0009b800010e7983 */ /* 0x010f280000300a00 */
[----:B------:R-:W2:Y:S01]  /*123600*/  LDL.LU R7, [R1+0x868] ;  /* 0x0008680001077983 */ /* 0x000ea20000300800 */
[----:B------:R-:W-:-:S03]  /*123610*/  VIADD R0, R20, 0xf8 ;  /* 0x000000f814007836 */ /* 0x000fc60000000000 */
[----:B------:R0:W-:Y:S04]  /*123620*/  STL [R1+0x5490], R20 ;  /* 0x0054901401007387 */ /* 0x0001e80000100800 */
[----:B0-----:R-:W2:Y:S01]  /*123630*/  LDL.LU.64 R20, [R1+0xa00] ;  /* 0x000a000001147983 */ /* 0x001ea20000300a00 */
[----:B------:R-:W-:-:S03]  /*123640*/  PRMT R2, R13, 0x7773, RZ ;  /* 0x000077730d027816 */ /* 0x000fc600000000ff */
[----:B------:R-:W3:Y:S01]  /*123650*/  LDL.LU.64 R22, [R1+0x9a0] ;  /* 0x0009a00001167983 */ /* 0x000ee20000300a00 */
[----:B------:R-:W-:Y:S02]  /*123660*/  ISETP.LT.AND P6, PT, R19, UR14, !P0 ;  /* 0x0000000e13007c0c */ /* 0x000fe4000c7c1270 */
[----:B------:R-:W-:Y:S01]  /*123670*/  ISETP.LT.AND P5, PT, R26, UR12, !P0 ;  /* 0x0000000c1a007c0c */ /* 0x000fe2000c7a1270 */
[----:B------:R-:W0:Y:S01]  /*123680*/  LDCU UR12, c[0x0][0x398] ;  /* 0x00007300ff0c77ac */ /* 0x000e220008000800 */
[----:B------:R-:W0:Y:S01]  /*123690*/  LDCU UR14, c[0x0][0x398] ;  /* 0x00007300ff0e77ac */ /* 0x000e220008000800 */
[----:B--2---:R-:W-:Y:S04]  /*1236a0*/  @P3 STG.E.U8 desc[UR6][R20.64], R2 ;  /* 0x0000000214003986 */ /* 0x004fe8000c101106 */
[----:B------:R2:W-:Y:S01]  /*1236b0*/  @P4 STG.E.U8 desc[UR6][R10.64], R3 ;  /* 0x000000030a004986 */ /* 0x0005e2000c101106 */
[----:B------:R-:W-:-:S03]  /*1236c0*/  ISETP.LT.AND P4, PT, R18, UR18, !P0 ;  /* 0x0000001212007c0c */ /* 0x000fc6000c781270 */
[----:B--2---:R-:W2:Y:S04]  /*1236d0*/  LDL.LU.64 R10, [R1+0x998] ;  /* 0x00099800010a7983 */ /* 0x004ea80000300a00 */
[----:B------:R0:W-:Y:S04]  /*1236e0*/  STL.64 [R1+0x5498], R18 ;  /* 0x0054981201007387 */ /* 0x0001e80000100a00 */
[----:B0-----:R-:W2:Y:S04]  /*1236f0*/  LDL.LU.64 R18, [R1+0x978] ;  /* 0x0009780001127983 */ /* 0x001ea80000300a00 */
[----:B------:R-:W2:Y:S01]  /*123700*/  LDL.LU.64 R20, [R1+0x968] ;  /* 0x0009680001147983 */ /* 0x000ea20000300a00 */
[----:B------:R-:W-:-:S02]  /*123710*/  ISETP.GE.AND P3, PT, R0, UR9, PT ;  /* 0x0000000900007c0c */ /* 0x000fc4000bf66270 */
[C---:B------:R-:W-:Y:S02]  /*123720*/  PRMT R0, R12.reuse, 0x7771, RZ ;  /* 0x000077710c007816 */ /* 0x040fe400000000ff */
[----:B------:R-:W-:Y:S02]  /*123730*/  PRMT R2, R12, 0x7772, RZ ;  /* 0x000077720c027816 */ /* 0x000fe400000000ff */
[----:B------:R-:W-:Y:S01]  /*123740*/  PRMT R6, R7, 0x7771, RZ ;  /* 0x0000777107067816 */ /* 0x000fe200000000ff */
[----:B------:R-:W0:Y:S01]  /*123750*/  LDCU UR9, c[0x0][0x398] ;  /* 0x00007300ff0977ac */ /* 0x000e220008000800 */
[----:B------:R1:W-:Y:S04]  /*123760*/  @P5 STG.E.U8 desc[UR6][R4.64], R0 ;  /* 0x0000000004005986 */ /* 0x0003e8000c101106 */
[----:B------:R3:W-:Y:S01]  /*123770*/  @P6 STG.E.U8 desc[UR6][R24.64], R2 ;  /* 0x0000000218006986 */ /* 0x0007e2000c101106 */
[----:B------:R-:W-:-:S02]  /*123780*/  ISETP.LT.AND P6, PT, R9, UR20, !P0 ;  /* 0x0000001409007c0c */ /* 0x000fc4000c7c1270 */
[----:B------:R-:W-:Y:S01]  /*123790*/  ISETP.LT.AND P5, PT, R29, UR5, !P0 ;  /* 0x000000051d007c0c */ /* 0x000fe2000c7a1270 */
[----:B------:R-:W0:Y:S01]  /*1237a0*/  LDCU UR5, c[0x0][0x398] ;  /* 0x00007300ff0577ac */ /* 0x000e220008000800 */
[----:B-1----:R-:W-:Y:S02]  /*1237b0*/  PRMT R4, R12, 0x7773, RZ ;  /* 0x000077730c047816 */ /* 0x002fe400000000ff */
[----:B------:R-:W2:Y:S04]  /*1237c0*/  LDL.LU.64 R12, [R1+0x908] ;  /* 0x00090800010c7983 */ /* 0x000ea80000300a00 */
[----:B----4-:R1:W-:Y:S01]  /*1237d0*/  @P4 STG.E.U8 desc[UR6][R14.64], R4 ;  /* 0x000000040e004986 */ /* 0x0103e2000c101106 */
[----:B------:R-:W-:Y:S02]  /*1237e0*/  ISETP.LT.AND P4, PT, R28, UR8, !P0 ;  /* 0x000000081c007c0c */ /* 0x000fe4000c781270 */
[----:B------:R-:W-:-:S02]  /*1237f0*/  ISETP.LT.AND P0, PT, R27, UR10, !P0 ;  /* 0x0000000a1b007c0c */ /* 0x000fc4000c701270 */
[C---:B---3--:R-:W-:Y:S02]  /*123800*/  PRMT R2, R16.reuse, 0x7770, RZ ;  /* 0x0000777010027816 */ /* 0x048fe400000000ff */
[C---:B------:R-:W-:Y:S01]  /*123810*/  PRMT R0, R16.reuse, 0x7771, RZ ;  /* 0x0000777110007816 */ /* 0x040fe200000000ff */
[----:B------:R-:W3:Y:S01]  /*123820*/  LDCU UR8, c[0x0][0x398] ;  /* 0x00007300ff0877ac */ /* 0x000ee20008000800 */
[C---:B------:R-:W-:Y:S02]  /*123830*/  PRMT R3, R16.reuse, 0x7772, RZ ;  /* 0x0000777210037816 */ /* 0x040fe400000000ff */
[----:B------:R-:W-:Y:S01]  /*123840*/  PRMT R5, R16, 0x7773, RZ ;  /* 0x0000777310057816 */ /* 0x000fe200000000ff */
[----:B------:R-:W4:Y:S01]  /*123850*/  LDCU UR10, c[0x0][0x398] ;  /* 0x00007300ff0a77ac */ /* 0x000f220008000800 */
[C---:B-1----:R-:W-:Y:S01]  /*123860*/  PRMT R4, R7.reuse, 0x7770, RZ ;  /* 0x0000777007047816 */ /* 0x042fe200000000ff */
[----:B------:R-:W3:Y:S04]  /*123870*/  LDL.LU.64 R14, [R1+0x900] ;  /* 0x00090000010e7983 */ /* 0x000ee80000300a00 */
[----:B------:R-:W3:Y:S04]  /*123880*/  LDL.LU.64 R24, [R1+0x8f8] ;  /* 0x0008f80001187983 */ /* 0x000ee80000300a00 */
[----:B------:R-:W3:Y:S04]  /*123890*/  LDL.LU R17, [R1+0x72c] ;  /* 0x00072c0001117983 */ /* 0x000ee80000300800 */
[----:B------:R1:W-:Y:S02]  /*1238a0*/  @P6 STG.E.U8 desc[UR6][R22.64], R4 ;  /* 0x0000000416006986 */ /* 0x0003e4000c101106 */
[----:B-1----:R-:W-:-:S02]  /*1238b0*/  PRMT R4, R7, 0x7772, RZ ;  /* 0x0000777207047816 */ /* 0x002fc400000000ff */
[----:B------:R-:W3:Y:S04]  /*1238c0*/  LDL.LU.64 R22, [R1+0x8f0] ;  /* 0x0008f00001167983 */ /* 0x000ee80000300a00 */
[----:B--2---:R1:W-:Y:S02]  /*1238d0*/  @P5 STG.E.U8 desc[UR6][R10.64], R6 ;  /* 0x000000060a005986 */ /* 0x0043e4000c101106 */
[----:B-1----:R-:W-:Y:S02]  /*1238e0*/  PRMT R6, R7, 0x7773, RZ ;  /* 0x0000777307067816 */ /* 0x002fe400000000ff */
[----:B------:R-:W2:Y:S04]  /*1238f0*/  LDL.LU.64 R10, [R1+0x8c0] ;  /* 0x0008c000010a7983 */ /* 0x000ea80000300a00 */
[----:B------:R1:W-:Y:S04]  /*123900*/  @P4 STG.E.U8 desc[UR6][R18.64], R4 ;  /* 0x0000000412004986 */ /* 0x0003e8000c101106 */
[----:B------:R0:W-:Y:S04]  /*123910*/  @P0 STG.E.U8 desc[UR6][R20.64], R6 ;  /* 0x0000000614000986 */ /* 0x0001e8000c101106 */
[----:B-1----:R-:W2:Y:S04]  /*123920*/  LDL.LU.64 R18, [R1+0x5498] ;  /* 0x0054980001127983 */ /* 0x002ea80000300a00 */
[----:B0-----:R-:W2:Y:S04]  /*123930*/  LDL.LU R20, [R1+0x5490] ;  /* 0x0054900001147983 */ /* 0x001ea80000300800 */
[----:B------:R-:W2:Y:S01]  /*123940*/  LDL.LU.64 R6, [R1+0x948] ;  /* 0x0009480001067983 */ /* 0x000ea20000300a00 */
[----:B------:R-:W-:-:S02]  /*123950*/  ISETP.LT.AND P5, PT, R8, UR11, !P1 ;  /* 0x0000000b08007c0c */ /* 0x000fc4000cfa1270 */
[----:B------:R-:W-:Y:S01]  /*123960*/  ISETP.LT.AND P6, PT, R26, UR4, !P1 ;  /* 0x000000041a007c0c */ /* 0x000fe2000cfc1270 */
[----:B------:R-:W0:Y:S01]  /*123970*/  LDCU UR11, c[0x0][0x398] ;  /* 0x00007300ff0b77ac */ /* 0x000e220008000800 */
[----:B------:R-:W1:Y:S09]  /*123980*/  LDCU UR4, c[0x0][0x398] ;  /* 0x00007300ff0477ac */ /* 0x000e720008000800 */
[----:B--2---:R-:W-:Y:S04]  /*123990*/  @P5 STG.E.U8 desc[UR6][R6.64], R2 ;  /* 0x0000000206005986 */ /* 0x004fe8000c101106 */
[----:B------:R2:W-:Y:S04]  /*1239a0*/  @P6 STG.E.U8 desc[UR6][R12.64], R0 ;  /* 0x000000000c006986 */ /* 0x0005e8000c101106 */
[----:B--2---:R-:W2:Y:S04]  /*1239b0*/  LDL.LU.64 R12, [R1+0x8c8] ;  /* 0x0008c800010c7983 */ /* 0x004ea80000300a00 */
[----:B------:R-:W2:Y:S01]  /*1239c0*/  LDL.LU.64 R6, [R1+0x8e8] ;  /* 0x0008e80001067983 */ /* 0x000ea20000300a00 */
[----:B------:R-:W-:-:S02]  /*1239d0*/  ISETP.LT.AND P4, PT, R19, UR16, !P1 ;  /* 0x0000001013007c0c */ /* 0x000fc4000cf81270 */
[----:B------:R-:W-:Y:S02]  /*1239e0*/  ISETP.LT.AND P0, PT, R18, UR9, !P1 ;  /* 0x0000000912007c0c */ /* 0x000fe4000cf01270 */
[----:B------:R-:W-:Y:S01]  /*1239f0*/  ISETP.LT.AND P5, PT, R9, UR12, !P1 ;  /* 0x0000000c09007c0c */ /* 0x000fe2000cfa1270 */
[----:B------:R-:W2:Y:S01]  /*123a00*/  LDL.LU R16, [R1+0x7fc] ;  /* 0x0007fc0001107983 */ /* 0x000ea20000300800 */
[----:B------:R-:W-:Y:S01]  /*123a10*/  VIADD R0, R20, 0xf9 ;  /* 0x000000f914007836 */ /* 0x000fe20000000000 */
[----:B------:R-:W-:Y:S02]  /*123a20*/  ISETP.LT.AND P6, PT, R29, UR14, !P1 ;  /* 0x0000000e1d007c0c */ /* 0x000fe4000cfc1270 */
[----:B---3--:R-:W-:Y:S01]  /*123a30*/  PRMT R2, R17, 0x7771, RZ ;  /* 0x0000777111027816 */ /* 0x008fe200000000ff */
[----:B------:R-:W3:Y:S01]  /*123a40*/  LDCU UR16, c[0x0][0x398] ;  /* 0x00007300ff1077ac */ /* 0x000ee20008000800 */
[----:B------:R-:W0:Y:S01]  /*123a50*/  LDCU UR9, c[0x0][0x398] ;  /* 0x00007300ff0977ac */ /* 0x000e220008000800 */
[----:B------:R-:W0:Y:S01]  /*123a60*/  LDCU UR12, c[0x0][0x398] ;  /* 0x00007300ff0c77ac */ /* 0x000e220008000800 */
[----:B------:R-:W0:Y:S01]  /*123a70*/  LDCU UR14, c[0x0][0x398] ;  /* 0x00007300ff0e77ac */ /* 0x000e220008000800 */
[----:B------:R1:W-:Y:S01]  /*123a80*/  @P4 STG.E.U8 desc[UR6][R14.64], R3 ;  /* 0x000000030e004986 */ /* 0x0003e2000c101106 */
[----:B------:R-:W-:-:S02]  /*123a90*/  ISETP.GE.AND P4, PT, R0, UR13, PT ;  /* 0x0000000d00007c0c */ /* 0x000fc4000bf86270 */
[----:B------:R-:W-:Y:S01]  /*123aa0*/  PRMT R0, R17, 0x7770, RZ ;  /* 0x0000777011007816 */ /* 0x000fe200000000ff */
[----:B------:R3:W-:Y:S01]  /*123ab0*/  @P0 STG.E.U8 desc[UR6][R24.64], R5 ;  /* 0x0000000518000986 */ /* 0x0007e2000c101106 */
[----:B------:R-:W-:Y:S02]  /*123ac0*/  ISETP.LT.AND P0, PT, R28, UR5, !P1 ;  /* 0x000000051c007c0c */ /* 0x000fe4000cf01270 */
[----:B------:R-:W-:Y:S01]  /*123ad0*/  ISETP.LT.AND P1, PT, R27, UR8, !P1 ;  /* 0x000000081b007c0c */ /* 0x000fe2000cf21270 */
[----:B------:R-:W0:Y:S01]  /*123ae0*/  LDCU UR13, c[0x0][0x398] ;  /* 0x00007300ff0d77ac */ /* 0x000e220008000800 */
[----:B-1----:R-:W2:Y:S04]  /*123af0*/  LDL.LU.64 R14, [R1+0x8b8] ;  /* 0x0008b800010e7983 */ /* 0x002ea80000300a00 */
[----:B---3--:R-:W3:Y:S04]  /*123b00*/  LDL.LU.64 R24, [R1+0x8e0] ;  /* 0x0008e00001187983 */ /* 0x008ee80000300a00 */
[----:B------:R1:W-:Y:S04]  /*123b10*/  @P5 STG.E.U8 desc[UR6][R22.64], R0 ;  /* 0x0000000016005986 */ /* 0x0003e8000c101106 */
[----:B------:R0:W-:Y:S01]  /*123b20*/  @P6 STG.E.U8 desc[UR6][R10.64], R2 ;  /* 0x000000020a006986 */ /* 0x0001e2000c101106 */
[----:B------:R-:W2:Y:S01]  /*123b30*/  LDCU UR8, c[0x0][0x398] ;  /* 0x00007300ff0877ac */ /* 0x000ea20008000800 */
[----:B------:R-:W2:Y:S02]  /*123b40*/  LDCU UR5, c[0x0][0x398] ;  /* 0x00007300ff0577ac */ /* 0x000ea40008000800 */
[----:B-1----:R-:W3:Y:S01]  /*123b50*/  LDL.LU.64 R22, [R1+0x8d8] ;  /* 0x0008d80001167983 */ /* 0x002ee20000300a00 */
[----:B0-----:R-:W-:-:S03]  /*123b60*/  VIADD R2, R20, 0xfa ;  /* 0x000000fa14027836 */ /* 0x001fc60000000000 */
[----:B------:R-:W3:Y:S01]  /*123b70*/  LDL.LU.64 R10, [R1+0x8d0] ;  /* 0x0008d000010a7983 */ /* 0x000ee20000300a00 */
[----:B------:R-:W-:-:S03]  /*123b80*/  PRMT R0, R17, 0x7772, RZ ;  /* 0x0000777211007816 */ /* 0x000fc600000000ff */
[----:B------:R-:W3:Y:S01]  /*123b90*/  LDL.LU R21, [R1+0x86c] ;  /* 0x00086c0001157983 */ /* 0x000ee20000300800 */
[----:B------:R-:W-:Y:S02]  /*123ba0*/  ISETP.GE.AND P5, PT, R2, UR15, PT ;  /* 0x0000000f02007c0c */ /* 0x000fe4000bfa6270 */
[----:B------:R-:W-:Y:S02]  /*123bb0*/  PRMT R2, R17, 0x7773, RZ ;  /* 0x0000777311027816 */ /* 0x000fe400000000ff */
[----:B----4-:R-:W-:Y:S01]  /*123bc0*/  ISETP.LT.AND P6, PT, R8, UR10, !P2 ;  /* 0x0000000a08007c0c */ /* 0x010fe2000d7c1270 */
[----:B------:R-:W0:Y:S01]  /*123bd0*/  LDCU UR10, c[0x0][0x398] ;  /* 0x00007300ff0a77ac */ /* 0x000e220008000800 */
[----:B------:R-:W1:Y:S01]  /*123be0*/  LDCU UR15, c[0x0][0x398] ;  /* 0x00007300ff0f77ac */ /* 0x000e620008000800 */
[----:B--2---:R2:W-:Y:S04]  /*123bf0*/  @P0 STG.E.U8 desc[UR6][R12.64], R0 ;  /* 0x000000000c000986 */ /* 0x0045e8000c101106 */
[----:B------:R4:W-:Y:S04]  /*123c00*/  @P1 STG.E.U8 desc[UR6][R6.64], R2 ;  /* 0x0000000206001986 */ /* 0x0009e8000c101106 */
[----:B--2---:R-:W2:Y:S04]  /*123c10*/  LDL.LU.64 R12, [R1+0x938] ;  /* 0x00093800010c7983 */ /* 0x004ea80000300a00 */
[----:B----4-:R-:W4:Y:S01]  /*123c20*/  LDL.LU.64 R6, [R1+0x930] ;  /* 0x0009300001067983 */ /* 0x010f220000300a00 */
[----:B------:R-:W-:-:S02]  /*123c30*/  ISETP.LT.AND P0, PT, R26, UR11, !P2 ;  /* 0x0000000b1a007c0c */ /* 0x000fc4000d701270 */
[----:B------:R-:W-:Y:S02]  /*123c40*/  ISETP.LT.AND P1, PT, R19, UR4, !P2 ;  /* 0x0000000413007c0c */ /* 0x000fe4000d721270 */
[C---:B------:R-:W-:Y:S02]  /*123c50*/  PRMT R0, R16.reuse, 0x7770, RZ ;  /* 0x0000777010007816 */ /* 0x040fe400000000ff */
[C---:B------:R-:W-:Y:S02]  /*123c60*/  PRMT R2, R16.reuse, 0x7772, RZ ;  /* 0x0000777210027816 */ /* 0x040fe400000000ff */
[----:B------:R-:W-:Y:S01]  /*123c70*/  PRMT R3, R16, 0x7773, RZ ;  /* 0x0000777310037816 */ /* 0x000fe200000000ff */
[----:B------:R-:W0:Y:S01]  /*123c80*/  LDCU UR4, c[0x0][0x398] ;  /* 0x00007300ff0477ac */ /* 0x000e220008000800 */
[----:B------:R-:W0:Y:S01]  /*123c90*/  LDCU UR11, c[0x0][0x398] ;  /* 0x00007300ff0b77ac */ /* 0x000e220008000800 */
[----:B------:R1:W-:Y:S01]  /*123ca0*/  @P6 STG.E.U8 desc[UR6][R14.64], R0 ;  /* 0x000000000e006986 */ /* 0x0003e2000c101106 */
[----:B------:R-:W-:Y:S01]  /*123cb0*/  ISETP.LT.AND P6, PT, R18, UR16, !P2 ;  /* 0x0000001012007c0c */ /* 0x000fe2000d7c1270 */
[----:B------:R-:W0:Y:S01]  /*123cc0*/  LDCU UR16, c[0x0][0x398] ;  /* 0x00007300ff1077ac */ /* 0x000e220008000800 */
[----:B-1----:R-:W-:Y:S01]  /*123cd0*/  PRMT R0, R16, 0x7771, RZ ;  /* 0x0000777110007816 */ /* 0x002fe200000000ff */
[----:B------:R-:W4:Y:S04]  /*123ce0*/  LDL.LU.64 R14, [R1+0x920] ;  /* 0x00092000010e7983 */ /* 0x000f280000300a00 */
[----:B------:R-:W4:Y:S04]  /*123cf0*/  LDL.LU R16, [R1+0x890] ;  /* 0x0008900001107983 */ /* 0x000f280000300800 */
[----:B---3--:R1:W-:Y:S01]  /*123d00*/  @P0 STG.E.U8 desc[UR6][R24.64], R0 ;  /* 0x0000000018000986 */ /* 0x0083e2000c101106 */
[----:B------:R-:W-:-:S03]  /*123d10*/  ISETP.LT.AND P0, PT, R9, UR9, !P2 ;  /* 0x0000000909007c0c */ /* 0x000fc6000d701270 */
[----:B------:R3:W-:Y:S01]  /*123d20*/  @P1 STG.E.U8 desc[UR6][R22.64], R2 ;  /* 0x0000000216001986 */ /* 0x0007e2000c101106 */
[----:B------:R-:W-:-:S03]  /*123d30*/  ISETP.LT.AND P1, PT, R29, UR12, !P2 ;  /* 0x0000000c1d007c0c */ /* 0x000fc6000d721270 */
[----:B------:R0:W-:Y:S01]  /*123d40*/  @P6 STG.E.U8 desc[UR6][R10.64], R3 ;  /* 0x000000030a006986 */ /* 0x0001e2000c101106 */
[----:B------:R-:W-:Y:S02]  /*123d50*/  ISETP.LT.AND P6, PT, R28, UR13, !P2 ;  /* 0x0000000d1c007c0c */ /* 0x000fe4000d7c1270 */
[C---:B-1----:R-:W-:Y:S01]  /*123d60*/  PRMT R0, R21.reuse, 0x7770, RZ ;  /* 0x0000777015007816 */ /* 0x042fe200000000ff */
[----:B------:R-:W4:Y:S01]  /*123d70*/  LDL.LU.64 R24, [R1+0x910] ;  /* 0x0009100001187983 */ /* 0x000f220000300a00 */
[----:B---3--:R-:W-:-:S03]  /*123d80*/  PRMT R2, R21, 0x7771, RZ ;  /* 0x0000777115027816 */ /* 0x008fc600000000ff */
[----:B0-----:R-:W3:Y:S04]  /*123d90*/  LDL.LU.64 R10, [R1+0x958] ;  /* 0x00095800010a7983 */ /* 0x001ee80000300a00 */
[----:B------:R-:W3:Y:S01]  /*123da0*/  LDL.LU.64 R22, [R1+0x950] ;  /* 0x0009500001167983 */ /* 0x000ee20000300a00 */
[----:B------:R-:W-:Y:S02]  /*123db0*/  ISETP.LT.AND P2, PT, R27, UR14, !P2 ;  /* 0x0000000e1b007c0c */ /* 0x000fe4000d741270 */
[C---:B------:R-:W-:Y:S02]  /*123dc0*/  PRMT R3, R21.reuse, 0x7772, RZ ;  /* 0x0000777215037816 */ /* 0x040fe400000000ff */
[----:B------:R-:W-:Y:S01]  /*123dd0*/  PRMT R4, R21, 0x7773, RZ ;  /* 0x0000777315047816 */ /* 0x000fe200000000ff */
[----:B------:R-:W0:Y:S01]  /*123de0*/  LDCU UR9, c[0x0][0x398] ;  /* 0x00007300ff0977ac */ /* 0x000e220008000800 */
[----:B------:R-:W1:Y:S01]  /*123df0*/  LDCU UR12, c[0x0][0x398] ;  /* 0x00007300ff0c77ac */ /* 0x000e620008000800 */
[----:B------:R-:W0:Y:S01]  /*123e00*/  LDCU UR13, c[0x0][0x398] ;  /* 0x00007300ff0d77ac */ /* 0x000e220008000800 */
[----:B------:R-:W0:Y:S01]  /*123e10*/  LDCU UR14, c[0x0][0x398] ;  /* 0x00007300ff0e77ac */ /* 0x000e220008000800 */
[----:B--2---:R2:W-:Y:S04]  /*123e20*/  @P0 STG.E.U8 desc[UR6][R12.64], R0 ;  /* 0x000000000c000986 */ /* 0x0045e8000c101106 */
[----:B----4-:R4:W-:Y:S01]  /*123e30*/  @P1 STG.E.U8 desc[UR6][R6.64], R2 ;  /* 0x0000000206001986 */ /* 0x0109e2000c101106 */
[----:B------:R-:W-:-:S03]  /*123e40*/  ISETP.LT.AND P0, PT, R26, UR8, !P3 ;  /* 0x000000081a007c0c */ /* 0x000fc6000df01270 */
[----:B--2---:R-:W2:Y:S04]  /*123e50*/  LDL.LU R12, [R1+0x7b0] ;  /* 0x0007b000010c7983 */ /* 0x004ea80000300800 */
[----:B----4-:R-:W4:Y:S04]  /*123e60*/  LDL.LU R7, [R1+0x764] ;  /* 0x0007640001077983 */ /* 0x010f280000300800 */
[----:B------:R0:W-:Y:S01]  /*123e70*/  STL.64 [R1+0x5488], R26 ;  /* 0x0054881a01007387 */ /* 0x0001e20000100a00 */
[----:B------:R-:W-:Y:S01]  /*123e80*/  ISETP.LT.AND P1, PT, R8, UR5, !P3 ;  /* 0x0000000508007c0c */ /* 0x000fe2000df21270 */
[----:B------:R-:W1:Y:S01]  /*123e90*/  LDCU UR5, c[0x0][0x398] ;  /* 0x00007300ff0577ac */ /* 0x000e620008000800 */
[----:B------:R-:W1:Y:S01]  /*123ea0*/  LDCU UR8, c[0x0][0x398] ;  /* 0x00007300ff0877ac */ /* 0x000e620008000800 */
[----:B0-----:R-:W2:Y:S01]  /*123eb0*/  LDL.LU.64 R26, [R1+0x928] ;  /* 0x00092800011a7983 */ /* 0x001ea20000300a00 */
[----:B------:R-:W-:-:S03]  /*123ec0*/  PRMT R0, R16, 0x7770, RZ ;  /* 0x0000777010007816 */ /* 0x000fc600000000ff */
[----:B--2---:R-:W-:Y:S04]  /*123ed0*/  @P6 STG.E.U8 desc[UR6][R26.64], R3 ;  /* 0x000000031a006986 */ /* 0x004fe8000c101106 */
[----:B------:R0:W-:Y:S04]  /*123ee0*/  @P2 STG.E.U8 desc[UR6][R14.64], R4 ;  /* 0x000000040e002986 */ /* 0x0001e8000c101106 */
[----:B0-----:R-:W2:Y:S04]  /*123ef0*/  LDL.LU.64 R4, [R1+0x918] ;  /* 0x0009180001047983 */ /* 0x001ea80000300a00 */
[----:B------:R-:W3:Y:S01]  /*123f00*/  LDL.LU.64 R26, [R1+0x960] ;  /* 0x00096000011a7983 */ /* 0x000ee20000300a00 */
[----:B------:R-:W-:-:S02]  /*123f10*/  ISETP.LT.AND P6, PT, R19, UR10, !P3 ;  /* 0x0000000a13007c0c */ /* 0x000fc4000dfc1270 */
[----:B------:R-:W-:Y:S02]  /*123f20*/  ISETP.LT.AND P2, PT, R18, UR15, !P3 ;  /* 0x0000000f12007c0c */ /* 0x000fe4000df41270 */
[----:B------:R-:W-:Y:S01]  /*123f30*/  PRMT R2, R16, 0x7771, RZ ;  /* 0x0000777110027816 */ /* 0x000fe200000000ff */
[----:B------:R-:W3:Y:S04]  /*123f40*/  LDL.LU.64 R14, [R1+0x990] ;  /* 0x00099000010e7983 */ /* 0x000ee80000300a00 */
[----:B------:R-:W3:Y:S01]  /*123f50*/  LDL.LU R13, [R1+0x840] ;  /* 0x00084000010d7983 */ /* 0x000ee20000300800 */
[----:B------:R-:W0:Y:S01]  /*123f60*/  LDCU UR15, c[0x0][0x398] ;  /* 0x00007300ff0f77ac */ /* 0x000e220008000800 */
[----:B------:R-:W0:Y:S02]  /*123f70*/  LDCU UR10, c[0x0][0x398] ;  /* 0x00007300ff0a77ac */ /* 0x000e240008000800 */
[----:B--2---:R2:W-:Y:S04]  /*123f80*/  @P1 STG.E.U8 desc[UR6][R4.64], R0 ;  /* 0x0000000004001986 */ /* 0x0045e8000c101106 */
[----:B----4-:R-:W4:Y:S01]  /*123f90*/  LDS.128 R4, [R7] ;  /* 0x0000000007047984 */ /* 0x010f220000000c00 */
[----:B------:R-:W-:-:S03]  /*123fa0*/  ISETP.LT.AND P1, PT, R9, UR4, !P3 ;  /* 0x0000000409007c0c */ /* 0x000fc6000df21270 */
[----:B------:R0:W-:Y:S01]  /*123fb0*/  @P0 STG.E.U8 desc[UR6][R24.64], R2 ;  /* 0x0000000218000986 */ /* 0x0001e2000c101106 */
[----:B------:R-:W1:Y:S01]  /*123fc0*/  LDCU UR4, c[0x0][0x398] ;  /* 0x00007300ff0477ac */ /* 0x000e620008000800 */
[C---:B--2---:R-:W-:Y:S02]  /*123fd0*/  PRMT R0, R16.reuse, 0x7772, RZ ;  /* 0x0000777210007816 */ /* 0x044fe400000000ff */
[----:B0-----:R-:W-:Y:S01]  /*123fe0*/  PRMT R2, R16, 0x7773, RZ ;  /* 0x0000777310027816 */ /* 0x001fe200000000ff */
[----:B------:R-:W2:Y:S04]  /*123ff0*/  LDL.LU.64 R24, [R1+0x9d0] ;  /* 0x0009d00001187983 */ /* 0x000ea80000300a00 */
[----:B---3--:R0:W-:Y:S04]  /*124000*/  @P6 STG.E.U8 desc[UR6][R10.64], R0 ;  /* 0x000000000a006986 */ /* 0x0081e8000c101106 */
[----:B------:R3:W-:Y:S04]  /*124010*/  @P2 STG.E.U8 desc[UR6][R22.64], R2 ;  /* 0x0000000216002986 */ /* 0x0007e8000c101106 */
[----:B0-----:R-:W2:Y:S01]  /*124020*/  LDL.LU.64 R10, [R1+0x980] ;  /* 0x00098000010a7983 */ /* 0x001ea20000300a00 */
[----:B---3--:R-:W-:-:S03]  /*124030*/  PRMT R2, R12, 0x7770, RZ ;  /* 0x000077700c027816 */ /* 0x008fc600000000ff */
[----:B------:R-:W3:Y:S04]  /*124040*/  LDL.LU.64 R16, [R1+0x9c8] ;  /* 0x0009c80001107983 */ /* 0x000ee80000300a00 */
[----:B------:R-:W2:Y:S04]  /*124050*/  LDL.LU.64 R22, [R1+0x9c0] ;  /* 0x0009c00001167983 */ /* 0x000ea80000300a00 */
[----:B------:R-:W-:Y:S04]  /*124060*/  @P1 STG.E.U8 desc[UR6][R26.64], R2 ;  /* 0x000000021a001986 */ /* 0x000fe8000c101106 */
[----:B----4-:R0:W-:Y:S04]  /*124070*/  STL.64 [R1+0x5478], R6 ;  /* 0x0054780601007387 */ /* 0x0101e80000100a00 */
[----:B0-----:R-:W4:Y:S04]  /*124080*/  LDL.LU.64 R6, [R1+0x988] ;  /* 0x0009880001067983 */ /* 0x001f280000300a00 */
[----:B------:R-:W2:Y:S01]  /*124090*/  LDL.LU.64 R26, [R1+0x5488] ;  /* 0x00548800011a7983 */ /* 0x000ea20000300a00 */
[----:B------:R-:W-:-:S02]  /*1240a0*/  ISETP.LT.AND P2, PT, R29, UR11, !P3 ;  /* 0x0000000b1d007c0c */ /* 0x000fc4000df41270 */
[----:B------:R-:W-:Y:S01]  /*1240b0*/  ISETP.LT.AND P6, PT, R28, UR16, !P3 ;  /* 0x000000101c007c0c */ /* 0x000fe2000dfc1270 */
[----:B------:R-:W-:Y:S01]  /*1240c0*/  VIADD R0, R20, 0xfb ;  /* 0x000000fb14007836 */ /* 0x000fe20000000000 */
[----:B-1----:R-:W-:Y:S02]  /*1240d0*/  ISETP.LT.AND P1, PT, R8, UR12, !P4 ;  /* 0x0000000c08007c0c */ /* 0x002fe4000e721270 */
[----:B------:R-:W-:Y:S01]  /*1240e0*/  PRMT R2, R12, 0x7772, RZ ;  /* 0x000077720c027816 */ /* 0x000fe200000000ff */
[----:B------:R-:W0:Y:S01]  /*1240f0*/  LDCU UR11, c[0x0][0x398] ;  /* 0x00007300ff0b77ac */ /* 0x000e220008000800 */
[----:B------:R-:W1:Y:S01]  /*124100*/  LDCU UR16, c[0x0][0x398] ;  /* 0x00007300ff1077ac */ /* 0x000e620008000800 */
[----:B------:R-:W-:Y:S02]  /*124110*/  ISETP.GE.AND P0, PT, R0, UR17, PT ;  /* 0x0000001100007c0c */ /* 0x000fe4000bf06270 */
[----:B------:R-:W-:Y:S02]  /*124120*/  PRMT R0, R12, 0x7771, RZ ;  /* 0x000077710c007816 */ /* 0x000fe400000000ff */
[----:B------:R-:W-:Y:S01]  /*124130*/  PRMT R3, R4, 0x7770, RZ ;  /* 0x0000777004037816 */ /* 0x000fe200000000ff */
[----:B------:R-:W0:Y:S01]  /*124140*/  LDCU UR12, c[0x0][0x398] ;  /* 0x00007300ff0c77ac */ /* 0x000e220008000800 */
[----:B------:R-:W0:Y:S01]  /*124150*/  LDCU UR17, c[0x0][0x398] ;  /* 0x00007300ff1177ac */ /* 0x000e220008000800 */
[----:B------:R1:W-:Y:S01]  /*124160*/  @P2 STG.E.U8 desc[UR6][R14.64], R0 ;  /* 0x000000000e002986 */ /* 0x0003e2000c101106 */
[----:B------:R-:W-:Y:S01]  /*124170*/  ISETP.LT.AND P2, PT, R19, UR5, !P4 ;  /* 0x0000000513007c0c */ /* 0x000fe2000e741270 */
[----:B------:R-:W0:Y:S02]  /*124180*/  LDCU UR5, c[0x0][0x398] ;  /* 0x00007300ff0577ac */ /* 0x000e240008000800 */
[----:B-1----:R-:W3:Y:S01]  /*124190*/  LDL.LU.64 R14, [R1+0x9f8] ;  /* 0x0009f800010e7983 */ /* 0x002ee20000300a00 */
[----:B------:R-:W-:-:S02]  /*1241a0*/  PRMT R0, R12, 0x7773, RZ ;  /* 0x000077730c007816 */ /* 0x000fc400000000ff */
[----:B--2---:R-:W-:Y:S01]  /*1241b0*/  ISETP.LT.AND P3, PT, R27, UR9, !P3 ;  /* 0x000000091b007c0c */ /* 0x004fe2000df61270 */
[----:B----4-:R1:W-:Y:S01]  /*1241c0*/  @P6 STG.E.U8 desc[UR6][R6.64], R2 ;  /* 0x0000000206006986 */ /* 0x0103e2000c101106 */
[----:B------:R-:W-:Y:S01]  /*1241d0*/  ISETP.LT.AND P6, PT, R26, UR13, !P4 ;  /* 0x0000000d1a007c0c */ /* 0x000fe2000e7c1270 */
[----:B------:R-:W2:Y:S01]  /*1241e0*/  LDCU UR9, c[0x0][0x398] ;  /* 0x00007300ff0977ac */ /* 0x000ea20008000800 */
[----:B------:R-:W4:Y:S01]  /*1241f0*/  LDCU UR13, c[0x0][0x398] ;  /* 0x00007300ff0d77ac */ /* 0x000f220008000800 */
[----:B-1----:R-:W2:Y:S01]  /*124200*/  LDL.LU.64 R6, [R1+0x9f0] ;  /* 0x0009f00001067983 */ /* 0x002ea20000300a00 */
[----:B------:R-:W-:-:S07]  /*124210*/  PRMT R2, R13, 0x7770, RZ ;  /* 0x000077700d027816 */ /* 0x000fce00000000ff */
[----:B------:R1:W-:Y:S04]  /*124220*/  @P3 STG.E.U8 desc[UR6][R24.64], R0 ;  /* 0x0000000018003986 */ /* 0x0003e8000c101106 */
[----:B------:R0:W-:Y:S04]  /*124230*/  @P1 STG.E.U8 desc[UR6][R10.64], R2 ;  /* 0x000000020a001986 */ /* 0x0001e8000c101106 */
[----:B-1----:R-:W4:Y:S01]  /*124240*/  LDL.LU.64 R24, [R1+0xa30] ;  /* 0x000a300001187983 */ /* 0x002f220000300a00 */
[----:B------:R-:W-:-:S03]  /*124250*/  PRMT R0, R13, 0x7771, RZ ;  /* 0x000077710d007816 */ /* 0x000fc600000000ff */
[----:B0-----:R-:W4:Y:S01]  /*124260*/  LDL.LU.64 R10, [R1+0xa28] ;  /* 0x000a2800010a7983 */ /* 0x001f220000300a00 */
[----:B------:R-:W-:-:S03]  /*124270*/  PRMT R2, R13, 0x7772, RZ ;  /* 0x000077720d027816 */ /* 0x000fc600000000ff */
[----:B------:R-:W4:Y:S04]  /*124280*/  LDL.LU R12, [R1+0x894] ;  /* 0x00089400010c7983 */ /* 0x000f280000300800 */
[----:B---3--:R0:W-:Y:S04]  /*124290*/  @P6 STG.E.U8 desc[UR6][R16.64], R0 ;  /* 0x0000000010006986 */ /* 0x0081e8000c101106 */
[----:B------:R1:W-:Y:S01]  /*1242a0*/  @P2 STG.E.U8 desc[UR6][R22.64], R2 ;  /* 0x0000000216002986 */ /* 0x0003e2000c101106 */
[----:B------:R-:W-:Y:S02]  /*1242b0*/  ISETP.LT.AND P2, PT, R29, UR14, !P4 ;  /* 0x0000000e1d007c0c */ /* 0x000fe4000e741270 */
[----:B------:R-:W-:-:S02]  /*1242c0*/  ISETP.LT.AND P6, PT, R28, UR15, !P4 ;  /* 0x0000000f1c007c0c */ /* 0x000fc4000e7c1270 */
[----:B------:R-:W-:Y:S02]  /*1242d0*/  ISETP.LT.AND P1, PT, R18, UR8, !P4 ;  /* 0x0000000812007c0c */ /* 0x000fe4000e721270 */
[----:B------:R-:W-:Y:S01]  /*1242e0*/  ISETP.LT.AND P3, PT, R9, UR10, !P4 ;  /* 0x0000000a09007c0c */ /* 0x000fe2000e761270 */
[----:B0-----:R-:W3:Y:S04]  /*1242f0*/  LDL.LU.64 R16, [R1+0xa50] ;  /* 0x000a500001107983 */ /* 0x001ee80000300a00 */
[----:B-1----:R-:W3:Y:S04]  /*124300*/  LDL.LU.64 R22, [R1+0xa20] ;  /* 0x000a200001167983 */ /* 0x002ee80000300a00 */
[----:B------:R0:W-:Y:S01]  /*124310*/  STL.64 [R1+0x5480], R28 ;  /* 0x0054801c01007387 */ /* 0x0001e20000100a00 */
[----:B------:R-:W-:Y:S01]  /*124320*/  PRMT R2, R13, 0x7773, RZ ;  /* 0x000077730d027816 */ /* 0x000fe200000000ff */
[----:B------:R-:W-:Y:S01]  /*124330*/  VIADD R0, R20, 0xfc ;  /* 0x000000fc14007836 */ /* 0x000fe20000000000 */
[----:B------:R-:W1:Y:S01]  /*124340*/  LDCU UR8, c[0x0][0x398] ;  /* 0x00007300ff0877ac */ /* 0x000e620008000800 */
[----:B------:R-:W1:Y:S01]  /*124350*/  LDCU UR10, c[0x0][0x398] ;  /* 0x00007300ff0a77ac */ /* 0x000e620008000800 */
[----:B------:R-:W1:Y:S01]  /*124360*/  LDCU UR14, c[0x0][0x398] ;  /* 0x00007300ff0e77ac */ /* 0x000e620008000800 */
[----:B------:R-:W1:Y:S01]  /*124370*/  LDCU UR15, c[0x0][0x398] ;  /* 0x00007300ff0f77ac */ /* 0x000e620008000800 */
[----:B0-----:R-:W3:Y:S04]  /*124380*/  LDL.LU.64 R28, [R1+0xa48] ;  /* 0x000a4800011c7983 */ /* 0x001ee80000300a00 */
[----:B------:R0:W-:Y:S01]  /*124390*/  @P1 STG.E.U8 desc[UR6][R14.64], R2 ;  /* 0x000000020e001986 */ /* 0x0001e2000c101106 */
[----:B------:R-:W-:-:S02]  /*1243a0*/  ISETP.GE.AND P1, PT, R0, UR19, PT ;  /* 0x0000001300007c0c */ /* 0x000fc4000bf26270 */
[C---:B------:R-:W-:Y:S02]  /*1243b0*/  PRMT R0, R4.reuse, 0x7771, RZ ;  /* 0x0000777104007816 */ /* 0x040fe400000000ff */
[----:B------:R-:W-:Y:S01]  /*1243c0*/  ISETP.LT.AND P4, PT, R27, UR4, !P4 ;  /* 0x000000041b007c0c */ /* 0x000fe2000e781270 */
[----:B------:R-:W1:Y:S01]  /*1243d0*/  LDCU UR4, c[0x0][0x398] ;  /* 0x00007300ff0477ac */ /* 0x000e620008000800 */
[C---:B0-----:R-:W-:Y:S02]  /*1243e0*/  PRMT R2, R4.reuse, 0x7772, RZ ;  /* 0x0000777204027816 */ /* 0x041fe400000000ff */
[----:B------:R-:W-:Y:S01]  /*1243f0*/  PRMT R4, R4, 0x7773, RZ ;  /* 0x0000777304047816 */ /* 0x000fe200000000ff */
[----:B------:R-:W3:Y:S04]  /*124400*/  LDL.LU.64 R14, [R1+0xa40] ;  /* 0x000a4000010e7983 */ /* 0x000ee80000300a00 */
[----:B--2---:R0:W-:Y:S01]  /*124410*/  @P3 STG.E.U8 desc[UR6][R6.64], R3 ;  /* 0x0000000306003986 */ /* 0x0041e2000c101106 */
[----:B------:R-:W-:Y:S01]  /*124420*/  ISETP.LT.AND P3, PT, R8, UR11, !P5 ;  /* 0x0000000b08007c0c */ /* 0x000fe2000ef61270 */
[----:B------:R-:W2:Y:S02]  /*124430*/  LDCU UR11, c[0x0][0x398] ;  /* 0x00007300ff0b77ac */ /* 0x000ea40008000800 */
[----:B0-----:R-:W2:Y:S04]  /*124440*/  LDL.LU.64 R6, [R1+0xa68] ;  /* 0x000a680001067983 */ /* 0x001ea80000300a00 */
[----:B----4-:R0:W-:Y:S04]  /*124450*/  @P2 STG.E.U8 desc[UR6][R24.64], R0 ;  /* 0x0000000018002986 */ /* 0x0101e8000c101106 */
[----:B------:R-:W4:Y:S04]  /*124460*/  LDL.LU R21, [R1+0x7b4] ;  /* 0x0007b40001157983 */ /* 0x000f280000300800 */
[----:B------:R1:W-:Y:S01]  /*124470*/  @P6 STG.E.U8 desc[UR6][R10.64], R2 ;  /* 0x000000020a006986 */ /* 0x0003e2000c101106 */
[----:B------:R-:W-:-:S02]  /*124480*/  ISETP.LT.AND P6, PT, R26, UR16, !P5 ;  /* 0x000000101a007c0c */ /* 0x000fc4000efc1270 */
[C---:B0-----:R-:W-:Y:S02]  /*124490*/  PRMT R0, R12.reuse, 0x7770, RZ ;  /* 0x000077700c007816 */ /* 0x041fe400000000ff */
[----:B------:R-:W-:Y:S01]  /*1244a0*/  ISETP.LT.AND P2, PT, R19, UR9, !P5 ;  /* 0x0000000913007c0c */ /* 0x000fe2000ef41270 */
[----:B------:R-:W0:Y:S01]  /*1244b0*/  LDCU UR9, c[0x0][0x398] ;  /* 0x00007300ff0977ac */ /* 0x000e220008000800 */
[----:B------:R-:W0:Y:S01]  /*1244c0*/  LDCU UR16, c[0x0][0x398] ;  /* 0x00007300ff1077ac */ /* 0x000e220008000800 */
[----:B-1----:R-:W4:Y:S04]  /*1244d0*/  LDL.LU.64 R10, [R1+0xa78] ;  /* 0x000a7800010a7983 */ /* 0x002f280000300a00 */
[----:B---3--:R1:W-:Y:S04]  /*1244e0*/  @P4 STG.E.U8 desc[UR6][R16.64], R4 ;  /* 0x0000000410004986 */ /* 0x0083e8000c101106 */
[----:B------:R3:W-:Y:S04]  /*1244f0*/  @P3 STG.E.U8 desc[UR6][R22.64], R0 ;  /* 0x0000000016003986 */ /* 0x0007e8000c101106 */
[----:B------:R-:W4:Y:S04]  /*124500*/  LDL.LU.64 R24, [R1+0xa70] ;  /* 0x000a700001187983 */ /* 0x000f280000300a00 */
[----:B-1----:R-:W4:Y:S01]  /*124510*/  LDL.LU.64 R16, [R1+0xab8] ;  /* 0x000ab80001107983 */ /* 0x002f220000300a00 */
[----:B---3--:R-:W-:-:S03]  /*124520*/  PRMT R0, R12, 0x7771, RZ ;  /* 0x000077710c007816 */ /* 0x008fc600000000ff */
[----:B------:R-:W3:Y:S04]  /*124530*/  LDL.LU.64 R22, [R1+0xab0] ;  /* 0x000ab00001167983 */ /* 0x000ee80000300a00 */
[----:B------:R-:W3:Y:S04]  /*124540*/  LDL.LU R3, [R1+0x844] ;  /* 0x0008440001037983 */ /* 0x000ee80000300800 */
[----:B------:R1:W-:Y:S04]  /*124550*/  @P6 STG.E.U8 desc[UR6][R28.64], R0 ;  /* 0x000000001c006986 */ /* 0x0003e8000c101106 */
[----:B-1----:R-:W3:Y:S01]  /*124560*/  LDL.LU.64 R28, [R1+0x5480] ;  /* 0x00548000011c7983 */ /* 0x002ee20000300a00 */
[----:B------:R-:W-:-:S02]  /*124570*/  ISETP.LT.AND P3, PT, R18, UR12, !P5 ;  /* 0x0000000c12007c0c */ /* 0x000fc4000ef61270 */
[----:B------:R-:W-:Y:S02]  /*124580*/  PRMT R2, R12, 0x7772, RZ ;  /* 0x000077720c027816 */ /* 0x000fe400000000ff */
[----:B------:R-:W-:Y:S01]  /*124590*/  ISETP.LT.AND P4, PT, R9, UR5, !P5 ;  /* 0x0000000509007c0c */ /* 0x000fe2000ef81270 */
[----:B------:R-:W-:Y:S01]  /*1245a0*/  VIADD R0, R20, 0xfd ;  /* 0x000000fd14007836 */ /* 0x000fe20000000000 */
[----:B------:R-:W1:Y:S01]  /*1245b0*/  LDCU UR12, c[0x0][0x398] ;  /* 0x00007300ff0c77ac */ /* 0x000e620008000800 */
[----:B------:R-:W0:Y:S01]  /*1245c0*/  LDCU UR5, c[0x0][0x398] ;  /* 0x00007300ff0577ac */ /* 0x000e220008000800 */
[----:B------:R1:W-:Y:S02]  /*1245d0*/  @P2 STG.E.U8 desc[UR6][R14.64], R2 ;  /* 0x000000020e002986 */ /* 0x0003e4000c101106 */
[----:B------:R-:W-:Y:S02]  /*1245e0*/  ISETP.GE.AND P2, PT, R0, UR21, PT ;  /* 0x0000001500007c0c */ /* 0x000fe4000bf46270 */
[----:B-1----:R-:W-:Y:S01]  /*1245f0*/  PRMT R2, R12, 0x7773, RZ ;  /* 0x000077730c027816 */ /* 0x002fe200000000ff */
[----:B------:R-:W3:Y:S04]  /*124600*/  LDL.LU.64 R14, [R1+0xaa8] ;  /* 0x000aa800010e7983 */ /* 0x000ee80000300a00 */
[----:B------:R-:W3:Y:S04]  /*124610*/  LDL.LU.64 R12, [R1+0xaa0] ;  /* 0x000aa000010c7983 */ /* 0x000ee80000300a00 */
[----:B--2---:R1:W-:Y:S01]  /*124620*/  @P3 STG.E.U8 desc[UR6][R6.64], R2 ;  /* 0x0000000206003986 */ /* 0x0043e2000c101106 */
[----:B----4-:R-:W-:-:S02]  /*124630*/  PRMT R0, R21, 0x7770, RZ ;  /* 0x0000777015007816 */ /* 0x010fc400000000ff */
[----:B-1----:R-:W-:-:S03]  /*124640*/  PRMT R2, R21, 0x7771, RZ ;  /* 0x0000777115027816 */ /* 0x002fc600000000ff */
[----:B------:R1:W-:Y:S04]  /*124650*/  @P4 STG.E.U8 desc[UR6][R10.64], R0 ;  /* 0x000000000a004986 */ /* 0x0003e8000c101106 */
[----:B-1----:R-:W2:Y:S01]  /*124660*/  LDL.LU.64 R10, [R1+0xae0] ;  /* 0x000ae000010a7983 */ /* 0x002ea20000300a00 */
[----:B------:R-:W-:Y:S02]  /*124670*/  PRMT R0, R21, 0x7772, RZ ;  /* 0x0000777215007816 */ /* 0x000fe400000000ff */
[----:B---3--:R-:W-:Y:S02]  /*124680*/  ISETP.LT.AND P6, PT, R29, UR13, !P5 ;  /* 0x0000000d1d007c0c */ /* 0x008fe4000efc1270 */
[----:B------:R-:W-:Y:S02]  /*124690*/  ISETP.LT.AND P3, PT, R28, UR8, !P5 ;  /* 0x000000081c007c0c */ /* 0x000fe4000ef61270 */
[----:B------:R-:W-:-:S02]  /*1246a0*/  ISETP.LT.AND P5, PT, R27, UR10, !P5 ;  /* 0x0000000a1b007c0c */ /* 0x000fc4000efa1270 */
[----:B------:R-:W-:Y:S01]  /*1246b0*/  ISETP.LT.AND P4, PT, R26, UR15, !P0 ;  /* 0x0000000f1a007c0c */ /* 0x000fe2000c781270 */
[----:B------:R-:W1:Y:S01]  /*1246c0*/  LDCU UR13, c[0x0][0x398] ;  /* 0x00007300ff0d77ac */ /* 0x000e620008000800 */
[----:B------:R-:W3:Y:S01]  /*1246d0*/  LDCU UR8, c[0x0][0x398] ;  /* 0x00007300ff0877ac */ /* 0x000ee20008000800 */
[----:B------:R-:W4:Y:S01]  /*1246e0*/  LDCU UR10, c[0x0][0x398] ;  /* 0x00007300ff0a77ac */ /* 0x000f220008000800 */
[----:B------:R-:W0:Y:S03]  /*1246f0*/  LDCU UR15, c[0x0][0x398] ;  /* 0x00007300ff0f77ac */ /* 0x000e260008000800 */
[----:B------:R1:W-:Y:S04]  /*124700*/  @P6 STG.E.U8 desc[UR6][R24.64], R2 ;  /* 0x0000000218006986 */ /* 0x0003e8000c101106 */
[----:B------:R-:W-:Y:S01]  /*124710*/  @P3 STG.E.U8 desc[UR6][R16.64], R0 ;  /* 0x0000000010003986 */ /* 0x000fe2000c101106 */
[----:B-1----:R-:W-:-:S03]  /*124720*/  PRMT R2, R21, 0x7773, RZ ;  /* 0x0000777315027816 */ /* 0x002fc600000000ff */
[----:B------:R-:W3:Y:S04]  /*124730*/  LDL.LU.64 R24, [R1+0xad8] ;  /* 0x000ad80001187983 */ /* 0x000ee80000300a00 */
[----:B------:R1:W-:Y:S04]  /*124740*/  @P5 STG.E.U8 desc[UR6][R22.64], R2 ;  /* 0x0000000216005986 */ /* 0x0003e8000c101106 */
[----:B-1----:R-:W4:Y:S01]  /*124750*/  LDL.LU.64 R22, [R1+0xb00] ;  /* 0x000b000001167983 */ /* 0x002f220000300a00 */
[----:B------:R-:W-:Y:S02]  /*124760*/  ISETP.LT.AND P6, PT, R8, UR14, !P0 ;  /* 0x0000000e08007c0c */ /* 0x000fe4000c7c1270 */
[----:B------:R-:W-:Y:S01]  /*124770*/  PRMT R0, R3, 0x7770, RZ ;  /* 0x0000777003007816 */ /* 0x000fe200000000ff */
[----:B------:R-:W4:Y:S01]  /*124780*/  LDL.LU.64 R16, [R1+0xaf8] ;  /* 0x000af80001107983 */ /* 0x000f220000300a00 */
[----:B------:R-:W-:-:S02]  /*124790*/  ISETP.LT.AND P3, PT, R19, UR4, !P0 ;  /* 0x0000000413007c0c */ /* 0x000fc4000c761270 */
[----:B------:R-:W-:Y:S02]  /*1247a0*/  PRMT R2, R3, 0x7771, RZ ;  /* 0x0000777103027816 */ /* 0x000fe400000000ff */
[----:B0-----:R-:W-:Y:S01]  /*1247b0*/  ISETP.LT.AND P5, PT, R18, UR9, !P0 ;  /* 0x0000000912007c0c */ /* 0x001fe2000c7a1270 */
[----:B------:R-:W0:Y:S01]  /*1247c0*/  LDCU UR14, c[0x0][0x398] ;  /* 0x00007300ff0e77ac */ /* 0x000e220008000800 */
[----:B------:R-:W1:Y:S01]  /*1247d0*/  LDCU UR4, c[0x0][0x398] ;  /* 0x00007300ff0477ac */ /* 0x000e620008000800 */
[----:B------:R-:W0:Y:S02]  /*1247e0*/  LDCU UR9, c[0x0][0x398] ;  /* 0x00007300ff0977ac */ /* 0x000e240008000800 */
[----:B------:R1:W-:Y:S04]  /*1247f0*/  @P6 STG.E.U8 desc[UR6][R14.64], R0 ;  /* 0x000000000e006986 */ /* 0x0003e8000c101106 */
[----:B------:R0:W-:Y:S01]  /*124800*/  @P4 STG.E.U8 desc[UR6][R12.64], R2 ;  /* 0x000000020c004986 */ /* 0x0001e2000c101106 */
[----:B------:R-:W-:-:S03]  /*124810*/  ISETP.LT.AND P4, PT, R9, UR11, !P0 ;  /* 0x0000000b09007c0c */ /* 0x000fc6000c781270 */
[----:B-1----:R-:W4:Y:S04]  /*124820*/  LDL.LU.64 R14, [R1+0xb30] ;  /* 0x000b3000010e7983 */ /* 0x002f280000300a00 */
[----:B------:R-:W4:Y:S04]  /*124830*/  LDL.LU.64 R6, [R1+0xb28] ;  /* 0x000b280001067983 */ /* 0x000f280000300a00 */
[----:B0-----:R-:W4:Y:S01]  /*124840*/  LDL.LU.64 R12, [R1+0xb20] ;  /* 0x000b2000010c7983 */ /* 0x001f220000300a00 */
[----:B------:R-:W-:-:S03]  /*124850*/  PRMT R2, R3, 0x7772, RZ ;  /* 0x0000777203027816 */ /* 0x000fc600000000ff */
[----:B------:R-:W4:Y:S01]  /*124860*/  LDL.LU R21, [R1+0x898] ;  /* 0x0008980001157983 */ /* 0x000f220000300800 */
[----:B------:R-:W-:Y:S01]  /*124870*/  VIADD R0, R20, 0xfe ;  /* 0x000000fe14007836 */ /* 0x000fe20000000000 */
[----:B------:R-:W-:Y:S02]  /*124880*/  PRMT R3, R3, 0x7773, RZ ;  /* 0x0000777303037816 */ /* 0x000fe400000000ff */
[----:B------:R-:W-:Y:S01]  /*124890*/  ISETP.LT.AND P6, PT, R29, UR12, !P0 ;  /* 0x0000000c1d007c0c */ /* 0x000fe2000c7c1270 */
[----:B------:R-:W0:Y:S01]  /*1248a0*/  LDCU UR11, c[0x0][0x398] ;  /* 0x00007300ff0b77ac */ /* 0x000e220008000800 */
[----:B------:R-:W1:Y:S01]  /*1248b0*/  LDCU UR12, c[0x0][0x398] ;  /* 0x00007300ff0c77ac */ /* 0x000e620008000800 */
[----:B--2---:R2:W-:Y:S01]  /*1248c0*/  @P3 STG.E.U8 desc[UR6][R10.64], R2 ;  /* 0x000000020a003986 */ /* 0x0045e2000c101106 */
[----:B------:R-:W-:Y:S02]  /*1248d0*/  ISETP.GE.AND P3, PT, R0, UR23, PT ;  /* 0x0000001700007c0c */ /* 0x000fe4000bf66270 */
[----:B------:R-:W-:Y:S01]  /*1248e0*/  PRMT R0, R5, 0x7770, RZ ;  /* 0x0000777005007816 */ /* 0x000fe200000000ff */
[----:B--2---:R-:W2:Y:S04]  /*1248f0*/  LDL.LU.64 R10, [R1+0xb18] ;  /* 0x000b1800010a7983 */ /* 0x004ea80000300a00 */
[----:B---3--:R3:W-:Y:S04]  /*124900*/  @P5 STG.E.U8 desc[UR6][R24.64], R3 ;  /* 0x0000000318005986 */ /* 0x0087e8000c101106 */
[----:B---3--:R-:W3:Y:S04]  /*124910*/  LDL.LU.64 R24, [R1+0xb50] ;  /* 0x000b500001187983 */ /* 0x008ee80000300a00 */
[----:B----4-:R4:W-:Y:S04]  /*124920*/  @P4 STG.E.U8 desc[UR6][R22.64], R0 ;  /* 0x0000000016004986 */ /* 0x0109e8000c101106 */
[----:B----4-:R-:W4:Y:S01]  /*124930*/  LDL.LU.64 R22, [R1+0xb48] ;  /* 0x000b480001167983 */ /* 0x010f220000300a00 */
[----:B------:R-:W-:-:S02]  /*124940*/  ISETP.LT.AND P5, PT, R28, UR16, !P0 ;  /* 0x000000101c007c0c */ /* 0x000fc4000c7a1270 */
[----:B------:R-:W-:Y:S02]  /*124950*/  PRMT R2, R5, 0x7771, RZ ;  /* 0x0000777105027816 */ /* 0x000fe400000000ff */
[----:B------:R-:W-:Y:S02]  /*124960*/  ISETP.LT.AND P0, PT, R27, UR5, !P0 ;  /* 0x000000051b007c0c */ /* 0x000fe4000c701270 */
[C---:B------:R-:W-:Y:S02]  /*124970*/  PRMT R0, R5.reuse, 0x7772, RZ ;  /* 0x0000777205007816 */ /* 0x040fe400000000ff */
[----:B------:R-:W-:Y:S01]  /*124980*/  ISETP.LT.AND P4, PT, R26, UR8, !P1 ;  /* 0x000000081a007c0c */ /* 0x000fe2000cf81270 */
[----:B------:R-:W0:Y:S01]  /*124990*/  LDCU UR16, c[0x0][0x398] ;  /* 0x00007300ff1077ac */ /* 0x000e220008000800 */
[----:B------:R1:W-:Y:S01]  /*1249a0*/  @P6 STG.E.U8 desc[UR6][R16.64], R2 ;  /* 0x0000000210006986 */ /* 0x0003e2000c101106 */
[----:B------:R-:W-:Y:S02]  /*1249b0*/  ISETP.LT.AND P6, PT, R8, UR13, !P1 ;  /* 0x0000000d08007c0c */ /* 0x000fe4000cfc1270 */
[----:B------:R-:W-:Y:S01]  /*1249c0*/  PRMT R5, R5, 0x7773, RZ ;  /* 0x0000777305057816 */ /* 0x000fe200000000ff */
[----:B------:R-:W0:Y:S01]  /*1249d0*/  LDCU UR5, c[0x0][0x398] ;  /* 0x00007300ff0577ac */ /* 0x000e220008000800 */
[----:B------:R-:W0:Y:S01]  /*1249e0*/  LDCU UR8, c[0x0][0x398] ;  /* 0x00007300ff0877ac */ /* 0x000e220008000800 */
[----:B------:R-:W0:Y:S01]  /*1249f0*/  LDCU UR13, c[0x0][0x398] ;  /* 0x00007300ff0d77ac */ /* 0x000e220008000800 */
[----:B------:R0:W-:Y:S04]  /*124a00*/  @P5 STG.E.U8 desc[UR6][R14.64], R0 ;  /* 0x000000000e005986 */ /* 0x0001e8000c101106 */
[----:B-1----:R-:W4:Y:S04]  /*124a10*/  LDL.LU R17, [R1+0x7b8] ;  /* 0x0007b80001117983 */ /* 0x002f280000300800 */
[----:B------:R1:W-:Y:S01]  /*124a20*/  @P0 STG.E.U8 desc[UR6][R6.64], R5 ;  /* 0x0000000506000986 */ /* 0x0003e2000c101106 */
[----:B------:R-:W-:-:S03]  /*124a30*/  ISETP.LT.AND P5, PT, R19, UR10, !P1 ;  /* 0x0000000a13007c0c */ /* 0x000fc6000cfa1270 */
[----:B0-----:R-:W4:Y:S01]  /*124a40*/  LDL.LU.64 R14, [R1+0xb68] ;  /* 0x000b6800010e7983 */ /* 0x001f220000300a00 */
[----:B------:R-:W-:Y:S02]  /*124a50*/  ISETP.LT.AND P0, PT, R18, UR14, !P1 ;  /* 0x0000000e12007c0c */ /* 0x000fe4000cf01270 */
[C---:B------:R-:W-:Y:S02]  /*124a60*/  PRMT R0, R21.reuse, 0x7770, RZ ;  /* 0x0000777015007816 */ /* 0x040fe400000000ff */
[C---:B------:R-:W-:Y:S01]  /*124a70*/  PRMT R2, R21.reuse, 0x7771, RZ ;  /* 0x0000777115027816 */ /* 0x040fe200000000ff */
[----:B------:R-:W0:Y:S01]  /*124a80*/  LDCU UR14, c[0x0][0x398] ;  /* 0x00007300ff0e77ac */ /* 0x000e220008000800 */
[----:B------:R-:W0:Y:S01]  /*124a90*/  LDCU UR10, c[0x0][0x398] ;  /* 0x00007300ff0a77ac */ /* 0x000e220008000800 */
[----:B-1----:R-:W4:Y:S04]  /*124aa0*/  LDL.LU.64 R6, [R1+0xb90] ;  /* 0x000b900001067983 */ /* 0x002f280000300a00 */
[----:B------:R-:W4:Y:S04]  /*124ab0*/  LDL.LU.64 R4, [R1+0xb88] ;  /* 0x000b880001047983 */ /* 0x000f280000300a00 */
[----:B------:R-:W4:Y:S04]  /*124ac0*/  LDL.LU R16, [R1+0x848] ;  /* 0x0008480001107983 */ /* 0x000f280000300800 */
[----:B------:R1:W-:Y:S04]  /*124ad0*/  @P6 STG.E.U8 desc[UR6][R12.64], R0 ;  /* 0x000000000c006986 */ /* 0x0003e8000c101106 */
[----:B-1----:R-:W4:Y:S01]  /*124ae0*/  LDL.LU.64 R12, [R1+0xbb8] ;  /* 0x000bb800010c7983 */ /* 0x002f220000300a00 */
[----:B------:R-:W-:-:S03]  /*124af0*/  PRMT R0, R21, 0x7772, RZ ;  /* 0x0000777215007816 */ /* 0x000fc600000000ff */
[----:B--2---:R1:W-:Y:S04]  /*124b00*/  @P4 STG.E.U8 desc[UR6][R10.64], R2 ;  /* 0x000000020a004986 */ /* 0x0043e8000c101106 */
[----:B-1----:R-:W2:Y:S01]  /*124b10*/  LDL.LU.64 R10, [R1+0xb80] ;  /* 0x000b8000010a7983 */ /* 0x002ea20000300a00 */
[----:B------:R-:W-:-:S03]  /*124b20*/  PRMT R2, R21, 0x7773, RZ ;  /* 0x0000777315027816 */ /* 0x000fc600000000ff */
[----:B---3--:R1:W-:Y:S04]  /*124b30*/  @P5 STG.E.U8 desc[UR6][R24.64], R0 ;  /* 0x0000000018005986 */ /* 0x0083e8000c101106 */
[----:B-1----:R-:W3:Y:S04]  /*124b40*/  LDL.LU.64 R24, [R1+0xbb0] ;  /* 0x000bb00001187983 */ /* 0x002ee80000300a00 */
[----:B----4-:R1:W-:Y:S04]  /*124b50*/  @P0 STG.E.U8 desc[UR6][R22.64], R2 ;  /* 0x0000000216000986 */ /* 0x0103e8000c101106 */
[----:B-1----:R-:W4:Y:S01]  /*124b60*/  LDL.LU.64 R22, [R1+0xba8] ;  /* 0x000ba80001167983 */ /* 0x002f220000300a00 */
[----:B------:R-:W-:-:S02]  /*124b70*/  ISETP.LT.AND P4, PT, R9, UR15, !P1 ;  /* 0x0000000f09007c0c */ /* 0x000fc4000cf81270 */
[----:B------:R-:W-:Y:S02]  /*124b80*/  ISETP.LT.AND P5, PT, R29, UR4, !P1 ;  /* 0x000000041d007c0c */ /* 0x000fe4000cfa1270 */
[----:B------:R-:W-:Y:S01]  /*124b90*/  ISETP.LT.AND P6, PT, R28, UR9, !P1 ;  /* 0x000000091c007c0c */ /* 0x000fe2000cfc1270 */
[----:B------:R-:W-:Y:S01]  /*124ba0*/  VIADD R0, R20, 0xff ;  /* 0x000000ff14007836 */ /* 0x000fe20000000000 */
[----:B------:R-:W-:Y:S02]  /*124bb0*/  PRMT R2, R17, 0x7770, RZ ;  /* 0x0000777011027816 */ /* 0x000fe400000000ff */
[----:B------:R-:W-:Y:S02]  /*124bc0*/  ISETP.LT.AND P1, PT, R27, UR11, !P1 ;  /* 0x0000000b1b007c0c */ /* 0x000fe4000cf21270 */
[----:B------:R-:W-:Y:S02]  /*124bd0*/  ISETP.GE.AND P0, PT, R0, UR25, PT ;  /* 0x0000001900007c0c */ /* 0x000fe4000bf06270 */
[C---:B------:R-:W-:Y:S01]  /*124be0*/  PRMT R0, R17.reuse, 0x7771, RZ ;  /* 0x0000777111007816 */ /* 0x040fe200000000ff */
[----:B------:R-:W1:Y:S01]  /*124bf0*/  LDCU UR15, c[0x0][0x398] ;  /* 0x00007300ff0f77ac */ /* 0x000e620008000800 */
[----:B------:R-:W4:Y:S04]  /*124c00*/  LDL.LU.64 R20, [R1+0xbe0] ;  /* 0x000be00001147983 */ /* 0x000f280000300a00 */
[----:B------:R0:W-:Y:S01]  /*124c10*/  @P4 STG.E.U8 desc[UR6][R14.64], R2 ;  /* 0x000000020e004986 */ /* 0x0001e2000c101106 */
[----:B------:R-:W-:Y:S01]  /*124c20*/  ISETP.LT.AND P4, PT, R8, UR12, !P2 ;  /* 0x0000000c08007c0c */ /* 0x000fe2000d781270 */
[----:B------:R-:W1:Y:S01]  /*124c30*/  LDCU UR4, c[0x0][0x398] ;  /* 0x00007300ff0477ac */ /* 0x000e620008000800 */
[----:B------:R-:W1:Y:S01]  /*124c40*/  LDCU UR9, c[0x0][0x398] ;  /* 0x00007300ff0977ac */ /* 0x000e620008000800 */
[----:B------:R-:W1:Y:S01]  /*124c50*/  LDCU UR11, c[0x0][0x398] ;  /* 0x00007300ff0b77ac */ /* 0x000e620008000800 */
[----:B------:R-:W1:Y:S01]  /*124c60*/  LDCU UR12, c[0x0][0x398] ;  /* 0x00007300ff0c77ac */ /* 0x000e620008000800 */
[----:B------:R1:W-:Y:S01]  /*124c70*/  @P5 STG.E.U8 desc[UR6][R6.64], R0 ;  /* 0x0000000006005986 */ /* 0x0003e2000c101106 */
[----:B0-----:R-:W-:-:S02]  /*124c80*/  PRMT R2, R17, 0x7772, RZ ;  /* 0x0000777211027816 */ /* 0x001fc400000000ff */
[----:B------:R-:W-:Y:S01]  /*124c90*/  ISETP.LT.AND P5, PT, R26, UR5, !P2 ;  /* 0x000000051a007c0c */ /* 0x000fe2000d7a1270 */
[----:B------:R-:W4:Y:S04]  /*124ca0*/  LDL.LU.64 R14, [R1+0xbd8] ;  /* 0x000bd800010e7983 */ /* 0x000f280000300a00 */
[----:B------:R0:W-:Y:S01]  /*124cb0*/  @P6 STG.E.U8 desc[UR6][R4.64], R2 ;  /* 0x0000000204006986 */ /* 0x0001e2000c101106 */
[----:B------:R-:W-:Y:S01]  /*124cc0*/  ISETP.LT.AND P6, PT, R19, UR8, !P2 ;  /* 0x0000000813007c0c */ /* 0x000fe2000d7c1270 */
[----:B------:R-:W2:Y:S01]  /*124cd0*/  LDCU UR5, c[0x0][0x398] ;  /* 0x00007300ff0577ac */ /* 0x000ea20008000800 */
[----:B------:R-:W2:Y:S01]  /*124ce0*/  LDCU UR8, c[0x0][0x398] ;  /* 0x00007300ff0877ac */ /* 0x000ea20008000800 */
[----:B-1----:R-:W-:Y:S01]  /*124cf0*/  PRMT R0, R17, 0x7773, RZ ;  /* 0x0000777311007816 */ /* 0x002fe200000000ff */
[----:B------:R-:W4:Y:S01]  /*124d00*/  LDL.LU.64 R6, [R1+0x5478] ;  /* 0x0054780001067983 */ /* 0x000f220000300a00 */
[----:B0-----:R-:W-:-:S03]  /*124d10*/  PRMT R2, R16, 0x7770, RZ ;  /* 0x0000777010027816 */ /* 0x001fc600000000ff */
[----:B------:R0:W-:Y:S02]  /*124d20*/  @P1 STG.E.U8 desc[UR6][R12.64], R0 ;  /* 0x000000000c001986 */ /* 0x0001e4000c101106 */
[C---:B0-----:R-:W-:Y:S02]  /*124d30*/  PRMT R0, R16.reuse, 0x7771, RZ ;  /* 0x0000777110007816 */ /* 0x041fe400000000ff */
[----:B------:R-:W4:Y:S04]  /*124d40*/  LDL.LU.64 R12, [R1+0xc20] ;  /* 0x000c2000010c7983 */ /* 0x000f280000300a00 */
[----:B--2---:R0:W-:Y:S02]  /*124d50*/  @P4 STG.E.U8 desc[UR6][R10.64], R2 ;  /* 0x000000020a004986 */ /* 0x0041e4000c101106 */
[----:B0-----:R-:W-:-:S02]  /*124d60*/  PRMT R2, R16, 0x7772, RZ ;  /* 0x0000777210027816 */ /* 0x001fc400000000ff */
[----:B------:R-:W2:Y:S04]  /*124d70*/  LDL.LU.64 R10, [R1+0xc18] ;  /* 0x000c1800010a7983 */ /* 0x000ea80000300a00 */
[----:B------:R-:W2:Y:S04]  /*124d80*/  LDL.LU R17, [R1+0x89c] ;  /* 0x00089c0001117983 */ /* 0x000ea80000300800 */
[----:B------:R0:W-:Y:S04]  /*124d90*/  STL.64 [R1+0x5458], R28 ;  /* 0x0054581c01007387 */ /* 0x0001e80000100a00 */
[----:B---3--:R-:W-:Y:S01]  /*124da0*/  @P5 STG.E.U8 desc[UR6][R24.64], R0 ;  /* 0x0000000018005986 */ /* 0x008fe2000c101106 */
[----:B------:R-:W-:-:S03]  /*124db0*/  ISETP.LT.AND P5, PT, R29, UR14, !P2 ;  /* 0x0000000e1d007c0c */ /* 0x000fc6000d7a1270 */
[----:B----4-:R-:W-:Y:S01]  /*124dc0*/  @P6 STG.E.U8 desc[UR6][R22.64], R2 ;  /* 0x0000000216006986 */ /* 0x010fe2000c101106 */
[----:B------:R-:W-:-:S03]  /*124dd0*/  ISETP.LT.AND P6, PT, R28, UR15, !P2 ;  /* 0x0000000f1c007c0c */ /* 0x000fc6000d7c1270 */
[----:B0-----:R-:W3:Y:S04]  /*124de0*/  LDL.LU.64 R28, [R1+0xbf0] ;  /* 0x000bf000011c7983 */ /* 0x001ee80000300a00 */
[----:B---3--:R0:W-:Y:S04]  /*124df0*/  STL.64 [R1+0x5460], R28 ;  /* 0x0054601c01007387 */ /* 0x0081e80000100a00 */
[----:B0-----:R-:W3:Y:S04]  /*124e00*/  LDL.LU.64 R28, [R1+0xc28] ;  /* 0x000c2800011c7983 */ /* 0x001ee80000300a00 */
[----:B---3--:R0:W-:Y:S04]  /*124e10*/  STL.64 [R1+0x5468], R28 ;  /* 0x0054681c01007387 */ /* 0x0081e80000100a00 */
[----:B0-----:R-:W3:Y:S01]  /*124e20*/  LDL.LU.64 R28, [R1+0xc48] ;  /* 0x000c4800011c7983 */ /* 0x001ee20000300a00 */
[----:B------:R-:W-:-:S02]  /*124e30*/  ISETP.LT.AND P1, PT, R18, UR10, !P2 ;  /* 0x0000000a12007c0c */ /* 0x000fc4000d721270 */
[----:B------:R-:W-:Y:S02]  /*124e40*/  ISETP.LT.AND P4, PT, R9, UR13, !P2 ;  /* 0x0000000d09007c0c */ /* 0x000fe4000d781270 */
[----:B------:R-:W-:Y:S02]  /*124e50*/  PRMT R0, R16, 0x7773, RZ ;  /* 0x0000777310007816 */ /* 0x000fe400000000ff */
[----:B------:R-:W-:Y:S02]  /*124e60*/  PRMT R2, R6, 0x7770, RZ ;  /* 0x0000777006027816 */ /* 0x000fe400000000ff */
[----:B------:R-:W-:Y:S02]  /*124e70*/  ISETP.LT.AND P2, PT, R27, UR16, !P2 ;  /* 0x000000101b007c0c */ /* 0x000fe4000d741270 */
[C---:B--2---:R-:W-:Y:S01]  /*124e80*/  PRMT R3, R17.reuse, 0x7771, RZ ;  /* 0x0000777111037816 */ /* 0x044fe200000000ff */
[----:B------:R-:W0:Y:S01]  /*124e90*/  LDCU UR10, c[0x0][0x398] ;  /* 0x00007300ff0a77ac */ /* 0x000e220008000800 */
[----:B------:R-:W-:Y:S01]  /*124ea0*/  PRMT R4, R17, 0x7773, RZ ;  /* 0x0000777311047816 */ /* 0x000fe200000000ff */
[----:B------:R-:W1:Y:S01]  /*124eb0*/  LDCU UR13, c[0x0][0x398] ;  /* 0x00007300ff0d77ac */ /* 0x000e620008000800 */
[----:B---3--:R2:W-:Y:S04]  /*124ec0*/  STL.64 [R1+0x5470], R28 ;  /* 0x0054701c01007387 */ /* 0x0085e80000100a00 */
[----:B--2---:R-:W2:Y:S04]  /*124ed0*/  LDL.LU.64 R28, [R1+0xc58] ;  /* 0x000c5800011c7983 */ /* 0x004ea80000300a00 */
[----:B------:R3:W-:Y:S04]  /*124ee0*/  @P1 STG.E.U8 desc[UR6][R20.64], R0 ;  /* 0x0000000014001986 */ /* 0x0007e8000c101106 */
[----:B------:R4:W-:Y:S04]  /*124ef0*/  @P4 STG.E.U8 desc[UR6][R14.64], R2 ;  /* 0x000000020e004986 */ /* 0x0009e8000c101106 */
[----:B------:R-:W2:Y:S04]  /*124f00*/  LDL.LU.64 R24, [R1+0xbc8] ;  /* 0x000bc80001187983 */ /* 0x000ea80000300a00 */
[----:B------:R-:W2:Y:S04]  /*124f10*/  LDL.LU R16, [R1+0x7bc] ;  /* 0x0007bc0001107983 */ /* 0x000ea80000300800 */
[----:B------:R-:W2:Y:S01]  /*124f20*/  LDL.LU.64 R22, [R1+0xb98] ;  /* 0x000b980001167983 */ /* 0x000ea20000300a00 */
[----:B------:R-:W-:-:S02]  /*124f30*/  ISETP.LT.AND P1, PT, R8, UR4, !P3 ;  /* 0x0000000408007c0c */ /* 0x000fc4000df21270 */
[C---:B---3--:R-:W-:Y:S02]  /*124f40*/  PRMT R0, R6.reuse, 0x7771, RZ ;  /* 0x0000777106007816 */ /* 0x048fe400000000ff */
[C---:B----4-:R-:W-:Y:S02]  /*124f50*/  PRMT R2, R6.reuse, 0x7772, RZ ;  /* 0x0000777206027816 */ /* 0x050fe400000000ff */
[----:B------:R-:W-:Y:S01]  /*124f60*/  PRMT R6, R6, 0x7773, RZ ;  /* 0x0000777306067816 */ /* 0x000fe200000000ff */
[----:B------:R-:W3:Y:S04]  /*124f70*/  LDL.LU.64 R20, [R1+0xa60] ;  /* 0x000a600001147983 */ /* 0x000ee80000300a00 */
[----:B------:R4:W-:Y:S04]  /*124f80*/  @P5 STG.E.U8 desc[UR6][R12.64], R0 ;  /* 0x000000000c005986 */ /* 0x0009e8000c101106 */
[----:B------:R-:W3:Y:S04]  /*124f90*/  LDL.LU.64 R14, [R1+0x940] ;  /* 0x00094000010e7983 */ /* 0x000ee80000300a00 */
[----:B------:R0:W-:Y:S01]  /*124fa0*/  @P6 STG.E.U8 desc[UR6][R10.64], R2 ;  /* 0x000000020a006986 */ /* 0x0001e2000c101106 */
[----:B------:R-:W-:Y:S01]  /*124fb0*/  ISETP.LT.AND P4, PT, R8, UR17, !P0 ;  /* 0x0000001108007c0c */ /* 0x000fe2000c781270 */
[----:B------:R-:W1:Y:S02]  /*124fc0*/  LDCU UR4, c[0x0][0x398] ;  /* 0x00007300ff0477ac */ /* 0x000e640008000800 */
[----:B----4-:R-:W4:Y:S04]  /*124fd0*/  LDL.LU.64 R12, [R1+0x8a0] ;  /* 0x0008a000010c7983 */ /* 0x010f280000300a00 */
[----:B0-----:R-:W3:Y:S04]  /*124fe0*/  LDL.LU.64 R10, [R1+0xc50] ;  /* 0x000c5000010a7983 */ /* 0x001ee80000300a00 */
[----:B------:R-:W3:Y:S04]  /*124ff0*/  LDL.LU R8, [R1+0x84c] ;  /* 0x00084c0001087983 */ /* 0x000ee80000300800 */
        /* <DEDUP_REMOVED lines=8> */
[----:B------:R-:W0:Y:S01]  /*125080*/  LDCU UR11, c[0x0][0x398] ;  /* 0x00007300ff0b77ac */ /* 0x000e220008000800 */
[----:B--2---:R2:W-:Y:S04]  /*125090*/  @P1 STG.E.U8 desc[UR6][R28.64], R0 ;  /* 0x000000001c001986 */ /* 0x0045e8000c101106 */
[----:B--2---:R-:W2:Y:S04]  /*1250a0*/  LDL.LU.64 R28, [R1+0x5468] ;  /* 0x00546800011c7983 */ /* 0x004ea80000300a00 */
[----:B--2---:R2:W-:Y:S04]  /*1250b0*/  @P6 STG.E.U8 desc[UR6][R28.64], R3 ;  /* 0x000000031c006986 */ /* 0x0045e8000c101106 */
[----:B--2---:R-:W2:Y:S01]  /*1250c0*/  LDL.LU.64 R28, [R1+0x5460] ;  /* 0x00546000011c7983 */ /* 0x004ea20000300a00 */
[----:B------:R-:W-:Y:S01]  /*1250d0*/  ISETP.LT.AND P1, PT, R9, UR5, !P3 ;  /* 0x0000000509007c0c */ /* 0x000fe2000df21270 */
[----:B------:R-:W0:Y:S02]  /*1250e0*/  LDCU UR5, c[0x0][0x398] ;  /* 0x00007300ff0577ac */ /* 0x000e240008000800 */
[----:B--2---:R2:W-:Y:S04]  /*1250f0*/  @P5 STG.E.U8 desc[UR6][R28.64], R2 ;  /* 0x000000021c005986 */ /* 0x0045e8000c101106 */
[----:B--2---:R-:W2:Y:S04]  /*125100*/  LDL.LU.64 R28, [R1+0x5458] ;  /* 0x00545800011c7983 */ /* 0x004ea80000300a00 */
[----:B------:R3:W-:Y:S01]  /*125110*/  @P2 STG.E.U8 desc[UR6][R24.64], R4 ;  /* 0x0000000418002986 */ /* 0x0007e2000c101106 */
[----:B------:R-:W-:-:S02]  /*125120*/  PRMT R0, R16, 0x7770, RZ ;  /* 0x0000777010007816 */ /* 0x000fc400000000ff */
[C---:B------:R-:W-:Y:S02]  /*125130*/  PRMT R2, R16.reuse, 0x7771, RZ ;  /* 0x0000777110027816 */ /* 0x040fe400000000ff */
[----:B------:R-:W-:Y:S01]  /*125140*/  PRMT R3, R16, 0x7773, RZ ;  /* 0x0000777310037816 */ /* 0x000fe200000000ff */
[----:B------:R0:W-:Y:S01]  /*125150*/  @P1 STG.E.U8 desc[UR6][R22.64], R0 ;  /* 0x0000000016001986 */ /* 0x0001e2000c101106 */
[----:B---3--:R-:W-:Y:S02]  /*125160*/  PRMT R4, R8, 0x7770, RZ ;  /* 0x0000777008047816 */ /* 0x008fe400000000ff */
[----:B0-----:R-:W-:Y:S02]  /*125170*/  PRMT R0, R16, 0x7772, RZ ;  /* 0x0000777210007816 */ /* 0x001fe400000000ff */
[----:B-1----:R-:W-:Y:S02]  /*125180*/  ISETP.LT.AND P5, PT, R26, UR13, !P0 ;  /* 0x0000000d1a007c0c */ /* 0x002fe4000c7a1270 */
[----:B------:R-:W-:-:S02]  /*125190*/  ISETP.LT.AND P1, PT, R19, UR9, !P0 ;  /* 0x0000000913007c0c */ /* 0x000fc4000c721270 */
[C---:B------:R-:W-:Y:S02]  /*1251a0*/  PRMT R5, R8.reuse, 0x7771, RZ ;  /* 0x0000777108057816 */ /* 0x040fe400000000ff */
[----:B------:R-:W-:Y:S02]  /*1251b0*/  PRMT R6, R8, 0x7773, RZ ;  /* 0x0000777308067816 */ /* 0x000fe400000000ff */
[----:B--2---:R-:W-:Y:S02]  /*1251c0*/  ISETP.LT.AND P6, PT, R29, UR8, !P3 ;  /* 0x000000081d007c0c */ /* 0x004fe4000dfc1270 */
[----:B------:R-:W-:Y:S01]  /*1251d0*/  ISETP.LT.AND P2, PT, R28, UR10, !P3 ;  /* 0x0000000a1c007c0c */ /* 0x000fe2000df41270 */
[----:B------:R-:W0:Y:S01]  /*1251e0*/  LDCU UR8, c[0x0][0x398] ;  /* 0x00007300ff0877ac */ /* 0x000e220008000800 */
[----:B------:R-:W1:Y:S01]  /*1251f0*/  LDCU UR10, c[0x0][0x398] ;  /* 0x00007300ff0a77ac */ /* 0x000e620008000800 */
[----:B------:R-:W-:-:S08]  /*125200*/  ISETP.LT.AND P3, PT, R27, UR4, !P3 ;  /* 0x000000041b007c0c */ /* 0x000fd0000df61270 */
[----:B------:R2:W-:Y:S04]  /*125210*/  @P6 STG.E.U8 desc[UR6][R20.64], R2 ;  /* 0x0000000214006986 */ /* 0x0005e8000c101106 */
[----:B------:R3:W-:Y:S01]  /*125220*/  @P2 STG.E.U8 desc[UR6][R14.64], R0 ;  /* 0x000000000e002986 */ /* 0x0007e2000c101106 */
[----:B------:R-:W-:-:S03]  /*125230*/  ISETP.LT.AND P6, PT, R18, UR11, !P0 ;  /* 0x0000000b12007c0c */ /* 0x000fc6000c7c1270 */
[----:B----4-:R4:W-:Y:S04]  /*125240*/  @P3 STG.E.U8 desc[UR6][R12.64], R3 ;  /* 0x000000030c003986 */ /* 0x0109e8000c101106 */
[----:B------:R3:W-:Y:S01]  /*125250*/  @P4 STG.E.U8 desc[UR6][R10.64], R4 ;  /* 0x000000040a004986 */ /* 0x0007e2000c101106 */
[----:B------:R-:W-:Y:S02]  /*125260*/  ISETP.LT.AND P2, PT, R9, UR5, !P0 ;  /* 0x0000000509007c0c */ /* 0x000fe4000c741270 */
[----:B0-----:R-:W-:Y:S02]  /*125270*/  ISETP.LT.AND P3, PT, R29, UR8, !P0 ;  /* 0x000000081d007c0c */ /* 0x001fe4000c761270 */
[----:B-1----:R-:W-:Y:S02]  /*125280*/  ISETP.LT.AND P4, PT, R28, UR10, !P0 ;  /* 0x0000000a1c007c0c */ /* 0x002fe4000c781270 */
[----:B--2---:R-:W-:Y:S01]  /*125290*/  PRMT R2, R8, 0x7772, RZ ;  /* 0x0000777208027816 */ /* 0x004fe200000000ff */
[----:B------:R-:W2:Y:S04]  /*1252a0*/  LDL.LU.64 R18, [R1+0xc40] ;  /* 0x000c400001127983 */ /* 0x000ea80000300a00 */
[----:B---3--:R-:W3:Y:S04]  /*1252b0*/  LDL.LU.64 R14, [R1+0xc10] ;  /* 0x000c1000010e7983 */ /* 0x008ee80000300a00 */
[----:B----4-:R-:W4:Y:S04]  /*1252c0*/  LDL.LU.64 R12, [R1+0xba0] ;  /* 0x000ba000010c7983 */ /* 0x010f280000300a00 */
[----:B------:R-:W4:Y:S04]  /*1252d0*/  LDL.LU.64 R10, [R1+0xaf0] ;  /* 0x000af000010a7983 */ /* 0x000f280000300a00 */
[----:B------:R-:W4:Y:S04]  /*1252e0*/  LDL.LU.64 R8, [R1+0x9d8] ;  /* 0x0009d80001087983 */ /* 0x000f280000300a00 */
[----:B------:R-:W4:Y:S01]  /*1252f0*/  LDL.LU.64 R28, [R1+0x8b0] ;  /* 0x0008b000011c7983 */ /* 0x000f220000300a00 */
[----:B------:R-:W-:-:S02]  /*125300*/  PRMT R0, R7, 0x7770, RZ ;  /* 0x0000777007007816 */ /* 0x000fc400000000ff */
[C---:B------:R-:W-:Y:S02]  /*125310*/  PRMT R3, R7.reuse, 0x7771, RZ ;  /* 0x0000777107037816 */ /* 0x040fe400000000ff */
[----:B------:R-:W-:Y:S02]  /*125320*/  PRMT R4, R7, 0x7772, RZ ;  /* 0x0000777207047816 */ /* 0x000fe400000000ff */
[----:B------:R-:W-:Y:S02]  /*125330*/  ISETP.LT.AND P0, PT, R27, UR10, !P0 ;  /* 0x0000000a1b007c0c */ /* 0x000fe4000c701270 */
[----:B------:R-:W-:Y:S01]  /*125340*/  PRMT R7, R7, 0x7773, RZ ;  /* 0x0000777307077816 */ /* 0x000fe200000000ff */
[----:B--2---:R0:W-:Y:S04]  /*125350*/  @P5 STG.E.U8 desc[UR6][R18.64], R5 ;  /* 0x0000000512005986 */ /* 0x0041e8000c101106 */
[----:B---3--:R0:W-:Y:S04]  /*125360*/  @P1 STG.E.U8 desc[UR6][R14.64], R2 ;  /* 0x000000020e001986 */ /* 0x0081e8000c101106 */
[----:B----4-:R0:W-:Y:S04]  /*125370*/  @P6 STG.E.U8 desc[UR6][R12.64], R6 ;  /* 0x000000060c006986 */ /* 0x0101e8000c101106 */
[----:B------:R0:W-:Y:S04]  /*125380*/  @P2 STG.E.U8 desc[UR6][R10.64], R0 ;  /* 0x000000000a002986 */ /* 0x0001e8000c101106 */
[----:B------:R0:W-:Y:S04]  /*125390*/  @P3 STG.E.U8 desc[UR6][R8.64], R3 ;  /* 0x0000000308003986 */ /* 0x0001e8000c101106 */
[----:B------:R0:W-:Y:S01]  /*1253a0*/  @P4 STG.E.U8 desc[UR6][R28.64], R4 ;  /* 0x000000041c004986 */ /* 0x0001e2000c101106 */
[----:B------:R-:W-:Y:S05]  /*1253b0*/  @!P0 EXIT ;  /* 0x000000000000894d */ /* 0x000fea0003800000 */
[----:B0-----:R-:W2:Y:S04]  /*1253c0*/  LDL.LU.64 R28, [R1+0x8a8] ;  /* 0x0008a800011c7983 */ /* 0x001ea80000300a00 */
[----:B--2---:R-:W-:Y:S01]  /*1253d0*/  STG.E.U8 desc[UR6][R28.64], R7 ;  /* 0x000000071c007986 */ /* 0x004fe2000c101106 */
[----:B------:R-:W-:Y:S05]  /*1253e0*/  EXIT ;  /* 0x000000000000794d */ /* 0x000fea0003800000 */
.L_x_3:
[----:B------:R-:W-:-:S00]  /*1253f0*/  BRA `(.L_x_3) ;  /* 0xfffffffc00fc7947 */ /* 0x000fc0000383ffff */
[----:B------:R-:W-:-:S00]  /*125400*/  NOP ;  /* 0x0000000000007918 */ /* 0x000fc00000000000 */
[----:B------:R-:W-:-:S00]  /*125410*/  NOP ;  /* 0x0000000000007918 */ /* 0x000fc00000000000 */
[----:B------:R-:W-:-:S00]  /*125420*/  NOP ;  /* 0x0000000000007918 */ /* 0x000fc00000000000 */
[----:B------:R-:W-:-:S00]  /*125430*/  NOP ;  /* 0x0000000000007918 */ /* 0x000fc00000000000 */
[----:B------:R-:W-:-:S00]  /*125440*/  NOP ;  /* 0x0000000000007918 */ /* 0x000fc00000000000 */
[----:B------:R-:W-:-:S00]  /*125450*/  NOP ;  /* 0x0000000000007918 */ /* 0x000fc00000000000 */
[----:B------:R-:W-:-:S00]  /*125460*/  NOP ;  /* 0x0000000000007918 */ /* 0x000fc00000000000 */
[----:B------:R-:W-:-:S00]  /*125470*/  NOP ;  /* 0x0000000000007918 */ /* 0x000fc00000000000 */
.L_x_4:


//--------------------- .nv.shared.matmul_kernel  --------------------------
	.section	.nv.shared.matmul_kernel,"aw",@nobits
	.sectionflags	@""
	.align	16
	.zero		1024


//--------------------- .nv.shared.reserved.0     --------------------------
	.section	.nv.shared.reserved.0,"aw",@nobits
	.weak		__nv_reservedSMEM_offset_0_alias
	.size		__nv_reservedSMEM_offset_0_alias, 0, 64
	.other		__nv_reservedSMEM_offset_0_alias,@"STO_CUDA_RESERVED_SHARED STV_DEFAULT"
__nv_reservedSMEM_offset_0_alias:
	.zero		0
	.zero		64


//--------------------- .nv.constant0.matmul_kernel --------------------------
	.section	.nv.constant0.matmul_kernel,"a",@progbits
	.sectionflags	@""
	.align	4
.nv.constant0.matmul_kernel:
	.zero		976


//--------------------- SYMBOLS --------------------------

	.type		.nv.reservedSmem.offset0,@object
	.size		.nv.reservedSmem.offset0,0x4
	.type		.nv.reservedSmem.cap,@object
	.size		.nv.reservedSmem.cap,0x4
